	.target	sm_90a

	.elftype	@"ET_EXEC"


//--------------------- .note.nv.tkinfo           --------------------------
	.section	.note.nv.tkinfo,"",@"SHT_NOTE"
	.sectionflags	@"SHF_NOTE_NV_TKINFO"
	.tkinfo
        /*0018*/ 	.word	0x00000002
        /*0030*/ 	.string	""
        /*0030*/ 	.string	"ptxas"
        /*0030*/ 	.string	"Cuda compilation tools, release 13.0, V13.0.88"
        /*0030*/ 	.string	"Build cuda_13.0.r13.0/compiler.36424714_0"
        /*0030*/ 	.string	"-arch sm_90a -m 64 "



//--------------------- .note.nv.cuinfo           --------------------------
	.section	.note.nv.cuinfo,"",@"SHT_NOTE"
	.sectionflags	@"SHF_NOTE_NV_CUINFO"
        /*0018*/ 	.short	0x0002
        /*001a*/ 	.short	0x005a
        /*001c*/ 	.short	0x0082
	.zero		2


//--------------------- .nv.info                  --------------------------
	.section	.nv.info,"",@"SHT_CUDA_INFO"
	.align	4


	//----- nvinfo : EIATTR_REGCOUNT
	.align		4
        /*0000*/ 	.byte	0x04, 0x2f
        /*0002*/ 	.short	(.L_23 - .L_22)
	.align		4
.L_22:
        /*0004*/ 	.word	index@(_ZN7cutlass13device_kernelIN5flash11enable_sm90INS1_16FlashAttnFwdSm90INS1_25CollectiveMainloopFwdSm90ILi2EN4cute5tupleIJNS5_1CILi1EEES8_S8_EEENS6_IJNS7_ILi128EEENS7_ILi112EEENS7_ILi192EEEEEELi192ENS_10bfloat16_tEfNS_4arch4Sm90ELb1ELb0ELb0ELb1ELb0ELb1ELb0ELb1ELb1ELb1ELb0ELb0EEENS1_21CollectiveEpilogueFwdINS6_IJSA_SC_SB_EEES9_SE_SG_Li256ELb1ELb1ELb0ELb0EEENS1_36VarlenDynamicPersistentTileSchedulerILi128ELi112ELi256ELi128ELb0ELb1ELb1ELb1ELb1ELb1EEEEEEEEEvNT_6ParamsE)
        /*0008*/ 	.word	0x000000a8


	//----- nvinfo : EIATTR_FRAME_SIZE
	.align		4
.L_23:
        /*000c*/ 	.byte	0x04, 0x11
        /*000e*/ 	.short	(.L_25 - .L_24)
	.align		4
.L_24:
        /*0010*/ 	.word	index@(_ZN7cutlass13device_kernelIN5flash11enable_sm90INS1_16FlashAttnFwdSm90INS1_25CollectiveMainloopFwdSm90ILi2EN4cute5tupleIJNS5_1CILi1EEES8_S8_EEENS6_IJNS7_ILi128EEENS7_ILi112EEENS7_ILi192EEEEEELi192ENS_10bfloat16_tEfNS_4arch4Sm90ELb1ELb0ELb0ELb1ELb0ELb1ELb0ELb1ELb1ELb1ELb0ELb0EEENS1_21CollectiveEpilogueFwdINS6_IJSA_SC_SB_EEES9_SE_SG_Li256ELb1ELb1ELb0ELb0EEENS1_36VarlenDynamicPersistentTileSchedulerILi128ELi112ELi256ELi128ELb0ELb1ELb1ELb1ELb1ELb1EEEEEEEEEvNT_6ParamsE)
        /*0014*/ 	.word	0x00000098


	//----- nvinfo : EIATTR_REGCOUNT
	.align		4
.L_25:
        /*0018*/ 	.byte	0x04, 0x2f
        /*001a*/ 	.short	(.L_27 - .L_26)
	.align		4
.L_26:
        /*001c*/ 	.word	index@(_ZN7cutlass13device_kernelIN5flash11enable_sm90INS1_16FlashAttnFwdSm90INS1_25CollectiveMainloopFwdSm90ILi2EN4cute5tupleIJNS5_1CILi1EEES8_S8_EEENS6_IJNS7_ILi128EEENS7_ILi112EEENS7_ILi192EEEEEELi192ENS_10bfloat16_tEfNS_4arch4Sm90ELb1ELb0ELb0ELb1ELb0ELb0ELb0ELb1ELb1ELb1ELb0ELb0EEENS1_21CollectiveEpilogueFwdINS6_IJSA_SC_SB_EEES9_SE_SG_Li256ELb1ELb1ELb0ELb0EEENS1_36VarlenDynamicPersistentTileSchedulerILi128ELi112ELi256ELi128ELb0ELb1ELb1ELb1ELb1ELb1EEEEEEEEEvNT_6ParamsE)
        /*0020*/ 	.word	0x000000a8


	//----- nvinfo : EIATTR_FRAME_SIZE
	.align		4
.L_27:
        /*0024*/ 	.byte	0x04, 0x11
        /*0026*/ 	.short	(.L_29 - .L_28)
	.align		4
.L_28:
        /*0028*/ 	.word	index@(_ZN7cutlass13device_kernelIN5flash11enable_sm90INS1_16FlashAttnFwdSm90INS1_25CollectiveMainloopFwdSm90ILi2EN4cute5tupleIJNS5_1CILi1EEES8_S8_EEENS6_IJNS7_ILi128EEENS7_ILi112EEENS7_ILi192EEEEEELi192ENS_10bfloat16_tEfNS_4arch4Sm90ELb1ELb0ELb0ELb1ELb0ELb0ELb0ELb1ELb1ELb1ELb0ELb0EEENS1_21CollectiveEpilogueFwdINS6_IJSA_SC_SB_EEES9_SE_SG_Li256ELb1ELb1ELb0ELb0EEENS1_36VarlenDynamicPersistentTileSchedulerILi128ELi112ELi256ELi128ELb0ELb1ELb1ELb1ELb1ELb1EEEEEEEEEvNT_6ParamsE)
        /*002c*/ 	.word	0x00000058


	//----- nvinfo : EIATTR_REGCOUNT
	.align		4
.L_29:
        /*0030*/ 	.byte	0x04, 0x2f
        /*0032*/ 	.short	(.L_31 - .L_30)
	.align		4
.L_30:
        /*0034*/ 	.word	index@(_ZN7cutlass13device_kernelIN5flash11enable_sm90INS1_16FlashAttnFwdSm90INS1_25CollectiveMainloopFwdSm90ILi2EN4cute5tupleIJNS5_1CILi1EEES8_S8_EEENS6_IJNS7_ILi128EEENS7_ILi112EEENS7_ILi192EEEEEELi192ENS_10bfloat16_tEfNS_4arch4Sm90ELb1ELb0ELb0ELb0ELb0ELb0ELb0ELb1ELb1ELb1ELb0ELb0EEENS1_21CollectiveEpilogueFwdINS6_IJSA_SC_SB_EEES9_SE_SG_Li256ELb0ELb1ELb0ELb0EEENS1_30DynamicPersistentTileSchedulerILi256ELi128ELb0ELb1ELb1EEEEEEEEEvNT_6ParamsE)
        /*0038*/ 	.word	0x000000a8


	//----- nvinfo : EIATTR_FRAME_SIZE
	.align		4
.L_31:
        /*003c*/ 	.byte	0x04, 0x11
        /*003e*/ 	.short	(.L_33 - .L_32)
	.align		4
.L_32:
        /*0040*/ 	.word	index@(_ZN7cutlass13device_kernelIN5flash11enable_sm90INS1_16FlashAttnFwdSm90INS1_25CollectiveMainloopFwdSm90ILi2EN4cute5tupleIJNS5_1CILi1EEES8_S8_EEENS6_IJNS7_ILi128EEENS7_ILi112EEENS7_ILi192EEEEEELi192ENS_10bfloat16_tEfNS_4arch4Sm90ELb1ELb0ELb0ELb0ELb0ELb0ELb0ELb1ELb1ELb1ELb0ELb0EEENS1_21CollectiveEpilogueFwdINS6_IJSA_SC_SB_EEES9_SE_SG_Li256ELb0ELb1ELb0ELb0EEENS1_30DynamicPersistentTileSchedulerILi256ELi128ELb0ELb1ELb1EEEEEEEEEvNT_6ParamsE)
        /*0044*/ 	.word	0x00000038


	//----- nvinfo : EIATTR_REGCOUNT
	.align		4
.L_33:
        /*0048*/ 	.byte	0x04, 0x2f
        /*004a*/ 	.short	(.L_35 - .L_34)
	.align		4
.L_34:
        /*004c*/ 	.word	index@(_ZN7cutlass13device_kernelIN5flash11enable_sm90INS1_16FlashAttnFwdSm90INS1_25CollectiveMainloopFwdSm90ILi2EN4cute5tupleIJNS5_1CILi1EEES8_S8_EEENS6_IJNS7_ILi128EEENS7_ILi96EEENS7_ILi192EEEEEELi192ENS_10bfloat16_tEfNS_4arch4Sm90ELb0ELb1ELb0ELb1ELb0ELb1ELb0ELb1ELb1ELb1ELb0ELb0EEENS1_21CollectiveEpilogueFwdINS6_IJSA_SC_SB_EEES9_SE_SG_Li256ELb1ELb1ELb0ELb0EEENS1_36VarlenDynamicPersistentTileSchedulerILi128ELi96ELi256ELi128ELb0ELb1ELb1ELb1ELb0ELb1EEEEEEEEEvNT_6ParamsE)
        /*0050*/ 	.word	0x000000a8


	//----- nvinfo : EIATTR_FRAME_SIZE
	.align		4
.L_35:
        /*0054*/ 	.byte	0x04, 0x11
        /*0056*/ 	.short	(.L_37 - .L_36)
	.align		4
.L_36:
        /*0058*/ 	.word	index@(_ZN7cutlass13device_kernelIN5flash11enable_sm90INS1_16FlashAttnFwdSm90INS1_25CollectiveMainloopFwdSm90ILi2EN4cute5tupleIJNS5_1CILi1EEES8_S8_EEENS6_IJNS7_ILi128EEENS7_ILi96EEENS7_ILi192EEEEEELi192ENS_10bfloat16_tEfNS_4arch4Sm90ELb0ELb1ELb0ELb1ELb0ELb1ELb0ELb1ELb1ELb1ELb0ELb0EEENS1_21CollectiveEpilogueFwdINS6_IJSA_SC_SB_EEES9_SE_SG_Li256ELb1ELb1ELb0ELb0EEENS1_36VarlenDynamicPersistentTileSchedulerILi128ELi96ELi256ELi128ELb0ELb1ELb1ELb1ELb0ELb1EEEEEEEEEvNT_6ParamsE)
        /*005c*/ 	.word	0x00000088


	//----- nvinfo : EIATTR_REGCOUNT
	.align		4
.L_37:
        /*0060*/ 	.byte	0x04, 0x2f
        /*0062*/ 	.short	(.L_39 - .L_38)
	.align		4
.L_38:
        /*0064*/ 	.word	index@(_ZN7cutlass13device_kernelIN5flash11enable_sm90INS1_16FlashAttnFwdSm90INS1_25CollectiveMainloopFwdSm90ILi2EN4cute5tupleIJNS5_1CILi1EEES8_S8_EEENS6_IJNS7_ILi128EEENS7_ILi96EEENS7_ILi192EEEEEELi192ENS_10bfloat16_tEfNS_4arch4Sm90ELb0ELb1ELb0ELb1ELb0ELb0ELb0ELb1ELb1ELb1ELb0ELb0EEENS1_21CollectiveEpilogueFwdINS6_IJSA_SC_SB_EEES9_SE_SG_Li256ELb1ELb1ELb0ELb0EEENS1_36VarlenDynamicPersistentTileSchedulerILi128ELi96ELi256ELi128ELb0ELb1ELb1ELb1ELb0ELb1EEEEEEEEEvNT_6ParamsE)
        /*0068*/ 	.word	0x000000a8


	//----- nvinfo : EIATTR_FRAME_SIZE
	.align		4
.L_39:
        /*006c*/ 	.byte	0x04, 0x11
        /*006e*/ 	.short	(.L_41 - .L_40)
	.align		4
.L_40:
        /*0070*/ 	.word	index@(_ZN7cutlass13device_kernelIN5flash11enable_sm90INS1_16FlashAttnFwdSm90INS1_25CollectiveMainloopFwdSm90ILi2EN4cute5tupleIJNS5_1CILi1EEES8_S8_EEENS6_IJNS7_ILi128EEENS7_ILi96EEENS7_ILi192EEEEEELi192ENS_10bfloat16_tEfNS_4arch4Sm90ELb0ELb1ELb0ELb1ELb0ELb0ELb0ELb1ELb1ELb1ELb0ELb0EEENS1_21CollectiveEpilogueFwdINS6_IJSA_SC_SB_EEES9_SE_SG_Li256ELb1ELb1ELb0ELb0EEENS1_36VarlenDynamicPersistentTileSchedulerILi128ELi96ELi256ELi128ELb0ELb1ELb1ELb1ELb0ELb1EEEEEEEEEvNT_6ParamsE)
        /*0074*/ 	.word	0x00000050


	//----- nvinfo : EIATTR_REGCOUNT
	.align		4
.L_41:
        /*0078*/ 	.byte	0x04, 0x2f
        /*007a*/ 	.short	(.L_43 - .L_42)
	.align		4
.L_42:
        /*007c*/ 	.word	index@(_ZN7cutlass13device_kernelIN5flash11enable_sm90INS1_16FlashAttnFwdSm90INS1_25CollectiveMainloopFwdSm90ILi2EN4cute5tupleIJNS5_1CILi1EEES8_S8_EEENS6_IJNS7_ILi128EEENS7_ILi96EEENS7_ILi192EEEEEELi192ENS_10bfloat16_tEfNS_4arch4Sm90ELb0ELb1ELb0ELb0ELb0ELb0ELb0ELb1ELb1ELb1ELb0ELb0EEENS1_21CollectiveEpilogueFwdINS6_IJSA_SC_SB_EEES9_SE_SG_Li256ELb0ELb1ELb0ELb0EEENS1_30DynamicPersistentTileSchedulerILi256ELi128ELb0ELb1ELb1EEEEEEEEEvNT_6ParamsE)
        /*0080*/ 	.word	0x000000a8


	//----- nvinfo : EIATTR_FRAME_SIZE
	.align		4
.L_43:
        /*0084*/ 	.byte	0x04, 0x11
        /*0086*/ 	.short	(.L_45 - .L_44)
	.align		4
.L_44:
        /*0088*/ 	.word	index@(_ZN7cutlass13device_kernelIN5flash11enable_sm90INS1_16FlashAttnFwdSm90INS1_25CollectiveMainloopFwdSm90ILi2EN4cute5tupleIJNS5_1CILi1EEES8_S8_EEENS6_IJNS7_ILi128EEENS7_ILi96EEENS7_ILi192EEEEEELi192ENS_10bfloat16_tEfNS_4arch4Sm90ELb0ELb1ELb0ELb0ELb0ELb0ELb0ELb1ELb1ELb1ELb0ELb0EEENS1_21CollectiveEpilogueFwdINS6_IJSA_SC_SB_EEES9_SE_SG_Li256ELb0ELb1ELb0ELb0EEENS1_30DynamicPersistentTileSchedulerILi256ELi128ELb0ELb1ELb1EEEEEEEEEvNT_6ParamsE)
        /*008c*/ 	.word	0x00000020


	//----- nvinfo : EIATTR_REGCOUNT
	.align		4
.L_45:
        /*0090*/ 	.byte	0x04, 0x2f
        /*0092*/ 	.short	(.L_47 - .L_46)
	.align		4
.L_46:
        /*0094*/ 	.word	index@(_ZN7cutlass13device_kernelIN5flash11enable_sm90INS1_16FlashAttnFwdSm90INS1_25CollectiveMainloopFwdSm90ILi2EN4cute5tupleIJNS5_1CILi1EEES8_S8_EEENS6_IJNS7_ILi128EEENS7_ILi112EEENS7_ILi192EEEEEELi192ENS_10bfloat16_tEfNS_4arch4Sm90ELb0ELb0ELb0ELb1ELb0ELb1ELb0ELb1ELb1ELb1ELb0ELb0EEENS1_21CollectiveEpilogueFwdINS6_IJSA_SC_SB_EEES9_SE_SG_Li256ELb1ELb1ELb0ELb0EEENS1_36VarlenDynamicPersistentTileSchedulerILi128ELi112ELi256ELi128ELb0ELb1ELb1ELb0ELb1ELb1EEEEEEEEEvNT_6ParamsE)
        /*0098*/ 	.word	0x000000a8


	//----- nvinfo : EIATTR_FRAME_SIZE
	.align		4
.L_47:
        /*009c*/ 	.byte	0x04, 0x11
        /*009e*/ 	.short	(.L_49 - .L_48)
	.align		4
.L_48:
        /*00a0*/ 	.word	index@(_ZN7cutlass13device_kernelIN5flash11enable_sm90INS1_16FlashAttnFwdSm90INS1_25CollectiveMainloopFwdSm90ILi2EN4cute5tupleIJNS5_1CILi1EEES8_S8_EEENS6_IJNS7_ILi128EEENS7_ILi112EEENS7_ILi192EEEEEELi192ENS_10bfloat16_tEfNS_4arch4Sm90ELb0ELb0ELb0ELb1ELb0ELb1ELb0ELb1ELb1ELb1ELb0ELb0EEENS1_21CollectiveEpilogueFwdINS6_IJSA_SC_SB_EEES9_SE_SG_Li256ELb1ELb1ELb0ELb0EEENS1_36VarlenDynamicPersistentTileSchedulerILi128ELi112ELi256ELi128ELb0ELb1ELb1ELb0ELb1ELb1EEEEEEEEEvNT_6ParamsE)
        /*00a4*/ 	.word	0x000000a0


	//----- nvinfo : EIATTR_REGCOUNT
	.align		4
.L_49:
        /*00a8*/ 	.byte	0x04, 0x2f
        /*00aa*/ 	.short	(.L_51 - .L_50)
	.align		4
.L_50:
        /*00ac*/ 	.word	index@(_ZN7cutlass13device_kernelIN5flash11enable_sm90INS1_16FlashAttnFwdSm90INS1_25CollectiveMainloopFwdSm90ILi2EN4cute5tupleIJNS5_1CILi1EEES8_S8_EEENS6_IJNS7_ILi128EEENS7_ILi112EEENS7_ILi192EEEEEELi192ENS_10bfloat16_tEfNS_4arch4Sm90ELb0ELb0ELb0ELb1ELb0ELb0ELb0ELb1ELb1ELb1ELb0ELb0EEENS1_21CollectiveEpilogueFwdINS6_IJSA_SC_SB_EEES9_SE_SG_Li256ELb1ELb1ELb0ELb0EEENS1_36VarlenDynamicPersistentTileSchedulerILi128ELi112ELi256ELi128ELb0ELb1ELb1ELb0ELb1ELb1EEEEEEEEEvNT_6ParamsE)
        /*00b0*/ 	.word	0x000000a8


	//----- nvinfo : EIATTR_FRAME_SIZE
	.align		4
.L_51:
        /*00b4*/ 	.byte	0x04, 0x11
        /*00b6*/ 	.short	(.L_53 - .L_52)
	.align		4
.L_52:
        /*00b8*/ 	.word	index@(_ZN7cutlass13device_kernelIN5flash11enable_sm90INS1_16FlashAttnFwdSm90INS1_25CollectiveMainloopFwdSm90ILi2EN4cute5tupleIJNS5_1CILi1EEES8_S8_EEENS6_IJNS7_ILi128EEENS7_ILi112EEENS7_ILi192EEEEEELi192ENS_10bfloat16_tEfNS_4arch4Sm90ELb0ELb0ELb0ELb1ELb0ELb0ELb0ELb1ELb1ELb1ELb0ELb0EEENS1_21CollectiveEpilogueFwdINS6_IJSA_SC_SB_EEES9_SE_SG_Li256ELb1ELb1ELb0ELb0EEENS1_36VarlenDynamicPersistentTileSchedulerILi128ELi112ELi256ELi128ELb0ELb1ELb1ELb0ELb1ELb1EEEEEEEEEvNT_6ParamsE)
        /*00bc*/ 	.word	0x00000060


	//----- nvinfo : EIATTR_REGCOUNT
	.align		4
.L_53:
        /*00c0*/ 	.byte	0x04, 0x2f
        /*00c2*/ 	.short	(.L_55 - .L_54)
	.align		4
.L_54:
        /*00c4*/ 	.word	index@(_ZN7cutlass13device_kernelIN5flash11enable_sm90INS1_16FlashAttnFwdSm90INS1_25CollectiveMainloopFwdSm90ILi2EN4cute5tupleIJNS5_1CILi2EEENS7_ILi1EEES9_EEENS6_IJNS7_ILi128EEENS7_ILi112EEENS7_ILi192EEEEEELi192ENS_10bfloat16_tEfNS_4arch4Sm90ELb0ELb0ELb0ELb0ELb0ELb0ELb0ELb1ELb1ELb1ELb0ELb0EEENS1_21CollectiveEpilogueFwdINS6_IJSB_SD_SC_EEESA_SF_SH_Li256ELb0ELb1ELb0ELb0EEENS1_29StaticPersistentTileSchedulerILb0EEEEEEEEEvNT_6ParamsE)
        /*00c8*/ 	.word	0x000000a8


	//----- nvinfo : EIATTR_FRAME_SIZE
	.align		4
.L_55:
        /*00cc*/ 	.byte	0x04, 0x11
        /*00ce*/ 	.short	(.L_57 - .L_56)
	.align		4
.L_56:
        /*00d0*/ 	.word	index@(_ZN7cutlass13device_kernelIN5flash11enable_sm90INS1_16FlashAttnFwdSm90INS1_25CollectiveMainloopFwdSm90ILi2EN4cute5tupleIJNS5_1CILi2EEENS7_ILi1EEES9_EEENS6_IJNS7_ILi128EEENS7_ILi112EEENS7_ILi192EEEEEELi192ENS_10bfloat16_tEfNS_4arch4Sm90ELb0ELb0ELb0ELb0ELb0ELb0ELb0ELb1ELb1ELb1ELb0ELb0EEENS1_21CollectiveEpilogueFwdINS6_IJSB_SD_SC_EEESA_SF_SH_Li256ELb0ELb1ELb0ELb0EEENS1_29StaticPersistentTileSchedulerILb0EEEEEEEEEvNT_6ParamsE)
        /*00d4*/ 	.word	0x00000038


	//----- nvinfo : EIATTR_REGCOUNT
	.align		4
.L_57:
        /*00d8*/ 	.byte	0x04, 0x2f
        /*00da*/ 	.short	(.L_59 - .L_58)
	.align		4
.L_58:
        /*00dc*/ 	.word	index@(_ZN7cutlass13device_kernelIN5flash11enable_sm90INS1_16FlashAttnFwdSm90INS1_25CollectiveMainloopFwdSm90ILi2EN4cute5tupleIJNS5_1CILi1EEES8_S8_EEENS6_IJNS7_ILi128EEENS7_ILi112EEENS7_ILi192EEEEEELi192ENS_10bfloat16_tEfNS_4arch4Sm90ELb0ELb0ELb0ELb0ELb0ELb0ELb0ELb1ELb1ELb1ELb0ELb0EEENS1_21CollectiveEpilogueFwdINS6_IJSA_SC_SB_EEES9_SE_SG_Li256ELb0ELb1ELb0ELb0EEENS1_29StaticPersistentTileSchedulerILb0EEEEEEEEEvNT_6ParamsE)
        /*00e0*/ 	.word	0x000000a8


	//----- nvinfo : EIATTR_FRAME_SIZE
	.align		4
.L_59:
        /*00e4*/ 	.byte	0x04, 0x11
        /*00e6*/ 	.short	(.L_61 - .L_60)
	.align		4
.L_60:
        /*00e8*/ 	.word	index@(_ZN7cutlass13device_kernelIN5flash11enable_sm90INS1_16FlashAttnFwdSm90INS1_25CollectiveMainloopFwdSm90ILi2EN4cute5tupleIJNS5_1CILi1EEES8_S8_EEENS6_IJNS7_ILi128EEENS7_ILi112EEENS7_ILi192EEEEEELi192ENS_10bfloat16_tEfNS_4arch4Sm90ELb0ELb0ELb0ELb0ELb0ELb0ELb0ELb1ELb1ELb1ELb0ELb0EEENS1_21CollectiveEpilogueFwdINS6_IJSA_SC_SB_EEES9_SE_SG_Li256ELb0ELb1ELb0ELb0EEENS1_29StaticPersistentTileSchedulerILb0EEEEEEEEEvNT_6ParamsE)
        /*00ec*/ 	.word	0x00000038


	//----- nvinfo : EIATTR_MIN_STACK_SIZE
	.align		4
.L_61:
        /*00f0*/ 	.byte	0x04, 0x12
        /*00f2*/ 	.short	(.L_63 - .L_62)
	.align		4
.L_62:
        /*00f4*/ 	.word	index@(_ZN7cutlass13device_kernelIN5flash11enable_sm90INS1_16FlashAttnFwdSm90INS1_25CollectiveMainloopFwdSm90ILi2EN4cute5tupleIJNS5_1CILi1EEES8_S8_EEENS6_IJNS7_ILi128EEENS7_ILi112EEENS7_ILi192EEEEEELi192ENS_10bfloat16_tEfNS_4arch4Sm90ELb0ELb0ELb0ELb0ELb0ELb0ELb0ELb1ELb1ELb1ELb0ELb0EEENS1_21CollectiveEpilogueFwdINS6_IJSA_SC_SB_EEES9_SE_SG_Li256ELb0ELb1ELb0ELb0EEENS1_29StaticPersistentTileSchedulerILb0EEEEEEEEEvNT_6ParamsE)
        /*00f8*/ 	.word	0x00000038


	//----- nvinfo : EIATTR_MIN_STACK_SIZE
	.align		4
.L_63:
        /*00fc*/ 	.byte	0x04, 0x12
        /*00fe*/ 	.short	(.L_65 - .L_64)
	.align		4
.L_64:
        /*0100*/ 	.word	index@(_ZN7cutlass13device_kernelIN5flash11enable_sm90INS1_16FlashAttnFwdSm90INS1_25CollectiveMainloopFwdSm90ILi2EN4cute5tupleIJNS5_1CILi2EEENS7_ILi1EEES9_EEENS6_IJNS7_ILi128EEENS7_ILi112EEENS7_ILi192EEEEEELi192ENS_10bfloat16_tEfNS_4arch4Sm90ELb0ELb0ELb0ELb0ELb0ELb0ELb0ELb1ELb1ELb1ELb0ELb0EEENS1_21CollectiveEpilogueFwdINS6_IJSB_SD_SC_EEESA_SF_SH_Li256ELb0ELb1ELb0ELb0EEENS1_29StaticPersistentTileSchedulerILb0EEEEEEEEEvNT_6ParamsE)
        /*0104*/ 	.word	0x00000038


	//----- nvinfo : EIATTR_MIN_STACK_SIZE
	.align		4
.L_65:
        /*0108*/ 	.byte	0x04, 0x12
        /*010a*/ 	.short	(.L_67 - .L_66)
	.align		4
.L_66:
        /*010c*/ 	.word	index@(_ZN7cutlass13device_kernelIN5flash11enable_sm90INS1_16FlashAttnFwdSm90INS1_25CollectiveMainloopFwdSm90ILi2EN4cute5tupleIJNS5_1CILi1EEES8_S8_EEENS6_IJNS7_ILi128EEENS7_ILi112EEENS7_ILi192EEEEEELi192ENS_10bfloat16_tEfNS_4arch4Sm90ELb0ELb0ELb0ELb1ELb0ELb0ELb0ELb1ELb1ELb1ELb0ELb0EEENS1_21CollectiveEpilogueFwdINS6_IJSA_SC_SB_EEES9_SE_SG_Li256ELb1ELb1ELb0ELb0EEENS1_36VarlenDynamicPersistentTileSchedulerILi128ELi112ELi256ELi128ELb0ELb1ELb1ELb0ELb1ELb1EEEEEEEEEvNT_6ParamsE)
        /*0110*/ 	.word	0x00000060


	//----- nvinfo : EIATTR_MIN_STACK_SIZE
	.align		4
.L_67:
        /*0114*/ 	.byte	0x04, 0x12
        /*0116*/ 	.short	(.L_69 - .L_68)
	.align		4
.L_68:
        /*0118*/ 	.word	index@(_ZN7cutlass13device_kernelIN5flash11enable_sm90INS1_16FlashAttnFwdSm90INS1_25CollectiveMainloopFwdSm90ILi2EN4cute5tupleIJNS5_1CILi1EEES8_S8_EEENS6_IJNS7_ILi128EEENS7_ILi112EEENS7_ILi192EEEEEELi192ENS_10bfloat16_tEfNS_4arch4Sm90ELb0ELb0ELb0ELb1ELb0ELb1ELb0ELb1ELb1ELb1ELb0ELb0EEENS1_21CollectiveEpilogueFwdINS6_IJSA_SC_SB_EEES9_SE_SG_Li256ELb1ELb1ELb0ELb0EEENS1_36VarlenDynamicPersistentTileSchedulerILi128ELi112ELi256ELi128ELb0ELb1ELb1ELb0ELb1ELb1EEEEEEEEEvNT_6ParamsE)
        /*011c*/ 	.word	0x000000a0


	//----- nvinfo : EIATTR_MIN_STACK_SIZE
	.align		4
.L_69:
        /*0120*/ 	.byte	0x04, 0x12
        /*0122*/ 	.short	(.L_71 - .L_70)
	.align		4
.L_70:
        /*0124*/ 	.word	index@(_ZN7cutlass13device_kernelIN5flash11enable_sm90INS1_16FlashAttnFwdSm90INS1_25CollectiveMainloopFwdSm90ILi2EN4cute5tupleIJNS5_1CILi1EEES8_S8_EEENS6_IJNS7_ILi128EEENS7_ILi96EEENS7_ILi192EEEEEELi192ENS_10bfloat16_tEfNS_4arch4Sm90ELb0ELb1ELb0ELb0ELb0ELb0ELb0ELb1ELb1ELb1ELb0ELb0EEENS1_21CollectiveEpilogueFwdINS6_IJSA_SC_SB_EEES9_SE_SG_Li256ELb0ELb1ELb0ELb0EEENS1_30DynamicPersistentTileSchedulerILi256ELi128ELb0ELb1ELb1EEEEEEEEEvNT_6ParamsE)
        /*0128*/ 	.word	0x00000020


	//----- nvinfo : EIATTR_MIN_STACK_SIZE
	.align		4
.L_71:
        /*012c*/ 	.byte	0x04, 0x12
        /*012e*/ 	.short	(.L_73 - .L_72)
	.align		4
.L_72:
        /*0130*/ 	.word	index@(_ZN7cutlass13device_kernelIN5flash11enable_sm90INS1_16FlashAttnFwdSm90INS1_25CollectiveMainloopFwdSm90ILi2EN4cute5tupleIJNS5_1CILi1EEES8_S8_EEENS6_IJNS7_ILi128EEENS7_ILi96EEENS7_ILi192EEEEEELi192ENS_10bfloat16_tEfNS_4arch4Sm90ELb0ELb1ELb0ELb1ELb0ELb0ELb0ELb1ELb1ELb1ELb0ELb0EEENS1_21CollectiveEpilogueFwdINS6_IJSA_SC_SB_EEES9_SE_SG_Li256ELb1ELb1ELb0ELb0EEENS1_36VarlenDynamicPersistentTileSchedulerILi128ELi96ELi256ELi128ELb0ELb1ELb1ELb1ELb0ELb1EEEEEEEEEvNT_6ParamsE)
        /*0134*/ 	.word	0x00000050


	//----- nvinfo : EIATTR_MIN_STACK_SIZE
	.align		4
.L_73:
        /*0138*/ 	.byte	0x04, 0x12
        /*013a*/ 	.short	(.L_75 - .L_74)
	.align		4
.L_74:
        /*013c*/ 	.word	index@(_ZN7cutlass13device_kernelIN5flash11enable_sm90INS1_16FlashAttnFwdSm90INS1_25CollectiveMainloopFwdSm90ILi2EN4cute5tupleIJNS5_1CILi1EEES8_S8_EEENS6_IJNS7_ILi128EEENS7_ILi96EEENS7_ILi192EEEEEELi192ENS_10bfloat16_tEfNS_4arch4Sm90ELb0ELb1ELb0ELb1ELb0ELb1ELb0ELb1ELb1ELb1ELb0ELb0EEENS1_21CollectiveEpilogueFwdINS6_IJSA_SC_SB_EEES9_SE_SG_Li256ELb1ELb1ELb0ELb0EEENS1_36VarlenDynamicPersistentTileSchedulerILi128ELi96ELi256ELi128ELb0ELb1ELb1ELb1ELb0ELb1EEEEEEEEEvNT_6ParamsE)
        /*0140*/ 	.word	0x00000088


	//----- nvinfo : EIATTR_MIN_STACK_SIZE
	.align		4
.L_75:
        /*0144*/ 	.byte	0x04, 0x12
        /*0146*/ 	.short	(.L_77 - .L_76)
	.align		4
.L_76:
        /*0148*/ 	.word	index@(_ZN7cutlass13device_kernelIN5flash11enable_sm90INS1_16FlashAttnFwdSm90INS1_25CollectiveMainloopFwdSm90ILi2EN4cute5tupleIJNS5_1CILi1EEES8_S8_EEENS6_IJNS7_ILi128EEENS7_ILi112EEENS7_ILi192EEEEEELi192ENS_10bfloat16_tEfNS_4arch4Sm90ELb1ELb0ELb0ELb0ELb0ELb0ELb0ELb1ELb1ELb1ELb0ELb0EEENS1_21CollectiveEpilogueFwdINS6_IJSA_SC_SB_EEES9_SE_SG_Li256ELb0ELb1ELb0ELb0EEENS1_30DynamicPersistentTileSchedulerILi256ELi128ELb0ELb1ELb1EEEEEEEEEvNT_6ParamsE)
        /*014c*/ 	.word	0x00000038


	//----- nvinfo : EIATTR_MIN_STACK_SIZE
	.align		4
.L_77:
        /*0150*/ 	.byte	0x04, 0x12
        /*0152*/ 	.short	(.L_79 - .L_78)
	.align		4
.L_78:
        /*0154*/ 	.word	index@(_ZN7cutlass13device_kernelIN5flash11enable_sm90INS1_16FlashAttnFwdSm90INS1_25CollectiveMainloopFwdSm90ILi2EN4cute5tupleIJNS5_1CILi1EEES8_S8_EEENS6_IJNS7_ILi128EEENS7_ILi112EEENS7_ILi192EEEEEELi192ENS_10bfloat16_tEfNS_4arch4Sm90ELb1ELb0ELb0ELb1ELb0ELb0ELb0ELb1ELb1ELb1ELb0ELb0EEENS1_21CollectiveEpilogueFwdINS6_IJSA_SC_SB_EEES9_SE_SG_Li256ELb1ELb1ELb0ELb0EEENS1_36VarlenDynamicPersistentTileSchedulerILi128ELi112ELi256ELi128ELb0ELb1ELb1ELb1ELb1ELb1EEEEEEEEEvNT_6ParamsE)
        /*0158*/ 	.word	0x00000058


	//----- nvinfo : EIATTR_MIN_STACK_SIZE
	.align		4
.L_79:
        /*015c*/ 	.byte	0x04, 0x12
        /*015e*/ 	.short	(.L_81 - .L_80)
	.align		4
.L_80:
        /*0160*/ 	.word	index@(_ZN7cutlass13device_kernelIN5flash11enable_sm90INS1_16FlashAttnFwdSm90INS1_25CollectiveMainloopFwdSm90ILi2EN4cute5tupleIJNS5_1CILi1EEES8_S8_EEENS6_IJNS7_ILi128EEENS7_ILi112EEENS7_ILi192EEEEEELi192ENS_10bfloat16_tEfNS_4arch4Sm90ELb1ELb0ELb0ELb1ELb0ELb1ELb0ELb1ELb1ELb1ELb0ELb0EEENS1_21CollectiveEpilogueFwdINS6_IJSA_SC_SB_EEES9_SE_SG_Li256ELb1ELb1ELb0ELb0EEENS1_36VarlenDynamicPersistentTileSchedulerILi128ELi112ELi256ELi128ELb0ELb1ELb1ELb1ELb1ELb1EEEEEEEEEvNT_6ParamsE)
        /*0164*/ 	.word	0x00000098
.L_81:


//--------------------- .nv.compat                --------------------------
	.section	.nv.compat,"",@"SHT_CUDA_COMPAT_INFO"
	.align	4
        /*0000*/ 	.byte	0x02, 0x09, 0x01, 0x00, 0x02, 0x02, 0x04, 0x00, 0x02, 0x05, 0x05, 0x00, 0x03, 0x07, 0x01, 0x01
        /*0010*/ 	.byte	0x02, 0x03, 0x01, 0x00, 0x02, 0x06, 0x01, 0x00, 0x04, 0x0b, 0x08, 0x00, 0x00, 0x00, 0x00, 0x00
        /*0020*/ 	.byte	0x00, 0x00, 0x00, 0x00


//--------------------- .nv.info._ZN7cutlass13device_kernelIN5flash11enable_sm90INS1_16FlashAttnFwdSm90INS1_25CollectiveMainloopFwdSm90ILi2EN4cute5tupleIJNS5_1CILi1EEES8_S8_EEENS6_IJNS7_ILi128EEENS7_ILi112EEENS7_ILi192EEEEEELi192ENS_10bfloat16_tEfNS_4arch4Sm90ELb0ELb0ELb0ELb0ELb0ELb0ELb0ELb1ELb1ELb1ELb0ELb0EEENS1_21CollectiveEpilogueFwdINS6_IJSA_SC_SB_EEES9_SE_SG_Li256ELb0ELb1ELb0ELb0EEENS1_29StaticPersistentTileSchedulerILb0EEEEEEEEEvNT_6ParamsE --------------------------
	.section	.nv.info._ZN7cutlass13device_kernelIN5flash11enable_sm90INS1_16FlashAttnFwdSm90INS1_25CollectiveMainloopFwdSm90ILi2EN4cute5tupleIJNS5_1CILi1EEES8_S8_EEENS6_IJNS7_ILi128EEENS7_ILi112EEENS7_ILi192EEEEEELi192ENS_10bfloat16_tEfNS_4arch4Sm90ELb0ELb0ELb0ELb0ELb0ELb0ELb0ELb1ELb1ELb1ELb0ELb0EEENS1_21CollectiveEpilogueFwdINS6_IJSA_SC_SB_EEES9_SE_SG_Li256ELb0ELb1ELb0ELb0EEENS1_29StaticPersistentTileSchedulerILb0EEEEEEEEEvNT_6ParamsE,"",@"SHT_CUDA_INFO"
	.sectionflags	@""
	.align	4


	//----- nvinfo : EIATTR_CUDA_API_VERSION
	.align		4
        /*0000*/ 	.byte	0x04, 0x37
        /*0002*/ 	.short	(.L_83 - .L_82)
.L_82:
        /*0004*/ 	.word	0x00000082


	//----- nvinfo : EIATTR_KPARAM_INFO
	.align		4
.L_83:
        /*0008*/ 	.byte	0x04, 0x17
        /*000a*/ 	.short	(.L_85 - .L_84)
.L_84:
        /*000c*/ 	.word	0x00000000
        /*0010*/ 	.short	0x0000
        /*0012*/ 	.short	0x0070
        /*0014*/ 	.byte	0x00, 0xf0, 0x01, 0x28


	//----- nvinfo : EIATTR_SPARSE_MMA_MASK
	.align		4
.L_85:
        /*0018*/ 	.byte	0x03, 0x50
        /*001a*/ 	.short	0x0000


	//----- nvinfo : EIATTR_MAXREG_COUNT
	.align		4
        /*001c*/ 	.byte	0x03, 0x1b
        /*001e*/ 	.short	0x00a8


	//----- nvinfo : EIATTR_NUM_BARRIERS
	.align		4
        /*0020*/ 	.byte	0x02, 0x4c
        /*0022*/ 	.byte	0x09
	.zero		1


	//----- nvinfo : EIATTR_EXTERNS
	.align		4
        /*0024*/ 	.byte	0x04, 0x0f
        /*0026*/ 	.short	(.L_87 - .L_86)


	//   ....[0]....
	.align		4
.L_86:
        /*0028*/ 	.word	index@(__assertfail)


	//----- nvinfo : EIATTR_ANNOTATIONS
	.align		4
.L_87:
        /*002c*/ 	.byte	0x04, 0x55
        /*002e*/ 	.short	(.L_89 - .L_88)


	//   ....[0]....
.L_88:
        /*0030*/ 	.word	0x00000001
        /*0034*/ 	.byte	0x20, 0x09, 0x00, 0x00, 0x01, 0x00, 0x00, 0x00, 0xe0, 0x09, 0x00, 0x00, 0x01, 0x00, 0x00, 0x00
        /* <DEDUP_REMOVED lines=27> */
        /*01f4*/ 	.byte	0x30, 0x00, 0x01, 0x00, 0x01, 0x00, 0x00, 0x00, 0x80, 0x00, 0x01, 0x00


	//----- nvinfo : EIATTR_MERCURY_ISA_VERSION
	.align		4
.L_89:
        /*0200*/ 	.byte	0x03, 0x5f
        /*0202*/ 	.short	0x0101


	//----- nvinfo : EIATTR_INT_WARP_WIDE_INSTR_OFFSETS
	.align		4
        /*0204*/ 	.byte	0x04, 0x31
        /*0206*/ 	.short	(.L_91 - .L_90)


	//   ....[0]....
.L_90:
        /*0208*/ 	.word	0x00000120


	//   ....[1]....
        /*020c*/ 	.word	0x00000160


	//   ....[2]....
        /*0210*/ 	.word	0x00000220


	//----- nvinfo : EIATTR_COOP_GROUP_MASK_REGIDS
	.align		4
.L_91:
        /*0214*/ 	.byte	0x04, 0x29
        /*0216*/ 	.short	(.L_93 - .L_92)


	//   ....[0]....
.L_92:
        /*0218*/ 	.word	0xffffffff


	//   ....[1]....
        /*021c*/ 	.word	0xffffffff


	//   ....[2]....
        /*0220*/ 	.word	0xffffffff


	//   ....[3]....
        /*0224*/ 	.word	0xffffffff


	//   ....[4]....
        /*0228*/ 	.word	0xffffffff


	//   ....[5]....
        /*022c*/ 	.word	0xffffffff


	//   ....[6]....
        /*0230*/ 	.word	0xffffffff


	//   ....[7]....
        /*0234*/ 	.word	0xffffffff


	//   ....[8]....
        /*0238*/ 	.word	0xffffffff


	//   ....[9]....
        /*023c*/ 	.word	0xffffffff


	//   ....[10]....
        /*0240*/ 	.word	0xffffffff


	//   ....[11]....
        /*0244*/ 	.word	0xffffffff


	//   ....[12]....
        /*0248*/ 	.word	0xffffffff


	//   ....[13]....
        /*024c*/ 	.word	0xffffffff


	//   ....[14]....
        /*0250*/ 	.word	0xffffffff


	//   ....[15]....
        /*0254*/ 	.word	0xffffffff


	//   ....[16]....
        /*0258*/ 	.word	0xffffffff


	//   ....[17]....
        /*025c*/ 	.word	0xffffffff


	//   ....[18]....
        /*0260*/ 	.word	0xffffffff


	//   ....[19]....
        /*0264*/ 	.word	0xffffffff


	//   ....[20]....
        /*0268*/ 	.word	0xffffffff


	//   ....[21]....
        /*026c*/ 	.word	0xffffffff


	//   ....[22]....
        /*0270*/ 	.word	0xffffffff


	//   ....[23]....
        /*0274*/ 	.word	0xffffffff


	//   ....[24]....
        /*0278*/ 	.word	0xffffffff


	//   ....[25]....
        /*027c*/ 	.word	0xffffffff


	//   ....[26]....
        /*0280*/ 	.word	0xffffffff


	//   ....[27]....
        /*0284*/ 	.word	0xffffffff


	//   ....[28]....
        /*0288*/ 	.word	0xffffffff


	//   ....[29]....
        /*028c*/ 	.word	0xffffffff


	//   ....[30]....
        /*0290*/ 	.word	0xffffffff


	//   ....[31]....
        /*0294*/ 	.word	0xffffffff


	//   ....[32]....
        /*0298*/ 	.word	0xffffffff


	//   ....[33]....
        /*029c*/ 	.word	0xffffffff


	//   ....[34]....
        /*02a0*/ 	.word	0xffffffff


	//   ....[35]....
        /*02a4*/ 	.word	0xffffffff


	//   ....[36]....
        /*02a8*/ 	.word	0xffffffff


	//   ....[37]....
        /*02ac*/ 	.word	0xffffffff


	//   ....[38]....
        /*02b0*/ 	.word	0xffffffff


	//   ....[39]....
        /*02b4*/ 	.word	0xffffffff


	//   ....[40]....
        /*02b8*/ 	.word	0xffffffff


	//   ....[41]....
        /*02bc*/ 	.word	0xffffffff


	//   ....[42]....
        /*02c0*/ 	.word	0xffffffff


	//   ....[43]....
        /*02c4*/ 	.word	0xffffffff


	//   ....[44]....
        /*02c8*/ 	.word	0xffffffff


	//   ....[45]....
        /*02cc*/ 	.word	0xffffffff


	//   ....[46]....
        /*02d0*/ 	.word	0xffffffff


	//   ....[47]....
        /*02d4*/ 	.word	0xffffffff


	//   ....[48]....
        /*02d8*/ 	.word	0xffffffff


	//   ....[49]....
        /*02dc*/ 	.word	0xffffffff


	//   ....[50]....
        /*02e0*/ 	.word	0x0500000f


	//   ....[51]....
        /*02e4*/ 	.word	0x0500000f


	//   ....[52]....
        /*02e8*/ 	.word	0x0500000f


	//   ....[53]....
        /*02ec*/ 	.word	0x0500000f


	//   ....[54]....
        /*02f0*/ 	.word	0x0500000f


	//   ....[55]....
        /*02f4*/ 	.word	0x0500000f


	//   ....[56]....
        /*02f8*/ 	.word	0x0500000f


	//   ....[57]....
        /*02fc*/ 	.word	0x0500000f


	//   ....[58]....
        /*0300*/ 	.word	0x0500000f


	//   ....[59]....
        /*0304*/ 	.word	0x0500000f


	//   ....[60]....
        /*0308*/ 	.word	0x0500000f


	//   ....[61]....
        /*030c*/ 	.word	0x0500000f


	//   ....[62]....
        /*0310*/ 	.word	0x0500000f


	//   ....[63]....
        /*0314*/ 	.word	0x0500000f


	//   ....[64]....
        /*0318*/ 	.word	0x0500000f


	//   ....[65]....
        /*031c*/ 	.word	0x0500000f


	//   ....[66]....
        /*0320*/ 	.word	0x0500000f


	//   ....[67]....
        /*0324*/ 	.word	0x0500000f


	//----- nvinfo : EIATTR_COOP_GROUP_INSTR_OFFSETS
	.align		4
.L_93:
        /*0328*/ 	.byte	0x04, 0x28
        /*032a*/ 	.short	(.L_95 - .L_94)


	//   ....[0]....
.L_94:
        /*032c*/ 	.word	0x00000060


	//   ....[1]....
        /*0330*/ 	.word	0x00000130


	//   ....[2]....
        /*0334*/ 	.word	0x00000230


	//   ....[3]....
        /*0338*/ 	.word	0x000003a0


	//   ....[4]....
        /*033c*/ 	.word	0x00000500


	//   ....[5]....
        /*0340*/ 	.word	0x00000620


	//   ....[6]....
        /*0344*/ 	.word	0x00000780


	//   ....[7]....
        /*0348*/ 	.word	0x00000d80


	//   ....[8]....
        /*034c*/ 	.word	0x00003e50


	//   ....[9]....
        /*0350*/ 	.word	0x00003ec0


	//   ....[10]....
        /*0354*/ 	.word	0x00004390


	//   ....[11]....
        /*0358*/ 	.word	0x000043f0


	//   ....[12]....
        /*035c*/ 	.word	0x00007ec0


	//   ....[13]....
        /*0360*/ 	.word	0x00007ef0


	//   ....[14]....
        /*0364*/ 	.word	0x00008140


	//   ....[15]....
        /*0368*/ 	.word	0x00008160


	//   ....[16]....
        /*036c*/ 	.word	0x00009770


	//   ....[17]....
        /*0370*/ 	.word	0x000097b0


	//   ....[18]....
        /*0374*/ 	.word	0x000098e0


	//   ....[19]....
        /*0378*/ 	.word	0x000098f0


	//   ....[20]....
        /*037c*/ 	.word	0x0000afe0


	//   ....[21]....
        /*0380*/ 	.word	0x0000b050


	//   ....[22]....
        /*0384*/ 	.word	0x0000b080


	//   ....[23]....
        /*0388*/ 	.word	0x0000b0e0


	//   ....[24]....
        /*038c*/ 	.word	0x0000b5d0


	//   ....[25]....
        /*0390*/ 	.word	0x0000b610


	//   ....[26]....
        /*0394*/ 	.word	0x0000b710


	//   ....[27]....
        /*0398*/ 	.word	0x0000b730


	//   ....[28]....
        /*039c*/ 	.word	0x0000b830


	//   ....[29]....
        /*03a0*/ 	.word	0x0000b850


	//   ....[30]....
        /*03a4*/ 	.word	0x0000b960


	//   ....[31]....
        /*03a8*/ 	.word	0x0000b9a0


	//   ....[32]....
        /*03ac*/ 	.word	0x0000c450


	//   ....[33]....
        /*03b0*/ 	.word	0x0000cf10


	//   ....[34]....
        /*03b4*/ 	.word	0x0000cf20


	//   ....[35]....
        /*03b8*/ 	.word	0x0000cf80


	//   ....[36]....
        /*03bc*/ 	.word	0x0000cfc0


	//   ....[37]....
        /*03c0*/ 	.word	0x0000d090


	//   ....[38]....
        /*03c4*/ 	.word	0x0000d0f0


	//   ....[39]....
        /*03c8*/ 	.word	0x0000d190


	//   ....[40]....
        /*03cc*/ 	.word	0x0000d1a0


	//   ....[41]....
        /*03d0*/ 	.word	0x0000d230


	//   ....[42]....
        /*03d4*/ 	.word	0x0000d240


	//   ....[43]....
        /*03d8*/ 	.word	0x0000d2d0


	//   ....[44]....
        /*03dc*/ 	.word	0x0000d2e0


	//   ....[45]....
        /*03e0*/ 	.word	0x0000d370


	//   ....[46]....
        /*03e4*/ 	.word	0x0000d380


	//   ....[47]....
        /*03e8*/ 	.word	0x0000d390


	//   ....[48]....
        /*03ec*/ 	.word	0x0000d3a0


	//   ....[49]....
        /*03f0*/ 	.word	0x0000ffb0


	//   ....[50]....
        /*03f4*/ 	.word	0x000104a0


	//   ....[51]....
        /*03f8*/ 	.word	0x00010610


	//   ....[52]....
        /*03fc*/ 	.word	0x00010670


	//   ....[53]....
        /*0400*/ 	.word	0x00010800


	//   ....[54]....
        /*0404*/ 	.word	0x00010850


	//   ....[55]....
        /*0408*/ 	.word	0x00010980


	//   ....[56]....
        /*040c*/ 	.word	0x000109d0


	//   ....[57]....
        /*0410*/ 	.word	0x00010b20


	//   ....[58]....
        /*0414*/ 	.word	0x00010b90


	//   ....[59]....
        /*0418*/ 	.word	0x00010cb0


	//   ....[60]....
        /*041c*/ 	.word	0x00010d00


	//   ....[61]....
        /*0420*/ 	.word	0x00010e20


	//   ....[62]....
        /*0424*/ 	.word	0x00010e70


	//   ....[63]....
        /*0428*/ 	.word	0x00010f80


	//   ....[64]....
        /*042c*/ 	.word	0x00010fd0


	//   ....[65]....
        /*0430*/ 	.word	0x000110d0


	//   ....[66]....
        /*0434*/ 	.word	0x00011120


	//   ....[67]....
        /*0438*/ 	.word	0x000114c0


	//----- nvinfo : EIATTR_REG_RECONFIG
	.align		4
.L_95:
        /*043c*/ 	.byte	0x01, 0x54
	.zero		2


	//----- nvinfo : EIATTR_SYSCALL_OFFSETS
	.align		4
        /*0440*/ 	.byte	0x04, 0x46
        /*0442*/ 	.short	(.L_97 - .L_96)


	//   ....[0]....
.L_96:
        /*0444*/ 	.word	0x00001140


	//   ....[1]....
        /*0448*/ 	.word	0x0000c060


	//   ....[2]....
        /*044c*/ 	.word	0x0000c1a0


	//   ....[3]....
        /*0450*/ 	.word	0x0000c290


	//   ....[4]....
        /*0454*/ 	.word	0x0000caa0


	//----- nvinfo : EIATTR_MBARRIER_INSTR_OFFSETS
	.align		4
.L_97:
        /*0458*/ 	.byte	0x04, 0x39
        /*045a*/ 	.short	(.L_99 - .L_98)


	//   ....[0]....
.L_98:
        /*045c*/ 	.word	0x00000250
        /*0460*/ 	.word	0x000000ff
        /*0464*/ 	.word	0x00036800
        /*0468*/ 	.short	0x0100
        /*046a*/ 	.byte	0x08
	.zero		1


	//   ....[1]....
        /*046c*/ 	.word	0x00000260
        /*0470*/ 	.word	0x000000ff
        /*0474*/ 	.word	0x00036820
        /*0478*/ 	.short	0x0100
        /*047a*/ 	.byte	0x08
	.zero		1


	//   ....[2]....
        /*047c*/ 	.word	0x00000350
        /*0480*/ 	.word	0x000000ff
        /*0484*/ 	.word	0x00036830
        /*0488*/ 	.short	0x0100
        /*048a*/ 	.byte	0x08
	.zero		1


	//   ....[3]....
        /*048c*/ 	.word	0x00000360
        /*0490*/ 	.word	0x000000ff
        /*0494*/ 	.word	0x00036840
        /*0498*/ 	.short	0x0100
        /*049a*/ 	.byte	0x08
	.zero		1


	//   ....[4]....
        /*049c*/ 	.word	0x00000370
        /*04a0*/ 	.word	0x000000ff
        /*04a4*/ 	.word	0x00036838
        /*04a8*/ 	.short	0x0100
        /*04aa*/ 	.byte	0x08
	.zero		1


	//   ....[5]....
        /*04ac*/ 	.word	0x00000380
        /*04b0*/ 	.word	0x000000ff
        /*04b4*/ 	.word	0x00036848
        /*04b8*/ 	.short	0x0100
        /*04ba*/ 	.byte	0x08
	.zero		1


	//   ....[6]....
        /*04bc*/ 	.word	0x000004b0
        /*04c0*/ 	.word	0x000000ff
        /*04c4*/ 	.word	0x00036850
        /*04c8*/ 	.short	0x0100
        /*04ca*/ 	.byte	0x08
	.zero		1


	//   ....[7]....
        /*04cc*/ 	.word	0x000004c0
        /*04d0*/ 	.word	0x000000ff
        /*04d4*/ 	.word	0x00036860
        /*04d8*/ 	.short	0x0100
        /*04da*/ 	.byte	0x08
	.zero		1


	//   ....[8]....
        /*04dc*/ 	.word	0x000004d0
        /*04e0*/ 	.word	0x000000ff
        /*04e4*/ 	.word	0x00036858
        /*04e8*/ 	.short	0x0100
        /*04ea*/ 	.byte	0x08
	.zero		1


	//   ....[9]....
        /*04ec*/ 	.word	0x000004e0
        /*04f0*/ 	.word	0x000000ff
        /*04f4*/ 	.word	0x00036868
        /*04f8*/ 	.short	0x0100
        /*04fa*/ 	.byte	0x08
	.zero		1


	//   ....[10]....
        /*04fc*/ 	.word	0x000005d0
        /*0500*/ 	.word	0x000000ff
        /*0504*/ 	.word	0x00036870
        /*0508*/ 	.short	0x0100
        /*050a*/ 	.byte	0x06
	.zero		1


	//   ....[11]....
        /*050c*/ 	.word	0x000005e0
        /*0510*/ 	.word	0x000000ff
        /*0514*/ 	.word	0x00036880
        /*0518*/ 	.short	0x0100
        /*051a*/ 	.byte	0x06
	.zero		1


	//   ....[12]....
        /*051c*/ 	.word	0x000005f0
        /*0520*/ 	.word	0x000000ff
        /*0524*/ 	.word	0x00036878
        /*0528*/ 	.short	0x0100
        /*052a*/ 	.byte	0x06
	.zero		1


	//   ....[13]....
        /*052c*/ 	.word	0x00000600
        /*0530*/ 	.word	0x000000ff
        /*0534*/ 	.word	0x00036888
        /*0538*/ 	.short	0x0100
        /*053a*/ 	.byte	0x06
	.zero		1


	//   ....[14]....
        /*053c*/ 	.word	0x00000730
        /*0540*/ 	.word	0x000000ff
        /*0544*/ 	.word	0x00036890
        /*0548*/ 	.short	0x0100
        /*054a*/ 	.byte	0x08
	.zero		1


	//   ....[15]....
        /*054c*/ 	.word	0x00000740
        /*0550*/ 	.word	0x000000ff
        /*0554*/ 	.word	0x000368a0
        /*0558*/ 	.short	0x0100
        /*055a*/ 	.byte	0x08
	.zero		1


	//   ....[16]....
        /*055c*/ 	.word	0x00000750
        /*0560*/ 	.word	0x000000ff
        /*0564*/ 	.word	0x00036898
        /*0568*/ 	.short	0x0100
        /*056a*/ 	.byte	0x08
	.zero		1


	//   ....[17]....
        /*056c*/ 	.word	0x00000760
        /*0570*/ 	.word	0x000000ff
        /*0574*/ 	.word	0x000368a8
        /*0578*/ 	.short	0x0100
        /*057a*/ 	.byte	0x08
	.zero		1


	//   ....[18]....
        /*057c*/ 	.word	0x00000890
        /*0580*/ 	.word	0x000000ff
        /*0584*/ 	.word	0x000368b0
        /*0588*/ 	.short	0x0100
        /*058a*/ 	.byte	0x08
	.zero		1


	//   ....[19]....
        /*058c*/ 	.word	0x000008a0
        /*0590*/ 	.word	0x000000ff
        /*0594*/ 	.word	0x000368c0
        /*0598*/ 	.short	0x0100
        /*059a*/ 	.byte	0x08
	.zero		1


	//   ....[20]....
        /*059c*/ 	.word	0x000008b0
        /*05a0*/ 	.word	0x000000ff
        /*05a4*/ 	.word	0x000368b8
        /*05a8*/ 	.short	0x0100
        /*05aa*/ 	.byte	0x08
	.zero		1


	//   ....[21]....
        /*05ac*/ 	.word	0x000008c0
        /*05b0*/ 	.word	0x000000ff
        /*05b4*/ 	.word	0x000368c8
        /*05b8*/ 	.short	0x0100
        /*05ba*/ 	.byte	0x08
	.zero		1


	//   ....[22]....
        /*05bc*/ 	.word	0x00001180
        /*05c0*/ 	.word	0x000000ff
        /*05c4*/ 	.word	0x00036800
        /*05c8*/ 	.short	0x010a
        /*05ca*/ 	.byte	0x25
	.zero		1


	//   ....[23]....
        /*05cc*/ 	.word	0x00001200
        /*05d0*/ 	.word	0x00000002
        /*05d4*/ 	.word	0x00036830
        /*05d8*/ 	.short	0x010a
        /*05da*/ 	.byte	0x3f
	.zero		1


	//   ....[24]....
        /*05dc*/ 	.word	0x00001280
        /*05e0*/ 	.word	0x00000002
        /*05e4*/ 	.word	0x00036830
        /*05e8*/ 	.short	0x010a
        /*05ea*/ 	.byte	0x3f
	.zero		1


	//   ....[25]....
        /*05ec*/ 	.word	0x00003e90
        /*05f0*/ 	.word	0x00000002
        /*05f4*/ 	.word	0x00000000
        /*05f8*/ 	.short	0x0101
        /*05fa*/ 	.byte	0x3f
	.zero		1


	//   ....[26]....
        /*05fc*/ 	.word	0x00005570
        /*0600*/ 	.word	0x000000ff
        /*0604*/ 	.word	0x00036830
        /*0608*/ 	.short	0x010a
        /*060a*/ 	.byte	0x26
	.zero		1


	//   ....[27]....
        /*060c*/ 	.word	0x000055b0
        /*0610*/ 	.word	0x000000ff
        /*0614*/ 	.word	0x00036830
        /*0618*/ 	.short	0x010a
        /*061a*/ 	.byte	0x26
	.zero		1


	//   ....[28]....
        /*061c*/ 	.word	0x00007ba0
        /*0620*/ 	.word	0x000000ff
        /*0624*/ 	.word	0x00036850
        /*0628*/ 	.short	0x010a
        /*062a*/ 	.byte	0x07
	.zero		1


	//   ....[29]....
        /*062c*/ 	.word	0x00007be0
        /*0630*/ 	.word	0x000000ff
        /*0634*/ 	.word	0x00036850
        /*0638*/ 	.short	0x010a
        /*063a*/ 	.byte	0x07
	.zero		1


	//   ....[30]....
        /*063c*/ 	.word	0x00008ad0
        /*0640*/ 	.word	0x00000085
        /*0644*/ 	.word	0x00000000
        /*0648*/ 	.short	0x0101
        /*064a*/ 	.byte	0x3f
	.zero		1


	//   ....[31]....
        /*064c*/ 	.word	0x00008b20
        /*0650*/ 	.word	0x00000092
        /*0654*/ 	.word	0x00000000
        /*0658*/ 	.short	0x0101
        /*065a*/ 	.byte	0x3f
	.zero		1


	//   ....[32]....
        /*065c*/ 	.word	0x000096e0
        /*0660*/ 	.word	0x000000ff
        /*0664*/ 	.word	0x00036850
        /*0668*/ 	.short	0x010a
        /*066a*/ 	.byte	0x0c
	.zero		1


	//   ....[33]....
        /*066c*/ 	.word	0x00009720
        /*0670*/ 	.word	0x000000ff
        /*0674*/ 	.word	0x00036850
        /*0678*/ 	.short	0x010a
        /*067a*/ 	.byte	0x0c
	.zero		1


	//   ....[34]....
        /*067c*/ 	.word	0x0000a5f0
        /*0680*/ 	.word	0x00000096
        /*0684*/ 	.word	0x00000000
        /*0688*/ 	.short	0x0101
        /*068a*/ 	.byte	0x3f
	.zero		1


	//   ....[35]....
        /*068c*/ 	.word	0x0000b4c0
        /*0690*/ 	.word	0x000000ff
        /*0694*/ 	.word	0x00000000
        /*0698*/ 	.short	0x0101
        /*069a*/ 	.byte	0x04
	.zero		1


	//   ....[36]....
        /*069c*/ 	.word	0x0000c690
        /*06a0*/ 	.word	0x00000000
        /*06a4*/ 	.word	0x00036840
        /*06a8*/ 	.short	0x010a
        /*06aa*/ 	.byte	0x3f
	.zero		1


	//   ....[37]....
        /*06ac*/ 	.word	0x0000d530
        /*06b0*/ 	.word	0x000000ff
        /*06b4*/ 	.word	0x00036800
        /*06b8*/ 	.short	0x0107
        /*06ba*/ 	.byte	0x24
	.zero		1


	//   ....[38]....
        /*06bc*/ 	.word	0x0000d5a0
        /*06c0*/ 	.word	0x000000ff
        /*06c4*/ 	.word	0x00036800
        /*06c8*/ 	.short	0x0101
        /*06ca*/ 	.byte	0x24
	.zero		1


	//   ....[39]....
        /*06cc*/ 	.word	0x0000d5d0
        /*06d0*/ 	.word	0x000000ff
        /*06d4*/ 	.word	0x00036820
        /*06d8*/ 	.short	0x010a
        /*06da*/ 	.byte	0x24
	.zero		1


	//   ....[40]....
        /*06dc*/ 	.word	0x0000d900
        /*06e0*/ 	.word	0x00000003
        /*06e4*/ 	.word	0x00036840
        /*06e8*/ 	.short	0x010a
        /*06ea*/ 	.byte	0x3f
	.zero		1


	//   ....[41]....
        /*06ec*/ 	.word	0x0000dd90
        /*06f0*/ 	.word	0x00000003
        /*06f4*/ 	.word	0x00000060
        /*06f8*/ 	.short	0x010a
        /*06fa*/ 	.byte	0x3f
	.zero		1


	//   ....[42]....
        /*06fc*/ 	.word	0x0000e4e0
        /*0700*/ 	.word	0x00000003
        /*0704*/ 	.word	0x00036840
        /*0708*/ 	.short	0x010a
        /*070a*/ 	.byte	0x3f
	.zero		1


	//   ....[43]....
        /*070c*/ 	.word	0x0000e970
        /*0710*/ 	.word	0x00000002
        /*0714*/ 	.word	0x00000060
        /*0718*/ 	.short	0x010a
        /*071a*/ 	.byte	0x3f
	.zero		1


	//   ....[44]....
        /*071c*/ 	.word	0x0000f000
        /*0720*/ 	.word	0x00000002
        /*0724*/ 	.word	0x00036840
        /*0728*/ 	.short	0x010a
        /*072a*/ 	.byte	0x3f
	.zero		1


	//   ....[45]....
        /*072c*/ 	.word	0x0000f490
        /*0730*/ 	.word	0x00000002
        /*0734*/ 	.word	0x00000060
        /*0738*/ 	.short	0x010a
        /*073a*/ 	.byte	0x3f
	.zero		1


	//   ....[46]....
        /*073c*/ 	.word	0x0000f9c0
        /*0740*/ 	.word	0x00000002
        /*0744*/ 	.word	0x00036860
        /*0748*/ 	.short	0x010a
        /*074a*/ 	.byte	0x3f
	.zero		1


	//   ....[47]....
        /*074c*/ 	.word	0x0000ff30
        /*0750*/ 	.word	0x00000000
        /*0754*/ 	.word	0x00036820
        /*0758*/ 	.short	0x010a
        /*075a*/ 	.byte	0x3f
	.zero		1


	//   ....[48]....
        /*075c*/ 	.word	0x00010100
        /*0760*/ 	.word	0x00000006
        /*0764*/ 	.word	0x00000000
        /*0768*/ 	.short	0x010a
        /*076a*/ 	.byte	0x3f
	.zero		1


	//   ....[49]....
        /*076c*/ 	.word	0x00010150
        /*0770*/ 	.word	0x00000003
        /*0774*/ 	.word	0x00000000
        /*0778*/ 	.short	0x010a
        /*077a*/ 	.byte	0x3f
	.zero		1


	//   ....[50]....
        /*077c*/ 	.word	0x000101b0
        /*0780*/ 	.word	0x00000012
        /*0784*/ 	.word	0x00000000
        /*0788*/ 	.short	0x010a
        /*078a*/ 	.byte	0x3f
	.zero		1


	//   ....[51]....
        /*078c*/ 	.word	0x000101e0
        /*0790*/ 	.word	0x00000003
        /*0794*/ 	.word	0x00000000
        /*0798*/ 	.short	0x010a
        /*079a*/ 	.byte	0x3f
	.zero		1


	//   ....[52]....
        /*079c*/ 	.word	0x00010250
        /*07a0*/ 	.word	0x00000003
        /*07a4*/ 	.word	0x00036800
        /*07a8*/ 	.short	0x010a
        /*07aa*/ 	.byte	0x3f
	.zero		1


	//   ....[53]....
        /*07ac*/ 	.word	0x000102a0
        /*07b0*/ 	.word	0x00000002
        /*07b4*/ 	.word	0x00036830
        /*07b8*/ 	.short	0x010a
        /*07ba*/ 	.byte	0x3f
	.zero		1


	//   ....[54]....
        /*07bc*/ 	.word	0x00010300
        /*07c0*/ 	.word	0x00000003
        /*07c4*/ 	.word	0x00036830
        /*07c8*/ 	.short	0x010a
        /*07ca*/ 	.byte	0x3f
	.zero		1


	//   ....[55]....
        /*07cc*/ 	.word	0x00010360
        /*07d0*/ 	.word	0x00000003
        /*07d4*/ 	.word	0x00036850
        /*07d8*/ 	.short	0x010a
        /*07da*/ 	.byte	0x3f
	.zero		1


	//   ....[56]....
        /*07dc*/ 	.word	0x000103c0
        /*07e0*/ 	.word	0x00000007
        /*07e4*/ 	.word	0x00036850
        /*07e8*/ 	.short	0x010a
        /*07ea*/ 	.byte	0x3f
	.zero		1


	//   ....[57]....
        /*07ec*/ 	.word	0x00010560
        /*07f0*/ 	.word	0x00000000
        /*07f4*/ 	.word	0x00036840
        /*07f8*/ 	.short	0x010a
        /*07fa*/ 	.byte	0x3f
	.zero		1


	//   ....[58]....
        /*07fc*/ 	.word	0x00011160
        /*0800*/ 	.word	0x00000009
        /*0804*/ 	.word	0x00036820
        /*0808*/ 	.short	0x010a
        /*080a*/ 	.byte	0x3f
	.zero		1


	//   ....[59]....
        /*080c*/ 	.word	0x000111b0
        /*0810*/ 	.word	0x00000003
        /*0814*/ 	.word	0x00036840
        /*0818*/ 	.short	0x010a
        /*081a*/ 	.byte	0x3f
	.zero		1


	//   ....[60]....
        /*081c*/ 	.word	0x00011200
        /*0820*/ 	.word	0x00000003
        /*0824*/ 	.word	0x00000060
        /*0828*/ 	.short	0x010a
        /*082a*/ 	.byte	0x3f
	.zero		1


	//   ....[61]....
        /*082c*/ 	.word	0x00011250
        /*0830*/ 	.word	0x00000003
        /*0834*/ 	.word	0x00036840
        /*0838*/ 	.short	0x010a
        /*083a*/ 	.byte	0x3f
	.zero		1


	//   ....[62]....
        /*083c*/ 	.word	0x000112a0
        /*0840*/ 	.word	0x00000002
        /*0844*/ 	.word	0x00000060
        /*0848*/ 	.short	0x010a
        /*084a*/ 	.byte	0x3f
	.zero		1


	//   ....[63]....
        /*084c*/ 	.word	0x000112f0
        /*0850*/ 	.word	0x00000002
        /*0854*/ 	.word	0x00036840
        /*0858*/ 	.short	0x010a
        /*085a*/ 	.byte	0x3f
	.zero		1


	//   ....[64]....
        /*085c*/ 	.word	0x00011340
        /*0860*/ 	.word	0x00000002
        /*0864*/ 	.word	0x00000060
        /*0868*/ 	.short	0x010a
        /*086a*/ 	.byte	0x3f
	.zero		1


	//   ....[65]....
        /*086c*/ 	.word	0x00011390
        /*0870*/ 	.word	0x00000002
        /*0874*/ 	.word	0x00036860
        /*0878*/ 	.short	0x010a
        /*087a*/ 	.byte	0x3f
	.zero		1


	//   ....[66]....
        /*087c*/ 	.word	0x000113e0
        /*0880*/ 	.word	0x00000000
        /*0884*/ 	.word	0x00036820
        /*0888*/ 	.short	0x010a
        /*088a*/ 	.byte	0x3f
	.zero		1


	//   ....[67]....
        /*088c*/ 	.word	0x00011580
        /*0890*/ 	.word	0x00000006
        /*0894*/ 	.word	0x00000000
        /*0898*/ 	.short	0x010a
        /*089a*/ 	.byte	0x3f
	.zero		1


	//   ....[68]....
        /*089c*/ 	.word	0x000115d0
        /*08a0*/ 	.word	0x00000003
        /*08a4*/ 	.word	0x00000000
        /*08a8*/ 	.short	0x010a
        /*08aa*/ 	.byte	0x3f
	.zero		1


	//   ....[69]....
        /*08ac*/ 	.word	0x00011620
        /*08b0*/ 	.word	0x00000012
        /*08b4*/ 	.word	0x00000000
        /*08b8*/ 	.short	0x010a
        /*08ba*/ 	.byte	0x3f
	.zero		1


	//----- nvinfo : EIATTR_NUM_MBARRIERS
	.align		4
.L_99:
        /*08bc*/ 	.byte	0x03, 0x38
        /*08be*/ 	.short	0x0016


	//----- nvinfo : EIATTR_EXIT_INSTR_OFFSETS
	.align		4
        /*08c0*/ 	.byte	0x04, 0x1c
        /*08c2*/ 	.short	(.L_101 - .L_100)


	//   ....[0]....
.L_100:
        /*08c4*/ 	.word	0x000009d0


	//   ....[1]....
        /*08c8*/ 	.word	0x0000bae0


	//   ....[2]....
        /*08cc*/ 	.word	0x00010230


	//----- nvinfo : EIATTR_MAX_THREADS
	.align		4
.L_101:
        /*08d0*/ 	.byte	0x04, 0x05
        /*08d2*/ 	.short	(.L_103 - .L_102)
.L_102:
        /*08d4*/ 	.word	0x00000180
        /*08d8*/ 	.word	0x00000001
        /*08dc*/ 	.word	0x00000001


	//----- nvinfo : EIATTR_CRS_STACK_SIZE
	.align		4
.L_103:
        /*08e0*/ 	.byte	0x04, 0x1e
        /*08e2*/ 	.short	(.L_105 - .L_104)
.L_104:
        /*08e4*/ 	.word	0x00000000


	//----- nvinfo : EIATTR_CBANK_PARAM_SIZE
	.align		4
.L_105:
        /*08e8*/ 	.byte	0x03, 0x19
        /*08ea*/ 	.short	0x0a70


	//----- nvinfo : EIATTR_PARAM_CBANK
	.align		4
        /*08ec*/ 	.byte	0x04, 0x0a
        /*08ee*/ 	.short	(.L_107 - .L_106)
	.align		4
.L_106:
        /*08f0*/ 	.word	index@(.nv.constant0._ZN7cutlass13device_kernelIN5flash11enable_sm90INS1_16FlashAttnFwdSm90INS1_25CollectiveMainloopFwdSm90ILi2EN4cute5tupleIJNS5_1CILi1EEES8_S8_EEENS6_IJNS7_ILi128EEENS7_ILi112EEENS7_ILi192EEEEEELi192ENS_10bfloat16_tEfNS_4arch4Sm90ELb0ELb0ELb0ELb0ELb0ELb0ELb0ELb1ELb1ELb1ELb0ELb0EEENS1_21CollectiveEpilogueFwdINS6_IJSA_SC_SB_EEES9_SE_SG_Li256ELb0ELb1ELb0ELb0EEENS1_29StaticPersistentTileSchedulerILb0EEEEEEEEEvNT_6ParamsE)
        /*08f4*/ 	.short	0x0210
        /*08f6*/ 	.short	0x0a70


	//----- nvinfo : EIATTR_SW_WAR
	.align		4
.L_107:
        /*08f8*/ 	.byte	0x04, 0x36
        /*08fa*/ 	.short	(.L_109 - .L_108)
.L_108:
        /*08fc*/ 	.word	0x00000008
.L_109:


//--------------------- .nv.info._ZN7cutlass13device_kernelIN5flash11enable_sm90INS1_16FlashAttnFwdSm90INS1_25CollectiveMainloopFwdSm90ILi2EN4cute5tupleIJNS5_1CILi2EEENS7_ILi1EEES9_EEENS6_IJNS7_ILi128EEENS7_ILi112EEENS7_ILi192EEEEEELi192ENS_10bfloat16_tEfNS_4arch4Sm90ELb0ELb0ELb0ELb0ELb0ELb0ELb0ELb1ELb1ELb1ELb0ELb0EEENS1_21CollectiveEpilogueFwdINS6_IJSB_SD_SC_EEESA_SF_SH_Li256ELb0ELb1ELb0ELb0EEENS1_29StaticPersistentTileSchedulerILb0EEEEEEEEEvNT_6ParamsE --------------------------
	.section	.nv.info._ZN7cutlass13device_kernelIN5flash11enable_sm90INS1_16FlashAttnFwdSm90INS1_25CollectiveMainloopFwdSm90ILi2EN4cute5tupleIJNS5_1CILi2EEENS7_ILi1EEES9_EEENS6_IJNS7_ILi128EEENS7_ILi112EEENS7_ILi192EEEEEELi192ENS_10bfloat16_tEfNS_4arch4Sm90ELb0ELb0ELb0ELb0ELb0ELb0ELb0ELb1ELb1ELb1ELb0ELb0EEENS1_21CollectiveEpilogueFwdINS6_IJSB_SD_SC_EEESA_SF_SH_Li256ELb0ELb1ELb0ELb0EEENS1_29StaticPersistentTileSchedulerILb0EEEEEEEEEvNT_6ParamsE,"",@"SHT_CUDA_INFO"
	.sectionflags	@""
	.align	4


	//----- nvinfo : EIATTR_CUDA_API_VERSION
	.align		4
        /*0000*/ 	.byte	0x04, 0x37
        /*0002*/ 	.short	(.L_111 - .L_110)
.L_110:
        /*0004*/ 	.word	0x00000082


	//----- nvinfo : EIATTR_KPARAM_INFO
	.align		4
.L_111:
        /*0008*/ 	.byte	0x04, 0x17
        /*000a*/ 	.short	(.L_113 - .L_112)
.L_112:
        /*000c*/ 	.word	0x00000000
        /*0010*/ 	.short	0x0000
        /*0012*/ 	.short	0x0070
        /*0014*/ 	.byte	0x00, 0xf0, 0x01, 0x28


	//----- nvinfo : EIATTR_SPARSE_MMA_MASK
	.align		4
.L_113:
        /*0018*/ 	.byte	0x03, 0x50
        /*001a*/ 	.short	0x0000


	//----- nvinfo : EIATTR_MAXREG_COUNT
	.align		4
        /*001c*/ 	.byte	0x03, 0x1b
        /*001e*/ 	.short	0x00a8


	//----- nvinfo : EIATTR_NUM_BARRIERS
	.align		4
        /*0020*/ 	.byte	0x02, 0x4c
        /*0022*/ 	.byte	0x09
	.zero		1


	//----- nvinfo : EIATTR_EXTERNS
	.align		4
        /*0024*/ 	.byte	0x04, 0x0f
        /*0026*/ 	.short	(.L_115 - .L_114)


	//   ....[0]....
	.align		4
.L_114:
        /*0028*/ 	.word	index@(__assertfail)


	//----- nvinfo : EIATTR_ANNOTATIONS
	.align		4
.L_115:
        /*002c*/ 	.byte	0x04, 0x55
        /*002e*/ 	.short	(.L_117 - .L_116)


	//   ....[0]....
.L_116:
        /* <DEDUP_REMOVED lines=33> */
        /*0234*/ 	.byte	0xd0, 0x07, 0x01, 0x00


	//----- nvinfo : EIATTR_MERCURY_ISA_VERSION
	.align		4
.L_117:
        /*0238*/ 	.byte	0x03, 0x5f
        /*023a*/ 	.short	0x0101


	//----- nvinfo : EIATTR_INT_WARP_WIDE_INSTR_OFFSETS
	.align		4
        /*023c*/ 	.byte	0x04, 0x31
        /*023e*/ 	.short	(.L_119 - .L_118)


	//   ....[0]....
.L_118:
        /*0240*/ 	.word	0x00000120


	//   ....[1]....
        /*0244*/ 	.word	0x000001c0


	//   ....[2]....
        /*0248*/ 	.word	0x00000230


	//----- nvinfo : EIATTR_COOP_GROUP_MASK_REGIDS
	.align		4
.L_119:
        /*024c*/ 	.byte	0x04, 0x29
        /*024e*/ 	.short	(.L_121 - .L_120)


	//   ....[0]....
.L_120:
        /*0250*/ 	.word	0xffffffff


	//   ....[1]....
        /*0254*/ 	.word	0xffffffff


	//   ....[2]....
        /*0258*/ 	.word	0xffffffff


	//   ....[3]....
        /*025c*/ 	.word	0xffffffff


	//   ....[4]....
        /*0260*/ 	.word	0xffffffff


	//   ....[5]....
        /*0264*/ 	.word	0xffffffff


	//   ....[6]....
        /*0268*/ 	.word	0xffffffff


	//   ....[7]....
        /*026c*/ 	.word	0xffffffff


	//   ....[8]....
        /*0270*/ 	.word	0xffffffff


	//   ....[9]....
        /*0274*/ 	.word	0xffffffff


	//   ....[10]....
        /*0278*/ 	.word	0xffffffff


	//   ....[11]....
        /*027c*/ 	.word	0xffffffff


	//   ....[12]....
        /*0280*/ 	.word	0xffffffff


	//   ....[13]....
        /*0284*/ 	.word	0xffffffff


	//   ....[14]....
        /*0288*/ 	.word	0xffffffff


	//   ....[15]....
        /*028c*/ 	.word	0xffffffff


	//   ....[16]....
        /*0290*/ 	.word	0xffffffff


	//   ....[17]....
        /*0294*/ 	.word	0xffffffff


	//   ....[18]....
        /*0298*/ 	.word	0xffffffff


	//   ....[19]....
        /*029c*/ 	.word	0xffffffff


	//   ....[20]....
        /*02a0*/ 	.word	0xffffffff


	//   ....[21]....
        /*02a4*/ 	.word	0xffffffff


	//   ....[22]....
        /*02a8*/ 	.word	0xffffffff


	//   ....[23]....
        /*02ac*/ 	.word	0xffffffff


	//   ....[24]....
        /*02b0*/ 	.word	0xffffffff


	//   ....[25]....
        /*02b4*/ 	.word	0xffffffff


	//   ....[26]....
        /*02b8*/ 	.word	0xffffffff


	//   ....[27]....
        /*02bc*/ 	.word	0xffffffff


	//   ....[28]....
        /*02c0*/ 	.word	0xffffffff


	//   ....[29]....
        /*02c4*/ 	.word	0xffffffff


	//   ....[30]....
        /*02c8*/ 	.word	0xffffffff


	//   ....[31]....
        /*02cc*/ 	.word	0xffffffff


	//   ....[32]....
        /*02d0*/ 	.word	0xffffffff


	//   ....[33]....
        /*02d4*/ 	.word	0xffffffff


	//   ....[34]....
        /*02d8*/ 	.word	0xffffffff


	//   ....[35]....
        /*02dc*/ 	.word	0xffffffff


	//   ....[36]....
        /*02e0*/ 	.word	0xffffffff


	//   ....[37]....
        /*02e4*/ 	.word	0xffffffff


	//   ....[38]....
        /*02e8*/ 	.word	0xffffffff


	//   ....[39]....
        /*02ec*/ 	.word	0xffffffff


	//   ....[40]....
        /*02f0*/ 	.word	0xffffffff


	//   ....[41]....
        /*02f4*/ 	.word	0xffffffff


	//   ....[42]....
        /*02f8*/ 	.word	0xffffffff


	//   ....[43]....
        /*02fc*/ 	.word	0xffffffff


	//   ....[44]....
        /*0300*/ 	.word	0xffffffff


	//   ....[45]....
        /*0304*/ 	.word	0xffffffff


	//   ....[46]....
        /*0308*/ 	.word	0xffffffff


	//   ....[47]....
        /*030c*/ 	.word	0xffffffff


	//   ....[48]....
        /*0310*/ 	.word	0xffffffff


	//   ....[49]....
        /*0314*/ 	.word	0xffffffff


	//   ....[50]....
        /*0318*/ 	.word	0xffffffff


	//   ....[51]....
        /*031c*/ 	.word	0x0500000f


	//   ....[52]....
        /*0320*/ 	.word	0x0500000f


	//   ....[53]....
        /*0324*/ 	.word	0x0500000f


	//   ....[54]....
        /*0328*/ 	.word	0x0500000f


	//   ....[55]....
        /*032c*/ 	.word	0x0500000f


	//   ....[56]....
        /*0330*/ 	.word	0x0500000f


	//   ....[57]....
        /*0334*/ 	.word	0x0500000f


	//   ....[58]....
        /*0338*/ 	.word	0x0500000f


	//   ....[59]....
        /*033c*/ 	.word	0x0500000f


	//   ....[60]....
        /*0340*/ 	.word	0x0500000f


	//   ....[61]....
        /*0344*/ 	.word	0x0500000f


	//   ....[62]....
        /*0348*/ 	.word	0x0500000f


	//   ....[63]....
        /*034c*/ 	.word	0x0500000f


	//   ....[64]....
        /*0350*/ 	.word	0x0500000f


	//   ....[65]....
        /*0354*/ 	.word	0x0500000f


	//   ....[66]....
        /*0358*/ 	.word	0x0500000f


	//   ....[67]....
        /*035c*/ 	.word	0x0500000f


	//   ....[68]....
        /*0360*/ 	.word	0x0500000f


	//----- nvinfo : EIATTR_COOP_GROUP_INSTR_OFFSETS
	.align		4
.L_121:
        /*0364*/ 	.byte	0x04, 0x28
        /*0366*/ 	.short	(.L_123 - .L_122)


	//   ....[0]....
.L_122:
        /*0368*/ 	.word	0x00000060


	//   ....[1]....
        /*036c*/ 	.word	0x00000130


	//   ....[2]....
        /*0370*/ 	.word	0x000001d0


	//   ....[3]....
        /*0374*/ 	.word	0x000003b0


	//   ....[4]....
        /*0378*/ 	.word	0x000005e0


	//   ....[5]....
        /*037c*/ 	.word	0x00000810


	//   ....[6]....
        /*0380*/ 	.word	0x00000aa0


	//   ....[7]....
        /*0384*/ 	.word	0x00000dc0


	//   ....[8]....
        /*0388*/ 	.word	0x00001290


	//   ....[9]....
        /*038c*/ 	.word	0x00004160


	//   ....[10]....
        /*0390*/ 	.word	0x00004260


	//   ....[11]....
        /*0394*/ 	.word	0x00004790


	//   ....[12]....
        /*0398*/ 	.word	0x000047e0


	//   ....[13]....
        /*039c*/ 	.word	0x000082e0


	//   ....[14]....
        /*03a0*/ 	.word	0x000082f0


	//   ....[15]....
        /*03a4*/ 	.word	0x00008320


	//   ....[16]....
        /*03a8*/ 	.word	0x00008330


	//   ....[17]....
        /*03ac*/ 	.word	0x00009880


	//   ....[18]....
        /*03b0*/ 	.word	0x000098b0


	//   ....[19]....
        /*03b4*/ 	.word	0x00009970


	//   ....[20]....
        /*03b8*/ 	.word	0x00009980


	//   ....[21]....
        /*03bc*/ 	.word	0x0000aea0


	//   ....[22]....
        /*03c0*/ 	.word	0x0000aed0


	//   ....[23]....
        /*03c4*/ 	.word	0x0000af80


	//   ....[24]....
        /*03c8*/ 	.word	0x0000afe0


	//   ....[25]....
        /*03cc*/ 	.word	0x0000b750


	//   ....[26]....
        /*03d0*/ 	.word	0x0000b780


	//   ....[27]....
        /*03d4*/ 	.word	0x0000b8a0


	//   ....[28]....
        /*03d8*/ 	.word	0x0000b8c0


	//   ....[29]....
        /*03dc*/ 	.word	0x0000b9c0


	//   ....[30]....
        /*03e0*/ 	.word	0x0000b9e0


	//   ....[31]....
        /*03e4*/ 	.word	0x0000baf0


	//   ....[32]....
        /*03e8*/ 	.word	0x0000bb30


	//   ....[33]....
        /*03ec*/ 	.word	0x0000c680


	//   ....[34]....
        /*03f0*/ 	.word	0x0000d1d0


	//   ....[35]....
        /*03f4*/ 	.word	0x0000d200


	//   ....[36]....
        /*03f8*/ 	.word	0x0000d2e0


	//   ....[37]....
        /*03fc*/ 	.word	0x0000d2f0


	//   ....[38]....
        /*0400*/ 	.word	0x0000d390


	//   ....[39]....
        /*0404*/ 	.word	0x0000d3a0


	//   ....[40]....
        /*0408*/ 	.word	0x0000d440


	//   ....[41]....
        /*040c*/ 	.word	0x0000d450


	//   ....[42]....
        /*0410*/ 	.word	0x0000d4f0


	//   ....[43]....
        /*0414*/ 	.word	0x0000d500


	//   ....[44]....
        /*0418*/ 	.word	0x0000d5a0


	//   ....[45]....
        /*041c*/ 	.word	0x0000d5b0


	//   ....[46]....
        /*0420*/ 	.word	0x0000d650


	//   ....[47]....
        /*0424*/ 	.word	0x0000d660


	//   ....[48]....
        /*0428*/ 	.word	0x0000d670


	//   ....[49]....
        /*042c*/ 	.word	0x0000d6c0


	//   ....[50]....
        /*0430*/ 	.word	0x00010700


	//   ....[51]....
        /*0434*/ 	.word	0x00010bf0


	//   ....[52]....
        /*0438*/ 	.word	0x00010d60


	//   ....[53]....
        /*043c*/ 	.word	0x00010dc0


	//   ....[54]....
        /*0440*/ 	.word	0x00010f50


	//   ....[55]....
        /*0444*/ 	.word	0x00010fa0


	//   ....[56]....
        /*0448*/ 	.word	0x000110d0


	//   ....[57]....
        /*044c*/ 	.word	0x00011120


	//   ....[58]....
        /*0450*/ 	.word	0x00011250


	//   ....[59]....
        /*0454*/ 	.word	0x000112a0


	//   ....[60]....
        /*0458*/ 	.word	0x000113d0


	//   ....[61]....
        /*045c*/ 	.word	0x00011420


	//   ....[62]....
        /*0460*/ 	.word	0x00011550


	//   ....[63]....
        /*0464*/ 	.word	0x000115a0


	//   ....[64]....
        /*0468*/ 	.word	0x000116d0


	//   ....[65]....
        /*046c*/ 	.word	0x00011720


	//   ....[66]....
        /*0470*/ 	.word	0x00011830


	//   ....[67]....
        /*0474*/ 	.word	0x00011880


	//   ....[68]....
        /*0478*/ 	.word	0x00011c30


	//----- nvinfo : EIATTR_REG_RECONFIG
	.align		4
.L_123:
        /*047c*/ 	.byte	0x01, 0x54
	.zero		2


	//----- nvinfo : EIATTR_SYSCALL_OFFSETS
	.align		4
        /*0480*/ 	.byte	0x04, 0x46
        /*0482*/ 	.short	(.L_125 - .L_124)


	//   ....[0]....
.L_124:
        /*0484*/ 	.word	0x00001650


	//   ....[1]....
        /*0488*/ 	.word	0x0000c2a0


	//   ....[2]....
        /*048c*/ 	.word	0x0000c3e0


	//   ....[3]....
        /*0490*/ 	.word	0x0000c4d0


	//   ....[4]....
        /*0494*/ 	.word	0x0000cd70


	//----- nvinfo : EIATTR_MBARRIER_INSTR_OFFSETS
	.align		4
.L_125:
        /*0498*/ 	.byte	0x04, 0x39
        /*049a*/ 	.short	(.L_127 - .L_126)


	//   ....[0]....
.L_126:
        /*049c*/ 	.word	0x00000250
        /*04a0*/ 	.word	0x000000ff
        /*04a4*/ 	.word	0x00036800
        /*04a8*/ 	.short	0x0100
        /*04aa*/ 	.byte	0x08
	.zero		1


	//   ....[1]....
        /*04ac*/ 	.word	0x00000260
        /*04b0*/ 	.word	0x000000ff
        /*04b4*/ 	.word	0x00036820
        /*04b8*/ 	.short	0x0100
        /*04ba*/ 	.byte	0x08
	.zero		1


	//   ....[2]....
        /*04bc*/ 	.word	0x00000350
        /*04c0*/ 	.word	0x000000ff
        /*04c4*/ 	.word	0x00036830
        /*04c8*/ 	.short	0x0100
        /*04ca*/ 	.byte	0x08
	.zero		1


	//   ....[3]....
        /*04cc*/ 	.word	0x00000360
        /*04d0*/ 	.word	0x000000ff
        /*04d4*/ 	.word	0x00036840
        /*04d8*/ 	.short	0x0100
        /*04da*/ 	.byte	0x08
	.zero		1


	//   ....[4]....
        /*04dc*/ 	.word	0x00000370
        /*04e0*/ 	.word	0x000000ff
        /*04e4*/ 	.word	0x00036838
        /*04e8*/ 	.short	0x0100
        /*04ea*/ 	.byte	0x08
	.zero		1


	//   ....[5]....
        /*04ec*/ 	.word	0x00000380
        /*04f0*/ 	.word	0x000000ff
        /*04f4*/ 	.word	0x00036848
        /*04f8*/ 	.short	0x0100
        /*04fa*/ 	.byte	0x08
	.zero		1


	//   ....[6]....
        /*04fc*/ 	.word	0x00000590
        /*0500*/ 	.word	0x000000ff
        /*0504*/ 	.word	0x00036850
        /*0508*/ 	.short	0x0100
        /*050a*/ 	.byte	0x08
	.zero		1


	//   ....[7]....
        /*050c*/ 	.word	0x000005a0
        /*0510*/ 	.word	0x000000ff
        /*0514*/ 	.word	0x00036860
        /*0518*/ 	.short	0x0100
        /*051a*/ 	.byte	0x08
	.zero		1


	//   ....[8]....
        /*051c*/ 	.word	0x000005b0
        /*0520*/ 	.word	0x000000ff
        /*0524*/ 	.word	0x00036858
        /*0528*/ 	.short	0x0100
        /*052a*/ 	.byte	0x08
	.zero		1


	//   ....[9]....
        /*052c*/ 	.word	0x000005c0
        /*0530*/ 	.word	0x000000ff
        /*0534*/ 	.word	0x00036868
        /*0538*/ 	.short	0x0100
        /*053a*/ 	.byte	0x08
	.zero		1


	//   ....[10]....
        /*053c*/ 	.word	0x000007c0
        /*0540*/ 	.word	0x000000ff
        /*0544*/ 	.word	0x00036870
        /*0548*/ 	.short	0x0100
        /*054a*/ 	.byte	0x08
	.zero		1


	//   ....[11]....
        /*054c*/ 	.word	0x000007d0
        /*0550*/ 	.word	0x000000ff
        /*0554*/ 	.word	0x00036880
        /*0558*/ 	.short	0x0100
        /*055a*/ 	.byte	0x08
	.zero		1


	//   ....[12]....
        /*055c*/ 	.word	0x000007e0
        /*0560*/ 	.word	0x000000ff
        /*0564*/ 	.word	0x00036878
        /*0568*/ 	.short	0x0100
        /*056a*/ 	.byte	0x08
	.zero		1


	//   ....[13]....
        /*056c*/ 	.word	0x000007f0
        /*0570*/ 	.word	0x000000ff
        /*0574*/ 	.word	0x00036888
        /*0578*/ 	.short	0x0100
        /*057a*/ 	.byte	0x08
	.zero		1


	//   ....[14]....
        /*057c*/ 	.word	0x00000a50
        /*0580*/ 	.word	0x000000ff
        /*0584*/ 	.word	0x00036890
        /*0588*/ 	.short	0x0100
        /*058a*/ 	.byte	0x08
	.zero		1


	//   ....[15]....
        /*058c*/ 	.word	0x00000a60
        /*0590*/ 	.word	0x000000ff
        /*0594*/ 	.word	0x000368a0
        /*0598*/ 	.short	0x0100
        /*059a*/ 	.byte	0x08
	.zero		1


	//   ....[16]....
        /*059c*/ 	.word	0x00000a70
        /*05a0*/ 	.word	0x000000ff
        /*05a4*/ 	.word	0x00036898
        /*05a8*/ 	.short	0x0100
        /*05aa*/ 	.byte	0x08
	.zero		1


	//   ....[17]....
        /*05ac*/ 	.word	0x00000a80
        /*05b0*/ 	.word	0x000000ff
        /*05b4*/ 	.word	0x000368a8
        /*05b8*/ 	.short	0x0100
        /*05ba*/ 	.byte	0x08
	.zero		1


	//   ....[18]....
        /*05bc*/ 	.word	0x00000d20
        /*05c0*/ 	.word	0x000000ff
        /*05c4*/ 	.word	0x000368b0
        /*05c8*/ 	.short	0x0100
        /*05ca*/ 	.byte	0x08
	.zero		1


	//   ....[19]....
        /*05cc*/ 	.word	0x00000d30
        /*05d0*/ 	.word	0x000000ff
        /*05d4*/ 	.word	0x000368c0
        /*05d8*/ 	.short	0x0100
        /*05da*/ 	.byte	0x08
	.zero		1


	//   ....[20]....
        /*05dc*/ 	.word	0x00000d40
        /*05e0*/ 	.word	0x000000ff
        /*05e4*/ 	.word	0x000368b8
        /*05e8*/ 	.short	0x0100
        /*05ea*/ 	.byte	0x08
	.zero		1


	//   ....[21]....
        /*05ec*/ 	.word	0x00000d50
        /*05f0*/ 	.word	0x000000ff
        /*05f4*/ 	.word	0x000368c8
        /*05f8*/ 	.short	0x0100
        /*05fa*/ 	.byte	0x08
	.zero		1


	//   ....[22]....
        /*05fc*/ 	.word	0x00001690
        /*0600*/ 	.word	0x000000ff
        /*0604*/ 	.word	0x00036800
        /*0608*/ 	.short	0x010a
        /*060a*/ 	.byte	0x25
	.zero		1


	//   ....[23]....
        /*060c*/ 	.word	0x00001710
        /*0610*/ 	.word	0x00000002
        /*0614*/ 	.word	0x00036830
        /*0618*/ 	.short	0x010a
        /*061a*/ 	.byte	0x3f
	.zero		1


	//   ....[24]....
        /*061c*/ 	.word	0x00001750
        /*0620*/ 	.word	0x00000002
        /*0624*/ 	.word	0x00036830
        /*0628*/ 	.short	0x010a
        /*062a*/ 	.byte	0x3f
	.zero		1


	//   ....[25]....
        /*062c*/ 	.word	0x00004d60
        /*0630*/ 	.word	0x00000005
        /*0634*/ 	.word	0x00000000
        /*0638*/ 	.short	0x0101
        /*063a*/ 	.byte	0x3f
	.zero		1


	//   ....[26]....
        /*063c*/ 	.word	0x00005600
        /*0640*/ 	.word	0x000000ff
        /*0644*/ 	.word	0x00036830
        /*0648*/ 	.short	0x010a
        /*064a*/ 	.byte	0x26
	.zero		1


	//   ....[27]....
        /*064c*/ 	.word	0x00005640
        /*0650*/ 	.word	0x000000ff
        /*0654*/ 	.word	0x00036830
        /*0658*/ 	.short	0x010a
        /*065a*/ 	.byte	0x26
	.zero		1


	//   ....[28]....
        /*065c*/ 	.word	0x00007c30
        /*0660*/ 	.word	0x000000ff
        /*0664*/ 	.word	0x00036850
        /*0668*/ 	.short	0x010a
        /*066a*/ 	.byte	0x07
	.zero		1


	//   ....[29]....
        /*066c*/ 	.word	0x00007c70
        /*0670*/ 	.word	0x000000ff
        /*0674*/ 	.word	0x00036850
        /*0678*/ 	.short	0x010a
        /*067a*/ 	.byte	0x07
	.zero		1


	//   ....[30]....
        /*067c*/ 	.word	0x00008cd0
        /*0680*/ 	.word	0x00000005
        /*0684*/ 	.word	0x00000000
        /*0688*/ 	.short	0x0101
        /*068a*/ 	.byte	0x3f
	.zero		1


	//   ....[31]....
        /*068c*/ 	.word	0x00008fc0
        /*0690*/ 	.word	0x0000007e
        /*0694*/ 	.word	0x00000000
        /*0698*/ 	.short	0x0101
        /*069a*/ 	.byte	0x3f
	.zero		1


	//   ....[32]....
        /*069c*/ 	.word	0x000097d0
        /*06a0*/ 	.word	0x000000ff
        /*06a4*/ 	.word	0x00036850
        /*06a8*/ 	.short	0x010a
        /*06aa*/ 	.byte	0x09
	.zero		1


	//   ....[33]....
        /*06ac*/ 	.word	0x00009810
        /*06b0*/ 	.word	0x000000ff
        /*06b4*/ 	.word	0x00036850
        /*06b8*/ 	.short	0x010a
        /*06ba*/ 	.byte	0x09
	.zero		1


	//   ....[34]....
        /*06bc*/ 	.word	0x00009e00
        /*06c0*/ 	.word	0x0000001a
        /*06c4*/ 	.word	0x00000000
        /*06c8*/ 	.short	0x0101
        /*06ca*/ 	.byte	0x3f
	.zero		1


	//   ....[35]....
        /*06cc*/ 	.word	0x0000b720
        /*06d0*/ 	.word	0x000000ff
        /*06d4*/ 	.word	0x00000000
        /*06d8*/ 	.short	0x0101
        /*06da*/ 	.byte	0x05
	.zero		1


	//   ....[36]....
        /*06dc*/ 	.word	0x0000b790
        /*06e0*/ 	.word	0x000000ff
        /*06e4*/ 	.word	0x00000000
        /*06e8*/ 	.short	0x0101
        /*06ea*/ 	.byte	0x04
	.zero		1


	//   ....[37]....
        /*06ec*/ 	.word	0x0000c8a0
        /*06f0*/ 	.word	0x00000002
        /*06f4*/ 	.word	0x00036840
        /*06f8*/ 	.short	0x010a
        /*06fa*/ 	.byte	0x3f
	.zero		1


	//   ....[38]....
        /*06fc*/ 	.word	0x0000d7f0
        /*0700*/ 	.word	0x000000ff
        /*0704*/ 	.word	0x00036800
        /*0708*/ 	.short	0x0107
        /*070a*/ 	.byte	0x24
	.zero		1


	//   ....[39]....
        /*070c*/ 	.word	0x0000d860
        /*0710*/ 	.word	0x000000ff
        /*0714*/ 	.word	0x00036800
        /*0718*/ 	.short	0x0101
        /*071a*/ 	.byte	0x24
	.zero		1


	//   ....[40]....
        /*071c*/ 	.word	0x0000d880
        /*0720*/ 	.word	0x000000ff
        /*0724*/ 	.word	0x00036820
        /*0728*/ 	.short	0x010a
        /*072a*/ 	.byte	0x24
	.zero		1


	//   ....[41]....
        /*072c*/ 	.word	0x0000dba0
        /*0730*/ 	.word	0x00000003
        /*0734*/ 	.word	0x00036840
        /*0738*/ 	.short	0x010a
        /*073a*/ 	.byte	0x3f
	.zero		1


	//   ....[42]....
        /*073c*/ 	.word	0x0000e0f0
        /*0740*/ 	.word	0x00000002
        /*0744*/ 	.word	0x00036860
        /*0748*/ 	.short	0x010a
        /*074a*/ 	.byte	0x3f
	.zero		1


	//   ....[43]....
        /*074c*/ 	.word	0x0000e8c0
        /*0750*/ 	.word	0x00000003
        /*0754*/ 	.word	0x00036840
        /*0758*/ 	.short	0x010a
        /*075a*/ 	.byte	0x3f
	.zero		1


	//   ....[44]....
        /*075c*/ 	.word	0x0000ee10
        /*0760*/ 	.word	0x00000002
        /*0764*/ 	.word	0x00036860
        /*0768*/ 	.short	0x010a
        /*076a*/ 	.byte	0x3f
	.zero		1


	//   ....[45]....
        /*076c*/ 	.word	0x0000f540
        /*0770*/ 	.word	0x00000003
        /*0774*/ 	.word	0x00036840
        /*0778*/ 	.short	0x010a
        /*077a*/ 	.byte	0x3f
	.zero		1


	//   ....[46]....
        /*077c*/ 	.word	0x0000fa80
        /*0780*/ 	.word	0x00000002
        /*0784*/ 	.word	0x00036860
        /*0788*/ 	.short	0x010a
        /*078a*/ 	.byte	0x3f
	.zero		1


	//   ....[47]....
        /*078c*/ 	.word	0x00010020
        /*0790*/ 	.word	0x00000000
        /*0794*/ 	.word	0x00036860
        /*0798*/ 	.short	0x010a
        /*079a*/ 	.byte	0x3f
	.zero		1


	//   ....[48]....
        /*079c*/ 	.word	0x00010680
        /*07a0*/ 	.word	0x00000000
        /*07a4*/ 	.word	0x00036820
        /*07a8*/ 	.short	0x010a
        /*07aa*/ 	.byte	0x3f
	.zero		1


	//   ....[49]....
        /*07ac*/ 	.word	0x00010870
        /*07b0*/ 	.word	0x00000006
        /*07b4*/ 	.word	0x00000000
        /*07b8*/ 	.short	0x010a
        /*07ba*/ 	.byte	0x3f
	.zero		1


	//   ....[50]....
        /*07bc*/ 	.word	0x000108a0
        /*07c0*/ 	.word	0x00000007
        /*07c4*/ 	.word	0x00000000
        /*07c8*/ 	.short	0x010a
        /*07ca*/ 	.byte	0x3f
	.zero		1


	//   ....[51]....
        /*07cc*/ 	.word	0x00010900
        /*07d0*/ 	.word	0x00000004
        /*07d4*/ 	.word	0x00000000
        /*07d8*/ 	.short	0x010a
        /*07da*/ 	.byte	0x3f
	.zero		1


	//   ....[52]....
        /*07dc*/ 	.word	0x00010930
        /*07e0*/ 	.word	0x00000003
        /*07e4*/ 	.word	0x00000000
        /*07e8*/ 	.short	0x010a
        /*07ea*/ 	.byte	0x3f
	.zero		1


	//   ....[53]....
        /*07ec*/ 	.word	0x000109a0
        /*07f0*/ 	.word	0x00000003
        /*07f4*/ 	.word	0x00036800
        /*07f8*/ 	.short	0x010a
        /*07fa*/ 	.byte	0x3f
	.zero		1


	//   ....[54]....
        /*07fc*/ 	.word	0x000109f0
        /*0800*/ 	.word	0x00000002
        /*0804*/ 	.word	0x00036830
        /*0808*/ 	.short	0x010a
        /*080a*/ 	.byte	0x3f
	.zero		1


	//   ....[55]....
        /*080c*/ 	.word	0x00010a50
        /*0810*/ 	.word	0x00000003
        /*0814*/ 	.word	0x00036830
        /*0818*/ 	.short	0x010a
        /*081a*/ 	.byte	0x3f
	.zero		1


	//   ....[56]....
        /*081c*/ 	.word	0x00010ab0
        /*0820*/ 	.word	0x00000003
        /*0824*/ 	.word	0x00036850
        /*0828*/ 	.short	0x010a
        /*082a*/ 	.byte	0x3f
	.zero		1


	//   ....[57]....
        /*082c*/ 	.word	0x00010b10
        /*0830*/ 	.word	0x00000007
        /*0834*/ 	.word	0x00036850
        /*0838*/ 	.short	0x010a
        /*083a*/ 	.byte	0x3f
	.zero		1


	//   ....[58]....
        /*083c*/ 	.word	0x00010cb0
        /*0840*/ 	.word	0x00000002
        /*0844*/ 	.word	0x00036840
        /*0848*/ 	.short	0x010a
        /*084a*/ 	.byte	0x3f
	.zero		1


	//   ....[59]....
        /*084c*/ 	.word	0x000118d0
        /*0850*/ 	.word	0x00000002
        /*0854*/ 	.word	0x00036820
        /*0858*/ 	.short	0x010a
        /*085a*/ 	.byte	0x3f
	.zero		1


	//   ....[60]....
        /*085c*/ 	.word	0x00011920
        /*0860*/ 	.word	0x00000003
        /*0864*/ 	.word	0x00036840
        /*0868*/ 	.short	0x010a
        /*086a*/ 	.byte	0x3f
	.zero		1


	//   ....[61]....
        /*086c*/ 	.word	0x00011970
        /*0870*/ 	.word	0x00000002
        /*0874*/ 	.word	0x00036860
        /*0878*/ 	.short	0x010a
        /*087a*/ 	.byte	0x3f
	.zero		1


	//   ....[62]....
        /*087c*/ 	.word	0x000119c0
        /*0880*/ 	.word	0x00000003
        /*0884*/ 	.word	0x00036840
        /*0888*/ 	.short	0x010a
        /*088a*/ 	.byte	0x3f
	.zero		1


	//   ....[63]....
        /*088c*/ 	.word	0x00011a10
        /*0890*/ 	.word	0x00000002
        /*0894*/ 	.word	0x00036860
        /*0898*/ 	.short	0x010a
        /*089a*/ 	.byte	0x3f
	.zero		1


	//   ....[64]....
        /*089c*/ 	.word	0x00011a60
        /*08a0*/ 	.word	0x00000003
        /*08a4*/ 	.word	0x00036840
        /*08a8*/ 	.short	0x010a
        /*08aa*/ 	.byte	0x3f
	.zero		1


	//   ....[65]....
        /*08ac*/ 	.word	0x00011ab0
        /*08b0*/ 	.word	0x00000002
        /*08b4*/ 	.word	0x00036860
        /*08b8*/ 	.short	0x010a
        /*08ba*/ 	.byte	0x3f
	.zero		1


	//   ....[66]....
        /*08bc*/ 	.word	0x00011b00
        /*08c0*/ 	.word	0x00000000
        /*08c4*/ 	.word	0x00036860
        /*08c8*/ 	.short	0x010a
        /*08ca*/ 	.byte	0x3f
	.zero		1


	//   ....[67]....
        /*08cc*/ 	.word	0x00011b50
        /*08d0*/ 	.word	0x00000000
        /*08d4*/ 	.word	0x00036820
        /*08d8*/ 	.short	0x010a
        /*08da*/ 	.byte	0x3f
	.zero		1


	//   ....[68]....
        /*08dc*/ 	.word	0x00011cf0
        /*08e0*/ 	.word	0x00000006
        /*08e4*/ 	.word	0x00000000
        /*08e8*/ 	.short	0x010a
        /*08ea*/ 	.byte	0x3f
	.zero		1


	//   ....[69]....
        /*08ec*/ 	.word	0x00011d40
        /*08f0*/ 	.word	0x00000007
        /*08f4*/ 	.word	0x00000000
        /*08f8*/ 	.short	0x010a
        /*08fa*/ 	.byte	0x3f
	.zero		1


	//   ....[70]....
        /*08fc*/ 	.word	0x00011d90
        /*0900*/ 	.word	0x00000004
        /*0904*/ 	.word	0x00000000
        /*0908*/ 	.short	0x010a
        /*090a*/ 	.byte	0x3f
	.zero		1


	//----- nvinfo : EIATTR_NUM_MBARRIERS
	.align		4
.L_127:
        /*090c*/ 	.byte	0x03, 0x38
        /*090e*/ 	.short	0x0016


	//----- nvinfo : EIATTR_EXIT_INSTR_OFFSETS
	.align		4
        /*0910*/ 	.byte	0x04, 0x1c
        /*0912*/ 	.short	(.L_129 - .L_128)


	//   ....[0]....
.L_128:
        /*0914*/ 	.word	0x00000ee0


	//   ....[1]....
        /*0918*/ 	.word	0x0000bc70


	//   ....[2]....
        /*091c*/ 	.word	0x00010980


	//----- nvinfo : EIATTR_MAX_THREADS
	.align		4
.L_129:
        /*0920*/ 	.byte	0x04, 0x05
        /*0922*/ 	.short	(.L_131 - .L_130)
.L_130:
        /*0924*/ 	.word	0x00000180
        /*0928*/ 	.word	0x00000001
        /*092c*/ 	.word	0x00000001


	//----- nvinfo : EIATTR_CRS_STACK_SIZE
	.align		4
.L_131:
        /*0930*/ 	.byte	0x04, 0x1e
        /*0932*/ 	.short	(.L_133 - .L_132)
.L_132:
        /*0934*/ 	.word	0x00000000


	//----- nvinfo : EIATTR_CBANK_PARAM_SIZE
	.align		4
.L_133:
        /*0938*/ 	.byte	0x03, 0x19
        /*093a*/ 	.short	0x0a70


	//----- nvinfo : EIATTR_PARAM_CBANK
	.align		4
        /*093c*/ 	.byte	0x04, 0x0a
        /*093e*/ 	.short	(.L_135 - .L_134)
	.align		4
.L_134:
        /*0940*/ 	.word	index@(.nv.constant0._ZN7cutlass13device_kernelIN5flash11enable_sm90INS1_16FlashAttnFwdSm90INS1_25CollectiveMainloopFwdSm90ILi2EN4cute5tupleIJNS5_1CILi2EEENS7_ILi1EEES9_EEENS6_IJNS7_ILi128EEENS7_ILi112EEENS7_ILi192EEEEEELi192ENS_10bfloat16_tEfNS_4arch4Sm90ELb0ELb0ELb0ELb0ELb0ELb0ELb0ELb1ELb1ELb1ELb0ELb0EEENS1_21CollectiveEpilogueFwdINS6_IJSB_SD_SC_EEESA_SF_SH_Li256ELb0ELb1ELb0ELb0EEENS1_29StaticPersistentTileSchedulerILb0EEEEEEEEEvNT_6ParamsE)
        /*0944*/ 	.short	0x0210
        /*0946*/ 	.short	0x0a70


	//----- nvinfo : EIATTR_SW_WAR
	.align		4
.L_135:
        /*0948*/ 	.byte	0x04, 0x36
        /*094a*/ 	.short	(.L_137 - .L_136)
.L_136:
        /*094c*/ 	.word	0x00000008
.L_137:


//--------------------- .nv.info._ZN7cutlass13device_kernelIN5flash11enable_sm90INS1_16FlashAttnFwdSm90INS1_25CollectiveMainloopFwdSm90ILi2EN4cute5tupleIJNS5_1CILi1EEES8_S8_EEENS6_IJNS7_ILi128EEENS7_ILi112EEENS7_ILi192EEEEEELi192ENS_10bfloat16_tEfNS_4arch4Sm90ELb0ELb0ELb0ELb1ELb0ELb0ELb0ELb1ELb1ELb1ELb0ELb0EEENS1_21CollectiveEpilogueFwdINS6_IJSA_SC_SB_EEES9_SE_SG_Li256ELb1ELb1ELb0ELb0EEENS1_36VarlenDynamicPersistentTileSchedulerILi128ELi112ELi256ELi128ELb0ELb1ELb1ELb0ELb1ELb1EEEEEEEEEvNT_6ParamsE --------------------------
	.section	.nv.info._ZN7cutlass13device_kernelIN5flash11enable_sm90INS1_16FlashAttnFwdSm90INS1_25CollectiveMainloopFwdSm90ILi2EN4cute5tupleIJNS5_1CILi1EEES8_S8_EEENS6_IJNS7_ILi128EEENS7_ILi112EEENS7_ILi192EEEEEELi192ENS_10bfloat16_tEfNS_4arch4Sm90ELb0ELb0ELb0ELb1ELb0ELb0ELb0ELb1ELb1ELb1ELb0ELb0EEENS1_21CollectiveEpilogueFwdINS6_IJSA_SC_SB_EEES9_SE_SG_Li256ELb1ELb1ELb0ELb0EEENS1_36VarlenDynamicPersistentTileSchedulerILi128ELi112ELi256ELi128ELb0ELb1ELb1ELb0ELb1ELb1EEEEEEEEEvNT_6ParamsE,"",@"SHT_CUDA_INFO"
	.sectionflags	@""
	.align	4


	//----- nvinfo : EIATTR_CUDA_API_VERSION
	.align		4
        /*0000*/ 	.byte	0x04, 0x37
        /*0002*/ 	.short	(.L_139 - .L_138)
.L_138:
        /*0004*/ 	.word	0x00000082


	//----- nvinfo : EIATTR_KPARAM_INFO
	.align		4
.L_139:
        /*0008*/ 	.byte	0x04, 0x17
        /*000a*/ 	.short	(.L_141 - .L_140)
.L_140:
        /*000c*/ 	.word	0x00000000
        /*0010*/ 	.short	0x0000
        /*0012*/ 	.short	0x0070
        /*0014*/ 	.byte	0x00, 0xf0, 0x01, 0x2a


	//----- nvinfo : EIATTR_SPARSE_MMA_MASK
	.align		4
.L_141:
        /*0018*/ 	.byte	0x03, 0x50
        /*001a*/ 	.short	0x0000


	//----- nvinfo : EIATTR_MAXREG_COUNT
	.align		4
        /*001c*/ 	.byte	0x03, 0x1b
        /*001e*/ 	.short	0x00a8


	//----- nvinfo : EIATTR_NUM_BARRIERS
	.align		4
        /*0020*/ 	.byte	0x02, 0x4c
        /*0022*/ 	.byte	0x09
	.zero		1


	//----- nvinfo : EIATTR_EXTERNS
	.align		4
        /*0024*/ 	.byte	0x04, 0x0f
        /*0026*/ 	.short	(.L_143 - .L_142)


	//   ....[0]....
	.align		4
.L_142:
        /*0028*/ 	.word	index@(__assertfail)


	//----- nvinfo : EIATTR_ANNOTATIONS
	.align		4
.L_143:
        /*002c*/ 	.byte	0x04, 0x55
        /*002e*/ 	.short	(.L_145 - .L_144)


	//   ....[0]....
.L_144:
        /* <DEDUP_REMOVED lines=80> */


	//----- nvinfo : EIATTR_MERCURY_ISA_VERSION
	.align		4
.L_145:
        /*0520*/ 	.byte	0x03, 0x5f
        /*0522*/ 	.short	0x0101


	//----- nvinfo : EIATTR_UNUSED_LOAD_BYTE_OFFSET
	.align		4
        /*0524*/ 	.byte	0x04, 0x44
        /*0526*/ 	.short	(.L_147 - .L_146)


	//   ....[0]....
.L_146:
        /*0528*/ 	.word	0x000009f0
        /*052c*/ 	.word	0x0000fff0


	//   ....[1]....
        /*0530*/ 	.word	0x0000a750
        /*0534*/ 	.word	0x0000fff0


	//----- nvinfo : EIATTR_INT_WARP_WIDE_INSTR_OFFSETS
	.align		4
.L_147:
        /*0538*/ 	.byte	0x04, 0x31
        /*053a*/ 	.short	(.L_149 - .L_148)


	//   ....[0]....
.L_148:
        /*053c*/ 	.word	0x00000120


	//   ....[1]....
        /*0540*/ 	.word	0x00000160


	//   ....[2]....
        /*0544*/ 	.word	0x00000220


	//   ....[3]....
        /*0548*/ 	.word	0x0000dda0


	//   ....[4]....
        /*054c*/ 	.word	0x0000de30


	//   ....[5]....
        /*0550*/ 	.word	0x00011de0


	//   ....[6]....
        /*0554*/ 	.word	0x00011e40


	//----- nvinfo : EIATTR_COOP_GROUP_MASK_REGIDS
	.align		4
.L_149:
        /*0558*/ 	.byte	0x04, 0x29
        /*055a*/ 	.short	(.L_151 - .L_150)


	//   ....[0]....
.L_150:
        /*055c*/ 	.word	0xffffffff


	//   ....[1]....
        /*0560*/ 	.word	0xffffffff


	//   ....[2]....
        /*0564*/ 	.word	0xffffffff


	//   ....[3]....
        /*0568*/ 	.word	0xffffffff


	//   ....[4]....
        /*056c*/ 	.word	0xffffffff


	//   ....[5]....
        /*0570*/ 	.word	0xffffffff


	//   ....[6]....
        /*0574*/ 	.word	0xffffffff


	//   ....[7]....
        /*0578*/ 	.word	0xffffffff


	//   ....[8]....
        /*057c*/ 	.word	0xffffffff


	//   ....[9]....
        /*0580*/ 	.word	0xffffffff


	//   ....[10]....
        /*0584*/ 	.word	0xffffffff


	//   ....[11]....
        /*0588*/ 	.word	0xffffffff


	//   ....[12]....
        /*058c*/ 	.word	0xffffffff


	//   ....[13]....
        /*0590*/ 	.word	0xffffffff


	//   ....[14]....
        /*0594*/ 	.word	0xffffffff


	//   ....[15]....
        /*0598*/ 	.word	0xffffffff


	//   ....[16]....
        /*059c*/ 	.word	0xffffffff


	//   ....[17]....
        /*05a0*/ 	.word	0xffffffff


	//   ....[18]....
        /*05a4*/ 	.word	0xffffffff


	//   ....[19]....
        /*05a8*/ 	.word	0xffffffff


	//   ....[20]....
        /*05ac*/ 	.word	0xffffffff


	//   ....[21]....
        /*05b0*/ 	.word	0xffffffff


	//   ....[22]....
        /*05b4*/ 	.word	0xffffffff


	//   ....[23]....
        /*05b8*/ 	.word	0xffffffff


	//   ....[24]....
        /*05bc*/ 	.word	0xffffffff


	//   ....[25]....
        /*05c0*/ 	.word	0xffffffff


	//   ....[26]....
        /*05c4*/ 	.word	0xffffffff


	//   ....[27]....
        /*05c8*/ 	.word	0xffffffff


	//   ....[28]....
        /*05cc*/ 	.word	0xffffffff


	//   ....[29]....
        /*05d0*/ 	.word	0xffffffff


	//   ....[30]....
        /*05d4*/ 	.word	0xffffffff


	//   ....[31]....
        /*05d8*/ 	.word	0xffffffff


	//   ....[32]....
        /*05dc*/ 	.word	0xffffffff


	//   ....[33]....
        /*05e0*/ 	.word	0xffffffff


	//   ....[34]....
        /*05e4*/ 	.word	0xffffffff


	//   ....[35]....
        /*05e8*/ 	.word	0xffffffff


	//   ....[36]....
        /*05ec*/ 	.word	0xffffffff


	//   ....[37]....
        /*05f0*/ 	.word	0xffffffff


	//   ....[38]....
        /*05f4*/ 	.word	0xffffffff


	//   ....[39]....
        /*05f8*/ 	.word	0xffffffff


	//   ....[40]....
        /*05fc*/ 	.word	0xffffffff


	//   ....[41]....
        /*0600*/ 	.word	0xffffffff


	//   ....[42]....
        /*0604*/ 	.word	0xffffffff


	//   ....[43]....
        /*0608*/ 	.word	0xffffffff


	//   ....[44]....
        /*060c*/ 	.word	0xffffffff


	//   ....[45]....
        /*0610*/ 	.word	0xffffffff


	//   ....[46]....
        /*0614*/ 	.word	0xffffffff


	//   ....[47]....
        /*0618*/ 	.word	0xffffffff


	//   ....[48]....
        /*061c*/ 	.word	0xffffffff


	//   ....[49]....
        /*0620*/ 	.word	0xffffffff


	//   ....[50]....
        /*0624*/ 	.word	0xffffffff


	//   ....[51]....
        /*0628*/ 	.word	0xffffffff


	//   ....[52]....
        /*062c*/ 	.word	0xffffffff


	//   ....[53]....
        /*0630*/ 	.word	0xffffffff


	//   ....[54]....
        /*0634*/ 	.word	0xffffffff


	//   ....[55]....
        /*0638*/ 	.word	0xffffffff


	//   ....[56]....
        /*063c*/ 	.word	0xffffffff


	//   ....[57]....
        /*0640*/ 	.word	0xffffffff


	//   ....[58]....
        /*0644*/ 	.word	0xffffffff


	//   ....[59]....
        /*0648*/ 	.word	0xffffffff


	//   ....[60]....
        /*064c*/ 	.word	0xffffffff


	//   ....[61]....
        /*0650*/ 	.word	0xffffffff


	//   ....[62]....
        /*0654*/ 	.word	0xffffffff


	//   ....[63]....
        /*0658*/ 	.word	0xffffffff


	//   ....[64]....
        /*065c*/ 	.word	0xffffffff


	//   ....[65]....
        /*0660*/ 	.word	0xffffffff


	//   ....[66]....
        /*0664*/ 	.word	0xffffffff


	//   ....[67]....
        /*0668*/ 	.word	0xffffffff


	//   ....[68]....
        /*066c*/ 	.word	0xffffffff


	//   ....[69]....
        /*0670*/ 	.word	0xffffffff


	//   ....[70]....
        /*0674*/ 	.word	0xffffffff


	//   ....[71]....
        /*0678*/ 	.word	0xffffffff


	//   ....[72]....
        /*067c*/ 	.word	0xffffffff


	//   ....[73]....
        /*0680*/ 	.word	0xffffffff


	//   ....[74]....
        /*0684*/ 	.word	0xffffffff


	//   ....[75]....
        /*0688*/ 	.word	0xffffffff


	//   ....[76]....
        /*068c*/ 	.word	0xffffffff


	//   ....[77]....
        /*0690*/ 	.word	0xffffffff


	//   ....[78]....
        /*0694*/ 	.word	0xffffffff


	//   ....[79]....
        /*0698*/ 	.word	0xffffffff


	//   ....[80]....
        /*069c*/ 	.word	0xffffffff


	//   ....[81]....
        /*06a0*/ 	.word	0xffffffff


	//   ....[82]....
        /*06a4*/ 	.word	0xffffffff


	//   ....[83]....
        /*06a8*/ 	.word	0xffffffff


	//   ....[84]....
        /*06ac*/ 	.word	0xffffffff


	//   ....[85]....
        /*06b0*/ 	.word	0xffffffff


	//   ....[86]....
        /*06b4*/ 	.word	0xffffffff


	//   ....[87]....
        /*06b8*/ 	.word	0xffffffff


	//   ....[88]....
        /*06bc*/ 	.word	0xffffffff


	//   ....[89]....
        /*06c0*/ 	.word	0xffffffff


	//   ....[90]....
        /*06c4*/ 	.word	0xffffffff


	//   ....[91]....
        /*06c8*/ 	.word	0x0500000f


	//   ....[92]....
        /*06cc*/ 	.word	0x0500000f


	//   ....[93]....
        /*06d0*/ 	.word	0x0500000f


	//   ....[94]....
        /*06d4*/ 	.word	0x0500000f


	//   ....[95]....
        /*06d8*/ 	.word	0x0500000f


	//   ....[96]....
        /*06dc*/ 	.word	0x0500000f


	//   ....[97]....
        /*06e0*/ 	.word	0x0500000f


	//   ....[98]....
        /*06e4*/ 	.word	0x0500000f


	//   ....[99]....
        /*06e8*/ 	.word	0x0500000f


	//   ....[100]....
        /*06ec*/ 	.word	0x0500000f


	//   ....[101]....
        /*06f0*/ 	.word	0x0500000f


	//   ....[102]....
        /*06f4*/ 	.word	0x0500000f


	//   ....[103]....
        /*06f8*/ 	.word	0x0500000f


	//   ....[104]....
        /*06fc*/ 	.word	0x0500000f


	//   ....[105]....
        /*0700*/ 	.word	0x0500000f


	//   ....[106]....
        /*0704*/ 	.word	0x0500000f


	//   ....[107]....
        /*0708*/ 	.word	0x0500000f


	//   ....[108]....
        /*070c*/ 	.word	0x0500000f


	//   ....[109]....
        /*0710*/ 	.word	0x0500000f


	//   ....[110]....
        /*0714*/ 	.word	0x0500000f


	//   ....[111]....
        /*0718*/ 	.word	0x0500000f


	//   ....[112]....
        /*071c*/ 	.word	0x0500000f


	//   ....[113]....
        /*0720*/ 	.word	0x0500000f


	//   ....[114]....
        /*0724*/ 	.word	0x0500000f


	//   ....[115]....
        /*0728*/ 	.word	0x0500000f


	//   ....[116]....
        /*072c*/ 	.word	0x0500000f


	//   ....[117]....
        /*0730*/ 	.word	0x0500000f


	//   ....[118]....
        /*0734*/ 	.word	0x0500000f


	//   ....[119]....
        /*0738*/ 	.word	0x0500000f


	//   ....[120]....
        /*073c*/ 	.word	0x0500000f


	//   ....[121]....
        /*0740*/ 	.word	0x0500000f


	//   ....[122]....
        /*0744*/ 	.word	0x0500000f


	//   ....[123]....
        /*0748*/ 	.word	0x0500000f


	//   ....[124]....
        /*074c*/ 	.word	0x0500000f


	//   ....[125]....
        /*0750*/ 	.word	0x0500000f


	//----- nvinfo : EIATTR_COOP_GROUP_INSTR_OFFSETS
	.align		4
.L_151:
        /*0754*/ 	.byte	0x04, 0x28
        /*0756*/ 	.short	(.L_153 - .L_152)


	//   ....[0]....
.L_152:
        /*0758*/ 	.word	0x00000060


	//   ....[1]....
        /*075c*/ 	.word	0x00000130


	//   ....[2]....
        /*0760*/ 	.word	0x00000230


	//   ....[3]....
        /*0764*/ 	.word	0x000003a0


	//   ....[4]....
        /*0768*/ 	.word	0x00000500


	//   ....[5]....
        /*076c*/ 	.word	0x00000620


	//   ....[6]....
        /*0770*/ 	.word	0x00000780


	//   ....[7]....
        /*0774*/ 	.word	0x00001400


	//   ....[8]....
        /*0778*/ 	.word	0x00004360


	//   ....[9]....
        /*077c*/ 	.word	0x000043d0


	//   ....[10]....
        /*0780*/ 	.word	0x000048b0


	//   ....[11]....
        /*0784*/ 	.word	0x00004900


	//   ....[12]....
        /*0788*/ 	.word	0x00008350


	//   ....[13]....
        /*078c*/ 	.word	0x00008380


	//   ....[14]....
        /*0790*/ 	.word	0x000085d0


	//   ....[15]....
        /*0794*/ 	.word	0x000085f0


	//   ....[16]....
        /*0798*/ 	.word	0x00009bc0


	//   ....[17]....
        /*079c*/ 	.word	0x00009c80


	//   ....[18]....
        /*07a0*/ 	.word	0x00009f50


	//   ....[19]....
        /*07a4*/ 	.word	0x00009f60


	//   ....[20]....
        /*07a8*/ 	.word	0x0000b480


	//   ....[21]....
        /*07ac*/ 	.word	0x0000b4c0


	//   ....[22]....
        /*07b0*/ 	.word	0x0000b510


	//   ....[23]....
        /*07b4*/ 	.word	0x0000b540


	//   ....[24]....
        /*07b8*/ 	.word	0x0000bc20


	//   ....[25]....
        /*07bc*/ 	.word	0x0000bc60


	//   ....[26]....
        /*07c0*/ 	.word	0x0000bd60


	//   ....[27]....
        /*07c4*/ 	.word	0x0000bd80


	//   ....[28]....
        /*07c8*/ 	.word	0x0000be80


	//   ....[29]....
        /*07cc*/ 	.word	0x0000bea0


	//   ....[30]....
        /*07d0*/ 	.word	0x0000bfb0


	//   ....[31]....
        /*07d4*/ 	.word	0x0000bfd0


	//   ....[32]....
        /*07d8*/ 	.word	0x0000c820


	//   ....[33]....
        /*07dc*/ 	.word	0x0000c840


	//   ....[34]....
        /*07e0*/ 	.word	0x0000c940


	//   ....[35]....
        /*07e4*/ 	.word	0x0000c960


	//   ....[36]....
        /*07e8*/ 	.word	0x0000ca60


	//   ....[37]....
        /*07ec*/ 	.word	0x0000ca80


	//   ....[38]....
        /*07f0*/ 	.word	0x0000cb90


	//   ....[39]....
        /*07f4*/ 	.word	0x0000cbb0


	//   ....[40]....
        /*07f8*/ 	.word	0x0000cd30


	//   ....[41]....
        /*07fc*/ 	.word	0x0000cf20


	//   ....[42]....
        /*0800*/ 	.word	0x0000cf50


	//   ....[43]....
        /*0804*/ 	.word	0x0000cf80


	//   ....[44]....
        /*0808*/ 	.word	0x0000cfb0


	//   ....[45]....
        /*080c*/ 	.word	0x0000cfe0


	//   ....[46]....
        /*0810*/ 	.word	0x0000d010


	//   ....[47]....
        /*0814*/ 	.word	0x0000d180


	//   ....[48]....
        /*0818*/ 	.word	0x0000d1b0


	//   ....[49]....
        /*081c*/ 	.word	0x0000d1e0


	//   ....[50]....
        /*0820*/ 	.word	0x0000d210


	//   ....[51]....
        /*0824*/ 	.word	0x0000d240


	//   ....[52]....
        /*0828*/ 	.word	0x0000d270


	//   ....[53]....
        /*082c*/ 	.word	0x0000d310


	//   ....[54]....
        /*0830*/ 	.word	0x0000d340


	//   ....[55]....
        /*0834*/ 	.word	0x0000d3d0


	//   ....[56]....
        /*0838*/ 	.word	0x0000e3b0


	//   ....[57]....
        /*083c*/ 	.word	0x0000f040


	//   ....[58]....
        /*0840*/ 	.word	0x0000f070


	//   ....[59]....
        /*0844*/ 	.word	0x0000f0a0


	//   ....[60]....
        /*0848*/ 	.word	0x0000f0e0


	//   ....[61]....
        /*084c*/ 	.word	0x0000f1b0


	//   ....[62]....
        /*0850*/ 	.word	0x0000f210


	//   ....[63]....
        /*0854*/ 	.word	0x0000f2b0


	//   ....[64]....
        /*0858*/ 	.word	0x0000f2c0


	//   ....[65]....
        /*085c*/ 	.word	0x0000f360


	//   ....[66]....
        /*0860*/ 	.word	0x0000f370


	//   ....[67]....
        /*0864*/ 	.word	0x0000f410


	//   ....[68]....
        /*0868*/ 	.word	0x0000f420


	//   ....[69]....
        /*086c*/ 	.word	0x0000f4a0


	//   ....[70]....
        /*0870*/ 	.word	0x0000f4d0


	//   ....[71]....
        /*0874*/ 	.word	0x0000f4e0


	//   ....[72]....
        /*0878*/ 	.word	0x0000f500


	//   ....[73]....
        /*087c*/ 	.word	0x00012600


	//   ....[74]....
        /*0880*/ 	.word	0x00012660


	//   ....[75]....
        /*0884*/ 	.word	0x00012690


	//   ....[76]....
        /*0888*/ 	.word	0x000126c0


	//   ....[77]....
        /*088c*/ 	.word	0x000126f0


	//   ....[78]....
        /*0890*/ 	.word	0x00012720


	//   ....[79]....
        /*0894*/ 	.word	0x00012750


	//   ....[80]....
        /*0898*/ 	.word	0x00012760


	//   ....[81]....
        /*089c*/ 	.word	0x000128e0


	//   ....[82]....
        /*08a0*/ 	.word	0x00012910


	//   ....[83]....
        /*08a4*/ 	.word	0x00012940


	//   ....[84]....
        /*08a8*/ 	.word	0x00012970


	//   ....[85]....
        /*08ac*/ 	.word	0x000129a0


	//   ....[86]....
        /*08b0*/ 	.word	0x000129d0


	//   ....[87]....
        /*08b4*/ 	.word	0x00012a90


	//   ....[88]....
        /*08b8*/ 	.word	0x00012ab0


	//   ....[89]....
        /*08bc*/ 	.word	0x00012b20


	//   ....[90]....
        /*08c0*/ 	.word	0x00012fb0


	//   ....[91]....
        /*08c4*/ 	.word	0x00013480


	//   ....[92]....
        /*08c8*/ 	.word	0x00013600


	//   ....[93]....
        /*08cc*/ 	.word	0x00013650


	//   ....[94]....
        /*08d0*/ 	.word	0x000136d0


	//   ....[95]....
        /*08d4*/ 	.word	0x00013720


	//   ....[96]....
        /*08d8*/ 	.word	0x000138b0


	//   ....[97]....
        /*08dc*/ 	.word	0x00013940


	//   ....[98]....
        /*08e0*/ 	.word	0x00013a20


	//   ....[99]....
        /*08e4*/ 	.word	0x00013b40


	//   ....[100]....
        /*08e8*/ 	.word	0x00013ba0


	//   ....[101]....
        /*08ec*/ 	.word	0x00013cb0


	//   ....[102]....
        /*08f0*/ 	.word	0x00013d10


	//   ....[103]....
        /*08f4*/ 	.word	0x00013e20


	//   ....[104]....
        /*08f8*/ 	.word	0x00013e80


	//   ....[105]....
        /*08fc*/ 	.word	0x00013f80


	//   ....[106]....
        /*0900*/ 	.word	0x00013fe0


	//   ....[107]....
        /*0904*/ 	.word	0x000140c0


	//   ....[108]....
        /*0908*/ 	.word	0x00014430


	//   ....[109]....
        /*090c*/ 	.word	0x000144d0


	//   ....[110]....
        /*0910*/ 	.word	0x000145f0


	//   ....[111]....
        /*0914*/ 	.word	0x00014670


	//   ....[112]....
        /*0918*/ 	.word	0x000146f0


	//   ....[113]....
        /*091c*/ 	.word	0x00014770


	//   ....[114]....
        /*0920*/ 	.word	0x000147f0


	//   ....[115]....
        /*0924*/ 	.word	0x00014880


	//   ....[116]....
        /*0928*/ 	.word	0x00014920


	//   ....[117]....
        /*092c*/ 	.word	0x000149c0


	//   ....[118]....
        /*0930*/ 	.word	0x00014a40


	//   ....[119]....
        /*0934*/ 	.word	0x00014ac0


	//   ....[120]....
        /*0938*/ 	.word	0x00014b40


	//   ....[121]....
        /*093c*/ 	.word	0x00014bd0


	//   ....[122]....
        /*0940*/ 	.word	0x00014c50


	//   ....[123]....
        /*0944*/ 	.word	0x00014cf0


	//   ....[124]....
        /*0948*/ 	.word	0x00014d80


	//   ....[125]....
        /*094c*/ 	.word	0x00014eb0


	//----- nvinfo : EIATTR_REG_RECONFIG
	.align		4
.L_153:
        /*0950*/ 	.byte	0x01, 0x54
	.zero		2


	//----- nvinfo : EIATTR_SYSCALL_OFFSETS
	.align		4
        /*0954*/ 	.byte	0x04, 0x46
        /*0956*/ 	.short	(.L_155 - .L_154)


	//   ....[0]....
.L_154:
        /*0958*/ 	.word	0x000015e0


	//   ....[1]....
        /*095c*/ 	.word	0x0000dfa0


	//   ....[2]....
        /*0960*/ 	.word	0x0000e100


	//   ....[3]....
        /*0964*/ 	.word	0x0000e200


	//   ....[4]....
        /*0968*/ 	.word	0x0000ec20


	//----- nvinfo : EIATTR_MBARRIER_INSTR_OFFSETS
	.align		4
.L_155:
        /*096c*/ 	.byte	0x04, 0x39
        /*096e*/ 	.short	(.L_157 - .L_156)


	//   ....[0]....
.L_156:
        /*0970*/ 	.word	0x00000250
        /*0974*/ 	.word	0x000000ff
        /*0978*/ 	.word	0x00036800
        /*097c*/ 	.short	0x0100
        /*097e*/ 	.byte	0x08
	.zero		1


	//   ....[1]....
        /*0980*/ 	.word	0x00000260
        /*0984*/ 	.word	0x000000ff
        /*0988*/ 	.word	0x00036820
        /*098c*/ 	.short	0x0100
        /*098e*/ 	.byte	0x08
	.zero		1


	//   ....[2]....
        /*0990*/ 	.word	0x00000350
        /*0994*/ 	.word	0x000000ff
        /*0998*/ 	.word	0x00036830
        /*099c*/ 	.short	0x0100
        /*099e*/ 	.byte	0x08
	.zero		1


	//   ....[3]....
        /*09a0*/ 	.word	0x00000360
        /*09a4*/ 	.word	0x000000ff
        /*09a8*/ 	.word	0x00036840
        /*09ac*/ 	.short	0x0100
        /*09ae*/ 	.byte	0x08
	.zero		1


	//   ....[4]....
        /*09b0*/ 	.word	0x00000370
        /*09b4*/ 	.word	0x000000ff
        /*09b8*/ 	.word	0x00036838
        /*09bc*/ 	.short	0x0100
        /*09be*/ 	.byte	0x08
	.zero		1


	//   ....[5]....
        /*09c0*/ 	.word	0x00000380
        /*09c4*/ 	.word	0x000000ff
        /*09c8*/ 	.word	0x00036848
        /*09cc*/ 	.short	0x0100
        /*09ce*/ 	.byte	0x08
	.zero		1


	//   ....[6]....
        /*09d0*/ 	.word	0x000004b0
        /*09d4*/ 	.word	0x000000ff
        /*09d8*/ 	.word	0x00036850
        /*09dc*/ 	.short	0x0100
        /*09de*/ 	.byte	0x08
	.zero		1


	//   ....[7]....
        /*09e0*/ 	.word	0x000004c0
        /*09e4*/ 	.word	0x000000ff
        /*09e8*/ 	.word	0x00036860
        /*09ec*/ 	.short	0x0100
        /*09ee*/ 	.byte	0x08
	.zero		1


	//   ....[8]....
        /*09f0*/ 	.word	0x000004d0
        /*09f4*/ 	.word	0x000000ff
        /*09f8*/ 	.word	0x00036858
        /*09fc*/ 	.short	0x0100
        /*09fe*/ 	.byte	0x08
	.zero		1


	//   ....[9]....
        /*0a00*/ 	.word	0x000004e0
        /*0a04*/ 	.word	0x000000ff
        /*0a08*/ 	.word	0x00036868
        /*0a0c*/ 	.short	0x0100
        /*0a0e*/ 	.byte	0x08
	.zero		1


	//   ....[10]....
        /*0a10*/ 	.word	0x000005d0
        /*0a14*/ 	.word	0x000000ff
        /*0a18*/ 	.word	0x00036870
        /*0a1c*/ 	.short	0x0100
        /*0a1e*/ 	.byte	0x06
	.zero		1


	//   ....[11]....
        /*0a20*/ 	.word	0x000005e0
        /*0a24*/ 	.word	0x000000ff
        /*0a28*/ 	.word	0x00036880
        /*0a2c*/ 	.short	0x0100
        /*0a2e*/ 	.byte	0x06
	.zero		1


	//   ....[12]....
        /*0a30*/ 	.word	0x000005f0
        /*0a34*/ 	.word	0x000000ff
        /*0a38*/ 	.word	0x00036878
        /*0a3c*/ 	.short	0x0100
        /*0a3e*/ 	.byte	0x06
	.zero		1


	//   ....[13]....
        /*0a40*/ 	.word	0x00000600
        /*0a44*/ 	.word	0x000000ff
        /*0a48*/ 	.word	0x00036888
        /*0a4c*/ 	.short	0x0100
        /*0a4e*/ 	.byte	0x06
	.zero		1


	//   ....[14]....
        /*0a50*/ 	.word	0x00000730
        /*0a54*/ 	.word	0x000000ff
        /*0a58*/ 	.word	0x00036890
        /*0a5c*/ 	.short	0x0100
        /*0a5e*/ 	.byte	0x08
	.zero		1


	//   ....[15]....
        /*0a60*/ 	.word	0x00000740
        /*0a64*/ 	.word	0x000000ff
        /*0a68*/ 	.word	0x000368a0
        /*0a6c*/ 	.short	0x0100
        /*0a6e*/ 	.byte	0x08
	.zero		1


	//   ....[16]....
        /*0a70*/ 	.word	0x00000750
        /*0a74*/ 	.word	0x000000ff
        /*0a78*/ 	.word	0x00036898
        /*0a7c*/ 	.short	0x0100
        /*0a7e*/ 	.byte	0x08
	.zero		1


	//   ....[17]....
        /*0a80*/ 	.word	0x00000760
        /*0a84*/ 	.word	0x000000ff
        /*0a88*/ 	.word	0x000368a8
        /*0a8c*/ 	.short	0x0100
        /*0a8e*/ 	.byte	0x08
	.zero		1


	//   ....[18]....
        /*0a90*/ 	.word	0x00000890
        /*0a94*/ 	.word	0x000000ff
        /*0a98*/ 	.word	0x000368b0
        /*0a9c*/ 	.short	0x0100
        /*0a9e*/ 	.byte	0x08
	.zero		1


	//   ....[19]....
        /*0aa0*/ 	.word	0x000008a0
        /*0aa4*/ 	.word	0x000000ff
        /*0aa8*/ 	.word	0x000368c0
        /*0aac*/ 	.short	0x0100
        /*0aae*/ 	.byte	0x08
	.zero		1


	//   ....[20]....
        /*0ab0*/ 	.word	0x000008b0
        /*0ab4*/ 	.word	0x000000ff
        /*0ab8*/ 	.word	0x000368b8
        /*0abc*/ 	.short	0x0100
        /*0abe*/ 	.byte	0x08
	.zero		1


	//   ....[21]....
        /*0ac0*/ 	.word	0x000008c0
        /*0ac4*/ 	.word	0x000000ff
        /*0ac8*/ 	.word	0x000368c8
        /*0acc*/ 	.short	0x0100
        /*0ace*/ 	.byte	0x08
	.zero		1


	//   ....[22]....
        /*0ad0*/ 	.word	0x00001690
        /*0ad4*/ 	.word	0x00000005
        /*0ad8*/ 	.word	0x00036800
        /*0adc*/ 	.short	0x010a
        /*0ade*/ 	.byte	0x3f
	.zero		1


	//   ....[23]....
        /*0ae0*/ 	.word	0x00001700
        /*0ae4*/ 	.word	0x00000002
        /*0ae8*/ 	.word	0x00036830
        /*0aec*/ 	.short	0x010a
        /*0aee*/ 	.byte	0x3f
	.zero		1


	//   ....[24]....
        /*0af0*/ 	.word	0x00001770
        /*0af4*/ 	.word	0x00000002
        /*0af8*/ 	.word	0x00036830
        /*0afc*/ 	.short	0x010a
        /*0afe*/ 	.byte	0x3f
	.zero		1


	//   ....[25]....
        /*0b00*/ 	.word	0x000043a0
        /*0b04*/ 	.word	0x00000002
        /*0b08*/ 	.word	0x00000000
        /*0b0c*/ 	.short	0x0101
        /*0b0e*/ 	.byte	0x3f
	.zero		1


	//   ....[26]....
        /*0b10*/ 	.word	0x00005aa0
        /*0b14*/ 	.word	0x0000000c
        /*0b18*/ 	.word	0x00036830
        /*0b1c*/ 	.short	0x010a
        /*0b1e*/ 	.byte	0x3f
	.zero		1


	//   ....[27]....
        /*0b20*/ 	.word	0x00005af0
        /*0b24*/ 	.word	0x0000000c
        /*0b28*/ 	.word	0x00036830
        /*0b2c*/ 	.short	0x010a
        /*0b2e*/ 	.byte	0x3f
	.zero		1


	//   ....[28]....
        /*0b30*/ 	.word	0x00008030
        /*0b34*/ 	.word	0x0000000d
        /*0b38*/ 	.word	0x00036850
        /*0b3c*/ 	.short	0x010a
        /*0b3e*/ 	.byte	0x3f
	.zero		1


	//   ....[29]....
        /*0b40*/ 	.word	0x00008070
        /*0b44*/ 	.word	0x0000000d
        /*0b48*/ 	.word	0x00036850
        /*0b4c*/ 	.short	0x010a
        /*0b4e*/ 	.byte	0x3f
	.zero		1


	//   ....[30]....
        /*0b50*/ 	.word	0x00008ec0
        /*0b54*/ 	.word	0x00000090
        /*0b58*/ 	.word	0x00000000
        /*0b5c*/ 	.short	0x0101
        /*0b5e*/ 	.byte	0x3f
	.zero		1


	//   ....[31]....
        /*0b60*/ 	.word	0x00009010
        /*0b64*/ 	.word	0x00000090
        /*0b68*/ 	.word	0x00000000
        /*0b6c*/ 	.short	0x0101
        /*0b6e*/ 	.byte	0x3f
	.zero		1


	//   ....[32]....
        /*0b70*/ 	.word	0x00009b20
        /*0b74*/ 	.word	0x0000000b
        /*0b78*/ 	.word	0x00036850
        /*0b7c*/ 	.short	0x010a
        /*0b7e*/ 	.byte	0x3f
	.zero		1


	//   ....[33]....
        /*0b80*/ 	.word	0x00009b60
        /*0b84*/ 	.word	0x0000000b
        /*0b88*/ 	.word	0x00036850
        /*0b8c*/ 	.short	0x010a
        /*0b8e*/ 	.byte	0x3f
	.zero		1


	//   ....[34]....
        /*0b90*/ 	.word	0x0000a0f0
        /*0b94*/ 	.word	0x0000000a
        /*0b98*/ 	.word	0x00000000
        /*0b9c*/ 	.short	0x0101
        /*0b9e*/ 	.byte	0x3f
	.zero		1


	//   ....[35]....
        /*0ba0*/ 	.word	0x0000bc50
        /*0ba4*/ 	.word	0x0000002e
        /*0ba8*/ 	.word	0x00000000
        /*0bac*/ 	.short	0x0101
        /*0bae*/ 	.byte	0x3f
	.zero		1


	//   ....[36]....
        /*0bb0*/ 	.word	0x0000e650
        /*0bb4*/ 	.word	0x00000000
        /*0bb8*/ 	.word	0x00036840
        /*0bbc*/ 	.short	0x010a
        /*0bbe*/ 	.byte	0x3f
	.zero		1


	//   ....[37]....
        /*0bc0*/ 	.word	0x0000f690
        /*0bc4*/ 	.word	0x0000000a
        /*0bc8*/ 	.word	0x00036800
        /*0bcc*/ 	.short	0x0107
        /*0bce*/ 	.byte	0x3f
	.zero		1


	//   ....[38]....
        /*0bd0*/ 	.word	0x0000f7a0
        /*0bd4*/ 	.word	0x00000002
        /*0bd8*/ 	.word	0x00036800
        /*0bdc*/ 	.short	0x0101
        /*0bde*/ 	.byte	0x3f
	.zero		1


	//   ....[39]....
        /*0be0*/ 	.word	0x0000f7c0
        /*0be4*/ 	.word	0x00000002
        /*0be8*/ 	.word	0x00036820
        /*0bec*/ 	.short	0x010a
        /*0bee*/ 	.byte	0x3f
	.zero		1


	//   ....[40]....
        /*0bf0*/ 	.word	0x0000fb40
        /*0bf4*/ 	.word	0x00000003
        /*0bf8*/ 	.word	0x00036840
        /*0bfc*/ 	.short	0x010a
        /*0bfe*/ 	.byte	0x3f
	.zero		1


	//   ....[41]....
        /*0c00*/ 	.word	0x00010000
        /*0c04*/ 	.word	0x00000003
        /*0c08*/ 	.word	0x00000060
        /*0c0c*/ 	.short	0x010a
        /*0c0e*/ 	.byte	0x3f
	.zero		1


	//   ....[42]....
        /*0c10*/ 	.word	0x00010800
        /*0c14*/ 	.word	0x00000003
        /*0c18*/ 	.word	0x00036840
        /*0c1c*/ 	.short	0x010a
        /*0c1e*/ 	.byte	0x3f
	.zero		1


	//   ....[43]....
        /*0c20*/ 	.word	0x00010cc0
        /*0c24*/ 	.word	0x00000002
        /*0c28*/ 	.word	0x00000060
        /*0c2c*/ 	.short	0x010a
        /*0c2e*/ 	.byte	0x3f
	.zero		1


	//   ....[44]....
        /*0c30*/ 	.word	0x000113e0
        /*0c34*/ 	.word	0x00000002
        /*0c38*/ 	.word	0x00036840
        /*0c3c*/ 	.short	0x010a
        /*0c3e*/ 	.byte	0x3f
	.zero		1


	//   ....[45]....
        /*0c40*/ 	.word	0x000118a0
        /*0c44*/ 	.word	0x00000002
        /*0c48*/ 	.word	0x00000060
        /*0c4c*/ 	.short	0x010a
        /*0c4e*/ 	.byte	0x3f
	.zero		1


	//   ....[46]....
        /*0c50*/ 	.word	0x00011f50
        /*0c54*/ 	.word	0x00000002
        /*0c58*/ 	.word	0x00036860
        /*0c5c*/ 	.short	0x010a
        /*0c5e*/ 	.byte	0x3f
	.zero		1


	//   ....[47]....
        /*0c60*/ 	.word	0x00012f30
        /*0c64*/ 	.word	0x00000000
        /*0c68*/ 	.word	0x00036820
        /*0c6c*/ 	.short	0x010a
        /*0c6e*/ 	.byte	0x3f
	.zero		1


	//   ....[48]....
        /*0c70*/ 	.word	0x000130f0
        /*0c74*/ 	.word	0x00000006
        /*0c78*/ 	.word	0x00000000
        /*0c7c*/ 	.short	0x010a
        /*0c7e*/ 	.byte	0x3f
	.zero		1


	//   ....[49]....
        /*0c80*/ 	.word	0x00013160
        /*0c84*/ 	.word	0x00000007
        /*0c88*/ 	.word	0x00000000
        /*0c8c*/ 	.short	0x010a
        /*0c8e*/ 	.byte	0x3f
	.zero		1


	//   ....[50]....
        /*0c90*/ 	.word	0x000131d0
        /*0c94*/ 	.word	0x00000004
        /*0c98*/ 	.word	0x00000000
        /*0c9c*/ 	.short	0x010a
        /*0c9e*/ 	.byte	0x3f
	.zero		1


	//   ....[51]....
        /*0ca0*/ 	.word	0x00013200
        /*0ca4*/ 	.word	0x00000003
        /*0ca8*/ 	.word	0x00000000
        /*0cac*/ 	.short	0x010a
        /*0cae*/ 	.byte	0x3f
	.zero		1


	//   ....[52]....
        /*0cb0*/ 	.word	0x00013260
        /*0cb4*/ 	.word	0x00000005
        /*0cb8*/ 	.word	0x00036800
        /*0cbc*/ 	.short	0x010a
        /*0cbe*/ 	.byte	0x3f
	.zero		1


	//   ....[53]....
        /*0cc0*/ 	.word	0x000132b0
        /*0cc4*/ 	.word	0x00000002
        /*0cc8*/ 	.word	0x00036830
        /*0ccc*/ 	.short	0x010a
        /*0cce*/ 	.byte	0x3f
	.zero		1


	//   ....[54]....
        /*0cd0*/ 	.word	0x00013300
        /*0cd4*/ 	.word	0x0000000c
        /*0cd8*/ 	.word	0x00036830
        /*0cdc*/ 	.short	0x010a
        /*0cde*/ 	.byte	0x3f
	.zero		1


	//   ....[55]....
        /*0ce0*/ 	.word	0x00013350
        /*0ce4*/ 	.word	0x0000000d
        /*0ce8*/ 	.word	0x00036850
        /*0cec*/ 	.short	0x010a
        /*0cee*/ 	.byte	0x3f
	.zero		1


	//   ....[56]....
        /*0cf0*/ 	.word	0x000133a0
        /*0cf4*/ 	.word	0x0000000b
        /*0cf8*/ 	.word	0x00036850
        /*0cfc*/ 	.short	0x010a
        /*0cfe*/ 	.byte	0x3f
	.zero		1


	//   ....[57]....
        /*0d00*/ 	.word	0x00013540
        /*0d04*/ 	.word	0x00000000
        /*0d08*/ 	.word	0x00036840
        /*0d0c*/ 	.short	0x010a
        /*0d0e*/ 	.byte	0x3f
	.zero		1


	//   ....[58]....
        /*0d10*/ 	.word	0x00014150
        /*0d14*/ 	.word	0x00000002
        /*0d18*/ 	.word	0x00036820
        /*0d1c*/ 	.short	0x010a
        /*0d1e*/ 	.byte	0x3f
	.zero		1


	//   ....[59]....
        /*0d20*/ 	.word	0x000141a0
        /*0d24*/ 	.word	0x00000003
        /*0d28*/ 	.word	0x00036840
        /*0d2c*/ 	.short	0x010a
        /*0d2e*/ 	.byte	0x3f
	.zero		1


	//   ....[60]....
        /*0d30*/ 	.word	0x000141f0
        /*0d34*/ 	.word	0x00000003
        /*0d38*/ 	.word	0x00000060
        /*0d3c*/ 	.short	0x010a
        /*0d3e*/ 	.byte	0x3f
	.zero		1


	//   ....[61]....
        /*0d40*/ 	.word	0x00014240
        /*0d44*/ 	.word	0x00000003
        /*0d48*/ 	.word	0x00036840
        /*0d4c*/ 	.short	0x010a
        /*0d4e*/ 	.byte	0x3f
	.zero		1


	//   ....[62]....
        /*0d50*/ 	.word	0x00014290
        /*0d54*/ 	.word	0x00000002
        /*0d58*/ 	.word	0x00000060
        /*0d5c*/ 	.short	0x010a
        /*0d5e*/ 	.byte	0x3f
	.zero		1


	//   ....[63]....
        /*0d60*/ 	.word	0x000142e0
        /*0d64*/ 	.word	0x00000002
        /*0d68*/ 	.word	0x00036840
        /*0d6c*/ 	.short	0x010a
        /*0d6e*/ 	.byte	0x3f
	.zero		1


	//   ....[64]....
        /*0d70*/ 	.word	0x00014330
        /*0d74*/ 	.word	0x00000002
        /*0d78*/ 	.word	0x00000060
        /*0d7c*/ 	.short	0x010a
        /*0d7e*/ 	.byte	0x3f
	.zero		1


	//   ....[65]....
        /*0d80*/ 	.word	0x00014380
        /*0d84*/ 	.word	0x00000002
        /*0d88*/ 	.word	0x00036860
        /*0d8c*/ 	.short	0x010a
        /*0d8e*/ 	.byte	0x3f
	.zero		1


	//   ....[66]....
        /*0d90*/ 	.word	0x00014dd0
        /*0d94*/ 	.word	0x00000000
        /*0d98*/ 	.word	0x00036820
        /*0d9c*/ 	.short	0x010a
        /*0d9e*/ 	.byte	0x3f
	.zero		1


	//   ....[67]....
        /*0da0*/ 	.word	0x00014f70
        /*0da4*/ 	.word	0x00000006
        /*0da8*/ 	.word	0x00000000
        /*0dac*/ 	.short	0x010a
        /*0dae*/ 	.byte	0x3f
	.zero		1


	//   ....[68]....
        /*0db0*/ 	.word	0x00014fc0
        /*0db4*/ 	.word	0x00000007
        /*0db8*/ 	.word	0x00000000
        /*0dbc*/ 	.short	0x010a
        /*0dbe*/ 	.byte	0x3f
	.zero		1


	//   ....[69]....
        /*0dc0*/ 	.word	0x00015010
        /*0dc4*/ 	.word	0x00000004
        /*0dc8*/ 	.word	0x00000000
        /*0dcc*/ 	.short	0x010a
        /*0dce*/ 	.byte	0x3f
	.zero		1


	//----- nvinfo : EIATTR_NUM_MBARRIERS
	.align		4
.L_157:
        /*0dd0*/ 	.byte	0x03, 0x38
        /*0dd2*/ 	.short	0x0016


	//----- nvinfo : EIATTR_EXIT_INSTR_OFFSETS
	.align		4
        /*0dd4*/ 	.byte	0x04, 0x1c
        /*0dd6*/ 	.short	(.L_159 - .L_158)


	//   ....[0]....
.L_158:
        /*0dd8*/ 	.word	0x00000a30


	//   ....[1]....
        /*0ddc*/ 	.word	0x0000cce0


	//   ....[2]....
        /*0de0*/ 	.word	0x00013250


	//----- nvinfo : EIATTR_MAX_THREADS
	.align		4
.L_159:
        /*0de4*/ 	.byte	0x04, 0x05
        /*0de6*/ 	.short	(.L_161 - .L_160)
.L_160:
        /*0de8*/ 	.word	0x00000180
        /*0dec*/ 	.word	0x00000001
        /*0df0*/ 	.word	0x00000001


	//----- nvinfo : EIATTR_CRS_STACK_SIZE
	.align		4
.L_161:
        /*0df4*/ 	.byte	0x04, 0x1e
        /*0df6*/ 	.short	(.L_163 - .L_162)
.L_162:
        /*0df8*/ 	.word	0x00000000


	//----- nvinfo : EIATTR_CBANK_PARAM_SIZE
	.align		4
.L_163:
        /*0dfc*/ 	.byte	0x03, 0x19
        /*0dfe*/ 	.short	0x0af0


	//----- nvinfo : EIATTR_PARAM_CBANK
	.align		4
        /*0e00*/ 	.byte	0x04, 0x0a
        /*0e02*/ 	.short	(.L_165 - .L_164)
	.align		4
.L_164:
        /*0e04*/ 	.word	index@(.nv.constant0._ZN7cutlass13device_kernelIN5flash11enable_sm90INS1_16FlashAttnFwdSm90INS1_25CollectiveMainloopFwdSm90ILi2EN4cute5tupleIJNS5_1CILi1EEES8_S8_EEENS6_IJNS7_ILi128EEENS7_ILi112EEENS7_ILi192EEEEEELi192ENS_10bfloat16_tEfNS_4arch4Sm90ELb0ELb0ELb0ELb1ELb0ELb0ELb0ELb1ELb1ELb1ELb0ELb0EEENS1_21CollectiveEpilogueFwdINS6_IJSA_SC_SB_EEES9_SE_SG_Li256ELb1ELb1ELb0ELb0EEENS1_36VarlenDynamicPersistentTileSchedulerILi128ELi112ELi256ELi128ELb0ELb1ELb1ELb0ELb1ELb1EEEEEEEEEvNT_6ParamsE)
        /*0e08*/ 	.short	0x0210
        /*0e0a*/ 	.short	0x0af0


	//----- nvinfo : EIATTR_SW_WAR
	.align		4
.L_165:
        /*0e0c*/ 	.byte	0x04, 0x36
        /*0e0e*/ 	.short	(.L_167 - .L_166)
.L_166:
        /*0e10*/ 	.word	0x00000008
.L_167:


//--------------------- .nv.info._ZN7cutlass13device_kernelIN5flash11enable_sm90INS1_16FlashAttnFwdSm90INS1_25CollectiveMainloopFwdSm90ILi2EN4cute5tupleIJNS5_1CILi1EEES8_S8_EEENS6_IJNS7_ILi128EEENS7_ILi112EEENS7_ILi192EEEEEELi192ENS_10bfloat16_tEfNS_4arch4Sm90ELb0ELb0ELb0ELb1ELb0ELb1ELb0ELb1ELb1ELb1ELb0ELb0EEENS1_21CollectiveEpilogueFwdINS6_IJSA_SC_SB_EEES9_SE_SG_Li256ELb1ELb1ELb0ELb0EEENS1_36VarlenDynamicPersistentTileSchedulerILi128ELi112ELi256ELi128ELb0ELb1ELb1ELb0ELb1ELb1EEEEEEEEEvNT_6ParamsE --------------------------
	.section	.nv.info._ZN7cutlass13device_kernelIN5flash11enable_sm90INS1_16FlashAttnFwdSm90INS1_25CollectiveMainloopFwdSm90ILi2EN4cute5tupleIJNS5_1CILi1EEES8_S8_EEENS6_IJNS7_ILi128EEENS7_ILi112EEENS7_ILi192EEEEEELi192ENS_10bfloat16_tEfNS_4arch4Sm90ELb0ELb0ELb0ELb1ELb0ELb1ELb0ELb1ELb1ELb1ELb0ELb0EEENS1_21CollectiveEpilogueFwdINS6_IJSA_SC_SB_EEES9_SE_SG_Li256ELb1ELb1ELb0ELb0EEENS1_36VarlenDynamicPersistentTileSchedulerILi128ELi112ELi256ELi128ELb0ELb1ELb1ELb0ELb1ELb1EEEEEEEEEvNT_6ParamsE,"",@"SHT_CUDA_INFO"
	.sectionflags	@""
	.align	4


	//----- nvinfo : EIATTR_CUDA_API_VERSION
	.align		4
        /*0000*/ 	.byte	0x04, 0x37
        /*0002*/ 	.short	(.L_169 - .L_168)
.L_168:
        /*0004*/ 	.word	0x00000082


	//----- nvinfo : EIATTR_KPARAM_INFO
	.align		4
.L_169:
        /*0008*/ 	.byte	0x04, 0x17
        /*000a*/ 	.short	(.L_171 - .L_170)
.L_170:
        /*000c*/ 	.word	0x00000000
        /*0010*/ 	.short	0x0000
        /*0012*/ 	.short	0x0070
        /*0014*/ 	.byte	0x00, 0xf0, 0x01, 0x2a


	//----- nvinfo : EIATTR_SPARSE_MMA_MASK
	.align		4
.L_171:
        /*0018*/ 	.byte	0x03, 0x50
        /*001a*/ 	.short	0x0000


	//----- nvinfo : EIATTR_MAXREG_COUNT
	.align		4
        /*001c*/ 	.byte	0x03, 0x1b
        /*001e*/ 	.short	0x00a8


	//----- nvinfo : EIATTR_NUM_BARRIERS
	.align		4
        /*0020*/ 	.byte	0x02, 0x4c
        /*0022*/ 	.byte	0x10
	.zero		1


	//----- nvinfo : EIATTR_EXTERNS
	.align		4
        /*0024*/ 	.byte	0x04, 0x0f
        /*0026*/ 	.short	(.L_173 - .L_172)


	//   ....[0]....
	.align		4
.L_172:
        /*0028*/ 	.word	index@(__assertfail)


	//----- nvinfo : EIATTR_ANNOTATIONS
	.align		4
.L_173:
        /*002c*/ 	.byte	0x04, 0x55
        /*002e*/ 	.short	(.L_175 - .L_174)


	//   ....[0]....
.L_174:
        /* <DEDUP_REMOVED lines=128> */


	//----- nvinfo : EIATTR_MERCURY_ISA_VERSION
	.align		4
.L_175:
        /*0820*/ 	.byte	0x03, 0x5f
        /*0822*/ 	.short	0x0101


	//----- nvinfo : EIATTR_UNUSED_LOAD_BYTE_OFFSET
	.align		4
        /*0824*/ 	.byte	0x04, 0x44
        /*0826*/ 	.short	(.L_177 - .L_176)


	//   ....[0]....
.L_176:
        /*0828*/ 	.word	0x00000ab0
        /*082c*/ 	.word	0x0000fff0


	//   ....[1]....
        /*0830*/ 	.word	0x0001c150
        /*0834*/ 	.word	0x0000fff0


	//----- nvinfo : EIATTR_INT_WARP_WIDE_INSTR_OFFSETS
	.align		4
.L_177:
        /*0838*/ 	.byte	0x04, 0x31
        /*083a*/ 	.short	(.L_179 - .L_178)


	//   ....[0]....
.L_178:
        /*083c*/ 	.word	0x00000190


	//   ....[1]....
        /*0840*/ 	.word	0x000001d0


	//   ....[2]....
        /*0844*/ 	.word	0x00000240


	//   ....[3]....
        /*0848*/ 	.word	0x00020f60


	//   ....[4]....
        /*084c*/ 	.word	0x00020ff0


	//   ....[5]....
        /*0850*/ 	.word	0x00024fa0


	//   ....[6]....
        /*0854*/ 	.word	0x00025000


	//----- nvinfo : EIATTR_COOP_GROUP_MASK_REGIDS
	.align		4
.L_179:
        /*0858*/ 	.byte	0x04, 0x29
        /*085a*/ 	.short	(.L_181 - .L_180)


	//   ....[0]....
.L_180:
        /*085c*/ 	.word	0xffffffff


	//   ....[1]....
        /*0860*/ 	.word	0xffffffff


	//   ....[2]....
        /*0864*/ 	.word	0xffffffff


	//   ....[3]....
        /*0868*/ 	.word	0xffffffff


	//   ....[4]....
        /*086c*/ 	.word	0xffffffff


	//   ....[5]....
        /*0870*/ 	.word	0xffffffff


	//   ....[6]....
        /*0874*/ 	.word	0xffffffff


	//   ....[7]....
        /*0878*/ 	.word	0xffffffff


	//   ....[8]....
        /*087c*/ 	.word	0xffffffff


	//   ....[9]....
        /*0880*/ 	.word	0xffffffff


	//   ....[10]....
        /*0884*/ 	.word	0xffffffff


	//   ....[11]....
        /*0888*/ 	.word	0xffffffff


	//   ....[12]....
        /*088c*/ 	.word	0xffffffff


	//   ....[13]....
        /*0890*/ 	.word	0xffffffff


	//   ....[14]....
        /*0894*/ 	.word	0xffffffff


	//   ....[15]....
        /*0898*/ 	.word	0xffffffff


	//   ....[16]....
        /*089c*/ 	.word	0xffffffff


	//   ....[17]....
        /*08a0*/ 	.word	0xffffffff


	//   ....[18]....
        /*08a4*/ 	.word	0xffffffff


	//   ....[19]....
        /*08a8*/ 	.word	0xffffffff


	//   ....[20]....
        /*08ac*/ 	.word	0xffffffff


	//   ....[21]....
        /*08b0*/ 	.word	0xffffffff


	//   ....[22]....
        /*08b4*/ 	.word	0xffffffff


	//   ....[23]....
        /*08b8*/ 	.word	0xffffffff


	//   ....[24]....
        /*08bc*/ 	.word	0xffffffff


	//   ....[25]....
        /*08c0*/ 	.word	0xffffffff


	//   ....[26]....
        /*08c4*/ 	.word	0xffffffff


	//   ....[27]....
        /*08c8*/ 	.word	0xffffffff


	//   ....[28]....
        /*08cc*/ 	.word	0xffffffff


	//   ....[29]....
        /*08d0*/ 	.word	0xffffffff


	//   ....[30]....
        /*08d4*/ 	.word	0xffffffff


	//   ....[31]....
        /*08d8*/ 	.word	0xffffffff


	//   ....[32]....
        /*08dc*/ 	.word	0xffffffff


	//   ....[33]....
        /*08e0*/ 	.word	0xffffffff


	//   ....[34]....
        /*08e4*/ 	.word	0xffffffff


	//   ....[35]....
        /*08e8*/ 	.word	0xffffffff


	//   ....[36]....
        /*08ec*/ 	.word	0xffffffff


	//   ....[37]....
        /*08f0*/ 	.word	0xffffffff


	//   ....[38]....
        /*08f4*/ 	.word	0xffffffff


	//   ....[39]....
        /*08f8*/ 	.word	0xffffffff


	//   ....[40]....
        /*08fc*/ 	.word	0xffffffff


	//   ....[41]....
        /*0900*/ 	.word	0xffffffff


	//   ....[42]....
        /*0904*/ 	.word	0xffffffff


	//   ....[43]....
        /*0908*/ 	.word	0xffffffff


	//   ....[44]....
        /*090c*/ 	.word	0xffffffff


	//   ....[45]....
        /*0910*/ 	.word	0xffffffff


	//   ....[46]....
        /*0914*/ 	.word	0xffffffff


	//   ....[47]....
        /*0918*/ 	.word	0xffffffff


	//   ....[48]....
        /*091c*/ 	.word	0xffffffff


	//   ....[49]....
        /*0920*/ 	.word	0xffffffff


	//   ....[50]....
        /*0924*/ 	.word	0xffffffff


	//   ....[51]....
        /*0928*/ 	.word	0xffffffff


	//   ....[52]....
        /*092c*/ 	.word	0xffffffff


	//   ....[53]....
        /*0930*/ 	.word	0xffffffff


	//   ....[54]....
        /*0934*/ 	.word	0xffffffff


	//   ....[55]....
        /*0938*/ 	.word	0xffffffff


	//   ....[56]....
        /*093c*/ 	.word	0xffffffff


	//   ....[57]....
        /*0940*/ 	.word	0xffffffff


	//   ....[58]....
        /*0944*/ 	.word	0xffffffff


	//   ....[59]....
        /*0948*/ 	.word	0xffffffff


	//   ....[60]....
        /*094c*/ 	.word	0xffffffff


	//   ....[61]....
        /*0950*/ 	.word	0xffffffff


	//   ....[62]....
        /*0954*/ 	.word	0xffffffff


	//   ....[63]....
        /*0958*/ 	.word	0xffffffff


	//   ....[64]....
        /*095c*/ 	.word	0xffffffff


	//   ....[65]....
        /*0960*/ 	.word	0xffffffff


	//   ....[66]....
        /*0964*/ 	.word	0xffffffff


	//   ....[67]....
        /*0968*/ 	.word	0xffffffff


	//   ....[68]....
        /*096c*/ 	.word	0xffffffff


	//   ....[69]....
        /*0970*/ 	.word	0xffffffff


	//   ....[70]....
        /*0974*/ 	.word	0xffffffff


	//   ....[71]....
        /*0978*/ 	.word	0xffffffff


	//   ....[72]....
        /*097c*/ 	.word	0xffffffff


	//   ....[73]....
        /*0980*/ 	.word	0xffffffff


	//   ....[74]....
        /*0984*/ 	.word	0xffffffff


	//   ....[75]....
        /*0988*/ 	.word	0xffffffff


	//   ....[76]....
        /*098c*/ 	.word	0xffffffff


	//   ....[77]....
        /*0990*/ 	.word	0xffffffff


	//   ....[78]....
        /*0994*/ 	.word	0xffffffff


	//   ....[79]....
        /*0998*/ 	.word	0xffffffff


	//   ....[80]....
        /*099c*/ 	.word	0xffffffff


	//   ....[81]....
        /*09a0*/ 	.word	0xffffffff


	//   ....[82]....
        /*09a4*/ 	.word	0xffffffff


	//   ....[83]....
        /*09a8*/ 	.word	0xffffffff


	//   ....[84]....
        /*09ac*/ 	.word	0xffffffff


	//   ....[85]....
        /*09b0*/ 	.word	0xffffffff


	//   ....[86]....
        /*09b4*/ 	.word	0xffffffff


	//   ....[87]....
        /*09b8*/ 	.word	0xffffffff


	//   ....[88]....
        /*09bc*/ 	.word	0xffffffff


	//   ....[89]....
        /*09c0*/ 	.word	0xffffffff


	//   ....[90]....
        /*09c4*/ 	.word	0xffffffff


	//   ....[91]....
        /*09c8*/ 	.word	0xffffffff


	//   ....[92]....
        /*09cc*/ 	.word	0xffffffff


	//   ....[93]....
        /*09d0*/ 	.word	0xffffffff


	//   ....[94]....
        /*09d4*/ 	.word	0xffffffff


	//   ....[95]....
        /*09d8*/ 	.word	0xffffffff


	//   ....[96]....
        /*09dc*/ 	.word	0xffffffff


	//   ....[97]....
        /*09e0*/ 	.word	0xffffffff


	//   ....[98]....
        /*09e4*/ 	.word	0xffffffff


	//   ....[99]....
        /*09e8*/ 	.word	0xffffffff


	//   ....[100]....
        /*09ec*/ 	.word	0x0500000f


	//   ....[101]....
        /*09f0*/ 	.word	0x0500000f


	//   ....[102]....
        /*09f4*/ 	.word	0x0500000f


	//   ....[103]....
        /*09f8*/ 	.word	0x0500000f


	//   ....[104]....
        /*09fc*/ 	.word	0x0500000f


	//   ....[105]....
        /*0a00*/ 	.word	0x0500000f


	//   ....[106]....
        /*0a04*/ 	.word	0x0500000f


	//   ....[107]....
        /*0a08*/ 	.word	0x0500000f


	//   ....[108]....
        /*0a0c*/ 	.word	0x0500000f


	//   ....[109]....
        /*0a10*/ 	.word	0x0500000f


	//   ....[110]....
        /*0a14*/ 	.word	0x0500000f


	//   ....[111]....
        /*0a18*/ 	.word	0x0500000f


	//   ....[112]....
        /*0a1c*/ 	.word	0x0500000f


	//   ....[113]....
        /*0a20*/ 	.word	0x0500000f


	//   ....[114]....
        /*0a24*/ 	.word	0x0500000f


	//   ....[115]....
        /*0a28*/ 	.word	0x0500000f


	//   ....[116]....
        /*0a2c*/ 	.word	0x0500000f


	//   ....[117]....
        /*0a30*/ 	.word	0x0500000f


	//   ....[118]....
        /*0a34*/ 	.word	0x0500000f


	//   ....[119]....
        /*0a38*/ 	.word	0x0500000f


	//   ....[120]....
        /*0a3c*/ 	.word	0x0500000f


	//   ....[121]....
        /*0a40*/ 	.word	0x0500000f


	//   ....[122]....
        /*0a44*/ 	.word	0x0500000f


	//   ....[123]....
        /*0a48*/ 	.word	0x0500000f


	//   ....[124]....
        /*0a4c*/ 	.word	0x0500000f


	//   ....[125]....
        /*0a50*/ 	.word	0x0500000f


	//   ....[126]....
        /*0a54*/ 	.word	0x0500000f


	//   ....[127]....
        /*0a58*/ 	.word	0x0500000f


	//   ....[128]....
        /*0a5c*/ 	.word	0x0500000f


	//   ....[129]....
        /*0a60*/ 	.word	0x0500000f


	//   ....[130]....
        /*0a64*/ 	.word	0x0500000f


	//   ....[131]....
        /*0a68*/ 	.word	0x0500000f


	//   ....[132]....
        /*0a6c*/ 	.word	0x0500000f


	//   ....[133]....
        /*0a70*/ 	.word	0x0500000f


	//   ....[134]....
        /*0a74*/ 	.word	0x0500000f


	//   ....[135]....
        /*0a78*/ 	.word	0x0500000f


	//   ....[136]....
        /*0a7c*/ 	.word	0x0500000f


	//   ....[137]....
        /*0a80*/ 	.word	0x0500000f


	//   ....[138]....
        /*0a84*/ 	.word	0x0500000f


	//   ....[139]....
        /*0a88*/ 	.word	0x0500000f


	//   ....[140]....
        /*0a8c*/ 	.word	0x0500000f


	//   ....[141]....
        /*0a90*/ 	.word	0x0500000f


	//   ....[142]....
        /*0a94*/ 	.word	0x0500000f


	//   ....[143]....
        /*0a98*/ 	.word	0x0500000f


	//----- nvinfo : EIATTR_COOP_GROUP_INSTR_OFFSETS
	.align		4
.L_181:
        /*0a9c*/ 	.byte	0x04, 0x28
        /*0a9e*/ 	.short	(.L_183 - .L_182)


	//   ....[0]....
.L_182:
        /*0aa0*/ 	.word	0x00000060


	//   ....[1]....
        /*0aa4*/ 	.word	0x000001a0


	//   ....[2]....
        /*0aa8*/ 	.word	0x000001f0


	//   ....[3]....
        /*0aac*/ 	.word	0x00000420


	//   ....[4]....
        /*0ab0*/ 	.word	0x00000580


	//   ....[5]....
        /*0ab4*/ 	.word	0x000006a0


	//   ....[6]....
        /*0ab8*/ 	.word	0x00000800


	//   ....[7]....
        /*0abc*/ 	.word	0x0000b0e0


	//   ....[8]....
        /*0ac0*/ 	.word	0x0000b680


	//   ....[9]....
        /*0ac4*/ 	.word	0x0000b690


	//   ....[10]....
        /*0ac8*/ 	.word	0x0000b6a0


	//   ....[11]....
        /*0acc*/ 	.word	0x0000b6b0


	//   ....[12]....
        /*0ad0*/ 	.word	0x0000e180


	//   ....[13]....
        /*0ad4*/ 	.word	0x0000e190


	//   ....[14]....
        /*0ad8*/ 	.word	0x0000e1a0


	//   ....[15]....
        /*0adc*/ 	.word	0x0000e1b0


	//   ....[16]....
        /*0ae0*/ 	.word	0x000147d0


	//   ....[17]....
        /*0ae4*/ 	.word	0x000148a0


	//   ....[18]....
        /*0ae8*/ 	.word	0x00014b90


	//   ....[19]....
        /*0aec*/ 	.word	0x00014bb0


	//   ....[20]....
        /*0af0*/ 	.word	0x00019cb0


	//   ....[21]....
        /*0af4*/ 	.word	0x00019cd0


	//   ....[22]....
        /*0af8*/ 	.word	0x0001a490


	//   ....[23]....
        /*0afc*/ 	.word	0x0001a4b0


	//   ....[24]....
        /*0b00*/ 	.word	0x0001b900


	//   ....[25]....
        /*0b04*/ 	.word	0x0001b910


	//   ....[26]....
        /*0b08*/ 	.word	0x0001b940


	//   ....[27]....
        /*0b0c*/ 	.word	0x0001b950


	//   ....[28]....
        /*0b10*/ 	.word	0x0001cf60


	//   ....[29]....
        /*0b14*/ 	.word	0x0001cfc0


	//   ....[30]....
        /*0b18*/ 	.word	0x0001d000


	//   ....[31]....
        /*0b1c*/ 	.word	0x0001d030


	//   ....[32]....
        /*0b20*/ 	.word	0x0001d670


	//   ....[33]....
        /*0b24*/ 	.word	0x0001d690


	//   ....[34]....
        /*0b28*/ 	.word	0x0001d790


	//   ....[35]....
        /*0b2c*/ 	.word	0x0001d7b0


	//   ....[36]....
        /*0b30*/ 	.word	0x0001d8b0


	//   ....[37]....
        /*0b34*/ 	.word	0x0001d8d0


	//   ....[38]....
        /*0b38*/ 	.word	0x0001d9e0


	//   ....[39]....
        /*0b3c*/ 	.word	0x0001da00


	//   ....[40]....
        /*0b40*/ 	.word	0x0001e2a0


	//   ....[41]....
        /*0b44*/ 	.word	0x0001e2c0


	//   ....[42]....
        /*0b48*/ 	.word	0x0001e3c0


	//   ....[43]....
        /*0b4c*/ 	.word	0x0001e3e0


	//   ....[44]....
        /*0b50*/ 	.word	0x0001e4e0


	//   ....[45]....
        /*0b54*/ 	.word	0x0001e500


	//   ....[46]....
        /*0b58*/ 	.word	0x0001e610


	//   ....[47]....
        /*0b5c*/ 	.word	0x0001e630


	//   ....[48]....
        /*0b60*/ 	.word	0x0001e7c0


	//   ....[49]....
        /*0b64*/ 	.word	0x0001e990


	//   ....[50]....
        /*0b68*/ 	.word	0x0001e9c0


	//   ....[51]....
        /*0b6c*/ 	.word	0x0001e9f0


	//   ....[52]....
        /*0b70*/ 	.word	0x0001ea20


	//   ....[53]....
        /*0b74*/ 	.word	0x0001ea50


	//   ....[54]....
        /*0b78*/ 	.word	0x0001ea80


	//   ....[55]....
        /*0b7c*/ 	.word	0x0001ebf0


	//   ....[56]....
        /*0b80*/ 	.word	0x0001ec20


	//   ....[57]....
        /*0b84*/ 	.word	0x0001ec50


	//   ....[58]....
        /*0b88*/ 	.word	0x0001ec80


	//   ....[59]....
        /*0b8c*/ 	.word	0x0001ecb0


	//   ....[60]....
        /*0b90*/ 	.word	0x0001ece0


	//   ....[61]....
        /*0b94*/ 	.word	0x0001ed70


	//   ....[62]....
        /*0b98*/ 	.word	0x0001eda0


	//   ....[63]....
        /*0b9c*/ 	.word	0x0001ee30


	//   ....[64]....
        /*0ba0*/ 	.word	0x0001f9d0


	//   ....[65]....
        /*0ba4*/ 	.word	0x00021570


	//   ....[66]....
        /*0ba8*/ 	.word	0x00022230


	//   ....[67]....
        /*0bac*/ 	.word	0x00022270


	//   ....[68]....
        /*0bb0*/ 	.word	0x00022290


	//   ....[69]....
        /*0bb4*/ 	.word	0x000222b0


	//   ....[70]....
        /*0bb8*/ 	.word	0x00022380


	//   ....[71]....
        /*0bbc*/ 	.word	0x000223e0


	//   ....[72]....
        /*0bc0*/ 	.word	0x00022480


	//   ....[73]....
        /*0bc4*/ 	.word	0x00022490


	//   ....[74]....
        /*0bc8*/ 	.word	0x00022530


	//   ....[75]....
        /*0bcc*/ 	.word	0x00022540


	//   ....[76]....
        /*0bd0*/ 	.word	0x000225e0


	//   ....[77]....
        /*0bd4*/ 	.word	0x000225f0


	//   ....[78]....
        /*0bd8*/ 	.word	0x00022670


	//   ....[79]....
        /*0bdc*/ 	.word	0x000226a0


	//   ....[80]....
        /*0be0*/ 	.word	0x000226f0


	//   ....[81]....
        /*0be4*/ 	.word	0x00022730


	//   ....[82]....
        /*0be8*/ 	.word	0x000257c0


	//   ....[83]....
        /*0bec*/ 	.word	0x000257f0


	//   ....[84]....
        /*0bf0*/ 	.word	0x00025830


	//   ....[85]....
        /*0bf4*/ 	.word	0x00025860


	//   ....[86]....
        /*0bf8*/ 	.word	0x00025890


	//   ....[87]....
        /*0bfc*/ 	.word	0x000258c0


	//   ....[88]....
        /*0c00*/ 	.word	0x000258f0


	//   ....[89]....
        /*0c04*/ 	.word	0x00025920


	//   ....[90]....
        /*0c08*/ 	.word	0x00025aa0


	//   ....[91]....
        /*0c0c*/ 	.word	0x00025ad0


	//   ....[92]....
        /*0c10*/ 	.word	0x00025b00


	//   ....[93]....
        /*0c14*/ 	.word	0x00025b30


	//   ....[94]....
        /*0c18*/ 	.word	0x00025b60


	//   ....[95]....
        /*0c1c*/ 	.word	0x00025b90


	//   ....[96]....
        /*0c20*/ 	.word	0x00025c50


	//   ....[97]....
        /*0c24*/ 	.word	0x00025c70


	//   ....[98]....
        /*0c28*/ 	.word	0x00025ce0


	//   ....[99]....
        /*0c2c*/ 	.word	0x00026170


	//   ....[100]....
        /*0c30*/ 	.word	0x000265d0


	//   ....[101]....
        /*0c34*/ 	.word	0x00026660


	//   ....[102]....
        /*0c38*/ 	.word	0x000266b0


	//   ....[103]....
        /*0c3c*/ 	.word	0x00026700


	//   ....[104]....
        /*0c40*/ 	.word	0x000267e0


	//   ....[105]....
        /*0c44*/ 	.word	0x00026870


	//   ....[106]....
        /*0c48*/ 	.word	0x000268d0


	//   ....[107]....
        /*0c4c*/ 	.word	0x00026930


	//   ....[108]....
        /*0c50*/ 	.word	0x00026b80


	//   ....[109]....
        /*0c54*/ 	.word	0x00026e70


	//   ....[110]....
        /*0c58*/ 	.word	0x00026fe0


	//   ....[111]....
        /*0c5c*/ 	.word	0x00027030


	//   ....[112]....
        /*0c60*/ 	.word	0x000270b0


	//   ....[113]....
        /*0c64*/ 	.word	0x00027100


	//   ....[114]....
        /*0c68*/ 	.word	0x000272a0


	//   ....[115]....
        /*0c6c*/ 	.word	0x00027330


	//   ....[116]....
        /*0c70*/ 	.word	0x00027410


	//   ....[117]....
        /*0c74*/ 	.word	0x00027520


	//   ....[118]....
        /*0c78*/ 	.word	0x00027580


	//   ....[119]....
        /*0c7c*/ 	.word	0x00027690


	//   ....[120]....
        /*0c80*/ 	.word	0x000276f0


	//   ....[121]....
        /*0c84*/ 	.word	0x00027800


	//   ....[122]....
        /*0c88*/ 	.word	0x00027860


	//   ....[123]....
        /*0c8c*/ 	.word	0x00027950


	//   ....[124]....
        /*0c90*/ 	.word	0x000279d0


	//   ....[125]....
        /*0c94*/ 	.word	0x00027ab0


	//   ....[126]....
        /*0c98*/ 	.word	0x00027e20


	//   ....[127]....
        /*0c9c*/ 	.word	0x00027ec0


	//   ....[128]....
        /*0ca0*/ 	.word	0x00027fe0


	//   ....[129]....
        /*0ca4*/ 	.word	0x00028060


	//   ....[130]....
        /*0ca8*/ 	.word	0x000280e0


	//   ....[131]....
        /*0cac*/ 	.word	0x00028160


	//   ....[132]....
        /*0cb0*/ 	.word	0x000281e0


	//   ....[133]....
        /*0cb4*/ 	.word	0x00028270


	//   ....[134]....
        /*0cb8*/ 	.word	0x00028310


	//   ....[135]....
        /*0cbc*/ 	.word	0x000283c0


	//   ....[136]....
        /*0cc0*/ 	.word	0x00028440


	//   ....[137]....
        /*0cc4*/ 	.word	0x000284c0


	//   ....[138]....
        /*0cc8*/ 	.word	0x00028540


	//   ....[139]....
        /*0ccc*/ 	.word	0x000285d0


	//   ....[140]....
        /*0cd0*/ 	.word	0x00028650


	//   ....[141]....
        /*0cd4*/ 	.word	0x000286f0


	//   ....[142]....
        /*0cd8*/ 	.word	0x00028780


	//   ....[143]....
        /*0cdc*/ 	.word	0x000288b0


	//----- nvinfo : EIATTR_REG_RECONFIG
	.align		4
.L_183:
        /*0ce0*/ 	.byte	0x01, 0x54
	.zero		2


	//----- nvinfo : EIATTR_SYSCALL_OFFSETS
	.align		4
        /*0ce4*/ 	.byte	0x04, 0x46
        /*0ce6*/ 	.short	(.L_185 - .L_184)


	//   ....[0]....
.L_184:
        /*0ce8*/ 	.word	0x00001c50


	//   ....[1]....
        /*0cec*/ 	.word	0x00001da0


	//   ....[2]....
        /*0cf0*/ 	.word	0x0000b280


	//   ....[3]....
        /*0cf4*/ 	.word	0x0000b600


	//   ....[4]....
        /*0cf8*/ 	.word	0x00021160


	//   ....[5]....
        /*0cfc*/ 	.word	0x000212c0


	//   ....[6]....
        /*0d00*/ 	.word	0x000213c0


	//   ....[7]....
        /*0d04*/ 	.word	0x00021de0


	//----- nvinfo : EIATTR_MBARRIER_INSTR_OFFSETS
	.align		4
.L_185:
        /*0d08*/ 	.byte	0x04, 0x39
        /*0d0a*/ 	.short	(.L_187 - .L_186)


	//   ....[0]....
.L_186:
        /*0d0c*/ 	.word	0x000002d0
        /*0d10*/ 	.word	0x000000ff
        /*0d14*/ 	.word	0x00036800
        /*0d18*/ 	.short	0x0100
        /*0d1a*/ 	.byte	0x08
	.zero		1


	//   ....[1]....
        /*0d1c*/ 	.word	0x000002e0
        /*0d20*/ 	.word	0x000000ff
        /*0d24*/ 	.word	0x00036820
        /*0d28*/ 	.short	0x0100
        /*0d2a*/ 	.byte	0x08
	.zero		1


	//   ....[2]....
        /*0d2c*/ 	.word	0x000003d0
        /*0d30*/ 	.word	0x000000ff
        /*0d34*/ 	.word	0x00036830
        /*0d38*/ 	.short	0x0100
        /*0d3a*/ 	.byte	0x08
	.zero		1


	//   ....[3]....
        /*0d3c*/ 	.word	0x000003e0
        /*0d40*/ 	.word	0x000000ff
        /*0d44*/ 	.word	0x00036840
        /*0d48*/ 	.short	0x0100
        /*0d4a*/ 	.byte	0x08
	.zero		1


	//   ....[4]....
        /*0d4c*/ 	.word	0x000003f0
        /*0d50*/ 	.word	0x000000ff
        /*0d54*/ 	.word	0x00036838
        /*0d58*/ 	.short	0x0100
        /*0d5a*/ 	.byte	0x08
	.zero		1


	//   ....[5]....
        /*0d5c*/ 	.word	0x00000400
        /*0d60*/ 	.word	0x000000ff
        /*0d64*/ 	.word	0x00036848
        /*0d68*/ 	.short	0x0100
        /*0d6a*/ 	.byte	0x08
	.zero		1


	//   ....[6]....
        /*0d6c*/ 	.word	0x00000530
        /*0d70*/ 	.word	0x000000ff
        /*0d74*/ 	.word	0x00036850
        /*0d78*/ 	.short	0x0100
        /*0d7a*/ 	.byte	0x08
	.zero		1


	//   ....[7]....
        /*0d7c*/ 	.word	0x00000540
        /*0d80*/ 	.word	0x000000ff
        /*0d84*/ 	.word	0x00036860
        /*0d88*/ 	.short	0x0100
        /*0d8a*/ 	.byte	0x08
	.zero		1


	//   ....[8]....
        /*0d8c*/ 	.word	0x00000550
        /*0d90*/ 	.word	0x000000ff
        /*0d94*/ 	.word	0x00036858
        /*0d98*/ 	.short	0x0100
        /*0d9a*/ 	.byte	0x08
	.zero		1


	//   ....[9]....
        /*0d9c*/ 	.word	0x00000560
        /*0da0*/ 	.word	0x000000ff
        /*0da4*/ 	.word	0x00036868
        /*0da8*/ 	.short	0x0100
        /*0daa*/ 	.byte	0x08
	.zero		1


	//   ....[10]....
        /*0dac*/ 	.word	0x00000650
        /*0db0*/ 	.word	0x000000ff
        /*0db4*/ 	.word	0x00036870
        /*0db8*/ 	.short	0x0100
        /*0dba*/ 	.byte	0x06
	.zero		1


	//   ....[11]....
        /*0dbc*/ 	.word	0x00000660
        /*0dc0*/ 	.word	0x000000ff
        /*0dc4*/ 	.word	0x00036880
        /*0dc8*/ 	.short	0x0100
        /*0dca*/ 	.byte	0x06
	.zero		1


	//   ....[12]....
        /*0dcc*/ 	.word	0x00000670
        /*0dd0*/ 	.word	0x000000ff
        /*0dd4*/ 	.word	0x00036878
        /*0dd8*/ 	.short	0x0100
        /*0dda*/ 	.byte	0x06
	.zero		1


	//   ....[13]....
        /*0ddc*/ 	.word	0x00000680
        /*0de0*/ 	.word	0x000000ff
        /*0de4*/ 	.word	0x00036888
        /*0de8*/ 	.short	0x0100
        /*0dea*/ 	.byte	0x06
	.zero		1


	//   ....[14]....
        /*0dec*/ 	.word	0x000007b0
        /*0df0*/ 	.word	0x000000ff
        /*0df4*/ 	.word	0x00036890
        /*0df8*/ 	.short	0x0100
        /*0dfa*/ 	.byte	0x08
	.zero		1


	//   ....[15]....
        /*0dfc*/ 	.word	0x000007c0
        /*0e00*/ 	.word	0x000000ff
        /*0e04*/ 	.word	0x000368a0
        /*0e08*/ 	.short	0x0100
        /*0e0a*/ 	.byte	0x08
	.zero		1


	//   ....[16]....
        /*0e0c*/ 	.word	0x000007d0
        /*0e10*/ 	.word	0x000000ff
        /*0e14*/ 	.word	0x00036898
        /*0e18*/ 	.short	0x0100
        /*0e1a*/ 	.byte	0x08
	.zero		1


	//   ....[17]....
        /*0e1c*/ 	.word	0x000007e0
        /*0e20*/ 	.word	0x000000ff
        /*0e24*/ 	.word	0x000368a8
        /*0e28*/ 	.short	0x0100
        /*0e2a*/ 	.byte	0x08
	.zero		1


	//   ....[18]....
        /*0e2c*/ 	.word	0x00000910
        /*0e30*/ 	.word	0x000000ff
        /*0e34*/ 	.word	0x000368b0
        /*0e38*/ 	.short	0x0100
        /*0e3a*/ 	.byte	0x08
	.zero		1


	//   ....[19]....
        /*0e3c*/ 	.word	0x00000920
        /*0e40*/ 	.word	0x000000ff
        /*0e44*/ 	.word	0x000368c0
        /*0e48*/ 	.short	0x0100
        /*0e4a*/ 	.byte	0x08
	.zero		1


	//   ....[20]....
        /*0e4c*/ 	.word	0x00000930
        /*0e50*/ 	.word	0x000000ff
        /*0e54*/ 	.word	0x000368b8
        /*0e58*/ 	.short	0x0100
        /*0e5a*/ 	.byte	0x08
	.zero		1


	//   ....[21]....
        /*0e5c*/ 	.word	0x00000940
        /*0e60*/ 	.word	0x000000ff
        /*0e64*/ 	.word	0x000368c8
        /*0e68*/ 	.short	0x0100
        /*0e6a*/ 	.byte	0x08
	.zero		1


	//   ....[22]....
        /*0e6c*/ 	.word	0x00003930
        /*0e70*/ 	.word	0x0000002b
        /*0e74*/ 	.word	0x00036890
        /*0e78*/ 	.short	0x010a
        /*0e7a*/ 	.byte	0x3f
	.zero		1


	//   ....[23]....
        /*0e7c*/ 	.word	0x00006ec0
        /*0e80*/ 	.word	0x0000002b
        /*0e84*/ 	.word	0x00036890
        /*0e88*/ 	.short	0x010a
        /*0e8a*/ 	.byte	0x3f
	.zero		1


	//   ....[24]....
        /*0e8c*/ 	.word	0x0000a1d0
        /*0e90*/ 	.word	0x0000002b
        /*0e94*/ 	.word	0x00036890
        /*0e98*/ 	.short	0x010a
        /*0e9a*/ 	.byte	0x3f
	.zero		1


	//   ....[25]....
        /*0e9c*/ 	.word	0x0000a5a0
        /*0ea0*/ 	.word	0x0000002c
        /*0ea4*/ 	.word	0x00000000
        /*0ea8*/ 	.short	0x0101
        /*0eaa*/ 	.byte	0x3f
	.zero		1


	//   ....[26]....
        /*0eac*/ 	.word	0x0000a5e0
        /*0eb0*/ 	.word	0x0000002b
        /*0eb4*/ 	.word	0x000368b0
        /*0eb8*/ 	.short	0x010a
        /*0eba*/ 	.byte	0x3f
	.zero		1


	//   ....[27]....
        /*0ebc*/ 	.word	0x0000ac50
        /*0ec0*/ 	.word	0x0000002b
        /*0ec4*/ 	.word	0x00000000
        /*0ec8*/ 	.short	0x0101
        /*0eca*/ 	.byte	0x3f
	.zero		1


	//   ....[28]....
        /*0ecc*/ 	.word	0x0000b300
        /*0ed0*/ 	.word	0x00000010
        /*0ed4*/ 	.word	0x00036800
        /*0ed8*/ 	.short	0x010a
        /*0eda*/ 	.byte	0x3f
	.zero		1


	//   ....[29]....
        /*0edc*/ 	.word	0x0000b350
        /*0ee0*/ 	.word	0x00000010
        /*0ee4*/ 	.word	0x00036800
        /*0ee8*/ 	.short	0x010a
        /*0eea*/ 	.byte	0x3f
	.zero		1


	//   ....[30]....
        /*0eec*/ 	.word	0x0000bd90
        /*0ef0*/ 	.word	0x00000010
        /*0ef4*/ 	.word	0x00036800
        /*0ef8*/ 	.short	0x010a
        /*0efa*/ 	.byte	0x3f
	.zero		1


	//   ....[31]....
        /*0efc*/ 	.word	0x0000e650
        /*0f00*/ 	.word	0x00000010
        /*0f04*/ 	.word	0x00036800
        /*0f08*/ 	.short	0x010a
        /*0f0a*/ 	.byte	0x3f
	.zero		1


	//   ....[32]....
        /*0f0c*/ 	.word	0x00010e30
        /*0f10*/ 	.word	0x00000003
        /*0f14*/ 	.word	0x00036830
        /*0f18*/ 	.short	0x010a
        /*0f1a*/ 	.byte	0x3f
	.zero		1


	//   ....[33]....
        /*0f1c*/ 	.word	0x00010eb0
        /*0f20*/ 	.word	0x00000003
        /*0f24*/ 	.word	0x00036830
        /*0f28*/ 	.short	0x010a
        /*0f2a*/ 	.byte	0x3f
	.zero		1


	//   ....[34]....
        /*0f2c*/ 	.word	0x000151b0
        /*0f30*/ 	.word	0x00000003
        /*0f34*/ 	.word	0x00000000
        /*0f38*/ 	.short	0x0101
        /*0f3a*/ 	.byte	0x3f
	.zero		1


	//   ....[35]....
        /*0f3c*/ 	.word	0x00016220
        /*0f40*/ 	.word	0x0000000b
        /*0f44*/ 	.word	0x00036830
        /*0f48*/ 	.short	0x010a
        /*0f4a*/ 	.byte	0x3f
	.zero		1


	//   ....[36]....
        /*0f4c*/ 	.word	0x000162a0
        /*0f50*/ 	.word	0x0000000b
        /*0f54*/ 	.word	0x00036830
        /*0f58*/ 	.short	0x010a
        /*0f5a*/ 	.byte	0x3f
	.zero		1


	//   ....[37]....
        /*0f5c*/ 	.word	0x00019910
        /*0f60*/ 	.word	0x00000009
        /*0f64*/ 	.word	0x00036850
        /*0f68*/ 	.short	0x010a
        /*0f6a*/ 	.byte	0x3f
	.zero		1


	//   ....[38]....
        /*0f6c*/ 	.word	0x00019960
        /*0f70*/ 	.word	0x00000009
        /*0f74*/ 	.word	0x00036850
        /*0f78*/ 	.short	0x010a
        /*0f7a*/ 	.byte	0x3f
	.zero		1


	//   ....[39]....
        /*0f7c*/ 	.word	0x0001ac50
        /*0f80*/ 	.word	0x0000000d
        /*0f84*/ 	.word	0x00000000
        /*0f88*/ 	.short	0x0101
        /*0f8a*/ 	.byte	0x3f
	.zero		1


	//   ....[40]....
        /*0f8c*/ 	.word	0x0001ac90
        /*0f90*/ 	.word	0x00000009
        /*0f94*/ 	.word	0x00000000
        /*0f98*/ 	.short	0x0101
        /*0f9a*/ 	.byte	0x3f
	.zero		1


	//   ....[41]....
        /*0f9c*/ 	.word	0x0001b4f0
        /*0fa0*/ 	.word	0x00000006
        /*0fa4*/ 	.word	0x00036850
        /*0fa8*/ 	.short	0x010a
        /*0faa*/ 	.byte	0x3f
	.zero		1


	//   ....[42]....
        /*0fac*/ 	.word	0x0001b590
        /*0fb0*/ 	.word	0x00000006
        /*0fb4*/ 	.word	0x00036850
        /*0fb8*/ 	.short	0x010a
        /*0fba*/ 	.byte	0x3f
	.zero		1


	//   ....[43]....
        /*0fbc*/ 	.word	0x0001bae0
        /*0fc0*/ 	.word	0x0000000c
        /*0fc4*/ 	.word	0x00000000
        /*0fc8*/ 	.short	0x0101
        /*0fca*/ 	.byte	0x3f
	.zero		1


	//   ....[44]....
        /*0fcc*/ 	.word	0x0001d660
        /*0fd0*/ 	.word	0x00000000
        /*0fd4*/ 	.word	0x00000000
        /*0fd8*/ 	.short	0x0101
        /*0fda*/ 	.byte	0x3f
	.zero		1


	//   ....[45]....
        /*0fdc*/ 	.word	0x0001fac0
        /*0fe0*/ 	.word	0x00000004
        /*0fe4*/ 	.word	0x00036820
        /*0fe8*/ 	.short	0x010a
        /*0fea*/ 	.byte	0x3f
	.zero		1


	//   ....[46]....
        /*0fec*/ 	.word	0x0001fba0
        /*0ff0*/ 	.word	0x00000004
        /*0ff4*/ 	.word	0x000368a0
        /*0ff8*/ 	.short	0x010a
        /*0ffa*/ 	.byte	0x3f
	.zero		1


	//   ....[47]....
        /*0ffc*/ 	.word	0x0001fff0
        /*1000*/ 	.word	0x00000004
        /*1004*/ 	.word	0x000368c0
        /*1008*/ 	.short	0x010a
        /*100a*/ 	.byte	0x3f
	.zero		1


	//   ....[48]....
        /*100c*/ 	.word	0x00020590
        /*1010*/ 	.word	0x00000006
        /*1014*/ 	.word	0x000368a0
        /*1018*/ 	.short	0x010a
        /*101a*/ 	.byte	0x3f
	.zero		1


	//   ....[49]....
        /*101c*/ 	.word	0x000209d0
        /*1020*/ 	.word	0x00000006
        /*1024*/ 	.word	0x000368c0
        /*1028*/ 	.short	0x010a
        /*102a*/ 	.byte	0x3f
	.zero		1


	//   ....[50]....
        /*102c*/ 	.word	0x00021810
        /*1030*/ 	.word	0x00000000
        /*1034*/ 	.word	0x00036840
        /*1038*/ 	.short	0x010a
        /*103a*/ 	.byte	0x3f
	.zero		1


	//   ....[51]....
        /*103c*/ 	.word	0x00022860
        /*1040*/ 	.word	0x0000000a
        /*1044*/ 	.word	0x00036800
        /*1048*/ 	.short	0x0107
        /*104a*/ 	.byte	0x3f
	.zero		1


	//   ....[52]....
        /*104c*/ 	.word	0x00022970
        /*1050*/ 	.word	0x00000002
        /*1054*/ 	.word	0x00036800
        /*1058*/ 	.short	0x0101
        /*105a*/ 	.byte	0x3f
	.zero		1


	//   ....[53]....
        /*105c*/ 	.word	0x00022990
        /*1060*/ 	.word	0x00000002
        /*1064*/ 	.word	0x00036820
        /*1068*/ 	.short	0x010a
        /*106a*/ 	.byte	0x3f
	.zero		1


	//   ....[54]....
        /*106c*/ 	.word	0x00022d10
        /*1070*/ 	.word	0x00000003
        /*1074*/ 	.word	0x00036840
        /*1078*/ 	.short	0x010a
        /*107a*/ 	.byte	0x3f
	.zero		1


	//   ....[55]....
        /*107c*/ 	.word	0x000231d0
        /*1080*/ 	.word	0x00000003
        /*1084*/ 	.word	0x00000060
        /*1088*/ 	.short	0x010a
        /*108a*/ 	.byte	0x3f
	.zero		1


	//   ....[56]....
        /*108c*/ 	.word	0x000239c0
        /*1090*/ 	.word	0x00000003
        /*1094*/ 	.word	0x00036840
        /*1098*/ 	.short	0x010a
        /*109a*/ 	.byte	0x3f
	.zero		1


	//   ....[57]....
        /*109c*/ 	.word	0x00023e80
        /*10a0*/ 	.word	0x00000002
        /*10a4*/ 	.word	0x00000060
        /*10a8*/ 	.short	0x010a
        /*10aa*/ 	.byte	0x3f
	.zero		1


	//   ....[58]....
        /*10ac*/ 	.word	0x000245a0
        /*10b0*/ 	.word	0x00000002
        /*10b4*/ 	.word	0x00036840
        /*10b8*/ 	.short	0x010a
        /*10ba*/ 	.byte	0x3f
	.zero		1


	//   ....[59]....
        /*10bc*/ 	.word	0x00024a60
        /*10c0*/ 	.word	0x00000002
        /*10c4*/ 	.word	0x00000060
        /*10c8*/ 	.short	0x010a
        /*10ca*/ 	.byte	0x3f
	.zero		1


	//   ....[60]....
        /*10cc*/ 	.word	0x00025110
        /*10d0*/ 	.word	0x00000002
        /*10d4*/ 	.word	0x00036860
        /*10d8*/ 	.short	0x010a
        /*10da*/ 	.byte	0x3f
	.zero		1


	//   ....[61]....
        /*10dc*/ 	.word	0x000260f0
        /*10e0*/ 	.word	0x00000000
        /*10e4*/ 	.word	0x00036820
        /*10e8*/ 	.short	0x010a
        /*10ea*/ 	.byte	0x3f
	.zero		1


	//   ....[62]....
        /*10ec*/ 	.word	0x000262c0
        /*10f0*/ 	.word	0x00000006
        /*10f4*/ 	.word	0x00000000
        /*10f8*/ 	.short	0x010a
        /*10fa*/ 	.byte	0x3f
	.zero		1


	//   ....[63]....
        /*10fc*/ 	.word	0x00026330
        /*1100*/ 	.word	0x00000007
        /*1104*/ 	.word	0x00000000
        /*1108*/ 	.short	0x010a
        /*110a*/ 	.byte	0x3f
	.zero		1


	//   ....[64]....
        /*110c*/ 	.word	0x000263a0
        /*1110*/ 	.word	0x00000004
        /*1114*/ 	.word	0x00000000
        /*1118*/ 	.short	0x010a
        /*111a*/ 	.byte	0x3f
	.zero		1


	//   ....[65]....
        /*111c*/ 	.word	0x000263d0
        /*1120*/ 	.word	0x00000003
        /*1124*/ 	.word	0x00000000
        /*1128*/ 	.short	0x010a
        /*112a*/ 	.byte	0x3f
	.zero		1


	//   ....[66]....
        /*112c*/ 	.word	0x00026430
        /*1130*/ 	.word	0x0000002b
        /*1134*/ 	.word	0x00036890
        /*1138*/ 	.short	0x010a
        /*113a*/ 	.byte	0x3f
	.zero		1


	//   ....[67]....
        /*113c*/ 	.word	0x00026480
        /*1140*/ 	.word	0x0000002b
        /*1144*/ 	.word	0x00036890
        /*1148*/ 	.short	0x010a
        /*114a*/ 	.byte	0x3f
	.zero		1


	//   ....[68]....
        /*114c*/ 	.word	0x000264d0
        /*1150*/ 	.word	0x0000002b
        /*1154*/ 	.word	0x00036890
        /*1158*/ 	.short	0x010a
        /*115a*/ 	.byte	0x3f
	.zero		1


	//   ....[69]....
        /*115c*/ 	.word	0x00026520
        /*1160*/ 	.word	0x0000002b
        /*1164*/ 	.word	0x000368b0
        /*1168*/ 	.short	0x010a
        /*116a*/ 	.byte	0x3f
	.zero		1


	//   ....[70]....
        /*116c*/ 	.word	0x00026730
        /*1170*/ 	.word	0x00000010
        /*1174*/ 	.word	0x00036800
        /*1178*/ 	.short	0x010a
        /*117a*/ 	.byte	0x3f
	.zero		1


	//   ....[71]....
        /*117c*/ 	.word	0x00026960
        /*1180*/ 	.word	0x00000010
        /*1184*/ 	.word	0x00036800
        /*1188*/ 	.short	0x010a
        /*118a*/ 	.byte	0x3f
	.zero		1


	//   ....[72]....
        /*118c*/ 	.word	0x000269b0
        /*1190*/ 	.word	0x00000003
        /*1194*/ 	.word	0x00036830
        /*1198*/ 	.short	0x010a
        /*119a*/ 	.byte	0x3f
	.zero		1


	//   ....[73]....
        /*119c*/ 	.word	0x00026a00
        /*11a0*/ 	.word	0x0000000b
        /*11a4*/ 	.word	0x00036830
        /*11a8*/ 	.short	0x010a
        /*11aa*/ 	.byte	0x3f
	.zero		1


	//   ....[74]....
        /*11ac*/ 	.word	0x00026a50
        /*11b0*/ 	.word	0x00000009
        /*11b4*/ 	.word	0x00036850
        /*11b8*/ 	.short	0x010a
        /*11ba*/ 	.byte	0x3f
	.zero		1


	//   ....[75]....
        /*11bc*/ 	.word	0x00026aa0
        /*11c0*/ 	.word	0x00000006
        /*11c4*/ 	.word	0x00036850
        /*11c8*/ 	.short	0x010a
        /*11ca*/ 	.byte	0x3f
	.zero		1


	//   ....[76]....
        /*11cc*/ 	.word	0x00026c50
        /*11d0*/ 	.word	0x00000003
        /*11d4*/ 	.word	0x00036820
        /*11d8*/ 	.short	0x010a
        /*11da*/ 	.byte	0x3f
	.zero		1


	//   ....[77]....
        /*11dc*/ 	.word	0x00026ca0
        /*11e0*/ 	.word	0x00000004
        /*11e4*/ 	.word	0x000368a0
        /*11e8*/ 	.short	0x010a
        /*11ea*/ 	.byte	0x3f
	.zero		1


	//   ....[78]....
        /*11ec*/ 	.word	0x00026cf0
        /*11f0*/ 	.word	0x00000004
        /*11f4*/ 	.word	0x000368c0
        /*11f8*/ 	.short	0x010a
        /*11fa*/ 	.byte	0x3f
	.zero		1


	//   ....[79]....
        /*11fc*/ 	.word	0x00026d40
        /*1200*/ 	.word	0x00000006
        /*1204*/ 	.word	0x000368a0
        /*1208*/ 	.short	0x010a
        /*120a*/ 	.byte	0x3f
	.zero		1


	//   ....[80]....
        /*120c*/ 	.word	0x00026d90
        /*1210*/ 	.word	0x00000006
        /*1214*/ 	.word	0x000368c0
        /*1218*/ 	.short	0x010a
        /*121a*/ 	.byte	0x3f
	.zero		1


	//   ....[81]....
        /*121c*/ 	.word	0x00026f30
        /*1220*/ 	.word	0x00000000
        /*1224*/ 	.word	0x00036840
        /*1228*/ 	.short	0x010a
        /*122a*/ 	.byte	0x3f
	.zero		1


	//   ....[82]....
        /*122c*/ 	.word	0x00027b40
        /*1230*/ 	.word	0x00000002
        /*1234*/ 	.word	0x00036820
        /*1238*/ 	.short	0x010a
        /*123a*/ 	.byte	0x3f
	.zero		1


	//   ....[83]....
        /*123c*/ 	.word	0x00027b90
        /*1240*/ 	.word	0x00000003
        /*1244*/ 	.word	0x00036840
        /*1248*/ 	.short	0x010a
        /*124a*/ 	.byte	0x3f
	.zero		1


	//   ....[84]....
        /*124c*/ 	.word	0x00027be0
        /*1250*/ 	.word	0x00000003
        /*1254*/ 	.word	0x00000060
        /*1258*/ 	.short	0x010a
        /*125a*/ 	.byte	0x3f
	.zero		1


	//   ....[85]....
        /*125c*/ 	.word	0x00027c30
        /*1260*/ 	.word	0x00000003
        /*1264*/ 	.word	0x00036840
        /*1268*/ 	.short	0x010a
        /*126a*/ 	.byte	0x3f
	.zero		1


	//   ....[86]....
        /*126c*/ 	.word	0x00027c80
        /*1270*/ 	.word	0x00000002
        /*1274*/ 	.word	0x00000060
        /*1278*/ 	.short	0x010a
        /*127a*/ 	.byte	0x3f
	.zero		1


	//   ....[87]....
        /*127c*/ 	.word	0x00027cd0
        /*1280*/ 	.word	0x00000002
        /*1284*/ 	.word	0x00036840
        /*1288*/ 	.short	0x010a
        /*128a*/ 	.byte	0x3f
	.zero		1


	//   ....[88]....
        /*128c*/ 	.word	0x00027d20
        /*1290*/ 	.word	0x00000002
        /*1294*/ 	.word	0x00000060
        /*1298*/ 	.short	0x010a
        /*129a*/ 	.byte	0x3f
	.zero		1


	//   ....[89]....
        /*129c*/ 	.word	0x00027d70
        /*12a0*/ 	.word	0x00000002
        /*12a4*/ 	.word	0x00036860
        /*12a8*/ 	.short	0x010a
        /*12aa*/ 	.byte	0x3f
	.zero		1


	//   ....[90]....
        /*12ac*/ 	.word	0x000287d0
        /*12b0*/ 	.word	0x00000000
        /*12b4*/ 	.word	0x00036820
        /*12b8*/ 	.short	0x010a
        /*12ba*/ 	.byte	0x3f
	.zero		1


	//   ....[91]....
        /*12bc*/ 	.word	0x00028970
        /*12c0*/ 	.word	0x00000006
        /*12c4*/ 	.word	0x00000000
        /*12c8*/ 	.short	0x010a
        /*12ca*/ 	.byte	0x3f
	.zero		1


	//   ....[92]....
        /*12cc*/ 	.word	0x000289c0
        /*12d0*/ 	.word	0x00000007
        /*12d4*/ 	.word	0x00000000
        /*12d8*/ 	.short	0x010a
        /*12da*/ 	.byte	0x3f
	.zero		1


	//   ....[93]....
        /*12dc*/ 	.word	0x00028a10
        /*12e0*/ 	.word	0x00000004
        /*12e4*/ 	.word	0x00000000
        /*12e8*/ 	.short	0x010a
        /*12ea*/ 	.byte	0x3f
	.zero		1


	//----- nvinfo : EIATTR_NUM_MBARRIERS
	.align		4
.L_187:
        /*12ec*/ 	.byte	0x03, 0x38
        /*12ee*/ 	.short	0x0016


	//----- nvinfo : EIATTR_EXIT_INSTR_OFFSETS
	.align		4
        /*12f0*/ 	.byte	0x04, 0x1c
        /*12f2*/ 	.short	(.L_189 - .L_188)


	//   ....[0]....
.L_188:
        /*12f4*/ 	.word	0x00026420


	//----- nvinfo : EIATTR_MAX_THREADS
	.align		4
.L_189:
        /*12f8*/ 	.byte	0x04, 0x05
        /*12fa*/ 	.short	(.L_191 - .L_190)
.L_190:
        /*12fc*/ 	.word	0x00000180
        /*1300*/ 	.word	0x00000001
        /*1304*/ 	.word	0x00000001


	//----- nvinfo : EIATTR_CRS_STACK_SIZE
	.align		4
.L_191:
        /*1308*/ 	.byte	0x04, 0x1e
        /*130a*/ 	.short	(.L_193 - .L_192)
.L_192:
        /*130c*/ 	.word	0x00000000


	//----- nvinfo : EIATTR_CBANK_PARAM_SIZE
	.align		4
.L_193:
        /*1310*/ 	.byte	0x03, 0x19
        /*1312*/ 	.short	0x0af0


	//----- nvinfo : EIATTR_PARAM_CBANK
	.align		4
        /*1314*/ 	.byte	0x04, 0x0a
        /*1316*/ 	.short	(.L_195 - .L_194)
	.align		4
.L_194:
        /*1318*/ 	.word	index@(.nv.constant0._ZN7cutlass13device_kernelIN5flash11enable_sm90INS1_16FlashAttnFwdSm90INS1_25CollectiveMainloopFwdSm90ILi2EN4cute5tupleIJNS5_1CILi1EEES8_S8_EEENS6_IJNS7_ILi128EEENS7_ILi112EEENS7_ILi192EEEEEELi192ENS_10bfloat16_tEfNS_4arch4Sm90ELb0ELb0ELb0ELb1ELb0ELb1ELb0ELb1ELb1ELb1ELb0ELb0EEENS1_21CollectiveEpilogueFwdINS6_IJSA_SC_SB_EEES9_SE_SG_Li256ELb1ELb1ELb0ELb0EEENS1_36VarlenDynamicPersistentTileSchedulerILi128ELi112ELi256ELi128ELb0ELb1ELb1ELb0ELb1ELb1EEEEEEEEEvNT_6ParamsE)
        /*131c*/ 	.short	0x0210
        /*131e*/ 	.short	0x0af0


	//----- nvinfo : EIATTR_SW_WAR
	.align		4
.L_195:
        /*1320*/ 	.byte	0x04, 0x36
        /*1322*/ 	.short	(.L_197 - .L_196)
.L_196:
        /*1324*/ 	.word	0x00000008
.L_197:


//--------------------- .nv.info._ZN7cutlass13device_kernelIN5flash11enable_sm90INS1_16FlashAttnFwdSm90INS1_25CollectiveMainloopFwdSm90ILi2EN4cute5tupleIJNS5_1CILi1EEES8_S8_EEENS6_IJNS7_ILi128EEENS7_ILi96EEENS7_ILi192EEEEEELi192ENS_10bfloat16_tEfNS_4arch4Sm90ELb0ELb1ELb0ELb0ELb0ELb0ELb0ELb1ELb1ELb1ELb0ELb0EEENS1_21CollectiveEpilogueFwdINS6_IJSA_SC_SB_EEES9_SE_SG_Li256ELb0ELb1ELb0ELb0EEENS1_30DynamicPersistentTileSchedulerILi256ELi128ELb0ELb1ELb1EEEEEEEEEvNT_6ParamsE --------------------------
	.section	.nv.info._ZN7cutlass13device_kernelIN5flash11enable_sm90INS1_16FlashAttnFwdSm90INS1_25CollectiveMainloopFwdSm90ILi2EN4cute5tupleIJNS5_1CILi1EEES8_S8_EEENS6_IJNS7_ILi128EEENS7_ILi96EEENS7_ILi192EEEEEELi192ENS_10bfloat16_tEfNS_4arch4Sm90ELb0ELb1ELb0ELb0ELb0ELb0ELb0ELb1ELb1ELb1ELb0ELb0EEENS1_21CollectiveEpilogueFwdINS6_IJSA_SC_SB_EEES9_SE_SG_Li256ELb0ELb1ELb0ELb0EEENS1_30DynamicPersistentTileSchedulerILi256ELi128ELb0ELb1ELb1EEEEEEEEEvNT_6ParamsE,"",@"SHT_CUDA_INFO"
	.sectionflags	@""
	.align	4


	//----- nvinfo : EIATTR_CUDA_API_VERSION
	.align		4
        /*0000*/ 	.byte	0x04, 0x37
        /*0002*/ 	.short	(.L_199 - .L_198)
.L_198:
        /*0004*/ 	.word	0x00000082


	//----- nvinfo : EIATTR_KPARAM_INFO
	.align		4
.L_199:
        /*0008*/ 	.byte	0x04, 0x17
        /*000a*/ 	.short	(.L_201 - .L_200)
.L_200:
        /*000c*/ 	.word	0x00000000
        /*0010*/ 	.short	0x0000
        /*0012*/ 	.short	0x0070
        /*0014*/ 	.byte	0x00, 0xf0, 0x01, 0x2a


	//----- nvinfo : EIATTR_SPARSE_MMA_MASK
	.align		4
.L_201:
        /*0018*/ 	.byte	0x03, 0x50
        /*001a*/ 	.short	0x0000


	//----- nvinfo : EIATTR_MAXREG_COUNT
	.align		4
        /*001c*/ 	.byte	0x03, 0x1b
        /*001e*/ 	.short	0x00a8


	//----- nvinfo : EIATTR_NUM_BARRIERS
	.align		4
        /*0020*/ 	.byte	0x02, 0x4c
        /*0022*/ 	.byte	0x09
	.zero		1


	//----- nvinfo : EIATTR_EXTERNS
	.align		4
        /*0024*/ 	.byte	0x04, 0x0f
        /*0026*/ 	.short	(.L_203 - .L_202)


	//   ....[0]....
	.align		4
.L_202:
        /*0028*/ 	.word	index@(__assertfail)


	//----- nvinfo : EIATTR_ANNOTATIONS
	.align		4
.L_203:
        /*002c*/ 	.byte	0x04, 0x55
        /*002e*/ 	.short	(.L_205 - .L_204)


	//   ....[0]....
.L_204:
        /* <DEDUP_REMOVED lines=28> */


	//----- nvinfo : EIATTR_MERCURY_ISA_VERSION
	.align		4
.L_205:
        /*01d8*/ 	.byte	0x03, 0x5f
        /*01da*/ 	.short	0x0101


	//----- nvinfo : EIATTR_INT_WARP_WIDE_INSTR_OFFSETS
	.align		4
        /*01dc*/ 	.byte	0x04, 0x31
        /*01de*/ 	.short	(.L_207 - .L_206)


	//   ....[0]....
.L_206:
        /*01e0*/ 	.word	0x00000130


	//   ....[1]....
        /*01e4*/ 	.word	0x00000170


	//   ....[2]....
        /*01e8*/ 	.word	0x000001e0


	//   ....[3]....
        /*01ec*/ 	.word	0x000109b0


	//   ....[4]....
        /*01f0*/ 	.word	0x00010a50


	//   ....[5]....
        /*01f4*/ 	.word	0x000145f0


	//   ....[6]....
        /*01f8*/ 	.word	0x00014690


	//----- nvinfo : EIATTR_COOP_GROUP_MASK_REGIDS
	.align		4
.L_207:
        /*01fc*/ 	.byte	0x04, 0x29
        /*01fe*/ 	.short	(.L_209 - .L_208)


	//   ....[0]....
.L_208:
        /*0200*/ 	.word	0xffffffff


	//   ....[1]....
        /*0204*/ 	.word	0xffffffff


	//   ....[2]....
        /*0208*/ 	.word	0xffffffff


	//   ....[3]....
        /*020c*/ 	.word	0xffffffff


	//   ....[4]....
        /*0210*/ 	.word	0xffffffff


	//   ....[5]....
        /*0214*/ 	.word	0xffffffff


	//   ....[6]....
        /*0218*/ 	.word	0xffffffff


	//   ....[7]....
        /*021c*/ 	.word	0xffffffff


	//   ....[8]....
        /*0220*/ 	.word	0xffffffff


	//   ....[9]....
        /*0224*/ 	.word	0xffffffff


	//   ....[10]....
        /*0228*/ 	.word	0xffffffff


	//   ....[11]....
        /*022c*/ 	.word	0xffffffff


	//   ....[12]....
        /*0230*/ 	.word	0xffffffff


	//   ....[13]....
        /*0234*/ 	.word	0xffffffff


	//   ....[14]....
        /*0238*/ 	.word	0xffffffff


	//   ....[15]....
        /*023c*/ 	.word	0xffffffff


	//   ....[16]....
        /*0240*/ 	.word	0xffffffff


	//   ....[17]....
        /*0244*/ 	.word	0xffffffff


	//   ....[18]....
        /*0248*/ 	.word	0xffffffff


	//   ....[19]....
        /*024c*/ 	.word	0xffffffff


	//   ....[20]....
        /*0250*/ 	.word	0xffffffff


	//   ....[21]....
        /*0254*/ 	.word	0xffffffff


	//   ....[22]....
        /*0258*/ 	.word	0xffffffff


	//   ....[23]....
        /*025c*/ 	.word	0xffffffff


	//   ....[24]....
        /*0260*/ 	.word	0xffffffff


	//   ....[25]....
        /*0264*/ 	.word	0xffffffff


	//   ....[26]....
        /*0268*/ 	.word	0xffffffff


	//   ....[27]....
        /*026c*/ 	.word	0xffffffff


	//   ....[28]....
        /*0270*/ 	.word	0xffffffff


	//   ....[29]....
        /*0274*/ 	.word	0xffffffff


	//   ....[30]....
        /*0278*/ 	.word	0xffffffff


	//   ....[31]....
        /*027c*/ 	.word	0xffffffff


	//   ....[32]....
        /*0280*/ 	.word	0xffffffff


	//   ....[33]....
        /*0284*/ 	.word	0xffffffff


	//   ....[34]....
        /*0288*/ 	.word	0xffffffff


	//   ....[35]....
        /*028c*/ 	.word	0xffffffff


	//   ....[36]....
        /*0290*/ 	.word	0xffffffff


	//   ....[37]....
        /*0294*/ 	.word	0xffffffff


	//   ....[38]....
        /*0298*/ 	.word	0xffffffff


	//   ....[39]....
        /*029c*/ 	.word	0xffffffff


	//   ....[40]....
        /*02a0*/ 	.word	0xffffffff


	//   ....[41]....
        /*02a4*/ 	.word	0xffffffff


	//   ....[42]....
        /*02a8*/ 	.word	0xffffffff


	//   ....[43]....
        /*02ac*/ 	.word	0xffffffff


	//   ....[44]....
        /*02b0*/ 	.word	0xffffffff


	//   ....[45]....
        /*02b4*/ 	.word	0xffffffff


	//   ....[46]....
        /*02b8*/ 	.word	0xffffffff


	//   ....[47]....
        /*02bc*/ 	.word	0xffffffff


	//   ....[48]....
        /*02c0*/ 	.word	0xffffffff


	//   ....[49]....
        /*02c4*/ 	.word	0xffffffff


	//   ....[50]....
        /*02c8*/ 	.word	0xffffffff


	//   ....[51]....
        /*02cc*/ 	.word	0xffffffff


	//   ....[52]....
        /*02d0*/ 	.word	0xffffffff


	//   ....[53]....
        /*02d4*/ 	.word	0xffffffff


	//   ....[54]....
        /*02d8*/ 	.word	0xffffffff


	//   ....[55]....
        /*02dc*/ 	.word	0xffffffff


	//   ....[56]....
        /*02e0*/ 	.word	0xffffffff


	//   ....[57]....
        /*02e4*/ 	.word	0xffffffff


	//   ....[58]....
        /*02e8*/ 	.word	0xffffffff


	//   ....[59]....
        /*02ec*/ 	.word	0xffffffff


	//   ....[60]....
        /*02f0*/ 	.word	0xffffffff


	//   ....[61]....
        /*02f4*/ 	.word	0xffffffff


	//   ....[62]....
        /*02f8*/ 	.word	0xffffffff


	//   ....[63]....
        /*02fc*/ 	.word	0xffffffff


	//   ....[64]....
        /*0300*/ 	.word	0xffffffff


	//   ....[65]....
        /*0304*/ 	.word	0xffffffff


	//   ....[66]....
        /*0308*/ 	.word	0xffffffff


	//   ....[67]....
        /*030c*/ 	.word	0xffffffff


	//   ....[68]....
        /*0310*/ 	.word	0xffffffff


	//   ....[69]....
        /*0314*/ 	.word	0xffffffff


	//   ....[70]....
        /*0318*/ 	.word	0xffffffff


	//   ....[71]....
        /*031c*/ 	.word	0xffffffff


	//   ....[72]....
        /*0320*/ 	.word	0xffffffff


	//   ....[73]....
        /*0324*/ 	.word	0xffffffff


	//   ....[74]....
        /*0328*/ 	.word	0x0500000f


	//   ....[75]....
        /*032c*/ 	.word	0x0500000f


	//   ....[76]....
        /*0330*/ 	.word	0x0500000f


	//   ....[77]....
        /*0334*/ 	.word	0x0500000f


	//   ....[78]....
        /*0338*/ 	.word	0x0500000f


	//   ....[79]....
        /*033c*/ 	.word	0x0500000f


	//   ....[80]....
        /*0340*/ 	.word	0x0500000f


	//   ....[81]....
        /*0344*/ 	.word	0x0500000f


	//   ....[82]....
        /*0348*/ 	.word	0x0500000f


	//   ....[83]....
        /*034c*/ 	.word	0x0500000f


	//   ....[84]....
        /*0350*/ 	.word	0x0500000f


	//   ....[85]....
        /*0354*/ 	.word	0x0500000f


	//   ....[86]....
        /*0358*/ 	.word	0x0500000f


	//   ....[87]....
        /*035c*/ 	.word	0x0500000f


	//   ....[88]....
        /*0360*/ 	.word	0x0500000f


	//   ....[89]....
        /*0364*/ 	.word	0x0500000f


	//   ....[90]....
        /*0368*/ 	.word	0x0500000f


	//   ....[91]....
        /*036c*/ 	.word	0x0500000f


	//   ....[92]....
        /*0370*/ 	.word	0x0500000f


	//----- nvinfo : EIATTR_COOP_GROUP_INSTR_OFFSETS
	.align		4
.L_209:
        /*0374*/ 	.byte	0x04, 0x28
        /*0376*/ 	.short	(.L_211 - .L_210)


	//   ....[0]....
.L_210:
        /*0378*/ 	.word	0x00000060


	//   ....[1]....
        /*037c*/ 	.word	0x00000140


	//   ....[2]....
        /*0380*/ 	.word	0x00000190


	//   ....[3]....
        /*0384*/ 	.word	0x000003c0


	//   ....[4]....
        /*0388*/ 	.word	0x00000520


	//   ....[5]....
        /*038c*/ 	.word	0x00000640


	//   ....[6]....
        /*0390*/ 	.word	0x000007a0


	//   ....[7]....
        /*0394*/ 	.word	0x00001940


	//   ....[8]....
        /*0398*/ 	.word	0x000021e0


	//   ....[9]....
        /*039c*/ 	.word	0x00002d80


	//   ....[10]....
        /*03a0*/ 	.word	0x000033c0


	//   ....[11]....
        /*03a4*/ 	.word	0x000034e0


	//   ....[12]....
        /*03a8*/ 	.word	0x00003a70


	//   ....[13]....
        /*03ac*/ 	.word	0x00003b60


	//   ....[14]....
        /*03b0*/ 	.word	0x000057d0


	//   ....[15]....
        /*03b4*/ 	.word	0x000059f0


	//   ....[16]....
        /*03b8*/ 	.word	0x00006770


	//   ....[17]....
        /*03bc*/ 	.word	0x00006890


	//   ....[18]....
        /*03c0*/ 	.word	0x00006e40


	//   ....[19]....
        /*03c4*/ 	.word	0x00006e90


	//   ....[20]....
        /*03c8*/ 	.word	0x00008a10


	//   ....[21]....
        /*03cc*/ 	.word	0x00008a30


	//   ....[22]....
        /*03d0*/ 	.word	0x00008d70


	//   ....[23]....
        /*03d4*/ 	.word	0x00008dd0


	//   ....[24]....
        /*03d8*/ 	.word	0x0000a840


	//   ....[25]....
        /*03dc*/ 	.word	0x0000aa80


	//   ....[26]....
        /*03e0*/ 	.word	0x0000b7f0


	//   ....[27]....
        /*03e4*/ 	.word	0x0000ba40


	//   ....[28]....
        /*03e8*/ 	.word	0x0000bf20


	//   ....[29]....
        /*03ec*/ 	.word	0x0000bf90


	//   ....[30]....
        /*03f0*/ 	.word	0x0000cf90


	//   ....[31]....
        /*03f4*/ 	.word	0x0000cfd0


	//   ....[32]....
        /*03f8*/ 	.word	0x0000d0e0


	//   ....[33]....
        /*03fc*/ 	.word	0x0000d0f0


	//   ....[34]....
        /*0400*/ 	.word	0x0000e540


	//   ....[35]....
        /*0404*/ 	.word	0x0000e5b0


	//   ....[36]....
        /*0408*/ 	.word	0x0000e610


	//   ....[37]....
        /*040c*/ 	.word	0x0000e640


	//   ....[38]....
        /*0410*/ 	.word	0x0000edf0


	//   ....[39]....
        /*0414*/ 	.word	0x0000ee20


	//   ....[40]....
        /*0418*/ 	.word	0x0000ef30


	//   ....[41]....
        /*041c*/ 	.word	0x0000ef50


	//   ....[42]....
        /*0420*/ 	.word	0x0000f060


	//   ....[43]....
        /*0424*/ 	.word	0x0000f080


	//   ....[44]....
        /*0428*/ 	.word	0x0000f1a0


	//   ....[45]....
        /*042c*/ 	.word	0x0000f1c0


	//   ....[46]....
        /*0430*/ 	.word	0x0000f930


	//   ....[47]....
        /*0434*/ 	.word	0x0000f950


	//   ....[48]....
        /*0438*/ 	.word	0x0000fa60


	//   ....[49]....
        /*043c*/ 	.word	0x0000fa80


	//   ....[50]....
        /*0440*/ 	.word	0x0000fb90


	//   ....[51]....
        /*0444*/ 	.word	0x0000fbb0


	//   ....[52]....
        /*0448*/ 	.word	0x0000fcd0


	//   ....[53]....
        /*044c*/ 	.word	0x0000fcf0


	//   ....[54]....
        /*0450*/ 	.word	0x0000feb0


	//   ....[55]....
        /*0454*/ 	.word	0x00010ff0


	//   ....[56]....
        /*0458*/ 	.word	0x00011a80


	//   ....[57]....
        /*045c*/ 	.word	0x00011ab0


	//   ....[58]....
        /*0460*/ 	.word	0x00011b80


	//   ....[59]....
        /*0464*/ 	.word	0x00011ba0


	//   ....[60]....
        /*0468*/ 	.word	0x00011c40


	//   ....[61]....
        /*046c*/ 	.word	0x00011c60


	//   ....[62]....
        /*0470*/ 	.word	0x00011d00


	//   ....[63]....
        /*0474*/ 	.word	0x00011d20


	//   ....[64]....
        /*0478*/ 	.word	0x00011dc0


	//   ....[65]....
        /*047c*/ 	.word	0x00011de0


	//   ....[66]....
        /*0480*/ 	.word	0x00011e80


	//   ....[67]....
        /*0484*/ 	.word	0x00011ea0


	//   ....[68]....
        /*0488*/ 	.word	0x00011f40


	//   ....[69]....
        /*048c*/ 	.word	0x00011f60


	//   ....[70]....
        /*0490*/ 	.word	0x00011f70


	//   ....[71]....
        /*0494*/ 	.word	0x00011f80


	//   ....[72]....
        /*0498*/ 	.word	0x00014ce0


	//   ....[73]....
        /*049c*/ 	.word	0x00014ed0


	//   ....[74]....
        /*04a0*/ 	.word	0x00015520


	//   ....[75]....
        /*04a4*/ 	.word	0x000156a0


	//   ....[76]....
        /*04a8*/ 	.word	0x00015700


	//   ....[77]....
        /*04ac*/ 	.word	0x00015860


	//   ....[78]....
        /*04b0*/ 	.word	0x000158b0


	//   ....[79]....
        /*04b4*/ 	.word	0x000159d0


	//   ....[80]....
        /*04b8*/ 	.word	0x00015a40


	//   ....[81]....
        /*04bc*/ 	.word	0x00015b60


	//   ....[82]....
        /*04c0*/ 	.word	0x00015bd0


	//   ....[83]....
        /*04c4*/ 	.word	0x00015cf0


	//   ....[84]....
        /*04c8*/ 	.word	0x00015d60


	//   ....[85]....
        /*04cc*/ 	.word	0x00015e80


	//   ....[86]....
        /*04d0*/ 	.word	0x00015ef0


	//   ....[87]....
        /*04d4*/ 	.word	0x00016010


	//   ....[88]....
        /*04d8*/ 	.word	0x00016080


	//   ....[89]....
        /*04dc*/ 	.word	0x000161a0


	//   ....[90]....
        /*04e0*/ 	.word	0x000161f0


	//   ....[91]....
        /*04e4*/ 	.word	0x00016510


	//   ....[92]....
        /*04e8*/ 	.word	0x00016630


	//----- nvinfo : EIATTR_REG_RECONFIG
	.align		4
.L_211:
        /*04ec*/ 	.byte	0x01, 0x54
	.zero		2


	//----- nvinfo : EIATTR_SYSCALL_OFFSETS
	.align		4
        /*04f0*/ 	.byte	0x04, 0x46
        /*04f2*/ 	.short	(.L_213 - .L_212)


	//   ....[0]....
.L_212:
        /*04f4*/ 	.word	0x00001b20


	//   ....[1]....
        /*04f8*/ 	.word	0x00010bc0


	//   ....[2]....
        /*04fc*/ 	.word	0x00010d10


	//   ....[3]....
        /*0500*/ 	.word	0x00010e00


	//   ....[4]....
        /*0504*/ 	.word	0x00011650


	//----- nvinfo : EIATTR_MBARRIER_INSTR_OFFSETS
	.align		4
.L_213:
        /*0508*/ 	.byte	0x04, 0x39
        /*050a*/ 	.short	(.L_215 - .L_214)


	//   ....[0]....
.L_214:
        /*050c*/ 	.word	0x00000270
        /*0510*/ 	.word	0x000000ff
        /*0514*/ 	.word	0x00030800
        /*0518*/ 	.short	0x0100
        /*051a*/ 	.byte	0x08
	.zero		1


	//   ....[1]....
        /*051c*/ 	.word	0x00000280
        /*0520*/ 	.word	0x000000ff
        /*0524*/ 	.word	0x00030820
        /*0528*/ 	.short	0x0100
        /*052a*/ 	.byte	0x08
	.zero		1


	//   ....[2]....
        /*052c*/ 	.word	0x00000370
        /*0530*/ 	.word	0x000000ff
        /*0534*/ 	.word	0x00030830
        /*0538*/ 	.short	0x0100
        /*053a*/ 	.byte	0x08
	.zero		1


	//   ....[3]....
        /*053c*/ 	.word	0x00000380
        /*0540*/ 	.word	0x000000ff
        /*0544*/ 	.word	0x00030840
        /*0548*/ 	.short	0x0100
        /*054a*/ 	.byte	0x08
	.zero		1


	//   ....[4]....
        /*054c*/ 	.word	0x00000390
        /*0550*/ 	.word	0x000000ff
        /*0554*/ 	.word	0x00030838
        /*0558*/ 	.short	0x0100
        /*055a*/ 	.byte	0x08
	.zero		1


	//   ....[5]....
        /*055c*/ 	.word	0x000003a0
        /*0560*/ 	.word	0x000000ff
        /*0564*/ 	.word	0x00030848
        /*0568*/ 	.short	0x0100
        /*056a*/ 	.byte	0x08
	.zero		1


	//   ....[6]....
        /*056c*/ 	.word	0x000004d0
        /*0570*/ 	.word	0x000000ff
        /*0574*/ 	.word	0x00030850
        /*0578*/ 	.short	0x0100
        /*057a*/ 	.byte	0x08
	.zero		1


	//   ....[7]....
        /*057c*/ 	.word	0x000004e0
        /*0580*/ 	.word	0x000000ff
        /*0584*/ 	.word	0x00030860
        /*0588*/ 	.short	0x0100
        /*058a*/ 	.byte	0x08
	.zero		1


	//   ....[8]....
        /*058c*/ 	.word	0x000004f0
        /*0590*/ 	.word	0x000000ff
        /*0594*/ 	.word	0x00030858
        /*0598*/ 	.short	0x0100
        /*059a*/ 	.byte	0x08
	.zero		1


	//   ....[9]....
        /*059c*/ 	.word	0x00000500
        /*05a0*/ 	.word	0x000000ff
        /*05a4*/ 	.word	0x00030868
        /*05a8*/ 	.short	0x0100
        /*05aa*/ 	.byte	0x08
	.zero		1


	//   ....[10]....
        /*05ac*/ 	.word	0x000005f0
        /*05b0*/ 	.word	0x000000ff
        /*05b4*/ 	.word	0x00030870
        /*05b8*/ 	.short	0x0100
        /*05ba*/ 	.byte	0x06
	.zero		1


	//   ....[11]....
        /*05bc*/ 	.word	0x00000600
        /*05c0*/ 	.word	0x000000ff
        /*05c4*/ 	.word	0x00030880
        /*05c8*/ 	.short	0x0100
        /*05ca*/ 	.byte	0x06
	.zero		1


	//   ....[12]....
        /*05cc*/ 	.word	0x00000610
        /*05d0*/ 	.word	0x000000ff
        /*05d4*/ 	.word	0x00030878
        /*05d8*/ 	.short	0x0100
        /*05da*/ 	.byte	0x06
	.zero		1


	//   ....[13]....
        /*05dc*/ 	.word	0x00000620
        /*05e0*/ 	.word	0x000000ff
        /*05e4*/ 	.word	0x00030888
        /*05e8*/ 	.short	0x0100
        /*05ea*/ 	.byte	0x06
	.zero		1


	//   ....[14]....
        /*05ec*/ 	.word	0x00000750
        /*05f0*/ 	.word	0x000000ff
        /*05f4*/ 	.word	0x00030890
        /*05f8*/ 	.short	0x0100
        /*05fa*/ 	.byte	0x08
	.zero		1


	//   ....[15]....
        /*05fc*/ 	.word	0x00000760
        /*0600*/ 	.word	0x000000ff
        /*0604*/ 	.word	0x000308a0
        /*0608*/ 	.short	0x0100
        /*060a*/ 	.byte	0x08
	.zero		1


	//   ....[16]....
        /*060c*/ 	.word	0x00000770
        /*0610*/ 	.word	0x000000ff
        /*0614*/ 	.word	0x00030898
        /*0618*/ 	.short	0x0100
        /*061a*/ 	.byte	0x08
	.zero		1


	//   ....[17]....
        /*061c*/ 	.word	0x00000780
        /*0620*/ 	.word	0x000000ff
        /*0624*/ 	.word	0x000308a8
        /*0628*/ 	.short	0x0100
        /*062a*/ 	.byte	0x08
	.zero		1


	//   ....[18]....
        /*062c*/ 	.word	0x000008b0
        /*0630*/ 	.word	0x000000ff
        /*0634*/ 	.word	0x000308b0
        /*0638*/ 	.short	0x0100
        /*063a*/ 	.byte	0x08
	.zero		1


	//   ....[19]....
        /*063c*/ 	.word	0x000008c0
        /*0640*/ 	.word	0x000000ff
        /*0644*/ 	.word	0x000308c0
        /*0648*/ 	.short	0x0100
        /*064a*/ 	.byte	0x08
	.zero		1


	//   ....[20]....
        /*064c*/ 	.word	0x000008d0
        /*0650*/ 	.word	0x000000ff
        /*0654*/ 	.word	0x000308b8
        /*0658*/ 	.short	0x0100
        /*065a*/ 	.byte	0x08
	.zero		1


	//   ....[21]....
        /*065c*/ 	.word	0x000008e0
        /*0660*/ 	.word	0x000000ff
        /*0664*/ 	.word	0x000308c8
        /*0668*/ 	.short	0x0100
        /*066a*/ 	.byte	0x08
	.zero		1


	//   ....[22]....
        /*066c*/ 	.word	0x00001bc0
        /*0670*/ 	.word	0x000000ff
        /*0674*/ 	.word	0x00030800
        /*0678*/ 	.short	0x010a
        /*067a*/ 	.byte	0x25
	.zero		1


	//   ....[23]....
        /*067c*/ 	.word	0x00001c40
        /*0680*/ 	.word	0x00000003
        /*0684*/ 	.word	0x00030830
        /*0688*/ 	.short	0x010a
        /*068a*/ 	.byte	0x3f
	.zero		1


	//   ....[24]....
        /*068c*/ 	.word	0x00001ce0
        /*0690*/ 	.word	0x00000003
        /*0694*/ 	.word	0x00030830
        /*0698*/ 	.short	0x010a
        /*069a*/ 	.byte	0x3f
	.zero		1


	//   ....[25]....
        /*069c*/ 	.word	0x000024b0
        /*06a0*/ 	.word	0x00000000
        /*06a4*/ 	.word	0x00000000
        /*06a8*/ 	.short	0x0101
        /*06aa*/ 	.byte	0x3f
	.zero		1


	//   ....[26]....
        /*06ac*/ 	.word	0x00004960
        /*06b0*/ 	.word	0x000000ff
        /*06b4*/ 	.word	0x00030830
        /*06b8*/ 	.short	0x010a
        /*06ba*/ 	.byte	0x06
	.zero		1


	//   ....[27]....
        /*06bc*/ 	.word	0x000049a0
        /*06c0*/ 	.word	0x000000ff
        /*06c4*/ 	.word	0x00030830
        /*06c8*/ 	.short	0x010a
        /*06ca*/ 	.byte	0x06
	.zero		1


	//   ....[28]....
        /*06cc*/ 	.word	0x00005420
        /*06d0*/ 	.word	0x000000ff
        /*06d4*/ 	.word	0x00030850
        /*06d8*/ 	.short	0x010a
        /*06da*/ 	.byte	0x05
	.zero		1


	//   ....[29]....
        /*06dc*/ 	.word	0x00005460
        /*06e0*/ 	.word	0x000000ff
        /*06e4*/ 	.word	0x00030850
        /*06e8*/ 	.short	0x010a
        /*06ea*/ 	.byte	0x05
	.zero		1


	//   ....[30]....
        /*06ec*/ 	.word	0x00005800
        /*06f0*/ 	.word	0x00000000
        /*06f4*/ 	.word	0x00000000
        /*06f8*/ 	.short	0x0101
        /*06fa*/ 	.byte	0x3f
	.zero		1


	//   ....[31]....
        /*06fc*/ 	.word	0x00007390
        /*0700*/ 	.word	0x00000086
        /*0704*/ 	.word	0x00000000
        /*0708*/ 	.short	0x0101
        /*070a*/ 	.byte	0x3f
	.zero		1


	//   ....[32]....
        /*070c*/ 	.word	0x00007bd0
        /*0710*/ 	.word	0x000000ff
        /*0714*/ 	.word	0x00030830
        /*0718*/ 	.short	0x010a
        /*071a*/ 	.byte	0x05
	.zero		1


	//   ....[33]....
        /*071c*/ 	.word	0x00007c10
        /*0720*/ 	.word	0x000000ff
        /*0724*/ 	.word	0x00030830
        /*0728*/ 	.short	0x010a
        /*072a*/ 	.byte	0x05
	.zero		1


	//   ....[34]....
        /*072c*/ 	.word	0x00008690
        /*0730*/ 	.word	0x000000ff
        /*0734*/ 	.word	0x00030850
        /*0738*/ 	.short	0x010a
        /*073a*/ 	.byte	0x05
	.zero		1


	//   ....[35]....
        /*073c*/ 	.word	0x000086d0
        /*0740*/ 	.word	0x000000ff
        /*0744*/ 	.word	0x00030850
        /*0748*/ 	.short	0x010a
        /*074a*/ 	.byte	0x05
	.zero		1


	//   ....[36]....
        /*074c*/ 	.word	0x000095d0
        /*0750*/ 	.word	0x0000007b
        /*0754*/ 	.word	0x00000000
        /*0758*/ 	.short	0x0101
        /*075a*/ 	.byte	0x3f
	.zero		1


	//   ....[37]....
        /*075c*/ 	.word	0x00009640
        /*0760*/ 	.word	0x0000007b
        /*0764*/ 	.word	0x00000000
        /*0768*/ 	.short	0x0101
        /*076a*/ 	.byte	0x3f
	.zero		1


	//   ....[38]....
        /*076c*/ 	.word	0x00009a00
        /*0770*/ 	.word	0x000000ff
        /*0774*/ 	.word	0x00030830
        /*0778*/ 	.short	0x010a
        /*077a*/ 	.byte	0x05
	.zero		1


	//   ....[39]....
        /*077c*/ 	.word	0x00009a40
        /*0780*/ 	.word	0x000000ff
        /*0784*/ 	.word	0x00030830
        /*0788*/ 	.short	0x010a
        /*078a*/ 	.byte	0x05
	.zero		1


	//   ....[40]....
        /*078c*/ 	.word	0x0000a4c0
        /*0790*/ 	.word	0x000000ff
        /*0794*/ 	.word	0x00030850
        /*0798*/ 	.short	0x010a
        /*079a*/ 	.byte	0x05
	.zero		1


	//   ....[41]....
        /*079c*/ 	.word	0x0000a500
        /*07a0*/ 	.word	0x000000ff
        /*07a4*/ 	.word	0x00030850
        /*07a8*/ 	.short	0x010a
        /*07aa*/ 	.byte	0x05
	.zero		1


	//   ....[42]....
        /*07ac*/ 	.word	0x0000a8e0
        /*07b0*/ 	.word	0x00000000
        /*07b4*/ 	.word	0x00000000
        /*07b8*/ 	.short	0x0101
        /*07ba*/ 	.byte	0x3f
	.zero		1


	//   ....[43]....
        /*07bc*/ 	.word	0x0000c2b0
        /*07c0*/ 	.word	0x0000007f
        /*07c4*/ 	.word	0x00000000
        /*07c8*/ 	.short	0x0101
        /*07ca*/ 	.byte	0x3f
	.zero		1


	//   ....[44]....
        /*07cc*/ 	.word	0x0000cf00
        /*07d0*/ 	.word	0x000000ff
        /*07d4*/ 	.word	0x00030850
        /*07d8*/ 	.short	0x010a
        /*07da*/ 	.byte	0x05
	.zero		1


	//   ....[45]....
        /*07dc*/ 	.word	0x0000cf40
        /*07e0*/ 	.word	0x000000ff
        /*07e4*/ 	.word	0x00030850
        /*07e8*/ 	.short	0x010a
        /*07ea*/ 	.byte	0x05
	.zero		1


	//   ....[46]....
        /*07ec*/ 	.word	0x0000d400
        /*07f0*/ 	.word	0x00000014
        /*07f4*/ 	.word	0x00000000
        /*07f8*/ 	.short	0x0101
        /*07fa*/ 	.byte	0x3f
	.zero		1


	//   ....[47]....
        /*07fc*/ 	.word	0x0000ede0
        /*0800*/ 	.word	0x00000010
        /*0804*/ 	.word	0x00000000
        /*0808*/ 	.short	0x0101
        /*080a*/ 	.byte	0x3f
	.zero		1


	//   ....[48]....
        /*080c*/ 	.word	0x00011210
        /*0810*/ 	.word	0x00000000
        /*0814*/ 	.word	0x00030840
        /*0818*/ 	.short	0x010a
        /*081a*/ 	.byte	0x3f
	.zero		1


	//   ....[49]....
        /*081c*/ 	.word	0x000120f0
        /*0820*/ 	.word	0x00000011
        /*0824*/ 	.word	0x00030800
        /*0828*/ 	.short	0x0107
        /*082a*/ 	.byte	0x3f
	.zero		1


	//   ....[50]....
        /*082c*/ 	.word	0x00012200
        /*0830*/ 	.word	0x00000011
        /*0834*/ 	.word	0x00030800
        /*0838*/ 	.short	0x0101
        /*083a*/ 	.byte	0x3f
	.zero		1


	//   ....[51]....
        /*083c*/ 	.word	0x00012220
        /*0840*/ 	.word	0x00000011
        /*0844*/ 	.word	0x00030820
        /*0848*/ 	.short	0x010a
        /*084a*/ 	.byte	0x3f
	.zero		1


	//   ....[52]....
        /*084c*/ 	.word	0x00012560
        /*0850*/ 	.word	0x00000003
        /*0854*/ 	.word	0x00030840
        /*0858*/ 	.short	0x010a
        /*085a*/ 	.byte	0x3f
	.zero		1


	//   ....[53]....
        /*085c*/ 	.word	0x000129f0
        /*0860*/ 	.word	0x00000003
        /*0864*/ 	.word	0x00000060
        /*0868*/ 	.short	0x010a
        /*086a*/ 	.byte	0x3f
	.zero		1


	//   ....[54]....
        /*086c*/ 	.word	0x00013150
        /*0870*/ 	.word	0x00000003
        /*0874*/ 	.word	0x00030840
        /*0878*/ 	.short	0x010a
        /*087a*/ 	.byte	0x3f
	.zero		1


	//   ....[55]....
        /*087c*/ 	.word	0x000135e0
        /*0880*/ 	.word	0x00000009
        /*0884*/ 	.word	0x00000060
        /*0888*/ 	.short	0x010a
        /*088a*/ 	.byte	0x3f
	.zero		1


	//   ....[56]....
        /*088c*/ 	.word	0x00013c80
        /*0890*/ 	.word	0x00000002
        /*0894*/ 	.word	0x00030840
        /*0898*/ 	.short	0x010a
        /*089a*/ 	.byte	0x3f
	.zero		1


	//   ....[57]....
        /*089c*/ 	.word	0x00014110
        /*08a0*/ 	.word	0x00000002
        /*08a4*/ 	.word	0x00000060
        /*08a8*/ 	.short	0x010a
        /*08aa*/ 	.byte	0x3f
	.zero		1


	//   ....[58]....
        /*08ac*/ 	.word	0x00014760
        /*08b0*/ 	.word	0x00000002
        /*08b4*/ 	.word	0x00030860
        /*08b8*/ 	.short	0x010a
        /*08ba*/ 	.byte	0x3f
	.zero		1


	//   ....[59]....
        /*08bc*/ 	.word	0x00014e50
        /*08c0*/ 	.word	0x00000000
        /*08c4*/ 	.word	0x00030820
        /*08c8*/ 	.short	0x010a
        /*08ca*/ 	.byte	0x3f
	.zero		1


	//   ....[60]....
        /*08cc*/ 	.word	0x00015040
        /*08d0*/ 	.word	0x00000006
        /*08d4*/ 	.word	0x00000000
        /*08d8*/ 	.short	0x010a
        /*08da*/ 	.byte	0x3f
	.zero		1


	//   ....[61]....
        /*08dc*/ 	.word	0x00015090
        /*08e0*/ 	.word	0x00000003
        /*08e4*/ 	.word	0x00000000
        /*08e8*/ 	.short	0x010a
        /*08ea*/ 	.byte	0x3f
	.zero		1


	//   ....[62]....
        /*08ec*/ 	.word	0x000150f0
        /*08f0*/ 	.word	0x00000012
        /*08f4*/ 	.word	0x00000000
        /*08f8*/ 	.short	0x010a
        /*08fa*/ 	.byte	0x3f
	.zero		1


	//   ....[63]....
        /*08fc*/ 	.word	0x00015120
        /*0900*/ 	.word	0x00000003
        /*0904*/ 	.word	0x00000000
        /*0908*/ 	.short	0x010a
        /*090a*/ 	.byte	0x3f
	.zero		1


	//   ....[64]....
        /*090c*/ 	.word	0x00015190
        /*0910*/ 	.word	0x00000003
        /*0914*/ 	.word	0x00030800
        /*0918*/ 	.short	0x010a
        /*091a*/ 	.byte	0x3f
	.zero		1


	//   ....[65]....
        /*091c*/ 	.word	0x000151e0
        /*0920*/ 	.word	0x00000003
        /*0924*/ 	.word	0x00030830
        /*0928*/ 	.short	0x010a
        /*092a*/ 	.byte	0x3f
	.zero		1


	//   ....[66]....
        /*092c*/ 	.word	0x00015240
        /*0930*/ 	.word	0x0000000b
        /*0934*/ 	.word	0x00030830
        /*0938*/ 	.short	0x010a
        /*093a*/ 	.byte	0x3f
	.zero		1


	//   ....[67]....
        /*093c*/ 	.word	0x000152a0
        /*0940*/ 	.word	0x00000003
        /*0944*/ 	.word	0x00030850
        /*0948*/ 	.short	0x010a
        /*094a*/ 	.byte	0x3f
	.zero		1


	//   ....[68]....
        /*094c*/ 	.word	0x00015300
        /*0950*/ 	.word	0x00000005
        /*0954*/ 	.word	0x00030830
        /*0958*/ 	.short	0x010a
        /*095a*/ 	.byte	0x3f
	.zero		1


	//   ....[69]....
        /*095c*/ 	.word	0x00015360
        /*0960*/ 	.word	0x00000003
        /*0964*/ 	.word	0x00030850
        /*0968*/ 	.short	0x010a
        /*096a*/ 	.byte	0x3f
	.zero		1


	//   ....[70]....
        /*096c*/ 	.word	0x000153c0
        /*0970*/ 	.word	0x00000005
        /*0974*/ 	.word	0x00030830
        /*0978*/ 	.short	0x010a
        /*097a*/ 	.byte	0x3f
	.zero		1


	//   ....[71]....
        /*097c*/ 	.word	0x00015420
        /*0980*/ 	.word	0x00000003
        /*0984*/ 	.word	0x00030850
        /*0988*/ 	.short	0x010a
        /*098a*/ 	.byte	0x3f
	.zero		1


	//   ....[72]....
        /*098c*/ 	.word	0x00015480
        /*0990*/ 	.word	0x00000003
        /*0994*/ 	.word	0x00030850
        /*0998*/ 	.short	0x010a
        /*099a*/ 	.byte	0x3f
	.zero		1


	//   ....[73]....
        /*099c*/ 	.word	0x000155d0
        /*09a0*/ 	.word	0x00000000
        /*09a4*/ 	.word	0x00030840
        /*09a8*/ 	.short	0x010a
        /*09aa*/ 	.byte	0x3f
	.zero		1


	//   ....[74]....
        /*09ac*/ 	.word	0x00016230
        /*09b0*/ 	.word	0x00000011
        /*09b4*/ 	.word	0x00030820
        /*09b8*/ 	.short	0x010a
        /*09ba*/ 	.byte	0x3f
	.zero		1


	//   ....[75]....
        /*09bc*/ 	.word	0x00016280
        /*09c0*/ 	.word	0x00000003
        /*09c4*/ 	.word	0x00030840
        /*09c8*/ 	.short	0x010a
        /*09ca*/ 	.byte	0x3f
	.zero		1


	//   ....[76]....
        /*09cc*/ 	.word	0x000162d0
        /*09d0*/ 	.word	0x00000003
        /*09d4*/ 	.word	0x00000060
        /*09d8*/ 	.short	0x010a
        /*09da*/ 	.byte	0x3f
	.zero		1


	//   ....[77]....
        /*09dc*/ 	.word	0x00016320
        /*09e0*/ 	.word	0x00000003
        /*09e4*/ 	.word	0x00030840
        /*09e8*/ 	.short	0x010a
        /*09ea*/ 	.byte	0x3f
	.zero		1


	//   ....[78]....
        /*09ec*/ 	.word	0x00016370
        /*09f0*/ 	.word	0x00000009
        /*09f4*/ 	.word	0x00000060
        /*09f8*/ 	.short	0x010a
        /*09fa*/ 	.byte	0x3f
	.zero		1


	//   ....[79]....
        /*09fc*/ 	.word	0x000163c0
        /*0a00*/ 	.word	0x00000002
        /*0a04*/ 	.word	0x00030840
        /*0a08*/ 	.short	0x010a
        /*0a0a*/ 	.byte	0x3f
	.zero		1


	//   ....[80]....
        /*0a0c*/ 	.word	0x00016410
        /*0a10*/ 	.word	0x00000002
        /*0a14*/ 	.word	0x00000060
        /*0a18*/ 	.short	0x010a
        /*0a1a*/ 	.byte	0x3f
	.zero		1


	//   ....[81]....
        /*0a1c*/ 	.word	0x00016460
        /*0a20*/ 	.word	0x00000002
        /*0a24*/ 	.word	0x00030860
        /*0a28*/ 	.short	0x010a
        /*0a2a*/ 	.byte	0x3f
	.zero		1


	//   ....[82]....
        /*0a2c*/ 	.word	0x00016550
        /*0a30*/ 	.word	0x00000000
        /*0a34*/ 	.word	0x00030820
        /*0a38*/ 	.short	0x010a
        /*0a3a*/ 	.byte	0x3f
	.zero		1


	//   ....[83]....
        /*0a3c*/ 	.word	0x000166f0
        /*0a40*/ 	.word	0x00000006
        /*0a44*/ 	.word	0x00000000
        /*0a48*/ 	.short	0x010a
        /*0a4a*/ 	.byte	0x3f
	.zero		1


	//   ....[84]....
        /*0a4c*/ 	.word	0x00016740
        /*0a50*/ 	.word	0x00000003
        /*0a54*/ 	.word	0x00000000
        /*0a58*/ 	.short	0x010a
        /*0a5a*/ 	.byte	0x3f
	.zero		1


	//   ....[85]....
        /*0a5c*/ 	.word	0x00016790
        /*0a60*/ 	.word	0x00000012
        /*0a64*/ 	.word	0x00000000
        /*0a68*/ 	.short	0x010a
        /*0a6a*/ 	.byte	0x3f
	.zero		1


	//----- nvinfo : EIATTR_NUM_MBARRIERS
	.align		4
.L_215:
        /*0a6c*/ 	.byte	0x03, 0x38
        /*0a6e*/ 	.short	0x0016


	//----- nvinfo : EIATTR_EXIT_INSTR_OFFSETS
	.align		4
        /*0a70*/ 	.byte	0x04, 0x1c
        /*0a72*/ 	.short	(.L_217 - .L_216)


	//   ....[0]....
.L_216:
        /*0a74*/ 	.word	0x00000a10


	//   ....[1]....
        /*0a78*/ 	.word	0x0000fe40


	//   ....[2]....
        /*0a7c*/ 	.word	0x00015170


	//----- nvinfo : EIATTR_MAX_THREADS
	.align		4
.L_217:
        /*0a80*/ 	.byte	0x04, 0x05
        /*0a82*/ 	.short	(.L_219 - .L_218)
.L_218:
        /*0a84*/ 	.word	0x00000180
        /*0a88*/ 	.word	0x00000001
        /*0a8c*/ 	.word	0x00000001


	//----- nvinfo : EIATTR_CRS_STACK_SIZE
	.align		4
.L_219:
        /*0a90*/ 	.byte	0x04, 0x1e
        /*0a92*/ 	.short	(.L_221 - .L_220)
.L_220:
        /*0a94*/ 	.word	0x00000000


	//----- nvinfo : EIATTR_CBANK_PARAM_SIZE
	.align		4
.L_221:
        /*0a98*/ 	.byte	0x03, 0x19
        /*0a9a*/ 	.short	0x0af0


	//----- nvinfo : EIATTR_PARAM_CBANK
	.align		4
        /*0a9c*/ 	.byte	0x04, 0x0a
        /*0a9e*/ 	.short	(.L_223 - .L_222)
	.align		4
.L_222:
        /*0aa0*/ 	.word	index@(.nv.constant0._ZN7cutlass13device_kernelIN5flash11enable_sm90INS1_16FlashAttnFwdSm90INS1_25CollectiveMainloopFwdSm90ILi2EN4cute5tupleIJNS5_1CILi1EEES8_S8_EEENS6_IJNS7_ILi128EEENS7_ILi96EEENS7_ILi192EEEEEELi192ENS_10bfloat16_tEfNS_4arch4Sm90ELb0ELb1ELb0ELb0ELb0ELb0ELb0ELb1ELb1ELb1ELb0ELb0EEENS1_21CollectiveEpilogueFwdINS6_IJSA_SC_SB_EEES9_SE_SG_Li256ELb0ELb1ELb0ELb0EEENS1_30DynamicPersistentTileSchedulerILi256ELi128ELb0ELb1ELb1EEEEEEEEEvNT_6ParamsE)
        /*0aa4*/ 	.short	0x0210
        /*0aa6*/ 	.short	0x0af0


	//----- nvinfo : EIATTR_SW_WAR
	.align		4
.L_223:
        /*0aa8*/ 	.byte	0x04, 0x36
        /*0aaa*/ 	.short	(.L_225 - .L_224)
.L_224:
        /*0aac*/ 	.word	0x00000008
.L_225:


//--------------------- .nv.info._ZN7cutlass13device_kernelIN5flash11enable_sm90INS1_16FlashAttnFwdSm90INS1_25CollectiveMainloopFwdSm90ILi2EN4cute5tupleIJNS5_1CILi1EEES8_S8_EEENS6_IJNS7_ILi128EEENS7_ILi96EEENS7_ILi192EEEEEELi192ENS_10bfloat16_tEfNS_4arch4Sm90ELb0ELb1ELb0ELb1ELb0ELb0ELb0ELb1ELb1ELb1ELb0ELb0EEENS1_21CollectiveEpilogueFwdINS6_IJSA_SC_SB_EEES9_SE_SG_Li256ELb1ELb1ELb0ELb0EEENS1_36VarlenDynamicPersistentTileSchedulerILi128ELi96ELi256ELi128ELb0ELb1ELb1ELb1ELb0ELb1EEEEEEEEEvNT_6ParamsE --------------------------
	.section	.nv.info._ZN7cutlass13device_kernelIN5flash11enable_sm90INS1_16FlashAttnFwdSm90INS1_25CollectiveMainloopFwdSm90ILi2EN4cute5tupleIJNS5_1CILi1EEES8_S8_EEENS6_IJNS7_ILi128EEENS7_ILi96EEENS7_ILi192EEEEEELi192ENS_10bfloat16_tEfNS_4arch4Sm90ELb0ELb1ELb0ELb1ELb0ELb0ELb0ELb1ELb1ELb1ELb0ELb0EEENS1_21CollectiveEpilogueFwdINS6_IJSA_SC_SB_EEES9_SE_SG_Li256ELb1ELb1ELb0ELb0EEENS1_36VarlenDynamicPersistentTileSchedulerILi128ELi96ELi256ELi128ELb0ELb1ELb1ELb1ELb0ELb1EEEEEEEEEvNT_6ParamsE,"",@"SHT_CUDA_INFO"
	.sectionflags	@""
	.align	4


	//----- nvinfo : EIATTR_CUDA_API_VERSION
	.align		4
        /*0000*/ 	.byte	0x04, 0x37
        /*0002*/ 	.short	(.L_227 - .L_226)
.L_226:
        /*0004*/ 	.word	0x00000082


	//----- nvinfo : EIATTR_KPARAM_INFO
	.align		4
.L_227:
        /*0008*/ 	.byte	0x04, 0x17
        /*000a*/ 	.short	(.L_229 - .L_228)
.L_228:
        /*000c*/ 	.word	0x00000000
        /*0010*/ 	.short	0x0000
        /*0012*/ 	.short	0x0070
        /*0014*/ 	.byte	0x00, 0xf0, 0x01, 0x2a


	//----- nvinfo : EIATTR_SPARSE_MMA_MASK
	.align		4
.L_229:
        /*0018*/ 	.byte	0x03, 0x50
        /*001a*/ 	.short	0x0000


	//----- nvinfo : EIATTR_MAXREG_COUNT
	.align		4
        /*001c*/ 	.byte	0x03, 0x1b
        /*001e*/ 	.short	0x00a8


	//----- nvinfo : EIATTR_NUM_BARRIERS
	.align		4
        /*0020*/ 	.byte	0x02, 0x4c
        /*0022*/ 	.byte	0x09
	.zero		1


	//----- nvinfo : EIATTR_EXTERNS
	.align		4
        /*0024*/ 	.byte	0x04, 0x0f
        /*0026*/ 	.short	(.L_231 - .L_230)


	//   ....[0]....
	.align		4
.L_230:
        /*0028*/ 	.word	index@(__assertfail)


	//----- nvinfo : EIATTR_ANNOTATIONS
	.align		4
.L_231:
        /*002c*/ 	.byte	0x04, 0x55
        /*002e*/ 	.short	(.L_233 - .L_232)


	//   ....[0]....
.L_232:
        /* <DEDUP_REMOVED lines=65> */


	//----- nvinfo : EIATTR_MERCURY_ISA_VERSION
	.align		4
.L_233:
        /*0428*/ 	.byte	0x03, 0x5f
        /*042a*/ 	.short	0x0101


	//----- nvinfo : EIATTR_UNUSED_LOAD_BYTE_OFFSET
	.align		4
        /*042c*/ 	.byte	0x04, 0x44
        /*042e*/ 	.short	(.L_235 - .L_234)


	//   ....[0]....
.L_234:
        /*0430*/ 	.word	0x00000a10
        /*0434*/ 	.word	0x0000fff0


	//   ....[1]....
        /*0438*/ 	.word	0x0000db80
        /*043c*/ 	.word	0x0000fff0


	//----- nvinfo : EIATTR_INT_WARP_WIDE_INSTR_OFFSETS
	.align		4
.L_235:
        /*0440*/ 	.byte	0x04, 0x31
        /*0442*/ 	.short	(.L_237 - .L_236)


	//   ....[0]....
.L_236:
        /*0444*/ 	.word	0x00000130


	//   ....[1]....
        /*0448*/ 	.word	0x00000170


	//   ....[2]....
        /*044c*/ 	.word	0x000001e0


	//   ....[3]....
        /*0450*/ 	.word	0x00011af0


	//   ....[4]....
        /*0454*/ 	.word	0x00011b90


	//   ....[5]....
        /*0458*/ 	.word	0x00015ad0


	//   ....[6]....
        /*045c*/ 	.word	0x00015b40


	//----- nvinfo : EIATTR_COOP_GROUP_MASK_REGIDS
	.align		4
.L_237:
        /*0460*/ 	.byte	0x04, 0x29
        /*0462*/ 	.short	(.L_239 - .L_238)


	//   ....[0]....
.L_238:
        /*0464*/ 	.word	0xffffffff


	//   ....[1]....
        /*0468*/ 	.word	0xffffffff


	//   ....[2]....
        /*046c*/ 	.word	0xffffffff


	//   ....[3]....
        /*0470*/ 	.word	0xffffffff


	//   ....[4]....
        /*0474*/ 	.word	0xffffffff


	//   ....[5]....
        /*0478*/ 	.word	0xffffffff


	//   ....[6]....
        /*047c*/ 	.word	0xffffffff


	//   ....[7]....
        /*0480*/ 	.word	0xffffffff


	//   ....[8]....
        /*0484*/ 	.word	0xffffffff


	//   ....[9]....
        /*0488*/ 	.word	0xffffffff


	//   ....[10]....
        /*048c*/ 	.word	0xffffffff


	//   ....[11]....
        /*0490*/ 	.word	0xffffffff


	//   ....[12]....
        /*0494*/ 	.word	0xffffffff


	//   ....[13]....
        /*0498*/ 	.word	0xffffffff


	//   ....[14]....
        /*049c*/ 	.word	0xffffffff


	//   ....[15]....
        /*04a0*/ 	.word	0xffffffff


	//   ....[16]....
        /*04a4*/ 	.word	0xffffffff


	//   ....[17]....
        /*04a8*/ 	.word	0xffffffff


	//   ....[18]....
        /*04ac*/ 	.word	0xffffffff


	//   ....[19]....
        /*04b0*/ 	.word	0xffffffff


	//   ....[20]....
        /*04b4*/ 	.word	0xffffffff


	//   ....[21]....
        /*04b8*/ 	.word	0xffffffff


	//   ....[22]....
        /*04bc*/ 	.word	0xffffffff


	//   ....[23]....
        /*04c0*/ 	.word	0xffffffff


	//   ....[24]....
        /*04c4*/ 	.word	0xffffffff


	//   ....[25]....
        /*04c8*/ 	.word	0xffffffff


	//   ....[26]....
        /*04cc*/ 	.word	0xffffffff


	//   ....[27]....
        /*04d0*/ 	.word	0xffffffff


	//   ....[28]....
        /*04d4*/ 	.word	0xffffffff


	//   ....[29]....
        /*04d8*/ 	.word	0xffffffff


	//   ....[30]....
        /*04dc*/ 	.word	0xffffffff


	//   ....[31]....
        /*04e0*/ 	.word	0xffffffff


	//   ....[32]....
        /*04e4*/ 	.word	0xffffffff


	//   ....[33]....
        /*04e8*/ 	.word	0xffffffff


	//   ....[34]....
        /*04ec*/ 	.word	0xffffffff


	//   ....[35]....
        /*04f0*/ 	.word	0xffffffff


	//   ....[36]....
        /*04f4*/ 	.word	0xffffffff


	//   ....[37]....
        /*04f8*/ 	.word	0xffffffff


	//   ....[38]....
        /*04fc*/ 	.word	0xffffffff


	//   ....[39]....
        /*0500*/ 	.word	0xffffffff


	//   ....[40]....
        /*0504*/ 	.word	0xffffffff


	//   ....[41]....
        /*0508*/ 	.word	0xffffffff


	//   ....[42]....
        /*050c*/ 	.word	0xffffffff


	//   ....[43]....
        /*0510*/ 	.word	0xffffffff


	//   ....[44]....
        /*0514*/ 	.word	0xffffffff


	//   ....[45]....
        /*0518*/ 	.word	0xffffffff


	//   ....[46]....
        /*051c*/ 	.word	0xffffffff


	//   ....[47]....
        /*0520*/ 	.word	0xffffffff


	//   ....[48]....
        /*0524*/ 	.word	0xffffffff


	//   ....[49]....
        /*0528*/ 	.word	0xffffffff


	//   ....[50]....
        /*052c*/ 	.word	0xffffffff


	//   ....[51]....
        /*0530*/ 	.word	0xffffffff


	//   ....[52]....
        /*0534*/ 	.word	0xffffffff


	//   ....[53]....
        /*0538*/ 	.word	0xffffffff


	//   ....[54]....
        /*053c*/ 	.word	0xffffffff


	//   ....[55]....
        /*0540*/ 	.word	0xffffffff


	//   ....[56]....
        /*0544*/ 	.word	0xffffffff


	//   ....[57]....
        /*0548*/ 	.word	0xffffffff


	//   ....[58]....
        /*054c*/ 	.word	0xffffffff


	//   ....[59]....
        /*0550*/ 	.word	0xffffffff


	//   ....[60]....
        /*0554*/ 	.word	0xffffffff


	//   ....[61]....
        /*0558*/ 	.word	0xffffffff


	//   ....[62]....
        /*055c*/ 	.word	0xffffffff


	//   ....[63]....
        /*0560*/ 	.word	0xffffffff


	//   ....[64]....
        /*0564*/ 	.word	0xffffffff


	//   ....[65]....
        /*0568*/ 	.word	0xffffffff


	//   ....[66]....
        /*056c*/ 	.word	0xffffffff


	//   ....[67]....
        /*0570*/ 	.word	0xffffffff


	//   ....[68]....
        /*0574*/ 	.word	0xffffffff


	//   ....[69]....
        /*0578*/ 	.word	0xffffffff


	//   ....[70]....
        /*057c*/ 	.word	0xffffffff


	//   ....[71]....
        /*0580*/ 	.word	0xffffffff


	//   ....[72]....
        /*0584*/ 	.word	0xffffffff


	//   ....[73]....
        /*0588*/ 	.word	0xffffffff


	//   ....[74]....
        /*058c*/ 	.word	0xffffffff


	//   ....[75]....
        /*0590*/ 	.word	0xffffffff


	//   ....[76]....
        /*0594*/ 	.word	0xffffffff


	//   ....[77]....
        /*0598*/ 	.word	0xffffffff


	//   ....[78]....
        /*059c*/ 	.word	0xffffffff


	//   ....[79]....
        /*05a0*/ 	.word	0xffffffff


	//   ....[80]....
        /*05a4*/ 	.word	0xffffffff


	//   ....[81]....
        /*05a8*/ 	.word	0xffffffff


	//   ....[82]....
        /*05ac*/ 	.word	0xffffffff


	//   ....[83]....
        /*05b0*/ 	.word	0xffffffff


	//   ....[84]....
        /*05b4*/ 	.word	0xffffffff


	//   ....[85]....
        /*05b8*/ 	.word	0xffffffff


	//   ....[86]....
        /*05bc*/ 	.word	0xffffffff


	//   ....[87]....
        /*05c0*/ 	.word	0xffffffff


	//   ....[88]....
        /*05c4*/ 	.word	0xffffffff


	//   ....[89]....
        /*05c8*/ 	.word	0xffffffff


	//   ....[90]....
        /*05cc*/ 	.word	0xffffffff


	//   ....[91]....
        /*05d0*/ 	.word	0xffffffff


	//   ....[92]....
        /*05d4*/ 	.word	0xffffffff


	//   ....[93]....
        /*05d8*/ 	.word	0xffffffff


	//   ....[94]....
        /*05dc*/ 	.word	0xffffffff


	//   ....[95]....
        /*05e0*/ 	.word	0xffffffff


	//   ....[96]....
        /*05e4*/ 	.word	0xffffffff


	//   ....[97]....
        /*05e8*/ 	.word	0xffffffff


	//   ....[98]....
        /*05ec*/ 	.word	0xffffffff


	//   ....[99]....
        /*05f0*/ 	.word	0xffffffff


	//   ....[100]....
        /*05f4*/ 	.word	0xffffffff


	//   ....[101]....
        /*05f8*/ 	.word	0xffffffff


	//   ....[102]....
        /*05fc*/ 	.word	0xffffffff


	//   ....[103]....
        /*0600*/ 	.word	0xffffffff


	//   ....[104]....
        /*0604*/ 	.word	0xffffffff


	//   ....[105]....
        /*0608*/ 	.word	0x0500000f


	//   ....[106]....
        /*060c*/ 	.word	0x0500000f


	//   ....[107]....
        /*0610*/ 	.word	0x0500000f


	//   ....[108]....
        /*0614*/ 	.word	0x0500000f


	//   ....[109]....
        /*0618*/ 	.word	0x0500000f


	//   ....[110]....
        /*061c*/ 	.word	0x0500000f


	//   ....[111]....
        /*0620*/ 	.word	0x0500000f


	//   ....[112]....
        /*0624*/ 	.word	0x0500000f


	//   ....[113]....
        /*0628*/ 	.word	0x0500000f


	//   ....[114]....
        /*062c*/ 	.word	0x0500000f


	//   ....[115]....
        /*0630*/ 	.word	0x0500000f


	//   ....[116]....
        /*0634*/ 	.word	0x0500000f


	//   ....[117]....
        /*0638*/ 	.word	0x0500000f


	//   ....[118]....
        /*063c*/ 	.word	0x0500000f


	//   ....[119]....
        /*0640*/ 	.word	0x0500000f


	//   ....[120]....
        /*0644*/ 	.word	0x0500000f


	//   ....[121]....
        /*0648*/ 	.word	0x0500000f


	//   ....[122]....
        /*064c*/ 	.word	0x0500000f


	//   ....[123]....
        /*0650*/ 	.word	0x0500000f


	//   ....[124]....
        /*0654*/ 	.word	0x0500000f


	//   ....[125]....
        /*0658*/ 	.word	0x0500000f


	//   ....[126]....
        /*065c*/ 	.word	0x0500000f


	//   ....[127]....
        /*0660*/ 	.word	0x0500000f


	//   ....[128]....
        /*0664*/ 	.word	0x0500000f


	//   ....[129]....
        /*0668*/ 	.word	0x0500000f


	//   ....[130]....
        /*066c*/ 	.word	0x0500000f


	//   ....[131]....
        /*0670*/ 	.word	0x0500000f


	//   ....[132]....
        /*0674*/ 	.word	0x0500000f


	//   ....[133]....
        /*0678*/ 	.word	0x0500000f


	//   ....[134]....
        /*067c*/ 	.word	0x0500000f


	//   ....[135]....
        /*0680*/ 	.word	0x0500000f


	//   ....[136]....
        /*0684*/ 	.word	0x0500000f


	//   ....[137]....
        /*0688*/ 	.word	0x0500000f


	//   ....[138]....
        /*068c*/ 	.word	0x0500000f


	//   ....[139]....
        /*0690*/ 	.word	0x0500000f


	//----- nvinfo : EIATTR_COOP_GROUP_INSTR_OFFSETS
	.align		4
.L_239:
        /*0694*/ 	.byte	0x04, 0x28
        /*0696*/ 	.short	(.L_241 - .L_240)


	//   ....[0]....
.L_240:
        /*0698*/ 	.word	0x00000060


	//   ....[1]....
        /*069c*/ 	.word	0x00000140


	//   ....[2]....
        /*06a0*/ 	.word	0x00000190


	//   ....[3]....
        /*06a4*/ 	.word	0x000003c0


	//   ....[4]....
        /*06a8*/ 	.word	0x00000520


	//   ....[5]....
        /*06ac*/ 	.word	0x00000640


	//   ....[6]....
        /*06b0*/ 	.word	0x000007a0


	//   ....[7]....
        /*06b4*/ 	.word	0x00001aa0


	//   ....[8]....
        /*06b8*/ 	.word	0x00002330


	//   ....[9]....
        /*06bc*/ 	.word	0x00002ec0


	//   ....[10]....
        /*06c0*/ 	.word	0x00003510


	//   ....[11]....
        /*06c4*/ 	.word	0x00003630


	//   ....[12]....
        /*06c8*/ 	.word	0x00003bc0


	//   ....[13]....
        /*06cc*/ 	.word	0x00003cb0


	//   ....[14]....
        /*06d0*/ 	.word	0x00005950


	//   ....[15]....
        /*06d4*/ 	.word	0x00005b30


	//   ....[16]....
        /*06d8*/ 	.word	0x000068b0


	//   ....[17]....
        /*06dc*/ 	.word	0x000069d0


	//   ....[18]....
        /*06e0*/ 	.word	0x00006f80


	//   ....[19]....
        /*06e4*/ 	.word	0x00006fd0


	//   ....[20]....
        /*06e8*/ 	.word	0x00008b50


	//   ....[21]....
        /*06ec*/ 	.word	0x00008b70


	//   ....[22]....
        /*06f0*/ 	.word	0x00008eb0


	//   ....[23]....
        /*06f4*/ 	.word	0x00008f10


	//   ....[24]....
        /*06f8*/ 	.word	0x0000a9a0


	//   ....[25]....
        /*06fc*/ 	.word	0x0000abb0


	//   ....[26]....
        /*0700*/ 	.word	0x0000b920


	//   ....[27]....
        /*0704*/ 	.word	0x0000ba40


	//   ....[28]....
        /*0708*/ 	.word	0x0000c090


	//   ....[29]....
        /*070c*/ 	.word	0x0000c0f0


	//   ....[30]....
        /*0710*/ 	.word	0x0000d0c0


	//   ....[31]....
        /*0714*/ 	.word	0x0000d100


	//   ....[32]....
        /*0718*/ 	.word	0x0000d200


	//   ....[33]....
        /*071c*/ 	.word	0x0000d220


	//   ....[34]....
        /*0720*/ 	.word	0x0000e9e0


	//   ....[35]....
        /*0724*/ 	.word	0x0000ea20


	//   ....[36]....
        /*0728*/ 	.word	0x0000ea50


	//   ....[37]....
        /*072c*/ 	.word	0x0000ea80


	//   ....[38]....
        /*0730*/ 	.word	0x0000f180


	//   ....[39]....
        /*0734*/ 	.word	0x0000f1c0


	//   ....[40]....
        /*0738*/ 	.word	0x0000f2d0


	//   ....[41]....
        /*073c*/ 	.word	0x0000f2f0


	//   ....[42]....
        /*0740*/ 	.word	0x0000f400


	//   ....[43]....
        /*0744*/ 	.word	0x0000f420


	//   ....[44]....
        /*0748*/ 	.word	0x0000f540


	//   ....[45]....
        /*074c*/ 	.word	0x0000f560


	//   ....[46]....
        /*0750*/ 	.word	0x0000ff10


	//   ....[47]....
        /*0754*/ 	.word	0x0000ff30


	//   ....[48]....
        /*0758*/ 	.word	0x00010040


	//   ....[49]....
        /*075c*/ 	.word	0x00010060


	//   ....[50]....
        /*0760*/ 	.word	0x00010170


	//   ....[51]....
        /*0764*/ 	.word	0x00010190


	//   ....[52]....
        /*0768*/ 	.word	0x000102b0


	//   ....[53]....
        /*076c*/ 	.word	0x000102d0


	//   ....[54]....
        /*0770*/ 	.word	0x00010480


	//   ....[55]....
        /*0774*/ 	.word	0x00010670


	//   ....[56]....
        /*0778*/ 	.word	0x000106a0


	//   ....[57]....
        /*077c*/ 	.word	0x000106d0


	//   ....[58]....
        /*0780*/ 	.word	0x00010700


	//   ....[59]....
        /*0784*/ 	.word	0x00010730


	//   ....[60]....
        /*0788*/ 	.word	0x00010760


	//   ....[61]....
        /*078c*/ 	.word	0x000108e0


	//   ....[62]....
        /*0790*/ 	.word	0x00010910


	//   ....[63]....
        /*0794*/ 	.word	0x00010940


	//   ....[64]....
        /*0798*/ 	.word	0x00010970


	//   ....[65]....
        /*079c*/ 	.word	0x000109a0


	//   ....[66]....
        /*07a0*/ 	.word	0x000109d0


	//   ....[67]....
        /*07a4*/ 	.word	0x00010a80


	//   ....[68]....
        /*07a8*/ 	.word	0x00010ae0


	//   ....[69]....
        /*07ac*/ 	.word	0x00010b70


	//   ....[70]....
        /*07b0*/ 	.word	0x000120d0


	//   ....[71]....
        /*07b4*/ 	.word	0x00012d20


	//   ....[72]....
        /*07b8*/ 	.word	0x00012d70


	//   ....[73]....
        /*07bc*/ 	.word	0x00012d90


	//   ....[74]....
        /*07c0*/ 	.word	0x00012dd0


	//   ....[75]....
        /*07c4*/ 	.word	0x00012f00


	//   ....[76]....
        /*07c8*/ 	.word	0x00012f10


	//   ....[77]....
        /*07cc*/ 	.word	0x00012fb0


	//   ....[78]....
        /*07d0*/ 	.word	0x00012fc0


	//   ....[79]....
        /*07d4*/ 	.word	0x00013060


	//   ....[80]....
        /*07d8*/ 	.word	0x00013070


	//   ....[81]....
        /*07dc*/ 	.word	0x00013110


	//   ....[82]....
        /*07e0*/ 	.word	0x00013120


	//   ....[83]....
        /*07e4*/ 	.word	0x000131a0


	//   ....[84]....
        /*07e8*/ 	.word	0x000131d0


	//   ....[85]....
        /*07ec*/ 	.word	0x000131f0


	//   ....[86]....
        /*07f0*/ 	.word	0x00013200


	//   ....[87]....
        /*07f4*/ 	.word	0x000162e0


	//   ....[88]....
        /*07f8*/ 	.word	0x00016340


	//   ....[89]....
        /*07fc*/ 	.word	0x00016370


	//   ....[90]....
        /*0800*/ 	.word	0x00016380


	//   ....[91]....
        /*0804*/ 	.word	0x000163b0


	//   ....[92]....
        /*0808*/ 	.word	0x000163e0


	//   ....[93]....
        /*080c*/ 	.word	0x00016410


	//   ....[94]....
        /*0810*/ 	.word	0x00016440


	//   ....[95]....
        /*0814*/ 	.word	0x000165d0


	//   ....[96]....
        /*0818*/ 	.word	0x00016600


	//   ....[97]....
        /*081c*/ 	.word	0x00016630


	//   ....[98]....
        /*0820*/ 	.word	0x00016660


	//   ....[99]....
        /*0824*/ 	.word	0x00016690


	//   ....[100]....
        /*0828*/ 	.word	0x000166c0


	//   ....[101]....
        /*082c*/ 	.word	0x00016780


	//   ....[102]....
        /*0830*/ 	.word	0x000167a0


	//   ....[103]....
        /*0834*/ 	.word	0x00016810


	//   ....[104]....
        /*0838*/ 	.word	0x00016ef0


	//   ....[105]....
        /*083c*/ 	.word	0x000175a0


	//   ....[106]....
        /*0840*/ 	.word	0x00017770


	//   ....[107]....
        /*0844*/ 	.word	0x000177c0


	//   ....[108]....
        /*0848*/ 	.word	0x000178f0


	//   ....[109]....
        /*084c*/ 	.word	0x00017940


	//   ....[110]....
        /*0850*/ 	.word	0x00017a80


	//   ....[111]....
        /*0854*/ 	.word	0x00017af0


	//   ....[112]....
        /*0858*/ 	.word	0x00017c20


	//   ....[113]....
        /*085c*/ 	.word	0x00017c70


	//   ....[114]....
        /*0860*/ 	.word	0x00017da0


	//   ....[115]....
        /*0864*/ 	.word	0x00017df0


	//   ....[116]....
        /*0868*/ 	.word	0x00017f20


	//   ....[117]....
        /*086c*/ 	.word	0x00017f70


	//   ....[118]....
        /*0870*/ 	.word	0x00018080


	//   ....[119]....
        /*0874*/ 	.word	0x000180f0


	//   ....[120]....
        /*0878*/ 	.word	0x00018200


	//   ....[121]....
        /*087c*/ 	.word	0x00018250


	//   ....[122]....
        /*0880*/ 	.word	0x00018580


	//   ....[123]....
        /*0884*/ 	.word	0x00018620


	//   ....[124]....
        /*0888*/ 	.word	0x00018750


	//   ....[125]....
        /*088c*/ 	.word	0x000187c0


	//   ....[126]....
        /*0890*/ 	.word	0x00018840


	//   ....[127]....
        /*0894*/ 	.word	0x000188c0


	//   ....[128]....
        /*0898*/ 	.word	0x00018940


	//   ....[129]....
        /*089c*/ 	.word	0x000189d0


	//   ....[130]....
        /*08a0*/ 	.word	0x00018a70


	//   ....[131]....
        /*08a4*/ 	.word	0x00018b10


	//   ....[132]....
        /*08a8*/ 	.word	0x00018b80


	//   ....[133]....
        /*08ac*/ 	.word	0x00018bf0


	//   ....[134]....
        /*08b0*/ 	.word	0x00018c60


	//   ....[135]....
        /*08b4*/ 	.word	0x00018ce0


	//   ....[136]....
        /*08b8*/ 	.word	0x00018d60


	//   ....[137]....
        /*08bc*/ 	.word	0x00018e00


	//   ....[138]....
        /*08c0*/ 	.word	0x00018e90


	//   ....[139]....
        /*08c4*/ 	.word	0x00018fc0


	//----- nvinfo : EIATTR_REG_RECONFIG
	.align		4
.L_241:
        /*08c8*/ 	.byte	0x01, 0x54
	.zero		2


	//----- nvinfo : EIATTR_SYSCALL_OFFSETS
	.align		4
        /*08cc*/ 	.byte	0x04, 0x46
        /*08ce*/ 	.short	(.L_243 - .L_242)


	//   ....[0]....
.L_242:
        /*08d0*/ 	.word	0x00001c80


	//   ....[1]....
        /*08d4*/ 	.word	0x00011d00


	//   ....[2]....
        /*08d8*/ 	.word	0x00011e50


	//   ....[3]....
        /*08dc*/ 	.word	0x00011f40


	//   ....[4]....
        /*08e0*/ 	.word	0x00012880


	//----- nvinfo : EIATTR_MBARRIER_INSTR_OFFSETS
	.align		4
.L_243:
        /*08e4*/ 	.byte	0x04, 0x39
        /*08e6*/ 	.short	(.L_245 - .L_244)


	//   ....[0]....
.L_244:
        /*08e8*/ 	.word	0x00000270
        /*08ec*/ 	.word	0x000000ff
        /*08f0*/ 	.word	0x00030800
        /*08f4*/ 	.short	0x0100
        /*08f6*/ 	.byte	0x08
	.zero		1


	//   ....[1]....
        /*08f8*/ 	.word	0x00000280
        /*08fc*/ 	.word	0x000000ff
        /*0900*/ 	.word	0x00030820
        /*0904*/ 	.short	0x0100
        /*0906*/ 	.byte	0x08
	.zero		1


	//   ....[2]....
        /*0908*/ 	.word	0x00000370
        /*090c*/ 	.word	0x000000ff
        /*0910*/ 	.word	0x00030830
        /*0914*/ 	.short	0x0100
        /*0916*/ 	.byte	0x08
	.zero		1


	//   ....[3]....
        /*0918*/ 	.word	0x00000380
        /*091c*/ 	.word	0x000000ff
        /*0920*/ 	.word	0x00030840
        /*0924*/ 	.short	0x0100
        /*0926*/ 	.byte	0x08
	.zero		1


	//   ....[4]....
        /*0928*/ 	.word	0x00000390
        /*092c*/ 	.word	0x000000ff
        /*0930*/ 	.word	0x00030838
        /*0934*/ 	.short	0x0100
        /*0936*/ 	.byte	0x08
	.zero		1


	//   ....[5]....
        /*0938*/ 	.word	0x000003a0
        /*093c*/ 	.word	0x000000ff
        /*0940*/ 	.word	0x00030848
        /*0944*/ 	.short	0x0100
        /*0946*/ 	.byte	0x08
	.zero		1


	//   ....[6]....
        /*0948*/ 	.word	0x000004d0
        /*094c*/ 	.word	0x000000ff
        /*0950*/ 	.word	0x00030850
        /*0954*/ 	.short	0x0100
        /*0956*/ 	.byte	0x08
	.zero		1


	//   ....[7]....
        /*0958*/ 	.word	0x000004e0
        /*095c*/ 	.word	0x000000ff
        /*0960*/ 	.word	0x00030860
        /*0964*/ 	.short	0x0100
        /*0966*/ 	.byte	0x08
	.zero		1


	//   ....[8]....
        /*0968*/ 	.word	0x000004f0
        /*096c*/ 	.word	0x000000ff
        /*0970*/ 	.word	0x00030858
        /*0974*/ 	.short	0x0100
        /*0976*/ 	.byte	0x08
	.zero		1


	//   ....[9]....
        /*0978*/ 	.word	0x00000500
        /*097c*/ 	.word	0x000000ff
        /*0980*/ 	.word	0x00030868
        /*0984*/ 	.short	0x0100
        /*0986*/ 	.byte	0x08
	.zero		1


	//   ....[10]....
        /*0988*/ 	.word	0x000005f0
        /*098c*/ 	.word	0x000000ff
        /*0990*/ 	.word	0x00030870
        /*0994*/ 	.short	0x0100
        /*0996*/ 	.byte	0x06
	.zero		1


	//   ....[11]....
        /*0998*/ 	.word	0x00000600
        /*099c*/ 	.word	0x000000ff
        /*09a0*/ 	.word	0x00030880
        /*09a4*/ 	.short	0x0100
        /*09a6*/ 	.byte	0x06
	.zero		1


	//   ....[12]....
        /*09a8*/ 	.word	0x00000610
        /*09ac*/ 	.word	0x000000ff
        /*09b0*/ 	.word	0x00030878
        /*09b4*/ 	.short	0x0100
        /*09b6*/ 	.byte	0x06
	.zero		1


	//   ....[13]....
        /*09b8*/ 	.word	0x00000620
        /*09bc*/ 	.word	0x000000ff
        /*09c0*/ 	.word	0x00030888
        /*09c4*/ 	.short	0x0100
        /*09c6*/ 	.byte	0x06
	.zero		1


	//   ....[14]....
        /*09c8*/ 	.word	0x00000750
        /*09cc*/ 	.word	0x000000ff
        /*09d0*/ 	.word	0x00030890
        /*09d4*/ 	.short	0x0100
        /*09d6*/ 	.byte	0x08
	.zero		1


	//   ....[15]....
        /*09d8*/ 	.word	0x00000760
        /*09dc*/ 	.word	0x000000ff
        /*09e0*/ 	.word	0x000308a0
        /*09e4*/ 	.short	0x0100
        /*09e6*/ 	.byte	0x08
	.zero		1


	//   ....[16]....
        /*09e8*/ 	.word	0x00000770
        /*09ec*/ 	.word	0x000000ff
        /*09f0*/ 	.word	0x00030898
        /*09f4*/ 	.short	0x0100
        /*09f6*/ 	.byte	0x08
	.zero		1


	//   ....[17]....
        /*09f8*/ 	.word	0x00000780
        /*09fc*/ 	.word	0x000000ff
        /*0a00*/ 	.word	0x000308a8
        /*0a04*/ 	.short	0x0100
        /*0a06*/ 	.byte	0x08
	.zero		1


	//   ....[18]....
        /*0a08*/ 	.word	0x000008b0
        /*0a0c*/ 	.word	0x000000ff
        /*0a10*/ 	.word	0x000308b0
        /*0a14*/ 	.short	0x0100
        /*0a16*/ 	.byte	0x08
	.zero		1


	//   ....[19]....
        /*0a18*/ 	.word	0x000008c0
        /*0a1c*/ 	.word	0x000000ff
        /*0a20*/ 	.word	0x000308c0
        /*0a24*/ 	.short	0x0100
        /*0a26*/ 	.byte	0x08
	.zero		1


	//   ....[20]....
        /*0a28*/ 	.word	0x000008d0
        /*0a2c*/ 	.word	0x000000ff
        /*0a30*/ 	.word	0x000308b8
        /*0a34*/ 	.short	0x0100
        /*0a36*/ 	.byte	0x08
	.zero		1


	//   ....[21]....
        /*0a38*/ 	.word	0x000008e0
        /*0a3c*/ 	.word	0x000000ff
        /*0a40*/ 	.word	0x000308c8
        /*0a44*/ 	.short	0x0100
        /*0a46*/ 	.byte	0x08
	.zero		1


	//   ....[22]....
        /*0a48*/ 	.word	0x00001d20
        /*0a4c*/ 	.word	0x000000ff
        /*0a50*/ 	.word	0x00030800
        /*0a54*/ 	.short	0x010a
        /*0a56*/ 	.byte	0x25
	.zero		1


	//   ....[23]....
        /*0a58*/ 	.word	0x00001da0
        /*0a5c*/ 	.word	0x00000003
        /*0a60*/ 	.word	0x00030830
        /*0a64*/ 	.short	0x010a
        /*0a66*/ 	.byte	0x3f
	.zero		1


	//   ....[24]....
        /*0a68*/ 	.word	0x00001e40
        /*0a6c*/ 	.word	0x00000003
        /*0a70*/ 	.word	0x00030830
        /*0a74*/ 	.short	0x010a
        /*0a76*/ 	.byte	0x3f
	.zero		1


	//   ....[25]....
        /*0a78*/ 	.word	0x000025c0
        /*0a7c*/ 	.word	0x00000000
        /*0a80*/ 	.word	0x00000000
        /*0a84*/ 	.short	0x0101
        /*0a86*/ 	.byte	0x3f
	.zero		1


	//   ....[26]....
        /*0a88*/ 	.word	0x00004ab0
        /*0a8c*/ 	.word	0x000000ff
        /*0a90*/ 	.word	0x00030830
        /*0a94*/ 	.short	0x010a
        /*0a96*/ 	.byte	0x06
	.zero		1


	//   ....[27]....
        /*0a98*/ 	.word	0x00004af0
        /*0a9c*/ 	.word	0x000000ff
        /*0aa0*/ 	.word	0x00030830
        /*0aa4*/ 	.short	0x010a
        /*0aa6*/ 	.byte	0x06
	.zero		1


	//   ....[28]....
        /*0aa8*/ 	.word	0x00005570
        /*0aac*/ 	.word	0x000000ff
        /*0ab0*/ 	.word	0x00030850
        /*0ab4*/ 	.short	0x010a
        /*0ab6*/ 	.byte	0x05
	.zero		1


	//   ....[29]....
        /*0ab8*/ 	.word	0x000055b0
        /*0abc*/ 	.word	0x000000ff
        /*0ac0*/ 	.word	0x00030850
        /*0ac4*/ 	.short	0x010a
        /*0ac6*/ 	.byte	0x05
	.zero		1


	//   ....[30]....
        /*0ac8*/ 	.word	0x00005990
        /*0acc*/ 	.word	0x00000000
        /*0ad0*/ 	.word	0x00000000
        /*0ad4*/ 	.short	0x0101
        /*0ad6*/ 	.byte	0x3f
	.zero		1


	//   ....[31]....
        /*0ad8*/ 	.word	0x000074d0
        /*0adc*/ 	.word	0x00000086
        /*0ae0*/ 	.word	0x00000000
        /*0ae4*/ 	.short	0x0101
        /*0ae6*/ 	.byte	0x3f
	.zero		1


	//   ....[32]....
        /*0ae8*/ 	.word	0x00007d10
        /*0aec*/ 	.word	0x000000ff
        /*0af0*/ 	.word	0x00030830
        /*0af4*/ 	.short	0x010a
        /*0af6*/ 	.byte	0x05
	.zero		1


	//   ....[33]....
        /*0af8*/ 	.word	0x00007d50
        /*0afc*/ 	.word	0x000000ff
        /*0b00*/ 	.word	0x00030830
        /*0b04*/ 	.short	0x010a
        /*0b06*/ 	.byte	0x05
	.zero		1


	//   ....[34]....
        /*0b08*/ 	.word	0x000087d0
        /*0b0c*/ 	.word	0x000000ff
        /*0b10*/ 	.word	0x00030850
        /*0b14*/ 	.short	0x010a
        /*0b16*/ 	.byte	0x05
	.zero		1


	//   ....[35]....
        /*0b18*/ 	.word	0x00008810
        /*0b1c*/ 	.word	0x000000ff
        /*0b20*/ 	.word	0x00030850
        /*0b24*/ 	.short	0x010a
        /*0b26*/ 	.byte	0x05
	.zero		1


	//   ....[36]....
        /*0b28*/ 	.word	0x00009750
        /*0b2c*/ 	.word	0x0000007b
        /*0b30*/ 	.word	0x00000000
        /*0b34*/ 	.short	0x0101
        /*0b36*/ 	.byte	0x3f
	.zero		1


	//   ....[37]....
        /*0b38*/ 	.word	0x000097c0
        /*0b3c*/ 	.word	0x0000007b
        /*0b40*/ 	.word	0x00000000
        /*0b44*/ 	.short	0x0101
        /*0b46*/ 	.byte	0x3f
	.zero		1


	//   ....[38]....
        /*0b48*/ 	.word	0x00009b40
        /*0b4c*/ 	.word	0x000000ff
        /*0b50*/ 	.word	0x00030830
        /*0b54*/ 	.short	0x010a
        /*0b56*/ 	.byte	0x05
	.zero		1


	//   ....[39]....
        /*0b58*/ 	.word	0x00009b80
        /*0b5c*/ 	.word	0x000000ff
        /*0b60*/ 	.word	0x00030830
        /*0b64*/ 	.short	0x010a
        /*0b66*/ 	.byte	0x05
	.zero		1


	//   ....[40]....
        /*0b68*/ 	.word	0x0000a600
        /*0b6c*/ 	.word	0x000000ff
        /*0b70*/ 	.word	0x00030850
        /*0b74*/ 	.short	0x010a
        /*0b76*/ 	.byte	0x05
	.zero		1


	//   ....[41]....
        /*0b78*/ 	.word	0x0000a640
        /*0b7c*/ 	.word	0x000000ff
        /*0b80*/ 	.word	0x00030850
        /*0b84*/ 	.short	0x010a
        /*0b86*/ 	.byte	0x05
	.zero		1


	//   ....[42]....
        /*0b88*/ 	.word	0x0000aa10
        /*0b8c*/ 	.word	0x00000000
        /*0b90*/ 	.word	0x00000000
        /*0b94*/ 	.short	0x0101
        /*0b96*/ 	.byte	0x3f
	.zero		1


	//   ....[43]....
        /*0b98*/ 	.word	0x0000c480
        /*0b9c*/ 	.word	0x00000083
        /*0ba0*/ 	.word	0x00000000
        /*0ba4*/ 	.short	0x0101
        /*0ba6*/ 	.byte	0x3f
	.zero		1


	//   ....[44]....
        /*0ba8*/ 	.word	0x0000d030
        /*0bac*/ 	.word	0x000000ff
        /*0bb0*/ 	.word	0x00030850
        /*0bb4*/ 	.short	0x010a
        /*0bb6*/ 	.byte	0x05
	.zero		1


	//   ....[45]....
        /*0bb8*/ 	.word	0x0000d070
        /*0bbc*/ 	.word	0x000000ff
        /*0bc0*/ 	.word	0x00030850
        /*0bc4*/ 	.short	0x010a
        /*0bc6*/ 	.byte	0x05
	.zero		1


	//   ....[46]....
        /*0bc8*/ 	.word	0x0000d520
        /*0bcc*/ 	.word	0x00000004
        /*0bd0*/ 	.word	0x00000000
        /*0bd4*/ 	.short	0x0101
        /*0bd6*/ 	.byte	0x3f
	.zero		1


	//   ....[47]....
        /*0bd8*/ 	.word	0x0000f1b0
        /*0bdc*/ 	.word	0x00000026
        /*0be0*/ 	.word	0x00000000
        /*0be4*/ 	.short	0x0101
        /*0be6*/ 	.byte	0x3f
	.zero		1


	//   ....[48]....
        /*0be8*/ 	.word	0x00012370
        /*0bec*/ 	.word	0x00000000
        /*0bf0*/ 	.word	0x00030840
        /*0bf4*/ 	.short	0x010a
        /*0bf6*/ 	.byte	0x3f
	.zero		1


	//   ....[49]....
        /*0bf8*/ 	.word	0x000133a0
        /*0bfc*/ 	.word	0x0000000a
        /*0c00*/ 	.word	0x00030800
        /*0c04*/ 	.short	0x0107
        /*0c06*/ 	.byte	0x3f
	.zero		1


	//   ....[50]....
        /*0c08*/ 	.word	0x000134b0
        /*0c0c*/ 	.word	0x00000002
        /*0c10*/ 	.word	0x00030800
        /*0c14*/ 	.short	0x0101
        /*0c16*/ 	.byte	0x3f
	.zero		1


	//   ....[51]....
        /*0c18*/ 	.word	0x000134d0
        /*0c1c*/ 	.word	0x00000002
        /*0c20*/ 	.word	0x00030820
        /*0c24*/ 	.short	0x010a
        /*0c26*/ 	.byte	0x3f
	.zero		1


	//   ....[52]....
        /*0c28*/ 	.word	0x00013860
        /*0c2c*/ 	.word	0x00000003
        /*0c30*/ 	.word	0x00030840
        /*0c34*/ 	.short	0x010a
        /*0c36*/ 	.byte	0x3f
	.zero		1


	//   ....[53]....
        /*0c38*/ 	.word	0x00013d20
        /*0c3c*/ 	.word	0x00000003
        /*0c40*/ 	.word	0x00000060
        /*0c44*/ 	.short	0x010a
        /*0c46*/ 	.byte	0x3f
	.zero		1


	//   ....[54]....
        /*0c48*/ 	.word	0x00014520
        /*0c4c*/ 	.word	0x00000003
        /*0c50*/ 	.word	0x00030840
        /*0c54*/ 	.short	0x010a
        /*0c56*/ 	.byte	0x3f
	.zero		1


	//   ....[55]....
        /*0c58*/ 	.word	0x000149e0
        /*0c5c*/ 	.word	0x00000002
        /*0c60*/ 	.word	0x00000060
        /*0c64*/ 	.short	0x010a
        /*0c66*/ 	.byte	0x3f
	.zero		1


	//   ....[56]....
        /*0c68*/ 	.word	0x000150f0
        /*0c6c*/ 	.word	0x00000002
        /*0c70*/ 	.word	0x00030840
        /*0c74*/ 	.short	0x010a
        /*0c76*/ 	.byte	0x3f
	.zero		1


	//   ....[57]....
        /*0c78*/ 	.word	0x000155b0
        /*0c7c*/ 	.word	0x00000002
        /*0c80*/ 	.word	0x00000060
        /*0c84*/ 	.short	0x010a
        /*0c86*/ 	.byte	0x3f
	.zero		1


	//   ....[58]....
        /*0c88*/ 	.word	0x00015c50
        /*0c8c*/ 	.word	0x00000000
        /*0c90*/ 	.word	0x00030860
        /*0c94*/ 	.short	0x010a
        /*0c96*/ 	.byte	0x3f
	.zero		1


	//   ....[59]....
        /*0c98*/ 	.word	0x00016e70
        /*0c9c*/ 	.word	0x00000000
        /*0ca0*/ 	.word	0x00030820
        /*0ca4*/ 	.short	0x010a
        /*0ca6*/ 	.byte	0x3f
	.zero		1


	//   ....[60]....
        /*0ca8*/ 	.word	0x00017050
        /*0cac*/ 	.word	0x00000006
        /*0cb0*/ 	.word	0x00000000
        /*0cb4*/ 	.short	0x010a
        /*0cb6*/ 	.byte	0x3f
	.zero		1


	//   ....[61]....
        /*0cb8*/ 	.word	0x000170c0
        /*0cbc*/ 	.word	0x00000007
        /*0cc0*/ 	.word	0x00000000
        /*0cc4*/ 	.short	0x010a
        /*0cc6*/ 	.byte	0x3f
	.zero		1


	//   ....[62]....
        /*0cc8*/ 	.word	0x00017130
        /*0ccc*/ 	.word	0x00000004
        /*0cd0*/ 	.word	0x00000000
        /*0cd4*/ 	.short	0x010a
        /*0cd6*/ 	.byte	0x3f
	.zero		1


	//   ....[63]....
        /*0cd8*/ 	.word	0x00017160
        /*0cdc*/ 	.word	0x00000003
        /*0ce0*/ 	.word	0x00000000
        /*0ce4*/ 	.short	0x010a
        /*0ce6*/ 	.byte	0x3f
	.zero		1


	//   ....[64]....
        /*0ce8*/ 	.word	0x000171d0
        /*0cec*/ 	.word	0x00000003
        /*0cf0*/ 	.word	0x00030800
        /*0cf4*/ 	.short	0x010a
        /*0cf6*/ 	.byte	0x3f
	.zero		1


	//   ....[65]....
        /*0cf8*/ 	.word	0x00017220
        /*0cfc*/ 	.word	0x00000003
        /*0d00*/ 	.word	0x00030830
        /*0d04*/ 	.short	0x010a
        /*0d06*/ 	.byte	0x3f
	.zero		1


	//   ....[66]....
        /*0d08*/ 	.word	0x00017280
        /*0d0c*/ 	.word	0x0000000b
        /*0d10*/ 	.word	0x00030830
        /*0d14*/ 	.short	0x010a
        /*0d16*/ 	.byte	0x3f
	.zero		1


	//   ....[67]....
        /*0d18*/ 	.word	0x000172e0
        /*0d1c*/ 	.word	0x00000003
        /*0d20*/ 	.word	0x00030850
        /*0d24*/ 	.short	0x010a
        /*0d26*/ 	.byte	0x3f
	.zero		1


	//   ....[68]....
        /*0d28*/ 	.word	0x00017340
        /*0d2c*/ 	.word	0x00000005
        /*0d30*/ 	.word	0x00030830
        /*0d34*/ 	.short	0x010a
        /*0d36*/ 	.byte	0x3f
	.zero		1


	//   ....[69]....
        /*0d38*/ 	.word	0x000173a0
        /*0d3c*/ 	.word	0x00000003
        /*0d40*/ 	.word	0x00030850
        /*0d44*/ 	.short	0x010a
        /*0d46*/ 	.byte	0x3f
	.zero		1


	//   ....[70]....
        /*0d48*/ 	.word	0x00017400
        /*0d4c*/ 	.word	0x00000005
        /*0d50*/ 	.word	0x00030830
        /*0d54*/ 	.short	0x010a
        /*0d56*/ 	.byte	0x3f
	.zero		1


	//   ....[71]....
        /*0d58*/ 	.word	0x00017460
        /*0d5c*/ 	.word	0x00000003
        /*0d60*/ 	.word	0x00030850
        /*0d64*/ 	.short	0x010a
        /*0d66*/ 	.byte	0x3f
	.zero		1


	//   ....[72]....
        /*0d68*/ 	.word	0x000174c0
        /*0d6c*/ 	.word	0x00000003
        /*0d70*/ 	.word	0x00030850
        /*0d74*/ 	.short	0x010a
        /*0d76*/ 	.byte	0x3f
	.zero		1


	//   ....[73]....
        /*0d78*/ 	.word	0x00017660
        /*0d7c*/ 	.word	0x00000000
        /*0d80*/ 	.word	0x00030840
        /*0d84*/ 	.short	0x010a
        /*0d86*/ 	.byte	0x3f
	.zero		1


	//   ....[74]....
        /*0d88*/ 	.word	0x000182a0
        /*0d8c*/ 	.word	0x00000002
        /*0d90*/ 	.word	0x00030820
        /*0d94*/ 	.short	0x010a
        /*0d96*/ 	.byte	0x3f
	.zero		1


	//   ....[75]....
        /*0d98*/ 	.word	0x000182f0
        /*0d9c*/ 	.word	0x00000003
        /*0da0*/ 	.word	0x00030840
        /*0da4*/ 	.short	0x010a
        /*0da6*/ 	.byte	0x3f
	.zero		1


	//   ....[76]....
        /*0da8*/ 	.word	0x00018340
        /*0dac*/ 	.word	0x00000003
        /*0db0*/ 	.word	0x00000060
        /*0db4*/ 	.short	0x010a
        /*0db6*/ 	.byte	0x3f
	.zero		1


	//   ....[77]....
        /*0db8*/ 	.word	0x00018390
        /*0dbc*/ 	.word	0x00000003
        /*0dc0*/ 	.word	0x00030840
        /*0dc4*/ 	.short	0x010a
        /*0dc6*/ 	.byte	0x3f
	.zero		1


	//   ....[78]....
        /*0dc8*/ 	.word	0x000183e0
        /*0dcc*/ 	.word	0x00000002
        /*0dd0*/ 	.word	0x00000060
        /*0dd4*/ 	.short	0x010a
        /*0dd6*/ 	.byte	0x3f
	.zero		1


	//   ....[79]....
        /*0dd8*/ 	.word	0x00018430
        /*0ddc*/ 	.word	0x00000002
        /*0de0*/ 	.word	0x00030840
        /*0de4*/ 	.short	0x010a
        /*0de6*/ 	.byte	0x3f
	.zero		1


	//   ....[80]....
        /*0de8*/ 	.word	0x00018480
        /*0dec*/ 	.word	0x00000002
        /*0df0*/ 	.word	0x00000060
        /*0df4*/ 	.short	0x010a
        /*0df6*/ 	.byte	0x3f
	.zero		1


	//   ....[81]....
        /*0df8*/ 	.word	0x000184d0
        /*0dfc*/ 	.word	0x00000000
        /*0e00*/ 	.word	0x00030860
        /*0e04*/ 	.short	0x010a
        /*0e06*/ 	.byte	0x3f
	.zero		1


	//   ....[82]....
        /*0e08*/ 	.word	0x00018ee0
        /*0e0c*/ 	.word	0x00000000
        /*0e10*/ 	.word	0x00030820
        /*0e14*/ 	.short	0x010a
        /*0e16*/ 	.byte	0x3f
	.zero		1


	//   ....[83]....
        /*0e18*/ 	.word	0x00019080
        /*0e1c*/ 	.word	0x00000006
        /*0e20*/ 	.word	0x00000000
        /*0e24*/ 	.short	0x010a
        /*0e26*/ 	.byte	0x3f
	.zero		1


	//   ....[84]....
        /*0e28*/ 	.word	0x000190d0
        /*0e2c*/ 	.word	0x00000007
        /*0e30*/ 	.word	0x00000000
        /*0e34*/ 	.short	0x010a
        /*0e36*/ 	.byte	0x3f
	.zero		1


	//   ....[85]....
        /*0e38*/ 	.word	0x00019120
        /*0e3c*/ 	.word	0x00000004
        /*0e40*/ 	.word	0x00000000
        /*0e44*/ 	.short	0x010a
        /*0e46*/ 	.byte	0x3f
	.zero		1


	//----- nvinfo : EIATTR_NUM_MBARRIERS
	.align		4
.L_245:
        /*0e48*/ 	.byte	0x03, 0x38
        /*0e4a*/ 	.short	0x0016


	//----- nvinfo : EIATTR_EXIT_INSTR_OFFSETS
	.align		4
        /*0e4c*/ 	.byte	0x04, 0x1c
        /*0e4e*/ 	.short	(.L_247 - .L_246)


	//   ....[0]....
.L_246:
        /*0e50*/ 	.word	0x00000a50


	//   ....[1]....
        /*0e54*/ 	.word	0x00010420


	//   ....[2]....
        /*0e58*/ 	.word	0x000171b0


	//----- nvinfo : EIATTR_MAX_THREADS
	.align		4
.L_247:
        /*0e5c*/ 	.byte	0x04, 0x05
        /*0e5e*/ 	.short	(.L_249 - .L_248)
.L_248:
        /*0e60*/ 	.word	0x00000180
        /*0e64*/ 	.word	0x00000001
        /*0e68*/ 	.word	0x00000001


	//----- nvinfo : EIATTR_CRS_STACK_SIZE
	.align		4
.L_249:
        /*0e6c*/ 	.byte	0x04, 0x1e
        /*0e6e*/ 	.short	(.L_251 - .L_250)
.L_250:
        /*0e70*/ 	.word	0x00000000


	//----- nvinfo : EIATTR_CBANK_PARAM_SIZE
	.align		4
.L_251:
        /*0e74*/ 	.byte	0x03, 0x19
        /*0e76*/ 	.short	0x0af0


	//----- nvinfo : EIATTR_PARAM_CBANK
	.align		4
        /*0e78*/ 	.byte	0x04, 0x0a
        /*0e7a*/ 	.short	(.L_253 - .L_252)
	.align		4
.L_252:
        /*0e7c*/ 	.word	index@(.nv.constant0._ZN7cutlass13device_kernelIN5flash11enable_sm90INS1_16FlashAttnFwdSm90INS1_25CollectiveMainloopFwdSm90ILi2EN4cute5tupleIJNS5_1CILi1EEES8_S8_EEENS6_IJNS7_ILi128EEENS7_ILi96EEENS7_ILi192EEEEEELi192ENS_10bfloat16_tEfNS_4arch4Sm90ELb0ELb1ELb0ELb1ELb0ELb0ELb0ELb1ELb1ELb1ELb0ELb0EEENS1_21CollectiveEpilogueFwdINS6_IJSA_SC_SB_EEES9_SE_SG_Li256ELb1ELb1ELb0ELb0EEENS1_36VarlenDynamicPersistentTileSchedulerILi128ELi96ELi256ELi128ELb0ELb1ELb1ELb1ELb0ELb1EEEEEEEEEvNT_6ParamsE)
        /*0e80*/ 	.short	0x0210
        /*0e82*/ 	.short	0x0af0


	//----- nvinfo : EIATTR_SW_WAR
	.align		4
.L_253:
        /*0e84*/ 	.byte	0x04, 0x36
        /*0e86*/ 	.short	(.L_255 - .L_254)
.L_254:
        /*0e88*/ 	.word	0x00000008
.L_255:


//--------------------- .nv.info._ZN7cutlass13device_kernelIN5flash11enable_sm90INS1_16FlashAttnFwdSm90INS1_25CollectiveMainloopFwdSm90ILi2EN4cute5tupleIJNS5_1CILi1EEES8_S8_EEENS6_IJNS7_ILi128EEENS7_ILi96EEENS7_ILi192EEEEEELi192ENS_10bfloat16_tEfNS_4arch4Sm90ELb0ELb1ELb0ELb1ELb0ELb1ELb0ELb1ELb1ELb1ELb0ELb0EEENS1_21CollectiveEpilogueFwdINS6_IJSA_SC_SB_EEES9_SE_SG_Li256ELb1ELb1ELb0ELb0EEENS1_36VarlenDynamicPersistentTileSchedulerILi128ELi96ELi256ELi128ELb0ELb1ELb1ELb1ELb0ELb1EEEEEEEEEvNT_6ParamsE --------------------------
	.section	.nv.info._ZN7cutlass13device_kernelIN5flash11enable_sm90INS1_16FlashAttnFwdSm90INS1_25CollectiveMainloopFwdSm90ILi2EN4cute5tupleIJNS5_1CILi1EEES8_S8_EEENS6_IJNS7_ILi128EEENS7_ILi96EEENS7_ILi192EEEEEELi192ENS_10bfloat16_tEfNS_4arch4Sm90ELb0ELb1ELb0ELb1ELb0ELb1ELb0ELb1ELb1ELb1ELb0ELb0EEENS1_21CollectiveEpilogueFwdINS6_IJSA_SC_SB_EEES9_SE_SG_Li256ELb1ELb1ELb0ELb0EEENS1_36VarlenDynamicPersistentTileSchedulerILi128ELi96ELi256ELi128ELb0ELb1ELb1ELb1ELb0ELb1EEEEEEEEEvNT_6ParamsE,"",@"SHT_CUDA_INFO"
	.sectionflags	@""
	.align	4


	//----- nvinfo : EIATTR_CUDA_API_VERSION
	.align		4
        /*0000*/ 	.byte	0x04, 0x37
        /*0002*/ 	.short	(.L_257 - .L_256)
.L_256:
        /*0004*/ 	.word	0x00000082


	//----- nvinfo : EIATTR_KPARAM_INFO
	.align		4
.L_257:
        /*0008*/ 	.byte	0x04, 0x17
        /*000a*/ 	.short	(.L_259 - .L_258)
.L_258:
        /*000c*/ 	.word	0x00000000
        /*0010*/ 	.short	0x0000
        /*0012*/ 	.short	0x0070
        /*0014*/ 	.byte	0x00, 0xf0, 0x01, 0x2a


	//----- nvinfo : EIATTR_SPARSE_MMA_MASK
	.align		4
.L_259:
        /*0018*/ 	.byte	0x03, 0x50
        /*001a*/ 	.short	0x0000


	//----- nvinfo : EIATTR_MAXREG_COUNT
	.align		4
        /*001c*/ 	.byte	0x03, 0x1b
        /*001e*/ 	.short	0x00a8


	//----- nvinfo : EIATTR_NUM_BARRIERS
	.align		4
        /*0020*/ 	.byte	0x02, 0x4c
        /*0022*/ 	.byte	0x10
	.zero		1


	//----- nvinfo : EIATTR_EXTERNS
	.align		4
        /*0024*/ 	.byte	0x04, 0x0f
        /*0026*/ 	.short	(.L_261 - .L_260)


	//   ....[0]....
	.align		4
.L_260:
        /*0028*/ 	.word	index@(__assertfail)


	//----- nvinfo : EIATTR_ANNOTATIONS
	.align		4
.L_261:
        /*002c*/ 	.byte	0x04, 0x55
        /*002e*/ 	.short	(.L_263 - .L_262)


	//   ....[0]....
.L_262:
        /* <DEDUP_REMOVED lines=118> */


	//----- nvinfo : EIATTR_MERCURY_ISA_VERSION
	.align		4
.L_263:
        /*0778*/ 	.byte	0x03, 0x5f
        /*077a*/ 	.short	0x0101


	//----- nvinfo : EIATTR_UNUSED_LOAD_BYTE_OFFSET
	.align		4
        /*077c*/ 	.byte	0x04, 0x44
        /*077e*/ 	.short	(.L_265 - .L_264)


	//   ....[0]....
.L_264:
        /*0780*/ 	.word	0x00000ab0
        /*0784*/ 	.word	0x0000fff0


	//   ....[1]....
        /*0788*/ 	.word	0x0001fcf0
        /*078c*/ 	.word	0x0000fff0


	//----- nvinfo : EIATTR_INT_WARP_WIDE_INSTR_OFFSETS
	.align		4
.L_265:
        /*0790*/ 	.byte	0x04, 0x31
        /*0792*/ 	.short	(.L_267 - .L_266)


	//   ....[0]....
.L_266:
        /*0794*/ 	.word	0x00000190


	//   ....[1]....
        /*0798*/ 	.word	0x000001d0


	//   ....[2]....
        /*079c*/ 	.word	0x00000240


	//   ....[3]....
        /*07a0*/ 	.word	0x000254b0


	//   ....[4]....
        /*07a4*/ 	.word	0x00025540


	//   ....[5]....
        /*07a8*/ 	.word	0x00029400


	//   ....[6]....
        /*07ac*/ 	.word	0x00029460


	//----- nvinfo : EIATTR_COOP_GROUP_MASK_REGIDS
	.align		4
.L_267:
        /*07b0*/ 	.byte	0x04, 0x29
        /*07b2*/ 	.short	(.L_269 - .L_268)


	//   ....[0]....
.L_268:
        /*07b4*/ 	.word	0xffffffff


	//   ....[1]....
        /*07b8*/ 	.word	0xffffffff


	//   ....[2]....
        /*07bc*/ 	.word	0xffffffff


	//   ....[3]....
        /*07c0*/ 	.word	0xffffffff


	//   ....[4]....
        /*07c4*/ 	.word	0xffffffff


	//   ....[5]....
        /*07c8*/ 	.word	0xffffffff


	//   ....[6]....
        /*07cc*/ 	.word	0xffffffff


	//   ....[7]....
        /*07d0*/ 	.word	0xffffffff


	//   ....[8]....
        /*07d4*/ 	.word	0xffffffff


	//   ....[9]....
        /*07d8*/ 	.word	0xffffffff


	//   ....[10]....
        /*07dc*/ 	.word	0xffffffff


	//   ....[11]....
        /*07e0*/ 	.word	0xffffffff


	//   ....[12]....
        /*07e4*/ 	.word	0xffffffff


	//   ....[13]....
        /*07e8*/ 	.word	0xffffffff


	//   ....[14]....
        /*07ec*/ 	.word	0xffffffff


	//   ....[15]....
        /*07f0*/ 	.word	0xffffffff


	//   ....[16]....
        /*07f4*/ 	.word	0xffffffff


	//   ....[17]....
        /*07f8*/ 	.word	0xffffffff


	//   ....[18]....
        /*07fc*/ 	.word	0xffffffff


	//   ....[19]....
        /*0800*/ 	.word	0xffffffff


	//   ....[20]....
        /*0804*/ 	.word	0xffffffff


	//   ....[21]....
        /*0808*/ 	.word	0xffffffff


	//   ....[22]....
        /*080c*/ 	.word	0xffffffff


	//   ....[23]....
        /*0810*/ 	.word	0xffffffff


	//   ....[24]....
        /*0814*/ 	.word	0xffffffff


	//   ....[25]....
        /*0818*/ 	.word	0xffffffff


	//   ....[26]....
        /*081c*/ 	.word	0xffffffff


	//   ....[27]....
        /*0820*/ 	.word	0xffffffff


	//   ....[28]....
        /*0824*/ 	.word	0xffffffff


	//   ....[29]....
        /*0828*/ 	.word	0xffffffff


	//   ....[30]....
        /*082c*/ 	.word	0xffffffff


	//   ....[31]....
        /*0830*/ 	.word	0xffffffff


	//   ....[32]....
        /*0834*/ 	.word	0xffffffff


	//   ....[33]....
        /*0838*/ 	.word	0xffffffff


	//   ....[34]....
        /*083c*/ 	.word	0xffffffff


	//   ....[35]....
        /*0840*/ 	.word	0xffffffff


	//   ....[36]....
        /*0844*/ 	.word	0xffffffff


	//   ....[37]....
        /*0848*/ 	.word	0xffffffff


	//   ....[38]....
        /*084c*/ 	.word	0xffffffff


	//   ....[39]....
        /*0850*/ 	.word	0xffffffff


	//   ....[40]....
        /*0854*/ 	.word	0xffffffff


	//   ....[41]....
        /*0858*/ 	.word	0xffffffff


	//   ....[42]....
        /*085c*/ 	.word	0xffffffff


	//   ....[43]....
        /*0860*/ 	.word	0xffffffff


	//   ....[44]....
        /*0864*/ 	.word	0xffffffff


	//   ....[45]....
        /*0868*/ 	.word	0xffffffff


	//   ....[46]....
        /*086c*/ 	.word	0xffffffff


	//   ....[47]....
        /*0870*/ 	.word	0xffffffff


	//   ....[48]....
        /*0874*/ 	.word	0xffffffff


	//   ....[49]....
        /*0878*/ 	.word	0xffffffff


	//   ....[50]....
        /*087c*/ 	.word	0xffffffff


	//   ....[51]....
        /*0880*/ 	.word	0xffffffff


	//   ....[52]....
        /*0884*/ 	.word	0xffffffff


	//   ....[53]....
        /*0888*/ 	.word	0xffffffff


	//   ....[54]....
        /*088c*/ 	.word	0xffffffff


	//   ....[55]....
        /*0890*/ 	.word	0xffffffff


	//   ....[56]....
        /*0894*/ 	.word	0xffffffff


	//   ....[57]....
        /*0898*/ 	.word	0xffffffff


	//   ....[58]....
        /*089c*/ 	.word	0xffffffff


	//   ....[59]....
        /*08a0*/ 	.word	0xffffffff


	//   ....[60]....
        /*08a4*/ 	.word	0xffffffff


	//   ....[61]....
        /*08a8*/ 	.word	0xffffffff


	//   ....[62]....
        /*08ac*/ 	.word	0xffffffff


	//   ....[63]....
        /*08b0*/ 	.word	0xffffffff


	//   ....[64]....
        /*08b4*/ 	.word	0xffffffff


	//   ....[65]....
        /*08b8*/ 	.word	0xffffffff


	//   ....[66]....
        /*08bc*/ 	.word	0xffffffff


	//   ....[67]....
        /*08c0*/ 	.word	0xffffffff


	//   ....[68]....
        /*08c4*/ 	.word	0xffffffff


	//   ....[69]....
        /*08c8*/ 	.word	0xffffffff


	//   ....[70]....
        /*08cc*/ 	.word	0xffffffff


	//   ....[71]....
        /*08d0*/ 	.word	0xffffffff


	//   ....[72]....
        /*08d4*/ 	.word	0xffffffff


	//   ....[73]....
        /*08d8*/ 	.word	0xffffffff


	//   ....[74]....
        /*08dc*/ 	.word	0xffffffff


	//   ....[75]....
        /*08e0*/ 	.word	0xffffffff


	//   ....[76]....
        /*08e4*/ 	.word	0xffffffff


	//   ....[77]....
        /*08e8*/ 	.word	0xffffffff


	//   ....[78]....
        /*08ec*/ 	.word	0xffffffff


	//   ....[79]....
        /*08f0*/ 	.word	0xffffffff


	//   ....[80]....
        /*08f4*/ 	.word	0xffffffff


	//   ....[81]....
        /*08f8*/ 	.word	0xffffffff


	//   ....[82]....
        /*08fc*/ 	.word	0xffffffff


	//   ....[83]....
        /*0900*/ 	.word	0xffffffff


	//   ....[84]....
        /*0904*/ 	.word	0xffffffff


	//   ....[85]....
        /*0908*/ 	.word	0xffffffff


	//   ....[86]....
        /*090c*/ 	.word	0xffffffff


	//   ....[87]....
        /*0910*/ 	.word	0xffffffff


	//   ....[88]....
        /*0914*/ 	.word	0xffffffff


	//   ....[89]....
        /*0918*/ 	.word	0xffffffff


	//   ....[90]....
        /*091c*/ 	.word	0xffffffff


	//   ....[91]....
        /*0920*/ 	.word	0xffffffff


	//   ....[92]....
        /*0924*/ 	.word	0xffffffff


	//   ....[93]....
        /*0928*/ 	.word	0xffffffff


	//   ....[94]....
        /*092c*/ 	.word	0xffffffff


	//   ....[95]....
        /*0930*/ 	.word	0xffffffff


	//   ....[96]....
        /*0934*/ 	.word	0xffffffff


	//   ....[97]....
        /*0938*/ 	.word	0xffffffff


	//   ....[98]....
        /*093c*/ 	.word	0xffffffff


	//   ....[99]....
        /*0940*/ 	.word	0xffffffff


	//   ....[100]....
        /*0944*/ 	.word	0xffffffff


	//   ....[101]....
        /*0948*/ 	.word	0xffffffff


	//   ....[102]....
        /*094c*/ 	.word	0xffffffff


	//   ....[103]....
        /*0950*/ 	.word	0xffffffff


	//   ....[104]....
        /*0954*/ 	.word	0xffffffff


	//   ....[105]....
        /*0958*/ 	.word	0xffffffff


	//   ....[106]....
        /*095c*/ 	.word	0xffffffff


	//   ....[107]....
        /*0960*/ 	.word	0xffffffff


	//   ....[108]....
        /*0964*/ 	.word	0xffffffff


	//   ....[109]....
        /*0968*/ 	.word	0xffffffff


	//   ....[110]....
        /*096c*/ 	.word	0xffffffff


	//   ....[111]....
        /*0970*/ 	.word	0xffffffff


	//   ....[112]....
        /*0974*/ 	.word	0xffffffff


	//   ....[113]....
        /*0978*/ 	.word	0xffffffff


	//   ....[114]....
        /*097c*/ 	.word	0xffffffff


	//   ....[115]....
        /*0980*/ 	.word	0xffffffff


	//   ....[116]....
        /*0984*/ 	.word	0xffffffff


	//   ....[117]....
        /*0988*/ 	.word	0xffffffff


	//   ....[118]....
        /*098c*/ 	.word	0xffffffff


	//   ....[119]....
        /*0990*/ 	.word	0xffffffff


	//   ....[120]....
        /*0994*/ 	.word	0xffffffff


	//   ....[121]....
        /*0998*/ 	.word	0xffffffff


	//   ....[122]....
        /*099c*/ 	.word	0x0500000f


	//   ....[123]....
        /*09a0*/ 	.word	0x0500000f


	//   ....[124]....
        /*09a4*/ 	.word	0x0500000f


	//   ....[125]....
        /*09a8*/ 	.word	0x0500000f


	//   ....[126]....
        /*09ac*/ 	.word	0x0500000f


	//   ....[127]....
        /*09b0*/ 	.word	0x0500000f


	//   ....[128]....
        /*09b4*/ 	.word	0x0500000f


	//   ....[129]....
        /*09b8*/ 	.word	0x0500000f


	//   ....[130]....
        /*09bc*/ 	.word	0x0500000f


	//   ....[131]....
        /*09c0*/ 	.word	0x0500000f


	//   ....[132]....
        /*09c4*/ 	.word	0x0500000f


	//   ....[133]....
        /*09c8*/ 	.word	0x0500000f


	//   ....[134]....
        /*09cc*/ 	.word	0x0500000f


	//   ....[135]....
        /*09d0*/ 	.word	0x0500000f


	//   ....[136]....
        /*09d4*/ 	.word	0x0500000f


	//   ....[137]....
        /*09d8*/ 	.word	0x0500000f


	//   ....[138]....
        /*09dc*/ 	.word	0x0500000f


	//   ....[139]....
        /*09e0*/ 	.word	0x0500000f


	//   ....[140]....
        /*09e4*/ 	.word	0x0500000f


	//   ....[141]....
        /*09e8*/ 	.word	0x0500000f


	//   ....[142]....
        /*09ec*/ 	.word	0x0500000f


	//   ....[143]....
        /*09f0*/ 	.word	0x0500000f


	//   ....[144]....
        /*09f4*/ 	.word	0x0500000f


	//   ....[145]....
        /*09f8*/ 	.word	0x0500000f


	//   ....[146]....
        /*09fc*/ 	.word	0x0500000f


	//   ....[147]....
        /*0a00*/ 	.word	0x0500000f


	//   ....[148]....
        /*0a04*/ 	.word	0x0500000f


	//   ....[149]....
        /*0a08*/ 	.word	0x0500000f


	//   ....[150]....
        /*0a0c*/ 	.word	0x0500000f


	//   ....[151]....
        /*0a10*/ 	.word	0x0500000f


	//   ....[152]....
        /*0a14*/ 	.word	0x0500000f


	//   ....[153]....
        /*0a18*/ 	.word	0x0500000f


	//   ....[154]....
        /*0a1c*/ 	.word	0x0500000f


	//   ....[155]....
        /*0a20*/ 	.word	0x0500000f


	//   ....[156]....
        /*0a24*/ 	.word	0x0500000f


	//   ....[157]....
        /*0a28*/ 	.word	0x0500000f


	//   ....[158]....
        /*0a2c*/ 	.word	0x0500000f


	//   ....[159]....
        /*0a30*/ 	.word	0x0500000f


	//   ....[160]....
        /*0a34*/ 	.word	0x0500000f


	//   ....[161]....
        /*0a38*/ 	.word	0x0500000f


	//   ....[162]....
        /*0a3c*/ 	.word	0x0500000f


	//   ....[163]....
        /*0a40*/ 	.word	0x0500000f


	//   ....[164]....
        /*0a44*/ 	.word	0x0500000f


	//   ....[165]....
        /*0a48*/ 	.word	0x0500000f


	//   ....[166]....
        /*0a4c*/ 	.word	0x0500000f


	//   ....[167]....
        /*0a50*/ 	.word	0x0500000f


	//   ....[168]....
        /*0a54*/ 	.word	0x0500000f


	//   ....[169]....
        /*0a58*/ 	.word	0x0500000f


	//   ....[170]....
        /*0a5c*/ 	.word	0x0500000f


	//   ....[171]....
        /*0a60*/ 	.word	0x0500000f


	//   ....[172]....
        /*0a64*/ 	.word	0x0500000f


	//   ....[173]....
        /*0a68*/ 	.word	0x0500000f


	//----- nvinfo : EIATTR_COOP_GROUP_INSTR_OFFSETS
	.align		4
.L_269:
        /*0a6c*/ 	.byte	0x04, 0x28
        /*0a6e*/ 	.short	(.L_271 - .L_270)


	//   ....[0]....
.L_270:
        /*0a70*/ 	.word	0x00000060


	//   ....[1]....
        /*0a74*/ 	.word	0x000001a0


	//   ....[2]....
        /*0a78*/ 	.word	0x000001f0


	//   ....[3]....
        /*0a7c*/ 	.word	0x00000420


	//   ....[4]....
        /*0a80*/ 	.word	0x00000580


	//   ....[5]....
        /*0a84*/ 	.word	0x000006a0


	//   ....[6]....
        /*0a88*/ 	.word	0x00000800


	//   ....[7]....
        /*0a8c*/ 	.word	0x0000b630


	//   ....[8]....
        /*0a90*/ 	.word	0x0000bd30


	//   ....[9]....
        /*0a94*/ 	.word	0x0000bd40


	//   ....[10]....
        /*0a98*/ 	.word	0x0000bd50


	//   ....[11]....
        /*0a9c*/ 	.word	0x0000bd60


	//   ....[12]....
        /*0aa0*/ 	.word	0x0000c5d0


	//   ....[13]....
        /*0aa4*/ 	.word	0x0000c5e0


	//   ....[14]....
        /*0aa8*/ 	.word	0x0000c5f0


	//   ....[15]....
        /*0aac*/ 	.word	0x0000c600


	//   ....[16]....
        /*0ab0*/ 	.word	0x0000f6e0


	//   ....[17]....
        /*0ab4*/ 	.word	0x0000f6f0


	//   ....[18]....
        /*0ab8*/ 	.word	0x0000f700


	//   ....[19]....
        /*0abc*/ 	.word	0x0000f710


	//   ....[20]....
        /*0ac0*/ 	.word	0x0000fd80


	//   ....[21]....
        /*0ac4*/ 	.word	0x0000fd90


	//   ....[22]....
        /*0ac8*/ 	.word	0x0000fda0


	//   ....[23]....
        /*0acc*/ 	.word	0x0000fdb0


	//   ....[24]....
        /*0ad0*/ 	.word	0x00013860


	//   ....[25]....
        /*0ad4*/ 	.word	0x00013b40


	//   ....[26]....
        /*0ad8*/ 	.word	0x00014820


	//   ....[27]....
        /*0adc*/ 	.word	0x00014930


	//   ....[28]....
        /*0ae0*/ 	.word	0x00014e50


	//   ....[29]....
        /*0ae4*/ 	.word	0x00014f20


	//   ....[30]....
        /*0ae8*/ 	.word	0x00016fa0


	//   ....[31]....
        /*0aec*/ 	.word	0x000171d0


	//   ....[32]....
        /*0af0*/ 	.word	0x000180a0


	//   ....[33]....
        /*0af4*/ 	.word	0x000181c0


	//   ....[34]....
        /*0af8*/ 	.word	0x00018770


	//   ....[35]....
        /*0afc*/ 	.word	0x000187d0


	//   ....[36]....
        /*0b00*/ 	.word	0x0001a6a0


	//   ....[37]....
        /*0b04*/ 	.word	0x0001a6c0


	//   ....[38]....
        /*0b08*/ 	.word	0x0001abf0


	//   ....[39]....
        /*0b0c*/ 	.word	0x0001ac10


	//   ....[40]....
        /*0b10*/ 	.word	0x0001c8d0


	//   ....[41]....
        /*0b14*/ 	.word	0x0001cb30


	//   ....[42]....
        /*0b18*/ 	.word	0x0001d9f0


	//   ....[43]....
        /*0b1c*/ 	.word	0x0001db10


	//   ....[44]....
        /*0b20*/ 	.word	0x0001e0c0


	//   ....[45]....
        /*0b24*/ 	.word	0x0001e110


	//   ....[46]....
        /*0b28*/ 	.word	0x0001f200


	//   ....[47]....
        /*0b2c*/ 	.word	0x0001f450


	//   ....[48]....
        /*0b30*/ 	.word	0x0001f4c0


	//   ....[49]....
        /*0b34*/ 	.word	0x0001f4e0


	//   ....[50]....
        /*0b38*/ 	.word	0x00020a40


	//   ....[51]....
        /*0b3c*/ 	.word	0x00020a80


	//   ....[52]....
        /*0b40*/ 	.word	0x00020ab0


	//   ....[53]....
        /*0b44*/ 	.word	0x00020ae0


	//   ....[54]....
        /*0b48*/ 	.word	0x00021200


	//   ....[55]....
        /*0b4c*/ 	.word	0x00021220


	//   ....[56]....
        /*0b50*/ 	.word	0x00021330


	//   ....[57]....
        /*0b54*/ 	.word	0x00021350


	//   ....[58]....
        /*0b58*/ 	.word	0x00021450


	//   ....[59]....
        /*0b5c*/ 	.word	0x00021470


	//   ....[60]....
        /*0b60*/ 	.word	0x00021580


	//   ....[61]....
        /*0b64*/ 	.word	0x000215a0


	//   ....[62]....
        /*0b68*/ 	.word	0x00021e10


	//   ....[63]....
        /*0b6c*/ 	.word	0x00021e40


	//   ....[64]....
        /*0b70*/ 	.word	0x00021f50


	//   ....[65]....
        /*0b74*/ 	.word	0x00021f70


	//   ....[66]....
        /*0b78*/ 	.word	0x00022070


	//   ....[67]....
        /*0b7c*/ 	.word	0x00022090


	//   ....[68]....
        /*0b80*/ 	.word	0x000221a0


	//   ....[69]....
        /*0b84*/ 	.word	0x000221c0


	//   ....[70]....
        /*0b88*/ 	.word	0x00022350


	//   ....[71]....
        /*0b8c*/ 	.word	0x00022520


	//   ....[72]....
        /*0b90*/ 	.word	0x00022550


	//   ....[73]....
        /*0b94*/ 	.word	0x00022580


	//   ....[74]....
        /*0b98*/ 	.word	0x000225b0


	//   ....[75]....
        /*0b9c*/ 	.word	0x000225e0


	//   ....[76]....
        /*0ba0*/ 	.word	0x00022610


	//   ....[77]....
        /*0ba4*/ 	.word	0x00022780


	//   ....[78]....
        /*0ba8*/ 	.word	0x000227b0


	//   ....[79]....
        /*0bac*/ 	.word	0x000227e0


	//   ....[80]....
        /*0bb0*/ 	.word	0x00022810


	//   ....[81]....
        /*0bb4*/ 	.word	0x00022840


	//   ....[82]....
        /*0bb8*/ 	.word	0x00022870


	//   ....[83]....
        /*0bbc*/ 	.word	0x00022910


	//   ....[84]....
        /*0bc0*/ 	.word	0x00022970


	//   ....[85]....
        /*0bc4*/ 	.word	0x00022a00


	//   ....[86]....
        /*0bc8*/ 	.word	0x00023af0


	//   ....[87]....
        /*0bcc*/ 	.word	0x00025a70


	//   ....[88]....
        /*0bd0*/ 	.word	0x00026700


	//   ....[89]....
        /*0bd4*/ 	.word	0x00026720


	//   ....[90]....
        /*0bd8*/ 	.word	0x00026730


	//   ....[91]....
        /*0bdc*/ 	.word	0x00026760


	//   ....[92]....
        /*0be0*/ 	.word	0x00026880


	//   ....[93]....
        /*0be4*/ 	.word	0x00026890


	//   ....[94]....
        /*0be8*/ 	.word	0x00026930


	//   ....[95]....
        /*0bec*/ 	.word	0x00026940


	//   ....[96]....
        /*0bf0*/ 	.word	0x000269e0


	//   ....[97]....
        /*0bf4*/ 	.word	0x000269f0


	//   ....[98]....
        /*0bf8*/ 	.word	0x00026a90


	//   ....[99]....
        /*0bfc*/ 	.word	0x00026aa0


	//   ....[100]....
        /*0c00*/ 	.word	0x00026b20


	//   ....[101]....
        /*0c04*/ 	.word	0x00026b50


	//   ....[102]....
        /*0c08*/ 	.word	0x00026ba0


	//   ....[103]....
        /*0c0c*/ 	.word	0x00026be0


	//   ....[104]....
        /*0c10*/ 	.word	0x00029bf0


	//   ....[105]....
        /*0c14*/ 	.word	0x00029c50


	//   ....[106]....
        /*0c18*/ 	.word	0x00029c80


	//   ....[107]....
        /*0c1c*/ 	.word	0x00029c90


	//   ....[108]....
        /*0c20*/ 	.word	0x00029cc0


	//   ....[109]....
        /*0c24*/ 	.word	0x00029cf0


	//   ....[110]....
        /*0c28*/ 	.word	0x00029d20


	//   ....[111]....
        /*0c2c*/ 	.word	0x00029d50


	//   ....[112]....
        /*0c30*/ 	.word	0x00029ed0


	//   ....[113]....
        /*0c34*/ 	.word	0x00029f00


	//   ....[114]....
        /*0c38*/ 	.word	0x00029f30


	//   ....[115]....
        /*0c3c*/ 	.word	0x00029f60


	//   ....[116]....
        /*0c40*/ 	.word	0x00029f90


	//   ....[117]....
        /*0c44*/ 	.word	0x00029fc0


	//   ....[118]....
        /*0c48*/ 	.word	0x0002a080


	//   ....[119]....
        /*0c4c*/ 	.word	0x0002a0a0


	//   ....[120]....
        /*0c50*/ 	.word	0x0002a110


	//   ....[121]....
        /*0c54*/ 	.word	0x0002a7e0


	//   ....[122]....
        /*0c58*/ 	.word	0x0002ac40


	//   ....[123]....
        /*0c5c*/ 	.word	0x0002acd0


	//   ....[124]....
        /*0c60*/ 	.word	0x0002ad20


	//   ....[125]....
        /*0c64*/ 	.word	0x0002ad70


	//   ....[126]....
        /*0c68*/ 	.word	0x0002ae00


	//   ....[127]....
        /*0c6c*/ 	.word	0x0002ae90


	//   ....[128]....
        /*0c70*/ 	.word	0x0002aee0


	//   ....[129]....
        /*0c74*/ 	.word	0x0002af30


	//   ....[130]....
        /*0c78*/ 	.word	0x0002b020


	//   ....[131]....
        /*0c7c*/ 	.word	0x0002b0b0


	//   ....[132]....
        /*0c80*/ 	.word	0x0002b110


	//   ....[133]....
        /*0c84*/ 	.word	0x0002b170


	//   ....[134]....
        /*0c88*/ 	.word	0x0002b200


	//   ....[135]....
        /*0c8c*/ 	.word	0x0002b290


	//   ....[136]....
        /*0c90*/ 	.word	0x0002b2f0


	//   ....[137]....
        /*0c94*/ 	.word	0x0002b350


	//   ....[138]....
        /*0c98*/ 	.word	0x0002b6e0


	//   ....[139]....
        /*0c9c*/ 	.word	0x0002b9d0


	//   ....[140]....
        /*0ca0*/ 	.word	0x0002bbb0


	//   ....[141]....
        /*0ca4*/ 	.word	0x0002bc00


	//   ....[142]....
        /*0ca8*/ 	.word	0x0002bc60


	//   ....[143]....
        /*0cac*/ 	.word	0x0002bd00


	//   ....[144]....
        /*0cb0*/ 	.word	0x0002bdd0


	//   ....[145]....
        /*0cb4*/ 	.word	0x0002bed0


	//   ....[146]....
        /*0cb8*/ 	.word	0x0002bfa0


	//   ....[147]....
        /*0cbc*/ 	.word	0x0002c0b0


	//   ....[148]....
        /*0cc0*/ 	.word	0x0002c110


	//   ....[149]....
        /*0cc4*/ 	.word	0x0002c220


	//   ....[150]....
        /*0cc8*/ 	.word	0x0002c280


	//   ....[151]....
        /*0ccc*/ 	.word	0x0002c390


	//   ....[152]....
        /*0cd0*/ 	.word	0x0002c3f0


	//   ....[153]....
        /*0cd4*/ 	.word	0x0002c4e0


	//   ....[154]....
        /*0cd8*/ 	.word	0x0002c560


	//   ....[155]....
        /*0cdc*/ 	.word	0x0002c640


	//   ....[156]....
        /*0ce0*/ 	.word	0x0002c9b0


	//   ....[157]....
        /*0ce4*/ 	.word	0x0002ca50


	//   ....[158]....
        /*0ce8*/ 	.word	0x0002cb70


	//   ....[159]....
        /*0cec*/ 	.word	0x0002cbf0


	//   ....[160]....
        /*0cf0*/ 	.word	0x0002cc70


	//   ....[161]....
        /*0cf4*/ 	.word	0x0002ccf0


	//   ....[162]....
        /*0cf8*/ 	.word	0x0002cd70


	//   ....[163]....
        /*0cfc*/ 	.word	0x0002ce00


	//   ....[164]....
        /*0d00*/ 	.word	0x0002cea0


	//   ....[165]....
        /*0d04*/ 	.word	0x0002cf50


	//   ....[166]....
        /*0d08*/ 	.word	0x0002cfd0


	//   ....[167]....
        /*0d0c*/ 	.word	0x0002d050


	//   ....[168]....
        /*0d10*/ 	.word	0x0002d0d0


	//   ....[169]....
        /*0d14*/ 	.word	0x0002d160


	//   ....[170]....
        /*0d18*/ 	.word	0x0002d1e0


	//   ....[171]....
        /*0d1c*/ 	.word	0x0002d280


	//   ....[172]....
        /*0d20*/ 	.word	0x0002d310


	//   ....[173]....
        /*0d24*/ 	.word	0x0002d440


	//----- nvinfo : EIATTR_REG_RECONFIG
	.align		4
.L_271:
        /*0d28*/ 	.byte	0x01, 0x54
	.zero		2


	//----- nvinfo : EIATTR_SYSCALL_OFFSETS
	.align		4
        /*0d2c*/ 	.byte	0x04, 0x46
        /*0d2e*/ 	.short	(.L_273 - .L_272)


	//   ....[0]....
.L_272:
        /*0d30*/ 	.word	0x00001e60


	//   ....[1]....
        /*0d34*/ 	.word	0x00001fb0


	//   ....[2]....
        /*0d38*/ 	.word	0x0000b7d0


	//   ....[3]....
        /*0d3c*/ 	.word	0x0000baf0


	//   ....[4]....
        /*0d40*/ 	.word	0x000256b0


	//   ....[5]....
        /*0d44*/ 	.word	0x00025800


	//   ....[6]....
        /*0d48*/ 	.word	0x000258f0


	//   ....[7]....
        /*0d4c*/ 	.word	0x00026210


	//----- nvinfo : EIATTR_MBARRIER_INSTR_OFFSETS
	.align		4
.L_273:
        /*0d50*/ 	.byte	0x04, 0x39
        /*0d52*/ 	.short	(.L_275 - .L_274)


	//   ....[0]....
.L_274:
        /*0d54*/ 	.word	0x000002d0
        /*0d58*/ 	.word	0x000000ff
        /*0d5c*/ 	.word	0x00030800
        /*0d60*/ 	.short	0x0100
        /*0d62*/ 	.byte	0x08
	.zero		1


	//   ....[1]....
        /*0d64*/ 	.word	0x000002e0
        /*0d68*/ 	.word	0x000000ff
        /*0d6c*/ 	.word	0x00030820
        /*0d70*/ 	.short	0x0100
        /*0d72*/ 	.byte	0x08
	.zero		1


	//   ....[2]....
        /*0d74*/ 	.word	0x000003d0
        /*0d78*/ 	.word	0x000000ff
        /*0d7c*/ 	.word	0x00030830
        /*0d80*/ 	.short	0x0100
        /*0d82*/ 	.byte	0x08
	.zero		1


	//   ....[3]....
        /*0d84*/ 	.word	0x000003e0
        /*0d88*/ 	.word	0x000000ff
        /*0d8c*/ 	.word	0x00030840
        /*0d90*/ 	.short	0x0100
        /*0d92*/ 	.byte	0x08
	.zero		1


	//   ....[4]....
        /*0d94*/ 	.word	0x000003f0
        /*0d98*/ 	.word	0x000000ff
        /*0d9c*/ 	.word	0x00030838
        /*0da0*/ 	.short	0x0100
        /*0da2*/ 	.byte	0x08
	.zero		1


	//   ....[5]....
        /*0da4*/ 	.word	0x00000400
        /*0da8*/ 	.word	0x000000ff
        /*0dac*/ 	.word	0x00030848
        /*0db0*/ 	.short	0x0100
        /*0db2*/ 	.byte	0x08
	.zero		1


	//   ....[6]....
        /*0db4*/ 	.word	0x00000530
        /*0db8*/ 	.word	0x000000ff
        /*0dbc*/ 	.word	0x00030850
        /*0dc0*/ 	.short	0x0100
        /*0dc2*/ 	.byte	0x08
	.zero		1


	//   ....[7]....
        /*0dc4*/ 	.word	0x00000540
        /*0dc8*/ 	.word	0x000000ff
        /*0dcc*/ 	.word	0x00030860
        /*0dd0*/ 	.short	0x0100
        /*0dd2*/ 	.byte	0x08
	.zero		1


	//   ....[8]....
        /*0dd4*/ 	.word	0x00000550
        /*0dd8*/ 	.word	0x000000ff
        /*0ddc*/ 	.word	0x00030858
        /*0de0*/ 	.short	0x0100
        /*0de2*/ 	.byte	0x08
	.zero		1


	//   ....[9]....
        /*0de4*/ 	.word	0x00000560
        /*0de8*/ 	.word	0x000000ff
        /*0dec*/ 	.word	0x00030868
        /*0df0*/ 	.short	0x0100
        /*0df2*/ 	.byte	0x08
	.zero		1


	//   ....[10]....
        /*0df4*/ 	.word	0x00000650
        /*0df8*/ 	.word	0x000000ff
        /*0dfc*/ 	.word	0x00030870
        /*0e00*/ 	.short	0x0100
        /*0e02*/ 	.byte	0x06
	.zero		1


	//   ....[11]....
        /*0e04*/ 	.word	0x00000660
        /*0e08*/ 	.word	0x000000ff
        /*0e0c*/ 	.word	0x00030880
        /*0e10*/ 	.short	0x0100
        /*0e12*/ 	.byte	0x06
	.zero		1


	//   ....[12]....
        /*0e14*/ 	.word	0x00000670
        /*0e18*/ 	.word	0x000000ff
        /*0e1c*/ 	.word	0x00030878
        /*0e20*/ 	.short	0x0100
        /*0e22*/ 	.byte	0x06
	.zero		1


	//   ....[13]....
        /*0e24*/ 	.word	0x00000680
        /*0e28*/ 	.word	0x000000ff
        /*0e2c*/ 	.word	0x00030888
        /*0e30*/ 	.short	0x0100
        /*0e32*/ 	.byte	0x06
	.zero		1


	//   ....[14]....
        /*0e34*/ 	.word	0x000007b0
        /*0e38*/ 	.word	0x000000ff
        /*0e3c*/ 	.word	0x00030890
        /*0e40*/ 	.short	0x0100
        /*0e42*/ 	.byte	0x08
	.zero		1


	//   ....[15]....
        /*0e44*/ 	.word	0x000007c0
        /*0e48*/ 	.word	0x000000ff
        /*0e4c*/ 	.word	0x000308a0
        /*0e50*/ 	.short	0x0100
        /*0e52*/ 	.byte	0x08
	.zero		1


	//   ....[16]....
        /*0e54*/ 	.word	0x000007d0
        /*0e58*/ 	.word	0x000000ff
        /*0e5c*/ 	.word	0x00030898
        /*0e60*/ 	.short	0x0100
        /*0e62*/ 	.byte	0x08
	.zero		1


	//   ....[17]....
        /*0e64*/ 	.word	0x000007e0
        /*0e68*/ 	.word	0x000000ff
        /*0e6c*/ 	.word	0x000308a8
        /*0e70*/ 	.short	0x0100
        /*0e72*/ 	.byte	0x08
	.zero		1


	//   ....[18]....
        /*0e74*/ 	.word	0x00000910
        /*0e78*/ 	.word	0x000000ff
        /*0e7c*/ 	.word	0x000308b0
        /*0e80*/ 	.short	0x0100
        /*0e82*/ 	.byte	0x08
	.zero		1


	//   ....[19]....
        /*0e84*/ 	.word	0x00000920
        /*0e88*/ 	.word	0x000000ff
        /*0e8c*/ 	.word	0x000308c0
        /*0e90*/ 	.short	0x0100
        /*0e92*/ 	.byte	0x08
	.zero		1


	//   ....[20]....
        /*0e94*/ 	.word	0x00000930
        /*0e98*/ 	.word	0x000000ff
        /*0e9c*/ 	.word	0x000308b8
        /*0ea0*/ 	.short	0x0100
        /*0ea2*/ 	.byte	0x08
	.zero		1


	//   ....[21]....
        /*0ea4*/ 	.word	0x00000940
        /*0ea8*/ 	.word	0x000000ff
        /*0eac*/ 	.word	0x000308c8
        /*0eb0*/ 	.short	0x0100
        /*0eb2*/ 	.byte	0x08
	.zero		1


	//   ....[22]....
        /*0eb4*/ 	.word	0x00003c00
        /*0eb8*/ 	.word	0x0000005a
        /*0ebc*/ 	.word	0x00030890
        /*0ec0*/ 	.short	0x010a
        /*0ec2*/ 	.byte	0x3f
	.zero		1


	//   ....[23]....
        /*0ec4*/ 	.word	0x00007160
        /*0ec8*/ 	.word	0x0000005a
        /*0ecc*/ 	.word	0x00030890
        /*0ed0*/ 	.short	0x010a
        /*0ed2*/ 	.byte	0x3f
	.zero		1


	//   ....[24]....
        /*0ed4*/ 	.word	0x0000a480
        /*0ed8*/ 	.word	0x0000005a
        /*0edc*/ 	.word	0x00030890
        /*0ee0*/ 	.short	0x010a
        /*0ee2*/ 	.byte	0x3f
	.zero		1


	//   ....[25]....
        /*0ee4*/ 	.word	0x0000a850
        /*0ee8*/ 	.word	0x00000020
        /*0eec*/ 	.word	0x00000000
        /*0ef0*/ 	.short	0x0101
        /*0ef2*/ 	.byte	0x3f
	.zero		1


	//   ....[26]....
        /*0ef4*/ 	.word	0x0000a890
        /*0ef8*/ 	.word	0x0000005a
        /*0efc*/ 	.word	0x000308b0
        /*0f00*/ 	.short	0x010a
        /*0f02*/ 	.byte	0x3f
	.zero		1


	//   ....[27]....
        /*0f04*/ 	.word	0x0000adc0
        /*0f08*/ 	.word	0x0000005a
        /*0f0c*/ 	.word	0x00000000
        /*0f10*/ 	.short	0x0101
        /*0f12*/ 	.byte	0x3f
	.zero		1


	//   ....[28]....
        /*0f14*/ 	.word	0x0000b850
        /*0f18*/ 	.word	0x00000010
        /*0f1c*/ 	.word	0x00030800
        /*0f20*/ 	.short	0x010a
        /*0f22*/ 	.byte	0x3f
	.zero		1


	//   ....[29]....
        /*0f24*/ 	.word	0x0000b8a0
        /*0f28*/ 	.word	0x00000010
        /*0f2c*/ 	.word	0x00030800
        /*0f30*/ 	.short	0x010a
        /*0f32*/ 	.byte	0x3f
	.zero		1


	//   ....[30]....
        /*0f34*/ 	.word	0x0000ccc0
        /*0f38*/ 	.word	0x00000010
        /*0f3c*/ 	.word	0x00030800
        /*0f40*/ 	.short	0x010a
        /*0f42*/ 	.byte	0x3f
	.zero		1


	//   ....[31]....
        /*0f44*/ 	.word	0x00010200
        /*0f48*/ 	.word	0x00000010
        /*0f4c*/ 	.word	0x00030800
        /*0f50*/ 	.short	0x010a
        /*0f52*/ 	.byte	0x3f
	.zero		1


	//   ....[32]....
        /*0f54*/ 	.word	0x00012de0
        /*0f58*/ 	.word	0x00000005
        /*0f5c*/ 	.word	0x00030830
        /*0f60*/ 	.short	0x010a
        /*0f62*/ 	.byte	0x3f
	.zero		1


	//   ....[33]....
        /*0f64*/ 	.word	0x00012e50
        /*0f68*/ 	.word	0x00000005
        /*0f6c*/ 	.word	0x00030830
        /*0f70*/ 	.short	0x010a
        /*0f72*/ 	.byte	0x3f
	.zero		1


	//   ....[34]....
        /*0f74*/ 	.word	0x00013910
        /*0f78*/ 	.word	0x00000000
        /*0f7c*/ 	.word	0x00000000
        /*0f80*/ 	.short	0x0101
        /*0f82*/ 	.byte	0x3f
	.zero		1


	//   ....[35]....
        /*0f84*/ 	.word	0x00015dd0
        /*0f88*/ 	.word	0x00000000
        /*0f8c*/ 	.word	0x00030830
        /*0f90*/ 	.short	0x010a
        /*0f92*/ 	.byte	0x3f
	.zero		1


	//   ....[36]....
        /*0f94*/ 	.word	0x00015e50
        /*0f98*/ 	.word	0x00000000
        /*0f9c*/ 	.word	0x00030830
        /*0fa0*/ 	.short	0x010a
        /*0fa2*/ 	.byte	0x3f
	.zero		1


	//   ....[37]....
        /*0fa4*/ 	.word	0x00016b70
        /*0fa8*/ 	.word	0x00000015
        /*0fac*/ 	.word	0x00030850
        /*0fb0*/ 	.short	0x010a
        /*0fb2*/ 	.byte	0x3f
	.zero		1


	//   ....[38]....
        /*0fb4*/ 	.word	0x00016bc0
        /*0fb8*/ 	.word	0x00000015
        /*0fbc*/ 	.word	0x00030850
        /*0fc0*/ 	.short	0x010a
        /*0fc2*/ 	.byte	0x3f
	.zero		1


	//   ....[39]....
        /*0fc4*/ 	.word	0x00016fc0
        /*0fc8*/ 	.word	0x00000000
        /*0fcc*/ 	.word	0x00000000
        /*0fd0*/ 	.short	0x0101
        /*0fd2*/ 	.byte	0x3f
	.zero		1


	//   ....[40]....
        /*0fd4*/ 	.word	0x00018210
        /*0fd8*/ 	.word	0x00000015
        /*0fdc*/ 	.word	0x00000000
        /*0fe0*/ 	.short	0x0101
        /*0fe2*/ 	.byte	0x3f
	.zero		1


	//   ....[41]....
        /*0fe4*/ 	.word	0x00019570
        /*0fe8*/ 	.word	0x00000000
        /*0fec*/ 	.word	0x00030830
        /*0ff0*/ 	.short	0x010a
        /*0ff2*/ 	.byte	0x3f
	.zero		1


	//   ....[42]....
        /*0ff4*/ 	.word	0x000195f0
        /*0ff8*/ 	.word	0x00000000
        /*0ffc*/ 	.word	0x00030830
        /*1000*/ 	.short	0x010a
        /*1002*/ 	.byte	0x3f
	.zero		1


	//   ....[43]....
        /*1004*/ 	.word	0x0001a330
        /*1008*/ 	.word	0x0000000f
        /*100c*/ 	.word	0x00030850
        /*1010*/ 	.short	0x010a
        /*1012*/ 	.byte	0x3f
	.zero		1


	//   ....[44]....
        /*1014*/ 	.word	0x0001a380
        /*1018*/ 	.word	0x0000000f
        /*101c*/ 	.word	0x00030850
        /*1020*/ 	.short	0x010a
        /*1022*/ 	.byte	0x3f
	.zero		1


	//   ....[45]....
        /*1024*/ 	.word	0x0001b150
        /*1028*/ 	.word	0x00000082
        /*102c*/ 	.word	0x00000000
        /*1030*/ 	.short	0x0101
        /*1032*/ 	.byte	0x3f
	.zero		1


	//   ....[46]....
        /*1034*/ 	.word	0x0001b1a0
        /*1038*/ 	.word	0x0000000f
        /*103c*/ 	.word	0x00000000
        /*1040*/ 	.short	0x0101
        /*1042*/ 	.byte	0x3f
	.zero		1


	//   ....[47]....
        /*1044*/ 	.word	0x0001b740
        /*1048*/ 	.word	0x00000003
        /*104c*/ 	.word	0x00030830
        /*1050*/ 	.short	0x010a
        /*1052*/ 	.byte	0x3f
	.zero		1


	//   ....[48]....
        /*1054*/ 	.word	0x0001b7c0
        /*1058*/ 	.word	0x00000003
        /*105c*/ 	.word	0x00030830
        /*1060*/ 	.short	0x010a
        /*1062*/ 	.byte	0x3f
	.zero		1


	//   ....[49]....
        /*1064*/ 	.word	0x0001c4c0
        /*1068*/ 	.word	0x0000000e
        /*106c*/ 	.word	0x00030850
        /*1070*/ 	.short	0x010a
        /*1072*/ 	.byte	0x3f
	.zero		1


	//   ....[50]....
        /*1074*/ 	.word	0x0001c510
        /*1078*/ 	.word	0x0000000e
        /*107c*/ 	.word	0x00030850
        /*1080*/ 	.short	0x010a
        /*1082*/ 	.byte	0x3f
	.zero		1


	//   ....[51]....
        /*1084*/ 	.word	0x0001c980
        /*1088*/ 	.word	0x00000000
        /*108c*/ 	.word	0x00000000
        /*1090*/ 	.short	0x0101
        /*1092*/ 	.byte	0x3f
	.zero		1


	//   ....[52]....
        /*1094*/ 	.word	0x0001db60
        /*1098*/ 	.word	0x0000000e
        /*109c*/ 	.word	0x00000000
        /*10a0*/ 	.short	0x0101
        /*10a2*/ 	.byte	0x3f
	.zero		1


	//   ....[53]....
        /*10a4*/ 	.word	0x0001f100
        /*10a8*/ 	.word	0x0000000c
        /*10ac*/ 	.word	0x00030850
        /*10b0*/ 	.short	0x010a
        /*10b2*/ 	.byte	0x3f
	.zero		1


	//   ....[54]....
        /*10b4*/ 	.word	0x0001f1a0
        /*10b8*/ 	.word	0x0000000c
        /*10bc*/ 	.word	0x00030850
        /*10c0*/ 	.short	0x010a
        /*10c2*/ 	.byte	0x3f
	.zero		1


	//   ....[55]....
        /*10c4*/ 	.word	0x0001f680
        /*10c8*/ 	.word	0x00000008
        /*10cc*/ 	.word	0x00000000
        /*10d0*/ 	.short	0x0101
        /*10d2*/ 	.byte	0x3f
	.zero		1


	//   ....[56]....
        /*10d4*/ 	.word	0x00021210
        /*10d8*/ 	.word	0x00000000
        /*10dc*/ 	.word	0x00000000
        /*10e0*/ 	.short	0x0101
        /*10e2*/ 	.byte	0x3f
	.zero		1


	//   ....[57]....
        /*10e4*/ 	.word	0x00023be0
        /*10e8*/ 	.word	0x00000006
        /*10ec*/ 	.word	0x00030820
        /*10f0*/ 	.short	0x010a
        /*10f2*/ 	.byte	0x3f
	.zero		1


	//   ....[58]....
        /*10f4*/ 	.word	0x00023cc0
        /*10f8*/ 	.word	0x00000007
        /*10fc*/ 	.word	0x000308a0
        /*1100*/ 	.short	0x010a
        /*1102*/ 	.byte	0x3f
	.zero		1


	//   ....[59]....
        /*1104*/ 	.word	0x00024110
        /*1108*/ 	.word	0x00000007
        /*110c*/ 	.word	0x000308c0
        /*1110*/ 	.short	0x010a
        /*1112*/ 	.byte	0x3f
	.zero		1


	//   ....[60]....
        /*1114*/ 	.word	0x000246b0
        /*1118*/ 	.word	0x00000008
        /*111c*/ 	.word	0x000308a0
        /*1120*/ 	.short	0x010a
        /*1122*/ 	.byte	0x3f
	.zero		1


	//   ....[61]....
        /*1124*/ 	.word	0x00024af0
        /*1128*/ 	.word	0x00000008
        /*112c*/ 	.word	0x000308c0
        /*1130*/ 	.short	0x010a
        /*1132*/ 	.byte	0x3f
	.zero		1


	//   ....[62]....
        /*1134*/ 	.word	0x00025d00
        /*1138*/ 	.word	0x00000000
        /*113c*/ 	.word	0x00030840
        /*1140*/ 	.short	0x010a
        /*1142*/ 	.byte	0x3f
	.zero		1


	//   ....[63]....
        /*1144*/ 	.word	0x00026d10
        /*1148*/ 	.word	0x0000000a
        /*114c*/ 	.word	0x00030800
        /*1150*/ 	.short	0x0107
        /*1152*/ 	.byte	0x3f
	.zero		1


	//   ....[64]....
        /*1154*/ 	.word	0x00026e20
        /*1158*/ 	.word	0x00000002
        /*115c*/ 	.word	0x00030800
        /*1160*/ 	.short	0x0101
        /*1162*/ 	.byte	0x3f
	.zero		1


	//   ....[65]....
        /*1164*/ 	.word	0x00026e40
        /*1168*/ 	.word	0x00000002
        /*116c*/ 	.word	0x00030820
        /*1170*/ 	.short	0x010a
        /*1172*/ 	.byte	0x3f
	.zero		1


	//   ....[66]....
        /*1174*/ 	.word	0x000271c0
        /*1178*/ 	.word	0x00000003
        /*117c*/ 	.word	0x00030840
        /*1180*/ 	.short	0x010a
        /*1182*/ 	.byte	0x3f
	.zero		1


	//   ....[67]....
        /*1184*/ 	.word	0x00027680
        /*1188*/ 	.word	0x00000003
        /*118c*/ 	.word	0x00000060
        /*1190*/ 	.short	0x010a
        /*1192*/ 	.byte	0x3f
	.zero		1


	//   ....[68]....
        /*1194*/ 	.word	0x00027e60
        /*1198*/ 	.word	0x00000003
        /*119c*/ 	.word	0x00030840
        /*11a0*/ 	.short	0x010a
        /*11a2*/ 	.byte	0x3f
	.zero		1


	//   ....[69]....
        /*11a4*/ 	.word	0x00028320
        /*11a8*/ 	.word	0x00000002
        /*11ac*/ 	.word	0x00000060
        /*11b0*/ 	.short	0x010a
        /*11b2*/ 	.byte	0x3f
	.zero		1


	//   ....[70]....
        /*11b4*/ 	.word	0x00028a20
        /*11b8*/ 	.word	0x00000002
        /*11bc*/ 	.word	0x00030840
        /*11c0*/ 	.short	0x010a
        /*11c2*/ 	.byte	0x3f
	.zero		1


	//   ....[71]....
        /*11c4*/ 	.word	0x00028ee0
        /*11c8*/ 	.word	0x00000002
        /*11cc*/ 	.word	0x00000060
        /*11d0*/ 	.short	0x010a
        /*11d2*/ 	.byte	0x3f
	.zero		1


	//   ....[72]....
        /*11d4*/ 	.word	0x00029570
        /*11d8*/ 	.word	0x00000000
        /*11dc*/ 	.word	0x00030860
        /*11e0*/ 	.short	0x010a
        /*11e2*/ 	.byte	0x3f
	.zero		1


	//   ....[73]....
        /*11e4*/ 	.word	0x0002a760
        /*11e8*/ 	.word	0x00000000
        /*11ec*/ 	.word	0x00030820
        /*11f0*/ 	.short	0x010a
        /*11f2*/ 	.byte	0x3f
	.zero		1


	//   ....[74]....
        /*11f4*/ 	.word	0x0002a930
        /*11f8*/ 	.word	0x00000006
        /*11fc*/ 	.word	0x00000000
        /*1200*/ 	.short	0x010a
        /*1202*/ 	.byte	0x3f
	.zero		1


	//   ....[75]....
        /*1204*/ 	.word	0x0002a9a0
        /*1208*/ 	.word	0x00000007
        /*120c*/ 	.word	0x00000000
        /*1210*/ 	.short	0x010a
        /*1212*/ 	.byte	0x3f
	.zero		1


	//   ....[76]....
        /*1214*/ 	.word	0x0002aa10
        /*1218*/ 	.word	0x00000004
        /*121c*/ 	.word	0x00000000
        /*1220*/ 	.short	0x010a
        /*1222*/ 	.byte	0x3f
	.zero		1


	//   ....[77]....
        /*1224*/ 	.word	0x0002aa40
        /*1228*/ 	.word	0x00000003
        /*122c*/ 	.word	0x00000000
        /*1230*/ 	.short	0x010a
        /*1232*/ 	.byte	0x3f
	.zero		1


	//   ....[78]....
        /*1234*/ 	.word	0x0002aaa0
        /*1238*/ 	.word	0x0000005a
        /*123c*/ 	.word	0x00030890
        /*1240*/ 	.short	0x010a
        /*1242*/ 	.byte	0x3f
	.zero		1


	//   ....[79]....
        /*1244*/ 	.word	0x0002aaf0
        /*1248*/ 	.word	0x0000005a
        /*124c*/ 	.word	0x00030890
        /*1250*/ 	.short	0x010a
        /*1252*/ 	.byte	0x3f
	.zero		1


	//   ....[80]....
        /*1254*/ 	.word	0x0002ab40
        /*1258*/ 	.word	0x0000005a
        /*125c*/ 	.word	0x00030890
        /*1260*/ 	.short	0x010a
        /*1262*/ 	.byte	0x3f
	.zero		1


	//   ....[81]....
        /*1264*/ 	.word	0x0002ab90
        /*1268*/ 	.word	0x0000005a
        /*126c*/ 	.word	0x000308b0
        /*1270*/ 	.short	0x010a
        /*1272*/ 	.byte	0x3f
	.zero		1


	//   ....[82]....
        /*1274*/ 	.word	0x0002af70
        /*1278*/ 	.word	0x00000010
        /*127c*/ 	.word	0x00030800
        /*1280*/ 	.short	0x010a
        /*1282*/ 	.byte	0x3f
	.zero		1


	//   ....[83]....
        /*1284*/ 	.word	0x0002b380
        /*1288*/ 	.word	0x00000010
        /*128c*/ 	.word	0x00030800
        /*1290*/ 	.short	0x010a
        /*1292*/ 	.byte	0x3f
	.zero		1


	//   ....[84]....
        /*1294*/ 	.word	0x0002b3d0
        /*1298*/ 	.word	0x00000005
        /*129c*/ 	.word	0x00030830
        /*12a0*/ 	.short	0x010a
        /*12a2*/ 	.byte	0x3f
	.zero		1


	//   ....[85]....
        /*12a4*/ 	.word	0x0002b420
        /*12a8*/ 	.word	0x00000000
        /*12ac*/ 	.word	0x00030830
        /*12b0*/ 	.short	0x010a
        /*12b2*/ 	.byte	0x3f
	.zero		1


	//   ....[86]....
        /*12b4*/ 	.word	0x0002b470
        /*12b8*/ 	.word	0x00000015
        /*12bc*/ 	.word	0x00030850
        /*12c0*/ 	.short	0x010a
        /*12c2*/ 	.byte	0x3f
	.zero		1


	//   ....[87]....
        /*12c4*/ 	.word	0x0002b4c0
        /*12c8*/ 	.word	0x00000000
        /*12cc*/ 	.word	0x00030830
        /*12d0*/ 	.short	0x010a
        /*12d2*/ 	.byte	0x3f
	.zero		1


	//   ....[88]....
        /*12d4*/ 	.word	0x0002b510
        /*12d8*/ 	.word	0x0000000f
        /*12dc*/ 	.word	0x00030850
        /*12e0*/ 	.short	0x010a
        /*12e2*/ 	.byte	0x3f
	.zero		1


	//   ....[89]....
        /*12e4*/ 	.word	0x0002b560
        /*12e8*/ 	.word	0x00000003
        /*12ec*/ 	.word	0x00030830
        /*12f0*/ 	.short	0x010a
        /*12f2*/ 	.byte	0x3f
	.zero		1


	//   ....[90]....
        /*12f4*/ 	.word	0x0002b5b0
        /*12f8*/ 	.word	0x0000000e
        /*12fc*/ 	.word	0x00030850
        /*1300*/ 	.short	0x010a
        /*1302*/ 	.byte	0x3f
	.zero		1


	//   ....[91]....
        /*1304*/ 	.word	0x0002b600
        /*1308*/ 	.word	0x0000000c
        /*130c*/ 	.word	0x00030850
        /*1310*/ 	.short	0x010a
        /*1312*/ 	.byte	0x3f
	.zero		1


	//   ....[92]....
        /*1314*/ 	.word	0x0002b7b0
        /*1318*/ 	.word	0x00000005
        /*131c*/ 	.word	0x00030820
        /*1320*/ 	.short	0x010a
        /*1322*/ 	.byte	0x3f
	.zero		1


	//   ....[93]....
        /*1324*/ 	.word	0x0002b800
        /*1328*/ 	.word	0x00000007
        /*132c*/ 	.word	0x000308a0
        /*1330*/ 	.short	0x010a
        /*1332*/ 	.byte	0x3f
	.zero		1


	//   ....[94]....
        /*1334*/ 	.word	0x0002b850
        /*1338*/ 	.word	0x00000007
        /*133c*/ 	.word	0x000308c0
        /*1340*/ 	.short	0x010a
        /*1342*/ 	.byte	0x3f
	.zero		1


	//   ....[95]....
        /*1344*/ 	.word	0x0002b8a0
        /*1348*/ 	.word	0x00000008
        /*134c*/ 	.word	0x000308a0
        /*1350*/ 	.short	0x010a
        /*1352*/ 	.byte	0x3f
	.zero		1


	//   ....[96]....
        /*1354*/ 	.word	0x0002b8f0
        /*1358*/ 	.word	0x00000008
        /*135c*/ 	.word	0x000308c0
        /*1360*/ 	.short	0x010a
        /*1362*/ 	.byte	0x3f
	.zero		1


	//   ....[97]....
        /*1364*/ 	.word	0x0002ba90
        /*1368*/ 	.word	0x00000000
        /*136c*/ 	.word	0x00030840
        /*1370*/ 	.short	0x010a
        /*1372*/ 	.byte	0x3f
	.zero		1


	//   ....[98]....
        /*1374*/ 	.word	0x0002c6d0
        /*1378*/ 	.word	0x00000002
        /*137c*/ 	.word	0x00030820
        /*1380*/ 	.short	0x010a
        /*1382*/ 	.byte	0x3f
	.zero		1


	//   ....[99]....
        /*1384*/ 	.word	0x0002c720
        /*1388*/ 	.word	0x00000003
        /*138c*/ 	.word	0x00030840
        /*1390*/ 	.short	0x010a
        /*1392*/ 	.byte	0x3f
	.zero		1


	//   ....[100]....
        /*1394*/ 	.word	0x0002c770
        /*1398*/ 	.word	0x00000003
        /*139c*/ 	.word	0x00000060
        /*13a0*/ 	.short	0x010a
        /*13a2*/ 	.byte	0x3f
	.zero		1


	//   ....[101]....
        /*13a4*/ 	.word	0x0002c7c0
        /*13a8*/ 	.word	0x00000003
        /*13ac*/ 	.word	0x00030840
        /*13b0*/ 	.short	0x010a
        /*13b2*/ 	.byte	0x3f
	.zero		1


	//   ....[102]....
        /*13b4*/ 	.word	0x0002c810
        /*13b8*/ 	.word	0x00000002
        /*13bc*/ 	.word	0x00000060
        /*13c0*/ 	.short	0x010a
        /*13c2*/ 	.byte	0x3f
	.zero		1


	//   ....[103]....
        /*13c4*/ 	.word	0x0002c860
        /*13c8*/ 	.word	0x00000002
        /*13cc*/ 	.word	0x00030840
        /*13d0*/ 	.short	0x010a
        /*13d2*/ 	.byte	0x3f
	.zero		1


	//   ....[104]....
        /*13d4*/ 	.word	0x0002c8b0
        /*13d8*/ 	.word	0x00000002
        /*13dc*/ 	.word	0x00000060
        /*13e0*/ 	.short	0x010a
        /*13e2*/ 	.byte	0x3f
	.zero		1


	//   ....[105]....
        /*13e4*/ 	.word	0x0002c900
        /*13e8*/ 	.word	0x00000000
        /*13ec*/ 	.word	0x00030860
        /*13f0*/ 	.short	0x010a
        /*13f2*/ 	.byte	0x3f
	.zero		1


	//   ....[106]....
        /*13f4*/ 	.word	0x0002d360
        /*13f8*/ 	.word	0x00000000
        /*13fc*/ 	.word	0x00030820
        /*1400*/ 	.short	0x010a
        /*1402*/ 	.byte	0x3f
	.zero		1


	//   ....[107]....
        /*1404*/ 	.word	0x0002d500
        /*1408*/ 	.word	0x00000006
        /*140c*/ 	.word	0x00000000
        /*1410*/ 	.short	0x010a
        /*1412*/ 	.byte	0x3f
	.zero		1


	//   ....[108]....
        /*1414*/ 	.word	0x0002d550
        /*1418*/ 	.word	0x00000007
        /*141c*/ 	.word	0x00000000
        /*1420*/ 	.short	0x010a
        /*1422*/ 	.byte	0x3f
	.zero		1


	//   ....[109]....
        /*1424*/ 	.word	0x0002d5a0
        /*1428*/ 	.word	0x00000004
        /*142c*/ 	.word	0x00000000
        /*1430*/ 	.short	0x010a
        /*1432*/ 	.byte	0x3f
	.zero		1


	//----- nvinfo : EIATTR_NUM_MBARRIERS
	.align		4
.L_275:
        /*1434*/ 	.byte	0x03, 0x38
        /*1436*/ 	.short	0x0016


	//----- nvinfo : EIATTR_EXIT_INSTR_OFFSETS
	.align		4
        /*1438*/ 	.byte	0x04, 0x1c
        /*143a*/ 	.short	(.L_277 - .L_276)


	//   ....[0]....
.L_276:
        /*143c*/ 	.word	0x0002aa90


	//----- nvinfo : EIATTR_MAX_THREADS
	.align		4
.L_277:
        /*1440*/ 	.byte	0x04, 0x05
        /*1442*/ 	.short	(.L_279 - .L_278)
.L_278:
        /*1444*/ 	.word	0x00000180
        /*1448*/ 	.word	0x00000001
        /*144c*/ 	.word	0x00000001


	//----- nvinfo : EIATTR_CRS_STACK_SIZE
	.align		4
.L_279:
        /*1450*/ 	.byte	0x04, 0x1e
        /*1452*/ 	.short	(.L_281 - .L_280)
.L_280:
        /*1454*/ 	.word	0x00000000


	//----- nvinfo : EIATTR_CBANK_PARAM_SIZE
	.align		4
.L_281:
        /*1458*/ 	.byte	0x03, 0x19
        /*145a*/ 	.short	0x0af0


	//----- nvinfo : EIATTR_PARAM_CBANK
	.align		4
        /*145c*/ 	.byte	0x04, 0x0a
        /*145e*/ 	.short	(.L_283 - .L_282)
	.align		4
.L_282:
        /*1460*/ 	.word	index@(.nv.constant0._ZN7cutlass13device_kernelIN5flash11enable_sm90INS1_16FlashAttnFwdSm90INS1_25CollectiveMainloopFwdSm90ILi2EN4cute5tupleIJNS5_1CILi1EEES8_S8_EEENS6_IJNS7_ILi128EEENS7_ILi96EEENS7_ILi192EEEEEELi192ENS_10bfloat16_tEfNS_4arch4Sm90ELb0ELb1ELb0ELb1ELb0ELb1ELb0ELb1ELb1ELb1ELb0ELb0EEENS1_21CollectiveEpilogueFwdINS6_IJSA_SC_SB_EEES9_SE_SG_Li256ELb1ELb1ELb0ELb0EEENS1_36VarlenDynamicPersistentTileSchedulerILi128ELi96ELi256ELi128ELb0ELb1ELb1ELb1ELb0ELb1EEEEEEEEEvNT_6ParamsE)
        /*1464*/ 	.short	0x0210
        /*1466*/ 	.short	0x0af0


	//----- nvinfo : EIATTR_SW_WAR
	.align		4
.L_283:
        /*1468*/ 	.byte	0x04, 0x36
        /*146a*/ 	.short	(.L_285 - .L_284)
.L_284:
        /*146c*/ 	.word	0x00000008
.L_285:


//--------------------- .nv.info._ZN7cutlass13device_kernelIN5flash11enable_sm90INS1_16FlashAttnFwdSm90INS1_25CollectiveMainloopFwdSm90ILi2EN4cute5tupleIJNS5_1CILi1EEES8_S8_EEENS6_IJNS7_ILi128EEENS7_ILi112EEENS7_ILi192EEEEEELi192ENS_10bfloat16_tEfNS_4arch4Sm90ELb1ELb0ELb0ELb0ELb0ELb0ELb0ELb1ELb1ELb1ELb0ELb0EEENS1_21CollectiveEpilogueFwdINS6_IJSA_SC_SB_EEES9_SE_SG_Li256ELb0ELb1ELb0ELb0EEENS1_30DynamicPersistentTileSchedulerILi256ELi128ELb0ELb1ELb1EEEEEEEEEvNT_6ParamsE --------------------------
	.section	.nv.info._ZN7cutlass13device_kernelIN5flash11enable_sm90INS1_16FlashAttnFwdSm90INS1_25CollectiveMainloopFwdSm90ILi2EN4cute5tupleIJNS5_1CILi1EEES8_S8_EEENS6_IJNS7_ILi128EEENS7_ILi112EEENS7_ILi192EEEEEELi192ENS_10bfloat16_tEfNS_4arch4Sm90ELb1ELb0ELb0ELb0ELb0ELb0ELb0ELb1ELb1ELb1ELb0ELb0EEENS1_21CollectiveEpilogueFwdINS6_IJSA_SC_SB_EEES9_SE_SG_Li256ELb0ELb1ELb0ELb0EEENS1_30DynamicPersistentTileSchedulerILi256ELi128ELb0ELb1ELb1EEEEEEEEEvNT_6ParamsE,"",@"SHT_CUDA_INFO"
	.sectionflags	@""
	.align	4


	//----- nvinfo : EIATTR_CUDA_API_VERSION
	.align		4
        /*0000*/ 	.byte	0x04, 0x37
        /*0002*/ 	.short	(.L_287 - .L_286)
.L_286:
        /*0004*/ 	.word	0x00000082


	//----- nvinfo : EIATTR_KPARAM_INFO
	.align		4
.L_287:
        /*0008*/ 	.byte	0x04, 0x17
        /*000a*/ 	.short	(.L_289 - .L_288)
.L_288:
        /*000c*/ 	.word	0x00000000
        /*0010*/ 	.short	0x0000
        /*0012*/ 	.short	0x0070
        /*0014*/ 	.byte	0x00, 0xf0, 0x01, 0x2a


	//----- nvinfo : EIATTR_SPARSE_MMA_MASK
	.align		4
.L_289:
        /*0018*/ 	.byte	0x03, 0x50
        /*001a*/ 	.short	0x0000


	//----- nvinfo : EIATTR_MAXREG_COUNT
	.align		4
        /*001c*/ 	.byte	0x03, 0x1b
        /*001e*/ 	.short	0x00a8


	//----- nvinfo : EIATTR_NUM_BARRIERS
	.align		4
        /*0020*/ 	.byte	0x02, 0x4c
        /*0022*/ 	.byte	0x09
	.zero		1


	//----- nvinfo : EIATTR_EXTERNS
	.align		4
        /*0024*/ 	.byte	0x04, 0x0f
        /*0026*/ 	.short	(.L_291 - .L_290)


	//   ....[0]....
	.align		4
.L_290:
        /*0028*/ 	.word	index@(__assertfail)


	//----- nvinfo : EIATTR_ANNOTATIONS
	.align		4
.L_291:
        /*002c*/ 	.byte	0x04, 0x55
        /*002e*/ 	.short	(.L_293 - .L_292)


	//   ....[0]....
.L_292:
        /* <DEDUP_REMOVED lines=31> */


	//----- nvinfo : EIATTR_MERCURY_ISA_VERSION
	.align		4
.L_293:
        /*0210*/ 	.byte	0x03, 0x5f
        /*0212*/ 	.short	0x0101


	//----- nvinfo : EIATTR_INT_WARP_WIDE_INSTR_OFFSETS
	.align		4
        /*0214*/ 	.byte	0x04, 0x31
        /*0216*/ 	.short	(.L_295 - .L_294)


	//   ....[0]....
.L_294:
        /*0218*/ 	.word	0x00000120


	//   ....[1]....
        /*021c*/ 	.word	0x00000160


	//   ....[2]....
        /*0220*/ 	.word	0x00000220


	//   ....[3]....
        /*0224*/ 	.word	0x00011040


	//   ....[4]....
        /*0228*/ 	.word	0x000110e0


	//   ....[5]....
        /*022c*/ 	.word	0x00014ac0


	//   ....[6]....
        /*0230*/ 	.word	0x00014b60


	//----- nvinfo : EIATTR_COOP_GROUP_MASK_REGIDS
	.align		4
.L_295:
        /*0234*/ 	.byte	0x04, 0x29
        /*0236*/ 	.short	(.L_297 - .L_296)


	//   ....[0]....
.L_296:
        /*0238*/ 	.word	0xffffffff


	//   ....[1]....
        /*023c*/ 	.word	0xffffffff


	//   ....[2]....
        /*0240*/ 	.word	0xffffffff


	//   ....[3]....
        /*0244*/ 	.word	0xffffffff


	//   ....[4]....
        /*0248*/ 	.word	0xffffffff


	//   ....[5]....
        /*024c*/ 	.word	0xffffffff


	//   ....[6]....
        /*0250*/ 	.word	0xffffffff


	//   ....[7]....
        /*0254*/ 	.word	0xffffffff


	//   ....[8]....
        /*0258*/ 	.word	0xffffffff


	//   ....[9]....
        /*025c*/ 	.word	0xffffffff


	//   ....[10]....
        /*0260*/ 	.word	0xffffffff


	//   ....[11]....
        /*0264*/ 	.word	0xffffffff


	//   ....[12]....
        /*0268*/ 	.word	0xffffffff


	//   ....[13]....
        /*026c*/ 	.word	0xffffffff


	//   ....[14]....
        /*0270*/ 	.word	0xffffffff


	//   ....[15]....
        /*0274*/ 	.word	0xffffffff


	//   ....[16]....
        /*0278*/ 	.word	0xffffffff


	//   ....[17]....
        /*027c*/ 	.word	0xffffffff


	//   ....[18]....
        /*0280*/ 	.word	0xffffffff


	//   ....[19]....
        /*0284*/ 	.word	0xffffffff


	//   ....[20]....
        /*0288*/ 	.word	0xffffffff


	//   ....[21]....
        /*028c*/ 	.word	0xffffffff


	//   ....[22]....
        /*0290*/ 	.word	0xffffffff


	//   ....[23]....
        /*0294*/ 	.word	0xffffffff


	//   ....[24]....
        /*0298*/ 	.word	0xffffffff


	//   ....[25]....
        /*029c*/ 	.word	0xffffffff


	//   ....[26]....
        /*02a0*/ 	.word	0xffffffff


	//   ....[27]....
        /*02a4*/ 	.word	0xffffffff


	//   ....[28]....
        /*02a8*/ 	.word	0xffffffff


	//   ....[29]....
        /*02ac*/ 	.word	0xffffffff


	//   ....[30]....
        /*02b0*/ 	.word	0xffffffff


	//   ....[31]....
        /*02b4*/ 	.word	0xffffffff


	//   ....[32]....
        /*02b8*/ 	.word	0xffffffff


	//   ....[33]....
        /*02bc*/ 	.word	0xffffffff


	//   ....[34]....
        /*02c0*/ 	.word	0xffffffff


	//   ....[35]....
        /*02c4*/ 	.word	0xffffffff


	//   ....[36]....
        /*02c8*/ 	.word	0xffffffff


	//   ....[37]....
        /*02cc*/ 	.word	0xffffffff


	//   ....[38]....
        /*02d0*/ 	.word	0xffffffff


	//   ....[39]....
        /*02d4*/ 	.word	0xffffffff


	//   ....[40]....
        /*02d8*/ 	.word	0xffffffff


	//   ....[41]....
        /*02dc*/ 	.word	0xffffffff


	//   ....[42]....
        /*02e0*/ 	.word	0xffffffff


	//   ....[43]....
        /*02e4*/ 	.word	0xffffffff


	//   ....[44]....
        /*02e8*/ 	.word	0xffffffff


	//   ....[45]....
        /*02ec*/ 	.word	0xffffffff


	//   ....[46]....
        /*02f0*/ 	.word	0xffffffff


	//   ....[47]....
        /*02f4*/ 	.word	0xffffffff


	//   ....[48]....
        /*02f8*/ 	.word	0xffffffff


	//   ....[49]....
        /*02fc*/ 	.word	0xffffffff


	//   ....[50]....
        /*0300*/ 	.word	0xffffffff


	//   ....[51]....
        /*0304*/ 	.word	0xffffffff


	//   ....[52]....
        /*0308*/ 	.word	0xffffffff


	//   ....[53]....
        /*030c*/ 	.word	0xffffffff


	//   ....[54]....
        /*0310*/ 	.word	0xffffffff


	//   ....[55]....
        /*0314*/ 	.word	0xffffffff


	//   ....[56]....
        /*0318*/ 	.word	0xffffffff


	//   ....[57]....
        /*031c*/ 	.word	0xffffffff


	//   ....[58]....
        /*0320*/ 	.word	0xffffffff


	//   ....[59]....
        /*0324*/ 	.word	0xffffffff


	//   ....[60]....
        /*0328*/ 	.word	0xffffffff


	//   ....[61]....
        /*032c*/ 	.word	0xffffffff


	//   ....[62]....
        /*0330*/ 	.word	0xffffffff


	//   ....[63]....
        /*0334*/ 	.word	0xffffffff


	//   ....[64]....
        /*0338*/ 	.word	0xffffffff


	//   ....[65]....
        /*033c*/ 	.word	0xffffffff


	//   ....[66]....
        /*0340*/ 	.word	0xffffffff


	//   ....[67]....
        /*0344*/ 	.word	0xffffffff


	//   ....[68]....
        /*0348*/ 	.word	0x0500000f


	//   ....[69]....
        /*034c*/ 	.word	0x0500000f


	//   ....[70]....
        /*0350*/ 	.word	0x0500000f


	//   ....[71]....
        /*0354*/ 	.word	0x0500000f


	//   ....[72]....
        /*0358*/ 	.word	0x0500000f


	//   ....[73]....
        /*035c*/ 	.word	0x0500000f


	//   ....[74]....
        /*0360*/ 	.word	0x0500000f


	//   ....[75]....
        /*0364*/ 	.word	0x0500000f


	//   ....[76]....
        /*0368*/ 	.word	0x0500000f


	//   ....[77]....
        /*036c*/ 	.word	0x0500000f


	//   ....[78]....
        /*0370*/ 	.word	0x0500000f


	//   ....[79]....
        /*0374*/ 	.word	0x0500000f


	//   ....[80]....
        /*0378*/ 	.word	0x0500000f


	//   ....[81]....
        /*037c*/ 	.word	0x0500000f


	//   ....[82]....
        /*0380*/ 	.word	0x0500000f


	//   ....[83]....
        /*0384*/ 	.word	0x0500000f


	//   ....[84]....
        /*0388*/ 	.word	0x0500000f


	//   ....[85]....
        /*038c*/ 	.word	0x0500000f


	//   ....[86]....
        /*0390*/ 	.word	0x0500000f


	//----- nvinfo : EIATTR_COOP_GROUP_INSTR_OFFSETS
	.align		4
.L_297:
        /*0394*/ 	.byte	0x04, 0x28
        /*0396*/ 	.short	(.L_299 - .L_298)


	//   ....[0]....
.L_298:
        /*0398*/ 	.word	0x00000060


	//   ....[1]....
        /*039c*/ 	.word	0x00000130


	//   ....[2]....
        /*03a0*/ 	.word	0x00000230


	//   ....[3]....
        /*03a4*/ 	.word	0x000003a0


	//   ....[4]....
        /*03a8*/ 	.word	0x00000500


	//   ....[5]....
        /*03ac*/ 	.word	0x00000620


	//   ....[6]....
        /*03b0*/ 	.word	0x00000780


	//   ....[7]....
        /*03b4*/ 	.word	0x00001570


	//   ....[8]....
        /*03b8*/ 	.word	0x00001d10


	//   ....[9]....
        /*03bc*/ 	.word	0x00001e00


	//   ....[10]....
        /*03c0*/ 	.word	0x00003e30


	//   ....[11]....
        /*03c4*/ 	.word	0x00003f00


	//   ....[12]....
        /*03c8*/ 	.word	0x00004770


	//   ....[13]....
        /*03cc*/ 	.word	0x00004810


	//   ....[14]....
        /*03d0*/ 	.word	0x00007ca0


	//   ....[15]....
        /*03d4*/ 	.word	0x00008370


	//   ....[16]....
        /*03d8*/ 	.word	0x000083d0


	//   ....[17]....
        /*03dc*/ 	.word	0x00008440


	//   ....[18]....
        /*03e0*/ 	.word	0x00008d00


	//   ....[19]....
        /*03e4*/ 	.word	0x00008d30


	//   ....[20]....
        /*03e8*/ 	.word	0x0000c1d0


	//   ....[21]....
        /*03ec*/ 	.word	0x0000c200


	//   ....[22]....
        /*03f0*/ 	.word	0x0000c650


	//   ....[23]....
        /*03f4*/ 	.word	0x0000c6c0


	//   ....[24]....
        /*03f8*/ 	.word	0x0000dab0


	//   ....[25]....
        /*03fc*/ 	.word	0x0000daf0


	//   ....[26]....
        /*0400*/ 	.word	0x0000dbd0


	//   ....[27]....
        /*0404*/ 	.word	0x0000dbf0


	//   ....[28]....
        /*0408*/ 	.word	0x0000f0d0


	//   ....[29]....
        /*040c*/ 	.word	0x0000f140


	//   ....[30]....
        /*0410*/ 	.word	0x0000f1b0


	//   ....[31]....
        /*0414*/ 	.word	0x0000f1e0


	//   ....[32]....
        /*0418*/ 	.word	0x0000f8a0


	//   ....[33]....
        /*041c*/ 	.word	0x0000f8c0


	//   ....[34]....
        /*0420*/ 	.word	0x0000f9e0


	//   ....[35]....
        /*0424*/ 	.word	0x0000fa00


	//   ....[36]....
        /*0428*/ 	.word	0x0000fb10


	//   ....[37]....
        /*042c*/ 	.word	0x0000fb30


	//   ....[38]....
        /*0430*/ 	.word	0x0000fc50


	//   ....[39]....
        /*0434*/ 	.word	0x0000fc70


	//   ....[40]....
        /*0438*/ 	.word	0x00010310


	//   ....[41]....
        /*043c*/ 	.word	0x00010340


	//   ....[42]....
        /*0440*/ 	.word	0x00010460


	//   ....[43]....
        /*0444*/ 	.word	0x00010480


	//   ....[44]....
        /*0448*/ 	.word	0x00010590


	//   ....[45]....
        /*044c*/ 	.word	0x000105b0


	//   ....[46]....
        /*0450*/ 	.word	0x000106d0


	//   ....[47]....
        /*0454*/ 	.word	0x000106f0


	//   ....[48]....
        /*0458*/ 	.word	0x00010890


	//   ....[49]....
        /*045c*/ 	.word	0x00011630


	//   ....[50]....
        /*0460*/ 	.word	0x00012060


	//   ....[51]....
        /*0464*/ 	.word	0x000120a0


	//   ....[52]....
        /*0468*/ 	.word	0x00012170


	//   ....[53]....
        /*046c*/ 	.word	0x00012180


	//   ....[54]....
        /*0470*/ 	.word	0x00012210


	//   ....[55]....
        /*0474*/ 	.word	0x00012220


	//   ....[56]....
        /*0478*/ 	.word	0x000122b0


	//   ....[57]....
        /*047c*/ 	.word	0x000122c0


	//   ....[58]....
        /*0480*/ 	.word	0x00012350


	//   ....[59]....
        /*0484*/ 	.word	0x00012360


	//   ....[60]....
        /*0488*/ 	.word	0x000123f0


	//   ....[61]....
        /*048c*/ 	.word	0x00012400


	//   ....[62]....
        /*0490*/ 	.word	0x00012490


	//   ....[63]....
        /*0494*/ 	.word	0x000124a0


	//   ....[64]....
        /*0498*/ 	.word	0x000124b0


	//   ....[65]....
        /*049c*/ 	.word	0x000124c0


	//   ....[66]....
        /*04a0*/ 	.word	0x000151b0


	//   ....[67]....
        /*04a4*/ 	.word	0x000153a0


	//   ....[68]....
        /*04a8*/ 	.word	0x00015910


	//   ....[69]....
        /*04ac*/ 	.word	0x00015a90


	//   ....[70]....
        /*04b0*/ 	.word	0x00015af0


	//   ....[71]....
        /*04b4*/ 	.word	0x00015c30


	//   ....[72]....
        /*04b8*/ 	.word	0x00015c80


	//   ....[73]....
        /*04bc*/ 	.word	0x00015da0


	//   ....[74]....
        /*04c0*/ 	.word	0x00015df0


	//   ....[75]....
        /*04c4*/ 	.word	0x00015f10


	//   ....[76]....
        /*04c8*/ 	.word	0x00015f60


	//   ....[77]....
        /*04cc*/ 	.word	0x00016080


	//   ....[78]....
        /*04d0*/ 	.word	0x000160d0


	//   ....[79]....
        /*04d4*/ 	.word	0x000161f0


	//   ....[80]....
        /*04d8*/ 	.word	0x00016240


	//   ....[81]....
        /*04dc*/ 	.word	0x00016360


	//   ....[82]....
        /*04e0*/ 	.word	0x000163b0


	//   ....[83]....
        /*04e4*/ 	.word	0x000164b0


	//   ....[84]....
        /*04e8*/ 	.word	0x00016500


	//   ....[85]....
        /*04ec*/ 	.word	0x00016820


	//   ....[86]....
        /*04f0*/ 	.word	0x00016940


	//----- nvinfo : EIATTR_REG_RECONFIG
	.align		4
.L_299:
        /*04f4*/ 	.byte	0x01, 0x54
	.zero		2


	//----- nvinfo : EIATTR_SYSCALL_OFFSETS
	.align		4
        /*04f8*/ 	.byte	0x04, 0x46
        /*04fa*/ 	.short	(.L_301 - .L_300)


	//   ....[0]....
.L_300:
        /*04fc*/ 	.word	0x00001750


	//   ....[1]....
        /*0500*/ 	.word	0x00011250


	//   ....[2]....
        /*0504*/ 	.word	0x000113a0


	//   ....[3]....
        /*0508*/ 	.word	0x00011490


	//   ....[4]....
        /*050c*/ 	.word	0x00011c60


	//----- nvinfo : EIATTR_MBARRIER_INSTR_OFFSETS
	.align		4
.L_301:
        /*0510*/ 	.byte	0x04, 0x39
        /*0512*/ 	.short	(.L_303 - .L_302)


	//   ....[0]....
.L_302:
        /*0514*/ 	.word	0x00000250
        /*0518*/ 	.word	0x000000ff
        /*051c*/ 	.word	0x00036800
        /*0520*/ 	.short	0x0100
        /*0522*/ 	.byte	0x08
	.zero		1


	//   ....[1]....
        /*0524*/ 	.word	0x00000260
        /*0528*/ 	.word	0x000000ff
        /*052c*/ 	.word	0x00036820
        /*0530*/ 	.short	0x0100
        /*0532*/ 	.byte	0x08
	.zero		1


	//   ....[2]....
        /*0534*/ 	.word	0x00000350
        /*0538*/ 	.word	0x000000ff
        /*053c*/ 	.word	0x00036830
        /*0540*/ 	.short	0x0100
        /*0542*/ 	.byte	0x08
	.zero		1


	//   ....[3]....
        /*0544*/ 	.word	0x00000360
        /*0548*/ 	.word	0x000000ff
        /*054c*/ 	.word	0x00036840
        /*0550*/ 	.short	0x0100
        /*0552*/ 	.byte	0x08
	.zero		1


	//   ....[4]....
        /*0554*/ 	.word	0x00000370
        /*0558*/ 	.word	0x000000ff
        /*055c*/ 	.word	0x00036838
        /*0560*/ 	.short	0x0100
        /*0562*/ 	.byte	0x08
	.zero		1


	//   ....[5]....
        /*0564*/ 	.word	0x00000380
        /*0568*/ 	.word	0x000000ff
        /*056c*/ 	.word	0x00036848
        /*0570*/ 	.short	0x0100
        /*0572*/ 	.byte	0x08
	.zero		1


	//   ....[6]....
        /*0574*/ 	.word	0x000004b0
        /*0578*/ 	.word	0x000000ff
        /*057c*/ 	.word	0x00036850
        /*0580*/ 	.short	0x0100
        /*0582*/ 	.byte	0x08
	.zero		1


	//   ....[7]....
        /*0584*/ 	.word	0x000004c0
        /*0588*/ 	.word	0x000000ff
        /*058c*/ 	.word	0x00036860
        /*0590*/ 	.short	0x0100
        /*0592*/ 	.byte	0x08
	.zero		1


	//   ....[8]....
        /*0594*/ 	.word	0x000004d0
        /*0598*/ 	.word	0x000000ff
        /*059c*/ 	.word	0x00036858
        /*05a0*/ 	.short	0x0100
        /*05a2*/ 	.byte	0x08
	.zero		1


	//   ....[9]....
        /*05a4*/ 	.word	0x000004e0
        /*05a8*/ 	.word	0x000000ff
        /*05ac*/ 	.word	0x00036868
        /*05b0*/ 	.short	0x0100
        /*05b2*/ 	.byte	0x08
	.zero		1


	//   ....[10]....
        /*05b4*/ 	.word	0x000005d0
        /*05b8*/ 	.word	0x000000ff
        /*05bc*/ 	.word	0x00036870
        /*05c0*/ 	.short	0x0100
        /*05c2*/ 	.byte	0x06
	.zero		1


	//   ....[11]....
        /*05c4*/ 	.word	0x000005e0
        /*05c8*/ 	.word	0x000000ff
        /*05cc*/ 	.word	0x00036880
        /*05d0*/ 	.short	0x0100
        /*05d2*/ 	.byte	0x06
	.zero		1


	//   ....[12]....
        /*05d4*/ 	.word	0x000005f0
        /*05d8*/ 	.word	0x000000ff
        /*05dc*/ 	.word	0x00036878
        /*05e0*/ 	.short	0x0100
        /*05e2*/ 	.byte	0x06
	.zero		1


	//   ....[13]....
        /*05e4*/ 	.word	0x00000600
        /*05e8*/ 	.word	0x000000ff
        /*05ec*/ 	.word	0x00036888
        /*05f0*/ 	.short	0x0100
        /*05f2*/ 	.byte	0x06
	.zero		1


	//   ....[14]....
        /*05f4*/ 	.word	0x00000730
        /*05f8*/ 	.word	0x000000ff
        /*05fc*/ 	.word	0x00036890
        /*0600*/ 	.short	0x0100
        /*0602*/ 	.byte	0x08
	.zero		1


	//   ....[15]....
        /*0604*/ 	.word	0x00000740
        /*0608*/ 	.word	0x000000ff
        /*060c*/ 	.word	0x000368a0
        /*0610*/ 	.short	0x0100
        /*0612*/ 	.byte	0x08
	.zero		1


	//   ....[16]....
        /*0614*/ 	.word	0x00000750
        /*0618*/ 	.word	0x000000ff
        /*061c*/ 	.word	0x00036898
        /*0620*/ 	.short	0x0100
        /*0622*/ 	.byte	0x08
	.zero		1


	//   ....[17]....
        /*0624*/ 	.word	0x00000760
        /*0628*/ 	.word	0x000000ff
        /*062c*/ 	.word	0x000368a8
        /*0630*/ 	.short	0x0100
        /*0632*/ 	.byte	0x08
	.zero		1


	//   ....[18]....
        /*0634*/ 	.word	0x00000890
        /*0638*/ 	.word	0x000000ff
        /*063c*/ 	.word	0x000368b0
        /*0640*/ 	.short	0x0100
        /*0642*/ 	.byte	0x08
	.zero		1


	//   ....[19]....
        /*0644*/ 	.word	0x000008a0
        /*0648*/ 	.word	0x000000ff
        /*064c*/ 	.word	0x000368c0
        /*0650*/ 	.short	0x0100
        /*0652*/ 	.byte	0x08
	.zero		1


	//   ....[20]....
        /*0654*/ 	.word	0x000008b0
        /*0658*/ 	.word	0x000000ff
        /*065c*/ 	.word	0x000368b8
        /*0660*/ 	.short	0x0100
        /*0662*/ 	.byte	0x08
	.zero		1


	//   ....[21]....
        /*0664*/ 	.word	0x000008c0
        /*0668*/ 	.word	0x000000ff
        /*066c*/ 	.word	0x000368c8
        /*0670*/ 	.short	0x0100
        /*0672*/ 	.byte	0x08
	.zero		1


	//   ....[22]....
        /*0674*/ 	.word	0x000017b0
        /*0678*/ 	.word	0x000000ff
        /*067c*/ 	.word	0x00036800
        /*0680*/ 	.short	0x010a
        /*0682*/ 	.byte	0x25
	.zero		1


	//   ....[23]....
        /*0684*/ 	.word	0x00001830
        /*0688*/ 	.word	0x00000002
        /*068c*/ 	.word	0x00036830
        /*0690*/ 	.short	0x010a
        /*0692*/ 	.byte	0x3f
	.zero		1


	//   ....[24]....
        /*0694*/ 	.word	0x00001890
        /*0698*/ 	.word	0x00000002
        /*069c*/ 	.word	0x00036830
        /*06a0*/ 	.short	0x010a
        /*06a2*/ 	.byte	0x3f
	.zero		1


	//   ....[25]....
        /*06a4*/ 	.word	0x00003d60
        /*06a8*/ 	.word	0x00000002
        /*06ac*/ 	.word	0x00000000
        /*06b0*/ 	.short	0x0101
        /*06b2*/ 	.byte	0x3f
	.zero		1


	//   ....[26]....
        /*06b4*/ 	.word	0x00005560
        /*06b8*/ 	.word	0x000000ff
        /*06bc*/ 	.word	0x00036830
        /*06c0*/ 	.short	0x010a
        /*06c2*/ 	.byte	0x06
	.zero		1


	//   ....[27]....
        /*06c4*/ 	.word	0x000055a0
        /*06c8*/ 	.word	0x000000ff
        /*06cc*/ 	.word	0x00036830
        /*06d0*/ 	.short	0x010a
        /*06d2*/ 	.byte	0x06
	.zero		1


	//   ....[28]....
        /*06d4*/ 	.word	0x00007ae0
        /*06d8*/ 	.word	0x000000ff
        /*06dc*/ 	.word	0x00036850
        /*06e0*/ 	.short	0x010a
        /*06e2*/ 	.byte	0x0b
	.zero		1


	//   ....[29]....
        /*06e4*/ 	.word	0x00007b20
        /*06e8*/ 	.word	0x000000ff
        /*06ec*/ 	.word	0x00036850
        /*06f0*/ 	.short	0x010a
        /*06f2*/ 	.byte	0x0b
	.zero		1


	//   ....[30]....
        /*06f4*/ 	.word	0x00009320
        /*06f8*/ 	.word	0x00000008
        /*06fc*/ 	.word	0x00000000
        /*0700*/ 	.short	0x0101
        /*0702*/ 	.byte	0x3f
	.zero		1


	//   ....[31]....
        /*0704*/ 	.word	0x00009390
        /*0708*/ 	.word	0x00000008
        /*070c*/ 	.word	0x00000000
        /*0710*/ 	.short	0x0101
        /*0712*/ 	.byte	0x3f
	.zero		1


	//   ....[32]....
        /*0714*/ 	.word	0x00009930
        /*0718*/ 	.word	0x000000ff
        /*071c*/ 	.word	0x00036830
        /*0720*/ 	.short	0x010a
        /*0722*/ 	.byte	0x04
	.zero		1


	//   ....[33]....
        /*0724*/ 	.word	0x00009970
        /*0728*/ 	.word	0x000000ff
        /*072c*/ 	.word	0x00036830
        /*0730*/ 	.short	0x010a
        /*0732*/ 	.byte	0x04
	.zero		1


	//   ....[34]....
        /*0734*/ 	.word	0x0000beb0
        /*0738*/ 	.word	0x000000ff
        /*073c*/ 	.word	0x00036850
        /*0740*/ 	.short	0x010a
        /*0742*/ 	.byte	0x0a
	.zero		1


	//   ....[35]....
        /*0744*/ 	.word	0x0000bef0
        /*0748*/ 	.word	0x000000ff
        /*074c*/ 	.word	0x00036850
        /*0750*/ 	.short	0x010a
        /*0752*/ 	.byte	0x0a
	.zero		1


	//   ....[36]....
        /*0754*/ 	.word	0x0000ce30
        /*0758*/ 	.word	0x0000008c
        /*075c*/ 	.word	0x00000000
        /*0760*/ 	.short	0x0101
        /*0762*/ 	.byte	0x3f
	.zero		1


	//   ....[37]....
        /*0764*/ 	.word	0x0000ce90
        /*0768*/ 	.word	0x0000008c
        /*076c*/ 	.word	0x00000000
        /*0770*/ 	.short	0x0101
        /*0772*/ 	.byte	0x3f
	.zero		1


	//   ....[38]....
        /*0774*/ 	.word	0x0000da20
        /*0778*/ 	.word	0x000000ff
        /*077c*/ 	.word	0x00036850
        /*0780*/ 	.short	0x010a
        /*0782*/ 	.byte	0x05
	.zero		1


	//   ....[39]....
        /*0784*/ 	.word	0x0000da60
        /*0788*/ 	.word	0x000000ff
        /*078c*/ 	.word	0x00036850
        /*0790*/ 	.short	0x010a
        /*0792*/ 	.byte	0x05
	.zero		1


	//   ....[40]....
        /*0794*/ 	.word	0x0000df60
        /*0798*/ 	.word	0x0000007a
        /*079c*/ 	.word	0x00000000
        /*07a0*/ 	.short	0x0101
        /*07a2*/ 	.byte	0x3f
	.zero		1


	//   ....[41]....
        /*07a4*/ 	.word	0x0000f890
        /*07a8*/ 	.word	0x0000005a
        /*07ac*/ 	.word	0x00000000
        /*07b0*/ 	.short	0x0101
        /*07b2*/ 	.byte	0x3f
	.zero		1


	//   ....[42]....
        /*07b4*/ 	.word	0x00011840
        /*07b8*/ 	.word	0x00000002
        /*07bc*/ 	.word	0x00036840
        /*07c0*/ 	.short	0x010a
        /*07c2*/ 	.byte	0x3f
	.zero		1


	//   ....[43]....
        /*07c4*/ 	.word	0x00012610
        /*07c8*/ 	.word	0x00000011
        /*07cc*/ 	.word	0x00036800
        /*07d0*/ 	.short	0x0107
        /*07d2*/ 	.byte	0x3f
	.zero		1


	//   ....[44]....
        /*07d4*/ 	.word	0x00012720
        /*07d8*/ 	.word	0x00000011
        /*07dc*/ 	.word	0x00036800
        /*07e0*/ 	.short	0x0101
        /*07e2*/ 	.byte	0x3f
	.zero		1


	//   ....[45]....
        /*07e4*/ 	.word	0x00012740
        /*07e8*/ 	.word	0x00000011
        /*07ec*/ 	.word	0x00036820
        /*07f0*/ 	.short	0x010a
        /*07f2*/ 	.byte	0x3f
	.zero		1


	//   ....[46]....
        /*07f4*/ 	.word	0x00012a60
        /*07f8*/ 	.word	0x00000002
        /*07fc*/ 	.word	0x00036840
        /*0800*/ 	.short	0x010a
        /*0802*/ 	.byte	0x3f
	.zero		1


	//   ....[47]....
        /*0804*/ 	.word	0x00012ed0
        /*0808*/ 	.word	0x00000003
        /*080c*/ 	.word	0x00000060
        /*0810*/ 	.short	0x010a
        /*0812*/ 	.byte	0x3f
	.zero		1


	//   ....[48]....
        /*0814*/ 	.word	0x00013620
        /*0818*/ 	.word	0x00000003
        /*081c*/ 	.word	0x00036840
        /*0820*/ 	.short	0x010a
        /*0822*/ 	.byte	0x3f
	.zero		1


	//   ....[49]....
        /*0824*/ 	.word	0x00013ab0
        /*0828*/ 	.word	0x00000002
        /*082c*/ 	.word	0x00000060
        /*0830*/ 	.short	0x010a
        /*0832*/ 	.byte	0x3f
	.zero		1


	//   ....[50]....
        /*0834*/ 	.word	0x00014150
        /*0838*/ 	.word	0x00000002
        /*083c*/ 	.word	0x00036840
        /*0840*/ 	.short	0x010a
        /*0842*/ 	.byte	0x3f
	.zero		1


	//   ....[51]....
        /*0844*/ 	.word	0x000145e0
        /*0848*/ 	.word	0x00000002
        /*084c*/ 	.word	0x00000060
        /*0850*/ 	.short	0x010a
        /*0852*/ 	.byte	0x3f
	.zero		1


	//   ....[52]....
        /*0854*/ 	.word	0x00014c30
        /*0858*/ 	.word	0x00000002
        /*085c*/ 	.word	0x00036860
        /*0860*/ 	.short	0x010a
        /*0862*/ 	.byte	0x3f
	.zero		1


	//   ....[53]....
        /*0864*/ 	.word	0x00015320
        /*0868*/ 	.word	0x00000000
        /*086c*/ 	.word	0x00036820
        /*0870*/ 	.short	0x010a
        /*0872*/ 	.byte	0x3f
	.zero		1


	//   ....[54]....
        /*0874*/ 	.word	0x000154f0
        /*0878*/ 	.word	0x00000006
        /*087c*/ 	.word	0x00000000
        /*0880*/ 	.short	0x010a
        /*0882*/ 	.byte	0x3f
	.zero		1


	//   ....[55]....
        /*0884*/ 	.word	0x00015540
        /*0888*/ 	.word	0x00000003
        /*088c*/ 	.word	0x00000000
        /*0890*/ 	.short	0x010a
        /*0892*/ 	.byte	0x3f
	.zero		1


	//   ....[56]....
        /*0894*/ 	.word	0x000155a0
        /*0898*/ 	.word	0x00000012
        /*089c*/ 	.word	0x00000000
        /*08a0*/ 	.short	0x010a
        /*08a2*/ 	.byte	0x3f
	.zero		1


	//   ....[57]....
        /*08a4*/ 	.word	0x000155d0
        /*08a8*/ 	.word	0x00000003
        /*08ac*/ 	.word	0x00000000
        /*08b0*/ 	.short	0x010a
        /*08b2*/ 	.byte	0x3f
	.zero		1


	//   ....[58]....
        /*08b4*/ 	.word	0x00015640
        /*08b8*/ 	.word	0x00000003
        /*08bc*/ 	.word	0x00036800
        /*08c0*/ 	.short	0x010a
        /*08c2*/ 	.byte	0x3f
	.zero		1


	//   ....[59]....
        /*08c4*/ 	.word	0x00015690
        /*08c8*/ 	.word	0x00000002
        /*08cc*/ 	.word	0x00036830
        /*08d0*/ 	.short	0x010a
        /*08d2*/ 	.byte	0x3f
	.zero		1


	//   ....[60]....
        /*08d4*/ 	.word	0x000156f0
        /*08d8*/ 	.word	0x00000005
        /*08dc*/ 	.word	0x00036830
        /*08e0*/ 	.short	0x010a
        /*08e2*/ 	.byte	0x3f
	.zero		1


	//   ....[61]....
        /*08e4*/ 	.word	0x00015750
        /*08e8*/ 	.word	0x00000003
        /*08ec*/ 	.word	0x00036850
        /*08f0*/ 	.short	0x010a
        /*08f2*/ 	.byte	0x3f
	.zero		1


	//   ....[62]....
        /*08f4*/ 	.word	0x000157b0
        /*08f8*/ 	.word	0x00000005
        /*08fc*/ 	.word	0x00036830
        /*0900*/ 	.short	0x010a
        /*0902*/ 	.byte	0x3f
	.zero		1


	//   ....[63]....
        /*0904*/ 	.word	0x00015810
        /*0908*/ 	.word	0x00000003
        /*090c*/ 	.word	0x00036850
        /*0910*/ 	.short	0x010a
        /*0912*/ 	.byte	0x3f
	.zero		1


	//   ....[64]....
        /*0914*/ 	.word	0x00015870
        /*0918*/ 	.word	0x00000003
        /*091c*/ 	.word	0x00036850
        /*0920*/ 	.short	0x010a
        /*0922*/ 	.byte	0x3f
	.zero		1


	//   ....[65]....
        /*0924*/ 	.word	0x000159c0
        /*0928*/ 	.word	0x00000002
        /*092c*/ 	.word	0x00036840
        /*0930*/ 	.short	0x010a
        /*0932*/ 	.byte	0x3f
	.zero		1


	//   ....[66]....
        /*0934*/ 	.word	0x00016540
        /*0938*/ 	.word	0x00000011
        /*093c*/ 	.word	0x00036820
        /*0940*/ 	.short	0x010a
        /*0942*/ 	.byte	0x3f
	.zero		1


	//   ....[67]....
        /*0944*/ 	.word	0x00016590
        /*0948*/ 	.word	0x00000002
        /*094c*/ 	.word	0x00036840
        /*0950*/ 	.short	0x010a
        /*0952*/ 	.byte	0x3f
	.zero		1


	//   ....[68]....
        /*0954*/ 	.word	0x000165e0
        /*0958*/ 	.word	0x00000003
        /*095c*/ 	.word	0x00000060
        /*0960*/ 	.short	0x010a
        /*0962*/ 	.byte	0x3f
	.zero		1


	//   ....[69]....
        /*0964*/ 	.word	0x00016630
        /*0968*/ 	.word	0x00000003
        /*096c*/ 	.word	0x00036840
        /*0970*/ 	.short	0x010a
        /*0972*/ 	.byte	0x3f
	.zero		1


	//   ....[70]....
        /*0974*/ 	.word	0x00016680
        /*0978*/ 	.word	0x00000002
        /*097c*/ 	.word	0x00000060
        /*0980*/ 	.short	0x010a
        /*0982*/ 	.byte	0x3f
	.zero		1


	//   ....[71]....
        /*0984*/ 	.word	0x000166d0
        /*0988*/ 	.word	0x00000002
        /*098c*/ 	.word	0x00036840
        /*0990*/ 	.short	0x010a
        /*0992*/ 	.byte	0x3f
	.zero		1


	//   ....[72]....
        /*0994*/ 	.word	0x00016720
        /*0998*/ 	.word	0x00000002
        /*099c*/ 	.word	0x00000060
        /*09a0*/ 	.short	0x010a
        /*09a2*/ 	.byte	0x3f
	.zero		1


	//   ....[73]....
        /*09a4*/ 	.word	0x00016770
        /*09a8*/ 	.word	0x00000002
        /*09ac*/ 	.word	0x00036860
        /*09b0*/ 	.short	0x010a
        /*09b2*/ 	.byte	0x3f
	.zero		1


	//   ....[74]....
        /*09b4*/ 	.word	0x00016860
        /*09b8*/ 	.word	0x00000000
        /*09bc*/ 	.word	0x00036820
        /*09c0*/ 	.short	0x010a
        /*09c2*/ 	.byte	0x3f
	.zero		1


	//   ....[75]....
        /*09c4*/ 	.word	0x00016a00
        /*09c8*/ 	.word	0x00000006
        /*09cc*/ 	.word	0x00000000
        /*09d0*/ 	.short	0x010a
        /*09d2*/ 	.byte	0x3f
	.zero		1


	//   ....[76]....
        /*09d4*/ 	.word	0x00016a50
        /*09d8*/ 	.word	0x00000003
        /*09dc*/ 	.word	0x00000000
        /*09e0*/ 	.short	0x010a
        /*09e2*/ 	.byte	0x3f
	.zero		1


	//   ....[77]....
        /*09e4*/ 	.word	0x00016aa0
        /*09e8*/ 	.word	0x00000012
        /*09ec*/ 	.word	0x00000000
        /*09f0*/ 	.short	0x010a
        /*09f2*/ 	.byte	0x3f
	.zero		1


	//----- nvinfo : EIATTR_NUM_MBARRIERS
	.align		4
.L_303:
        /*09f4*/ 	.byte	0x03, 0x38
        /*09f6*/ 	.short	0x0016


	//----- nvinfo : EIATTR_EXIT_INSTR_OFFSETS
	.align		4
        /*09f8*/ 	.byte	0x04, 0x1c
        /*09fa*/ 	.short	(.L_305 - .L_304)


	//   ....[0]....
.L_304:
        /*09fc*/ 	.word	0x000009e0


	//   ....[1]....
        /*0a00*/ 	.word	0x00010830


	//   ....[2]....
        /*0a04*/ 	.word	0x00015620


	//----- nvinfo : EIATTR_MAX_THREADS
	.align		4
.L_305:
        /*0a08*/ 	.byte	0x04, 0x05
        /*0a0a*/ 	.short	(.L_307 - .L_306)
.L_306:
        /*0a0c*/ 	.word	0x00000180
        /*0a10*/ 	.word	0x00000001
        /*0a14*/ 	.word	0x00000001


	//----- nvinfo : EIATTR_CRS_STACK_SIZE
	.align		4
.L_307:
        /*0a18*/ 	.byte	0x04, 0x1e
        /*0a1a*/ 	.short	(.L_309 - .L_308)
.L_308:
        /*0a1c*/ 	.word	0x00000000


	//----- nvinfo : EIATTR_CBANK_PARAM_SIZE
	.align		4
.L_309:
        /*0a20*/ 	.byte	0x03, 0x19
        /*0a22*/ 	.short	0x0af0


	//----- nvinfo : EIATTR_PARAM_CBANK
	.align		4
        /*0a24*/ 	.byte	0x04, 0x0a
        /*0a26*/ 	.short	(.L_311 - .L_310)
	.align		4
.L_310:
        /*0a28*/ 	.word	index@(.nv.constant0._ZN7cutlass13device_kernelIN5flash11enable_sm90INS1_16FlashAttnFwdSm90INS1_25CollectiveMainloopFwdSm90ILi2EN4cute5tupleIJNS5_1CILi1EEES8_S8_EEENS6_IJNS7_ILi128EEENS7_ILi112EEENS7_ILi192EEEEEELi192ENS_10bfloat16_tEfNS_4arch4Sm90ELb1ELb0ELb0ELb0ELb0ELb0ELb0ELb1ELb1ELb1ELb0ELb0EEENS1_21CollectiveEpilogueFwdINS6_IJSA_SC_SB_EEES9_SE_SG_Li256ELb0ELb1ELb0ELb0EEENS1_30DynamicPersistentTileSchedulerILi256ELi128ELb0ELb1ELb1EEEEEEEEEvNT_6ParamsE)
        /*0a2c*/ 	.short	0x0210
        /*0a2e*/ 	.short	0x0af0


	//----- nvinfo : EIATTR_SW_WAR
	.align		4
.L_311:
        /*0a30*/ 	.byte	0x04, 0x36
        /*0a32*/ 	.short	(.L_313 - .L_312)
.L_312:
        /*0a34*/ 	.word	0x00000008
.L_313:


//--------------------- .nv.info._ZN7cutlass13device_kernelIN5flash11enable_sm90INS1_16FlashAttnFwdSm90INS1_25CollectiveMainloopFwdSm90ILi2EN4cute5tupleIJNS5_1CILi1EEES8_S8_EEENS6_IJNS7_ILi128EEENS7_ILi112EEENS7_ILi192EEEEEELi192ENS_10bfloat16_tEfNS_4arch4Sm90ELb1ELb0ELb0ELb1ELb0ELb0ELb0ELb1ELb1ELb1ELb0ELb0EEENS1_21CollectiveEpilogueFwdINS6_IJSA_SC_SB_EEES9_SE_SG_Li256ELb1ELb1ELb0ELb0EEENS1_36VarlenDynamicPersistentTileSchedulerILi128ELi112ELi256ELi128ELb0ELb1ELb1ELb1ELb1ELb1EEEEEEEEEvNT_6ParamsE --------------------------
	.section	.nv.info._ZN7cutlass13device_kernelIN5flash11enable_sm90INS1_16FlashAttnFwdSm90INS1_25CollectiveMainloopFwdSm90ILi2EN4cute5tupleIJNS5_1CILi1EEES8_S8_EEENS6_IJNS7_ILi128EEENS7_ILi112EEENS7_ILi192EEEEEELi192ENS_10bfloat16_tEfNS_4arch4Sm90ELb1ELb0ELb0ELb1ELb0ELb0ELb0ELb1ELb1ELb1ELb0ELb0EEENS1_21CollectiveEpilogueFwdINS6_IJSA_SC_SB_EEES9_SE_SG_Li256ELb1ELb1ELb0ELb0EEENS1_36VarlenDynamicPersistentTileSchedulerILi128ELi112ELi256ELi128ELb0ELb1ELb1ELb1ELb1ELb1EEEEEEEEEvNT_6ParamsE,"",@"SHT_CUDA_INFO"
	.sectionflags	@""
	.align	4


	//----- nvinfo : EIATTR_CUDA_API_VERSION
	.align		4
        /*0000*/ 	.byte	0x04, 0x37
        /*0002*/ 	.short	(.L_315 - .L_314)
.L_314:
        /*0004*/ 	.word	0x00000082


	//----- nvinfo : EIATTR_KPARAM_INFO
	.align		4
.L_315:
        /*0008*/ 	.byte	0x04, 0x17
        /*000a*/ 	.short	(.L_317 - .L_316)
.L_316:
        /*000c*/ 	.word	0x00000000
        /*0010*/ 	.short	0x0000
        /*0012*/ 	.short	0x0070
        /*0014*/ 	.byte	0x00, 0xf0, 0x01, 0x2a


	//----- nvinfo : EIATTR_SPARSE_MMA_MASK
	.align		4
.L_317:
        /*0018*/ 	.byte	0x03, 0x50
        /*001a*/ 	.short	0x0000


	//----- nvinfo : EIATTR_MAXREG_COUNT
	.align		4
        /*001c*/ 	.byte	0x03, 0x1b
        /*001e*/ 	.short	0x00a8


	//----- nvinfo : EIATTR_NUM_BARRIERS
	.align		4
        /*0020*/ 	.byte	0x02, 0x4c
        /*0022*/ 	.byte	0x09
	.zero		1


	//----- nvinfo : EIATTR_EXTERNS
	.align		4
        /*0024*/ 	.byte	0x04, 0x0f
        /*0026*/ 	.short	(.L_319 - .L_318)


	//   ....[0]....
	.align		4
.L_318:
        /*0028*/ 	.word	index@(__assertfail)


	//----- nvinfo : EIATTR_ANNOTATIONS
	.align		4
.L_319:
        /*002c*/ 	.byte	0x04, 0x55
        /*002e*/ 	.short	(.L_321 - .L_320)


	//   ....[0]....
.L_320:
        /* <DEDUP_REMOVED lines=77> */


	//----- nvinfo : EIATTR_MERCURY_ISA_VERSION
	.align		4
.L_321:
        /*04e8*/ 	.byte	0x03, 0x5f
        /*04ea*/ 	.short	0x0101


	//----- nvinfo : EIATTR_UNUSED_LOAD_BYTE_OFFSET
	.align		4
        /*04ec*/ 	.byte	0x04, 0x44
        /*04ee*/ 	.short	(.L_323 - .L_322)


	//   ....[0]....
.L_322:
        /*04f0*/ 	.word	0x00000a10
        /*04f4*/ 	.word	0x0000fff0


	//   ....[1]....
        /*04f8*/ 	.word	0x0000ec10
        /*04fc*/ 	.word	0x0000fff0


	//----- nvinfo : EIATTR_INT_WARP_WIDE_INSTR_OFFSETS
	.align		4
.L_323:
        /*0500*/ 	.byte	0x04, 0x31
        /*0502*/ 	.short	(.L_325 - .L_324)


	//   ....[0]....
.L_324:
        /*0504*/ 	.word	0x00000130


	//   ....[1]....
        /*0508*/ 	.word	0x00000170


	//   ....[2]....
        /*050c*/ 	.word	0x000001e0


	//   ....[3]....
        /*0510*/ 	.word	0x00012920


	//   ....[4]....
        /*0514*/ 	.word	0x000129c0


	//   ....[5]....
        /*0518*/ 	.word	0x00016970


	//   ....[6]....
        /*051c*/ 	.word	0x000169e0


	//----- nvinfo : EIATTR_COOP_GROUP_MASK_REGIDS
	.align		4
.L_325:
        /*0520*/ 	.byte	0x04, 0x29
        /*0522*/ 	.short	(.L_327 - .L_326)


	//   ....[0]....
.L_326:
        /*0524*/ 	.word	0xffffffff


	//   ....[1]....
        /*0528*/ 	.word	0xffffffff


	//   ....[2]....
        /*052c*/ 	.word	0xffffffff


	//   ....[3]....
        /*0530*/ 	.word	0xffffffff


	//   ....[4]....
        /*0534*/ 	.word	0xffffffff


	//   ....[5]....
        /*0538*/ 	.word	0xffffffff


	//   ....[6]....
        /*053c*/ 	.word	0xffffffff


	//   ....[7]....
        /*0540*/ 	.word	0xffffffff


	//   ....[8]....
        /*0544*/ 	.word	0xffffffff


	//   ....[9]....
        /*0548*/ 	.word	0xffffffff


	//   ....[10]....
        /*054c*/ 	.word	0xffffffff


	//   ....[11]....
        /*0550*/ 	.word	0xffffffff


	//   ....[12]....
        /*0554*/ 	.word	0xffffffff


	//   ....[13]....
        /*0558*/ 	.word	0xffffffff


	//   ....[14]....
        /*055c*/ 	.word	0xffffffff


	//   ....[15]....
        /*0560*/ 	.word	0xffffffff


	//   ....[16]....
        /*0564*/ 	.word	0xffffffff


	//   ....[17]....
        /*0568*/ 	.word	0xffffffff


	//   ....[18]....
        /*056c*/ 	.word	0xffffffff


	//   ....[19]....
        /*0570*/ 	.word	0xffffffff


	//   ....[20]....
        /*0574*/ 	.word	0xffffffff


	//   ....[21]....
        /*0578*/ 	.word	0xffffffff


	//   ....[22]....
        /*057c*/ 	.word	0xffffffff


	//   ....[23]....
        /*0580*/ 	.word	0xffffffff


	//   ....[24]....
        /*0584*/ 	.word	0xffffffff


	//   ....[25]....
        /*0588*/ 	.word	0xffffffff


	//   ....[26]....
        /*058c*/ 	.word	0xffffffff


	//   ....[27]....
        /*0590*/ 	.word	0xffffffff


	//   ....[28]....
        /*0594*/ 	.word	0xffffffff


	//   ....[29]....
        /*0598*/ 	.word	0xffffffff


	//   ....[30]....
        /*059c*/ 	.word	0xffffffff


	//   ....[31]....
        /*05a0*/ 	.word	0xffffffff


	//   ....[32]....
        /*05a4*/ 	.word	0xffffffff


	//   ....[33]....
        /*05a8*/ 	.word	0xffffffff


	//   ....[34]....
        /*05ac*/ 	.word	0xffffffff


	//   ....[35]....
        /*05b0*/ 	.word	0xffffffff


	//   ....[36]....
        /*05b4*/ 	.word	0xffffffff


	//   ....[37]....
        /*05b8*/ 	.word	0xffffffff


	//   ....[38]....
        /*05bc*/ 	.word	0xffffffff


	//   ....[39]....
        /*05c0*/ 	.word	0xffffffff


	//   ....[40]....
        /*05c4*/ 	.word	0xffffffff


	//   ....[41]....
        /*05c8*/ 	.word	0xffffffff


	//   ....[42]....
        /*05cc*/ 	.word	0xffffffff


	//   ....[43]....
        /*05d0*/ 	.word	0xffffffff


	//   ....[44]....
        /*05d4*/ 	.word	0xffffffff


	//   ....[45]....
        /*05d8*/ 	.word	0xffffffff


	//   ....[46]....
        /*05dc*/ 	.word	0xffffffff


	//   ....[47]....
        /*05e0*/ 	.word	0xffffffff


	//   ....[48]....
        /*05e4*/ 	.word	0xffffffff


	//   ....[49]....
        /*05e8*/ 	.word	0xffffffff


	//   ....[50]....
        /*05ec*/ 	.word	0xffffffff


	//   ....[51]....
        /*05f0*/ 	.word	0xffffffff


	//   ....[52]....
        /*05f4*/ 	.word	0xffffffff


	//   ....[53]....
        /*05f8*/ 	.word	0xffffffff


	//   ....[54]....
        /*05fc*/ 	.word	0xffffffff


	//   ....[55]....
        /*0600*/ 	.word	0xffffffff


	//   ....[56]....
        /*0604*/ 	.word	0xffffffff


	//   ....[57]....
        /*0608*/ 	.word	0xffffffff


	//   ....[58]....
        /*060c*/ 	.word	0xffffffff


	//   ....[59]....
        /*0610*/ 	.word	0xffffffff


	//   ....[60]....
        /*0614*/ 	.word	0xffffffff


	//   ....[61]....
        /*0618*/ 	.word	0xffffffff


	//   ....[62]....
        /*061c*/ 	.word	0xffffffff


	//   ....[63]....
        /*0620*/ 	.word	0xffffffff


	//   ....[64]....
        /*0624*/ 	.word	0xffffffff


	//   ....[65]....
        /*0628*/ 	.word	0xffffffff


	//   ....[66]....
        /*062c*/ 	.word	0xffffffff


	//   ....[67]....
        /*0630*/ 	.word	0xffffffff


	//   ....[68]....
        /*0634*/ 	.word	0xffffffff


	//   ....[69]....
        /*0638*/ 	.word	0xffffffff


	//   ....[70]....
        /*063c*/ 	.word	0xffffffff


	//   ....[71]....
        /*0640*/ 	.word	0xffffffff


	//   ....[72]....
        /*0644*/ 	.word	0xffffffff


	//   ....[73]....
        /*0648*/ 	.word	0xffffffff


	//   ....[74]....
        /*064c*/ 	.word	0xffffffff


	//   ....[75]....
        /*0650*/ 	.word	0xffffffff


	//   ....[76]....
        /*0654*/ 	.word	0xffffffff


	//   ....[77]....
        /*0658*/ 	.word	0xffffffff


	//   ....[78]....
        /*065c*/ 	.word	0xffffffff


	//   ....[79]....
        /*0660*/ 	.word	0xffffffff


	//   ....[80]....
        /*0664*/ 	.word	0xffffffff


	//   ....[81]....
        /*0668*/ 	.word	0xffffffff


	//   ....[82]....
        /*066c*/ 	.word	0xffffffff


	//   ....[83]....
        /*0670*/ 	.word	0xffffffff


	//   ....[84]....
        /*0674*/ 	.word	0xffffffff


	//   ....[85]....
        /*0678*/ 	.word	0xffffffff


	//   ....[86]....
        /*067c*/ 	.word	0xffffffff


	//   ....[87]....
        /*0680*/ 	.word	0xffffffff


	//   ....[88]....
        /*0684*/ 	.word	0xffffffff


	//   ....[89]....
        /*0688*/ 	.word	0xffffffff


	//   ....[90]....
        /*068c*/ 	.word	0xffffffff


	//   ....[91]....
        /*0690*/ 	.word	0xffffffff


	//   ....[92]....
        /*0694*/ 	.word	0xffffffff


	//   ....[93]....
        /*0698*/ 	.word	0xffffffff


	//   ....[94]....
        /*069c*/ 	.word	0xffffffff


	//   ....[95]....
        /*06a0*/ 	.word	0xffffffff


	//   ....[96]....
        /*06a4*/ 	.word	0xffffffff


	//   ....[97]....
        /*06a8*/ 	.word	0xffffffff


	//   ....[98]....
        /*06ac*/ 	.word	0xffffffff


	//   ....[99]....
        /*06b0*/ 	.word	0x0500000f


	//   ....[100]....
        /*06b4*/ 	.word	0x0500000f


	//   ....[101]....
        /*06b8*/ 	.word	0x0500000f


	//   ....[102]....
        /*06bc*/ 	.word	0x0500000f


	//   ....[103]....
        /*06c0*/ 	.word	0x0500000f


	//   ....[104]....
        /*06c4*/ 	.word	0x0500000f


	//   ....[105]....
        /*06c8*/ 	.word	0x0500000f


	//   ....[106]....
        /*06cc*/ 	.word	0x0500000f


	//   ....[107]....
        /*06d0*/ 	.word	0x0500000f


	//   ....[108]....
        /*06d4*/ 	.word	0x0500000f


	//   ....[109]....
        /*06d8*/ 	.word	0x0500000f


	//   ....[110]....
        /*06dc*/ 	.word	0x0500000f


	//   ....[111]....
        /*06e0*/ 	.word	0x0500000f


	//   ....[112]....
        /*06e4*/ 	.word	0x0500000f


	//   ....[113]....
        /*06e8*/ 	.word	0x0500000f


	//   ....[114]....
        /*06ec*/ 	.word	0x0500000f


	//   ....[115]....
        /*06f0*/ 	.word	0x0500000f


	//   ....[116]....
        /*06f4*/ 	.word	0x0500000f


	//   ....[117]....
        /*06f8*/ 	.word	0x0500000f


	//   ....[118]....
        /*06fc*/ 	.word	0x0500000f


	//   ....[119]....
        /*0700*/ 	.word	0x0500000f


	//   ....[120]....
        /*0704*/ 	.word	0x0500000f


	//   ....[121]....
        /*0708*/ 	.word	0x0500000f


	//   ....[122]....
        /*070c*/ 	.word	0x0500000f


	//   ....[123]....
        /*0710*/ 	.word	0x0500000f


	//   ....[124]....
        /*0714*/ 	.word	0x0500000f


	//   ....[125]....
        /*0718*/ 	.word	0x0500000f


	//   ....[126]....
        /*071c*/ 	.word	0x0500000f


	//   ....[127]....
        /*0720*/ 	.word	0x0500000f


	//   ....[128]....
        /*0724*/ 	.word	0x0500000f


	//   ....[129]....
        /*0728*/ 	.word	0x0500000f


	//   ....[130]....
        /*072c*/ 	.word	0x0500000f


	//   ....[131]....
        /*0730*/ 	.word	0x0500000f


	//   ....[132]....
        /*0734*/ 	.word	0x0500000f


	//   ....[133]....
        /*0738*/ 	.word	0x0500000f


	//----- nvinfo : EIATTR_COOP_GROUP_INSTR_OFFSETS
	.align		4
.L_327:
        /*073c*/ 	.byte	0x04, 0x28
        /*073e*/ 	.short	(.L_329 - .L_328)


	//   ....[0]....
.L_328:
        /*0740*/ 	.word	0x00000060


	//   ....[1]....
        /*0744*/ 	.word	0x00000140


	//   ....[2]....
        /*0748*/ 	.word	0x00000190


	//   ....[3]....
        /*074c*/ 	.word	0x000003c0


	//   ....[4]....
        /*0750*/ 	.word	0x00000520


	//   ....[5]....
        /*0754*/ 	.word	0x00000640


	//   ....[6]....
        /*0758*/ 	.word	0x000007a0


	//   ....[7]....
        /*075c*/ 	.word	0x00001890


	//   ....[8]....
        /*0760*/ 	.word	0x00003b30


	//   ....[9]....
        /*0764*/ 	.word	0x00004350


	//   ....[10]....
        /*0768*/ 	.word	0x00004370


	//   ....[11]....
        /*076c*/ 	.word	0x00004380


	//   ....[12]....
        /*0770*/ 	.word	0x00004db0


	//   ....[13]....
        /*0774*/ 	.word	0x00004e70


	//   ....[14]....
        /*0778*/ 	.word	0x00008340


	//   ....[15]....
        /*077c*/ 	.word	0x00008370


	//   ....[16]....
        /*0780*/ 	.word	0x00008bb0


	//   ....[17]....
        /*0784*/ 	.word	0x00008bd0


	//   ....[18]....
        /*0788*/ 	.word	0x000092e0


	//   ....[19]....
        /*078c*/ 	.word	0x00009380


	//   ....[20]....
        /*0790*/ 	.word	0x0000c860


	//   ....[21]....
        /*0794*/ 	.word	0x0000c890


	//   ....[22]....
        /*0798*/ 	.word	0x0000cd10


	//   ....[23]....
        /*079c*/ 	.word	0x0000cd80


	//   ....[24]....
        /*07a0*/ 	.word	0x0000e110


	//   ....[25]....
        /*07a4*/ 	.word	0x0000e150


	//   ....[26]....
        /*07a8*/ 	.word	0x0000e240


	//   ....[27]....
        /*07ac*/ 	.word	0x0000e260


	//   ....[28]....
        /*07b0*/ 	.word	0x0000fa70


	//   ....[29]....
        /*07b4*/ 	.word	0x0000faa0


	//   ....[30]....
        /*07b8*/ 	.word	0x0000fad0


	//   ....[31]....
        /*07bc*/ 	.word	0x0000fb00


	//   ....[32]....
        /*07c0*/ 	.word	0x00010240


	//   ....[33]....
        /*07c4*/ 	.word	0x00010280


	//   ....[34]....
        /*07c8*/ 	.word	0x00010390


	//   ....[35]....
        /*07cc*/ 	.word	0x000103b0


	//   ....[36]....
        /*07d0*/ 	.word	0x000104c0


	//   ....[37]....
        /*07d4*/ 	.word	0x000104e0


	//   ....[38]....
        /*07d8*/ 	.word	0x00010600


	//   ....[39]....
        /*07dc*/ 	.word	0x00010620


	//   ....[40]....
        /*07e0*/ 	.word	0x00010ff0


	//   ....[41]....
        /*07e4*/ 	.word	0x00011010


	//   ....[42]....
        /*07e8*/ 	.word	0x00011120


	//   ....[43]....
        /*07ec*/ 	.word	0x00011140


	//   ....[44]....
        /*07f0*/ 	.word	0x00011250


	//   ....[45]....
        /*07f4*/ 	.word	0x00011270


	//   ....[46]....
        /*07f8*/ 	.word	0x00011390


	//   ....[47]....
        /*07fc*/ 	.word	0x000113b0


	//   ....[48]....
        /*0800*/ 	.word	0x00011540


	//   ....[49]....
        /*0804*/ 	.word	0x00011720


	//   ....[50]....
        /*0808*/ 	.word	0x00011750


	//   ....[51]....
        /*080c*/ 	.word	0x00011780


	//   ....[52]....
        /*0810*/ 	.word	0x000117b0


	//   ....[53]....
        /*0814*/ 	.word	0x000117e0


	//   ....[54]....
        /*0818*/ 	.word	0x00011810


	//   ....[55]....
        /*081c*/ 	.word	0x00011990


	//   ....[56]....
        /*0820*/ 	.word	0x000119c0


	//   ....[57]....
        /*0824*/ 	.word	0x000119f0


	//   ....[58]....
        /*0828*/ 	.word	0x00011a20


	//   ....[59]....
        /*082c*/ 	.word	0x00011a50


	//   ....[60]....
        /*0830*/ 	.word	0x00011a80


	//   ....[61]....
        /*0834*/ 	.word	0x00011b30


	//   ....[62]....
        /*0838*/ 	.word	0x00011b90


	//   ....[63]....
        /*083c*/ 	.word	0x00011c20


	//   ....[64]....
        /*0840*/ 	.word	0x00012f40


	//   ....[65]....
        /*0844*/ 	.word	0x00013bf0


	//   ....[66]....
        /*0848*/ 	.word	0x00013c00


	//   ....[67]....
        /*084c*/ 	.word	0x00013c10


	//   ....[68]....
        /*0850*/ 	.word	0x00013c60


	//   ....[69]....
        /*0854*/ 	.word	0x00013d30


	//   ....[70]....
        /*0858*/ 	.word	0x00013d70


	//   ....[71]....
        /*085c*/ 	.word	0x00013e20


	//   ....[72]....
        /*0860*/ 	.word	0x00013e40


	//   ....[73]....
        /*0864*/ 	.word	0x00013ee0


	//   ....[74]....
        /*0868*/ 	.word	0x00013f00


	//   ....[75]....
        /*086c*/ 	.word	0x00013fa0


	//   ....[76]....
        /*0870*/ 	.word	0x00013fc0


	//   ....[77]....
        /*0874*/ 	.word	0x00014060


	//   ....[78]....
        /*0878*/ 	.word	0x00014080


	//   ....[79]....
        /*087c*/ 	.word	0x00014090


	//   ....[80]....
        /*0880*/ 	.word	0x000140a0


	//   ....[81]....
        /*0884*/ 	.word	0x000171b0


	//   ....[82]....
        /*0888*/ 	.word	0x00017210


	//   ....[83]....
        /*088c*/ 	.word	0x00017240


	//   ....[84]....
        /*0890*/ 	.word	0x00017250


	//   ....[85]....
        /*0894*/ 	.word	0x00017280


	//   ....[86]....
        /*0898*/ 	.word	0x000172b0


	//   ....[87]....
        /*089c*/ 	.word	0x000172e0


	//   ....[88]....
        /*08a0*/ 	.word	0x00017310


	//   ....[89]....
        /*08a4*/ 	.word	0x000174a0


	//   ....[90]....
        /*08a8*/ 	.word	0x000174d0


	//   ....[91]....
        /*08ac*/ 	.word	0x00017500


	//   ....[92]....
        /*08b0*/ 	.word	0x00017530


	//   ....[93]....
        /*08b4*/ 	.word	0x00017560


	//   ....[94]....
        /*08b8*/ 	.word	0x00017590


	//   ....[95]....
        /*08bc*/ 	.word	0x00017650


	//   ....[96]....
        /*08c0*/ 	.word	0x00017670


	//   ....[97]....
        /*08c4*/ 	.word	0x000176e0


	//   ....[98]....
        /*08c8*/ 	.word	0x00017dc0


	//   ....[99]....
        /*08cc*/ 	.word	0x000183b0


	//   ....[100]....
        /*08d0*/ 	.word	0x00018570


	//   ....[101]....
        /*08d4*/ 	.word	0x000185c0


	//   ....[102]....
        /*08d8*/ 	.word	0x000186e0


	//   ....[103]....
        /*08dc*/ 	.word	0x00018750


	//   ....[104]....
        /*08e0*/ 	.word	0x00018860


	//   ....[105]....
        /*08e4*/ 	.word	0x000188d0


	//   ....[106]....
        /*08e8*/ 	.word	0x000189f0


	//   ....[107]....
        /*08ec*/ 	.word	0x00018a60


	//   ....[108]....
        /*08f0*/ 	.word	0x00018b80


	//   ....[109]....
        /*08f4*/ 	.word	0x00018bf0


	//   ....[110]....
        /*08f8*/ 	.word	0x00018d10


	//   ....[111]....
        /*08fc*/ 	.word	0x00018d80


	//   ....[112]....
        /*0900*/ 	.word	0x00018eb0


	//   ....[113]....
        /*0904*/ 	.word	0x00018f00


	//   ....[114]....
        /*0908*/ 	.word	0x00019020


	//   ....[115]....
        /*090c*/ 	.word	0x00019070


	//   ....[116]....
        /*0910*/ 	.word	0x000193a0


	//   ....[117]....
        /*0914*/ 	.word	0x00019440


	//   ....[118]....
        /*0918*/ 	.word	0x00019570


	//   ....[119]....
        /*091c*/ 	.word	0x000195e0


	//   ....[120]....
        /*0920*/ 	.word	0x00019660


	//   ....[121]....
        /*0924*/ 	.word	0x000196e0


	//   ....[122]....
        /*0928*/ 	.word	0x00019760


	//   ....[123]....
        /*092c*/ 	.word	0x000197f0


	//   ....[124]....
        /*0930*/ 	.word	0x00019890


	//   ....[125]....
        /*0934*/ 	.word	0x00019930


	//   ....[126]....
        /*0938*/ 	.word	0x000199a0


	//   ....[127]....
        /*093c*/ 	.word	0x00019a10


	//   ....[128]....
        /*0940*/ 	.word	0x00019a80


	//   ....[129]....
        /*0944*/ 	.word	0x00019b00


	//   ....[130]....
        /*0948*/ 	.word	0x00019b80


	//   ....[131]....
        /*094c*/ 	.word	0x00019c20


	//   ....[132]....
        /*0950*/ 	.word	0x00019cb0


	//   ....[133]....
        /*0954*/ 	.word	0x00019de0


	//----- nvinfo : EIATTR_REG_RECONFIG
	.align		4
.L_329:
        /*0958*/ 	.byte	0x01, 0x54
	.zero		2


	//----- nvinfo : EIATTR_SYSCALL_OFFSETS
	.align		4
        /*095c*/ 	.byte	0x04, 0x46
        /*095e*/ 	.short	(.L_331 - .L_330)


	//   ....[0]....
.L_330:
        /*0960*/ 	.word	0x00001a70


	//   ....[1]....
        /*0964*/ 	.word	0x00012b30


	//   ....[2]....
        /*0968*/ 	.word	0x00012c90


	//   ....[3]....
        /*096c*/ 	.word	0x00012d90


	//   ....[4]....
        /*0970*/ 	.word	0x00013790


	//----- nvinfo : EIATTR_MBARRIER_INSTR_OFFSETS
	.align		4
.L_331:
        /*0974*/ 	.byte	0x04, 0x39
        /*0976*/ 	.short	(.L_333 - .L_332)


	//   ....[0]....
.L_332:
        /*0978*/ 	.word	0x00000270
        /*097c*/ 	.word	0x000000ff
        /*0980*/ 	.word	0x00036800
        /*0984*/ 	.short	0x0100
        /*0986*/ 	.byte	0x08
	.zero		1


	//   ....[1]....
        /*0988*/ 	.word	0x00000280
        /*098c*/ 	.word	0x000000ff
        /*0990*/ 	.word	0x00036820
        /*0994*/ 	.short	0x0100
        /*0996*/ 	.byte	0x08
	.zero		1


	//   ....[2]....
        /*0998*/ 	.word	0x00000370
        /*099c*/ 	.word	0x000000ff
        /*09a0*/ 	.word	0x00036830
        /*09a4*/ 	.short	0x0100
        /*09a6*/ 	.byte	0x08
	.zero		1


	//   ....[3]....
        /*09a8*/ 	.word	0x00000380
        /*09ac*/ 	.word	0x000000ff
        /*09b0*/ 	.word	0x00036840
        /*09b4*/ 	.short	0x0100
        /*09b6*/ 	.byte	0x08
	.zero		1


	//   ....[4]....
        /*09b8*/ 	.word	0x00000390
        /*09bc*/ 	.word	0x000000ff
        /*09c0*/ 	.word	0x00036838
        /*09c4*/ 	.short	0x0100
        /*09c6*/ 	.byte	0x08
	.zero		1


	//   ....[5]....
        /*09c8*/ 	.word	0x000003a0
        /*09cc*/ 	.word	0x000000ff
        /*09d0*/ 	.word	0x00036848
        /*09d4*/ 	.short	0x0100
        /*09d6*/ 	.byte	0x08
	.zero		1


	//   ....[6]....
        /*09d8*/ 	.word	0x000004d0
        /*09dc*/ 	.word	0x000000ff
        /*09e0*/ 	.word	0x00036850
        /*09e4*/ 	.short	0x0100
        /*09e6*/ 	.byte	0x08
	.zero		1


	//   ....[7]....
        /*09e8*/ 	.word	0x000004e0
        /*09ec*/ 	.word	0x000000ff
        /*09f0*/ 	.word	0x00036860
        /*09f4*/ 	.short	0x0100
        /*09f6*/ 	.byte	0x08
	.zero		1


	//   ....[8]....
        /*09f8*/ 	.word	0x000004f0
        /*09fc*/ 	.word	0x000000ff
        /*0a00*/ 	.word	0x00036858
        /*0a04*/ 	.short	0x0100
        /*0a06*/ 	.byte	0x08
	.zero		1


	//   ....[9]....
        /*0a08*/ 	.word	0x00000500
        /*0a0c*/ 	.word	0x000000ff
        /*0a10*/ 	.word	0x00036868
        /*0a14*/ 	.short	0x0100
        /*0a16*/ 	.byte	0x08
	.zero		1


	//   ....[10]....
        /*0a18*/ 	.word	0x000005f0
        /*0a1c*/ 	.word	0x000000ff
        /*0a20*/ 	.word	0x00036870
        /*0a24*/ 	.short	0x0100
        /*0a26*/ 	.byte	0x06
	.zero		1


	//   ....[11]....
        /*0a28*/ 	.word	0x00000600
        /*0a2c*/ 	.word	0x000000ff
        /*0a30*/ 	.word	0x00036880
        /*0a34*/ 	.short	0x0100
        /*0a36*/ 	.byte	0x06
	.zero		1


	//   ....[12]....
        /*0a38*/ 	.word	0x00000610
        /*0a3c*/ 	.word	0x000000ff
        /*0a40*/ 	.word	0x00036878
        /*0a44*/ 	.short	0x0100
        /*0a46*/ 	.byte	0x06
	.zero		1


	//   ....[13]....
        /*0a48*/ 	.word	0x00000620
        /*0a4c*/ 	.word	0x000000ff
        /*0a50*/ 	.word	0x00036888
        /*0a54*/ 	.short	0x0100
        /*0a56*/ 	.byte	0x06
	.zero		1


	//   ....[14]....
        /*0a58*/ 	.word	0x00000750
        /*0a5c*/ 	.word	0x000000ff
        /*0a60*/ 	.word	0x00036890
        /*0a64*/ 	.short	0x0100
        /*0a66*/ 	.byte	0x08
	.zero		1


	//   ....[15]....
        /*0a68*/ 	.word	0x00000760
        /*0a6c*/ 	.word	0x000000ff
        /*0a70*/ 	.word	0x000368a0
        /*0a74*/ 	.short	0x0100
        /*0a76*/ 	.byte	0x08
	.zero		1


	//   ....[16]....
        /*0a78*/ 	.word	0x00000770
        /*0a7c*/ 	.word	0x000000ff
        /*0a80*/ 	.word	0x00036898
        /*0a84*/ 	.short	0x0100
        /*0a86*/ 	.byte	0x08
	.zero		1


	//   ....[17]....
        /*0a88*/ 	.word	0x00000780
        /*0a8c*/ 	.word	0x000000ff
        /*0a90*/ 	.word	0x000368a8
        /*0a94*/ 	.short	0x0100
        /*0a96*/ 	.byte	0x08
	.zero		1


	//   ....[18]....
        /*0a98*/ 	.word	0x000008b0
        /*0a9c*/ 	.word	0x000000ff
        /*0aa0*/ 	.word	0x000368b0
        /*0aa4*/ 	.short	0x0100
        /*0aa6*/ 	.byte	0x08
	.zero		1


	//   ....[19]....
        /*0aa8*/ 	.word	0x000008c0
        /*0aac*/ 	.word	0x000000ff
        /*0ab0*/ 	.word	0x000368c0
        /*0ab4*/ 	.short	0x0100
        /*0ab6*/ 	.byte	0x08
	.zero		1


	//   ....[20]....
        /*0ab8*/ 	.word	0x000008d0
        /*0abc*/ 	.word	0x000000ff
        /*0ac0*/ 	.word	0x000368b8
        /*0ac4*/ 	.short	0x0100
        /*0ac6*/ 	.byte	0x08
	.zero		1


	//   ....[21]....
        /*0ac8*/ 	.word	0x000008e0
        /*0acc*/ 	.word	0x000000ff
        /*0ad0*/ 	.word	0x000368c8
        /*0ad4*/ 	.short	0x0100
        /*0ad6*/ 	.byte	0x08
	.zero		1


	//   ....[22]....
        /*0ad8*/ 	.word	0x00001b10
        /*0adc*/ 	.word	0x000000ff
        /*0ae0*/ 	.word	0x00036800
        /*0ae4*/ 	.short	0x010a
        /*0ae6*/ 	.byte	0x3c
	.zero		1


	//   ....[23]....
        /*0ae8*/ 	.word	0x00001b90
        /*0aec*/ 	.word	0x00000002
        /*0af0*/ 	.word	0x00036830
        /*0af4*/ 	.short	0x010a
        /*0af6*/ 	.byte	0x3f
	.zero		1


	//   ....[24]....
        /*0af8*/ 	.word	0x00001bf0
        /*0afc*/ 	.word	0x00000002
        /*0b00*/ 	.word	0x00036830
        /*0b04*/ 	.short	0x010a
        /*0b06*/ 	.byte	0x3f
	.zero		1


	//   ....[25]....
        /*0b08*/ 	.word	0x000042b0
        /*0b0c*/ 	.word	0x00000002
        /*0b10*/ 	.word	0x00000000
        /*0b14*/ 	.short	0x0101
        /*0b16*/ 	.byte	0x3f
	.zero		1


	//   ....[26]....
        /*0b18*/ 	.word	0x00005ab0
        /*0b1c*/ 	.word	0x000000ff
        /*0b20*/ 	.word	0x00036830
        /*0b24*/ 	.short	0x010a
        /*0b26*/ 	.byte	0x27
	.zero		1


	//   ....[27]....
        /*0b28*/ 	.word	0x00005af0
        /*0b2c*/ 	.word	0x000000ff
        /*0b30*/ 	.word	0x00036830
        /*0b34*/ 	.short	0x010a
        /*0b36*/ 	.byte	0x27
	.zero		1


	//   ....[28]....
        /*0b38*/ 	.word	0x000080f0
        /*0b3c*/ 	.word	0x000000ff
        /*0b40*/ 	.word	0x00036850
        /*0b44*/ 	.short	0x010a
        /*0b46*/ 	.byte	0x0a
	.zero		1


	//   ....[29]....
        /*0b48*/ 	.word	0x00008130
        /*0b4c*/ 	.word	0x000000ff
        /*0b50*/ 	.word	0x00036850
        /*0b54*/ 	.short	0x010a
        /*0b56*/ 	.byte	0x0a
	.zero		1


	//   ....[30]....
        /*0b58*/ 	.word	0x00009980
        /*0b5c*/ 	.word	0x0000000a
        /*0b60*/ 	.word	0x00000000
        /*0b64*/ 	.short	0x0101
        /*0b66*/ 	.byte	0x3f
	.zero		1


	//   ....[31]....
        /*0b68*/ 	.word	0x000099d0
        /*0b6c*/ 	.word	0x00000094
        /*0b70*/ 	.word	0x00000000
        /*0b74*/ 	.short	0x0101
        /*0b76*/ 	.byte	0x3f
	.zero		1


	//   ....[32]....
        /*0b78*/ 	.word	0x00009f30
        /*0b7c*/ 	.word	0x000000ff
        /*0b80*/ 	.word	0x00036830
        /*0b84*/ 	.short	0x010a
        /*0b86*/ 	.byte	0x06
	.zero		1


	//   ....[33]....
        /*0b88*/ 	.word	0x00009f70
        /*0b8c*/ 	.word	0x000000ff
        /*0b90*/ 	.word	0x00036830
        /*0b94*/ 	.short	0x010a
        /*0b96*/ 	.byte	0x06
	.zero		1


	//   ....[34]....
        /*0b98*/ 	.word	0x0000c560
        /*0b9c*/ 	.word	0x000000ff
        /*0ba0*/ 	.word	0x00036850
        /*0ba4*/ 	.short	0x010a
        /*0ba6*/ 	.byte	0x0b
	.zero		1


	//   ....[35]....
        /*0ba8*/ 	.word	0x0000c5a0
        /*0bac*/ 	.word	0x000000ff
        /*0bb0*/ 	.word	0x00036850
        /*0bb4*/ 	.short	0x010a
        /*0bb6*/ 	.byte	0x0b
	.zero		1


	//   ....[36]....
        /*0bb8*/ 	.word	0x0000d470
        /*0bbc*/ 	.word	0x00000085
        /*0bc0*/ 	.word	0x00000000
        /*0bc4*/ 	.short	0x0101
        /*0bc6*/ 	.byte	0x3f
	.zero		1


	//   ....[37]....
        /*0bc8*/ 	.word	0x0000d520
        /*0bcc*/ 	.word	0x00000085
        /*0bd0*/ 	.word	0x00000000
        /*0bd4*/ 	.short	0x0101
        /*0bd6*/ 	.byte	0x3f
	.zero		1


	//   ....[38]....
        /*0bd8*/ 	.word	0x0000e080
        /*0bdc*/ 	.word	0x000000ff
        /*0be0*/ 	.word	0x00036850
        /*0be4*/ 	.short	0x010a
        /*0be6*/ 	.byte	0x05
	.zero		1


	//   ....[39]....
        /*0be8*/ 	.word	0x0000e0c0
        /*0bec*/ 	.word	0x000000ff
        /*0bf0*/ 	.word	0x00036850
        /*0bf4*/ 	.short	0x010a
        /*0bf6*/ 	.byte	0x05
	.zero		1


	//   ....[40]....
        /*0bf8*/ 	.word	0x0000e5b0
        /*0bfc*/ 	.word	0x00000004
        /*0c00*/ 	.word	0x00000000
        /*0c04*/ 	.short	0x0101
        /*0c06*/ 	.byte	0x3f
	.zero		1


	//   ....[41]....
        /*0c08*/ 	.word	0x00010270
        /*0c0c*/ 	.word	0x00000011
        /*0c10*/ 	.word	0x00000000
        /*0c14*/ 	.short	0x0101
        /*0c16*/ 	.byte	0x3f
	.zero		1


	//   ....[42]....
        /*0c18*/ 	.word	0x000131e0
        /*0c1c*/ 	.word	0x00000000
        /*0c20*/ 	.word	0x00036840
        /*0c24*/ 	.short	0x010a
        /*0c26*/ 	.byte	0x3f
	.zero		1


	//   ....[43]....
        /*0c28*/ 	.word	0x00014230
        /*0c2c*/ 	.word	0x00000009
        /*0c30*/ 	.word	0x00036800
        /*0c34*/ 	.short	0x0107
        /*0c36*/ 	.byte	0x3f
	.zero		1


	//   ....[44]....
        /*0c38*/ 	.word	0x00014340
        /*0c3c*/ 	.word	0x00000002
        /*0c40*/ 	.word	0x00036800
        /*0c44*/ 	.short	0x0101
        /*0c46*/ 	.byte	0x3f
	.zero		1


	//   ....[45]....
        /*0c48*/ 	.word	0x00014360
        /*0c4c*/ 	.word	0x00000002
        /*0c50*/ 	.word	0x00036820
        /*0c54*/ 	.short	0x010a
        /*0c56*/ 	.byte	0x3f
	.zero		1


	//   ....[46]....
        /*0c58*/ 	.word	0x000146d0
        /*0c5c*/ 	.word	0x00000002
        /*0c60*/ 	.word	0x00036840
        /*0c64*/ 	.short	0x010a
        /*0c66*/ 	.byte	0x3f
	.zero		1


	//   ....[47]....
        /*0c68*/ 	.word	0x00014b90
        /*0c6c*/ 	.word	0x00000002
        /*0c70*/ 	.word	0x00000060
        /*0c74*/ 	.short	0x010a
        /*0c76*/ 	.byte	0x3f
	.zero		1


	//   ....[48]....
        /*0c78*/ 	.word	0x00015380
        /*0c7c*/ 	.word	0x00000003
        /*0c80*/ 	.word	0x00036840
        /*0c84*/ 	.short	0x010a
        /*0c86*/ 	.byte	0x3f
	.zero		1


	//   ....[49]....
        /*0c88*/ 	.word	0x00015840
        /*0c8c*/ 	.word	0x00000002
        /*0c90*/ 	.word	0x00000060
        /*0c94*/ 	.short	0x010a
        /*0c96*/ 	.byte	0x3f
	.zero		1


	//   ....[50]....
        /*0c98*/ 	.word	0x00015f70
        /*0c9c*/ 	.word	0x00000002
        /*0ca0*/ 	.word	0x00036840
        /*0ca4*/ 	.short	0x010a
        /*0ca6*/ 	.byte	0x3f
	.zero		1


	//   ....[51]....
        /*0ca8*/ 	.word	0x00016430
        /*0cac*/ 	.word	0x00000002
        /*0cb0*/ 	.word	0x00000060
        /*0cb4*/ 	.short	0x010a
        /*0cb6*/ 	.byte	0x3f
	.zero		1


	//   ....[52]....
        /*0cb8*/ 	.word	0x00016af0
        /*0cbc*/ 	.word	0x00000000
        /*0cc0*/ 	.word	0x00036860
        /*0cc4*/ 	.short	0x010a
        /*0cc6*/ 	.byte	0x3f
	.zero		1


	//   ....[53]....
        /*0cc8*/ 	.word	0x00017d40
        /*0ccc*/ 	.word	0x00000000
        /*0cd0*/ 	.word	0x00036820
        /*0cd4*/ 	.short	0x010a
        /*0cd6*/ 	.byte	0x3f
	.zero		1


	//   ....[54]....
        /*0cd8*/ 	.word	0x00017f20
        /*0cdc*/ 	.word	0x00000006
        /*0ce0*/ 	.word	0x00000000
        /*0ce4*/ 	.short	0x010a
        /*0ce6*/ 	.byte	0x3f
	.zero		1


	//   ....[55]....
        /*0ce8*/ 	.word	0x00017f90
        /*0cec*/ 	.word	0x00000007
        /*0cf0*/ 	.word	0x00000000
        /*0cf4*/ 	.short	0x010a
        /*0cf6*/ 	.byte	0x3f
	.zero		1


	//   ....[56]....
        /*0cf8*/ 	.word	0x00018000
        /*0cfc*/ 	.word	0x00000004
        /*0d00*/ 	.word	0x00000000
        /*0d04*/ 	.short	0x010a
        /*0d06*/ 	.byte	0x3f
	.zero		1


	//   ....[57]....
        /*0d08*/ 	.word	0x00018030
        /*0d0c*/ 	.word	0x00000003
        /*0d10*/ 	.word	0x00000000
        /*0d14*/ 	.short	0x010a
        /*0d16*/ 	.byte	0x3f
	.zero		1


	//   ....[58]....
        /*0d18*/ 	.word	0x000180a0
        /*0d1c*/ 	.word	0x00000003
        /*0d20*/ 	.word	0x00036800
        /*0d24*/ 	.short	0x010a
        /*0d26*/ 	.byte	0x3f
	.zero		1


	//   ....[59]....
        /*0d28*/ 	.word	0x000180f0
        /*0d2c*/ 	.word	0x00000002
        /*0d30*/ 	.word	0x00036830
        /*0d34*/ 	.short	0x010a
        /*0d36*/ 	.byte	0x3f
	.zero		1


	//   ....[60]....
        /*0d38*/ 	.word	0x00018150
        /*0d3c*/ 	.word	0x00000005
        /*0d40*/ 	.word	0x00036830
        /*0d44*/ 	.short	0x010a
        /*0d46*/ 	.byte	0x3f
	.zero		1


	//   ....[61]....
        /*0d48*/ 	.word	0x000181b0
        /*0d4c*/ 	.word	0x00000003
        /*0d50*/ 	.word	0x00036850
        /*0d54*/ 	.short	0x010a
        /*0d56*/ 	.byte	0x3f
	.zero		1


	//   ....[62]....
        /*0d58*/ 	.word	0x00018210
        /*0d5c*/ 	.word	0x00000005
        /*0d60*/ 	.word	0x00036830
        /*0d64*/ 	.short	0x010a
        /*0d66*/ 	.byte	0x3f
	.zero		1


	//   ....[63]....
        /*0d68*/ 	.word	0x00018270
        /*0d6c*/ 	.word	0x00000003
        /*0d70*/ 	.word	0x00036850
        /*0d74*/ 	.short	0x010a
        /*0d76*/ 	.byte	0x3f
	.zero		1


	//   ....[64]....
        /*0d78*/ 	.word	0x000182d0
        /*0d7c*/ 	.word	0x00000003
        /*0d80*/ 	.word	0x00036850
        /*0d84*/ 	.short	0x010a
        /*0d86*/ 	.byte	0x3f
	.zero		1


	//   ....[65]....
        /*0d88*/ 	.word	0x00018470
        /*0d8c*/ 	.word	0x00000000
        /*0d90*/ 	.word	0x00036840
        /*0d94*/ 	.short	0x010a
        /*0d96*/ 	.byte	0x3f
	.zero		1


	//   ....[66]....
        /*0d98*/ 	.word	0x000190c0
        /*0d9c*/ 	.word	0x00000002
        /*0da0*/ 	.word	0x00036820
        /*0da4*/ 	.short	0x010a
        /*0da6*/ 	.byte	0x3f
	.zero		1


	//   ....[67]....
        /*0da8*/ 	.word	0x00019110
        /*0dac*/ 	.word	0x00000002
        /*0db0*/ 	.word	0x00036840
        /*0db4*/ 	.short	0x010a
        /*0db6*/ 	.byte	0x3f
	.zero		1


	//   ....[68]....
        /*0db8*/ 	.word	0x00019160
        /*0dbc*/ 	.word	0x00000002
        /*0dc0*/ 	.word	0x00000060
        /*0dc4*/ 	.short	0x010a
        /*0dc6*/ 	.byte	0x3f
	.zero		1


	//   ....[69]....
        /*0dc8*/ 	.word	0x000191b0
        /*0dcc*/ 	.word	0x00000003
        /*0dd0*/ 	.word	0x00036840
        /*0dd4*/ 	.short	0x010a
        /*0dd6*/ 	.byte	0x3f
	.zero		1


	//   ....[70]....
        /*0dd8*/ 	.word	0x00019200
        /*0ddc*/ 	.word	0x00000002
        /*0de0*/ 	.word	0x00000060
        /*0de4*/ 	.short	0x010a
        /*0de6*/ 	.byte	0x3f
	.zero		1


	//   ....[71]....
        /*0de8*/ 	.word	0x00019250
        /*0dec*/ 	.word	0x00000002
        /*0df0*/ 	.word	0x00036840
        /*0df4*/ 	.short	0x010a
        /*0df6*/ 	.byte	0x3f
	.zero		1


	//   ....[72]....
        /*0df8*/ 	.word	0x000192a0
        /*0dfc*/ 	.word	0x00000002
        /*0e00*/ 	.word	0x00000060
        /*0e04*/ 	.short	0x010a
        /*0e06*/ 	.byte	0x3f
	.zero		1


	//   ....[73]....
        /*0e08*/ 	.word	0x000192f0
        /*0e0c*/ 	.word	0x00000000
        /*0e10*/ 	.word	0x00036860
        /*0e14*/ 	.short	0x010a
        /*0e16*/ 	.byte	0x3f
	.zero		1


	//   ....[74]....
        /*0e18*/ 	.word	0x00019d00
        /*0e1c*/ 	.word	0x00000000
        /*0e20*/ 	.word	0x00036820
        /*0e24*/ 	.short	0x010a
        /*0e26*/ 	.byte	0x3f
	.zero		1


	//   ....[75]....
        /*0e28*/ 	.word	0x00019ea0
        /*0e2c*/ 	.word	0x00000006
        /*0e30*/ 	.word	0x00000000
        /*0e34*/ 	.short	0x010a
        /*0e36*/ 	.byte	0x3f
	.zero		1


	//   ....[76]....
        /*0e38*/ 	.word	0x00019ef0
        /*0e3c*/ 	.word	0x00000007
        /*0e40*/ 	.word	0x00000000
        /*0e44*/ 	.short	0x010a
        /*0e46*/ 	.byte	0x3f
	.zero		1


	//   ....[77]....
        /*0e48*/ 	.word	0x00019f40
        /*0e4c*/ 	.word	0x00000004
        /*0e50*/ 	.word	0x00000000
        /*0e54*/ 	.short	0x010a
        /*0e56*/ 	.byte	0x3f
	.zero		1


	//----- nvinfo : EIATTR_NUM_MBARRIERS
	.align		4
.L_333:
        /*0e58*/ 	.byte	0x03, 0x38
        /*0e5a*/ 	.short	0x0016


	//----- nvinfo : EIATTR_EXIT_INSTR_OFFSETS
	.align		4
        /*0e5c*/ 	.byte	0x04, 0x1c
        /*0e5e*/ 	.short	(.L_335 - .L_334)


	//   ....[0]....
.L_334:
        /*0e60*/ 	.word	0x00000a50


	//   ....[1]....
        /*0e64*/ 	.word	0x000114f0


	//   ....[2]....
        /*0e68*/ 	.word	0x00018080


	//----- nvinfo : EIATTR_MAX_THREADS
	.align		4
.L_335:
        /*0e6c*/ 	.byte	0x04, 0x05
        /*0e6e*/ 	.short	(.L_337 - .L_336)
.L_336:
        /*0e70*/ 	.word	0x00000180
        /*0e74*/ 	.word	0x00000001
        /*0e78*/ 	.word	0x00000001


	//----- nvinfo : EIATTR_CRS_STACK_SIZE
	.align		4
.L_337:
        /*0e7c*/ 	.byte	0x04, 0x1e
        /*0e7e*/ 	.short	(.L_339 - .L_338)
.L_338:
        /*0e80*/ 	.word	0x00000000


	//----- nvinfo : EIATTR_CBANK_PARAM_SIZE
	.align		4
.L_339:
        /*0e84*/ 	.byte	0x03, 0x19
        /*0e86*/ 	.short	0x0af0


	//----- nvinfo : EIATTR_PARAM_CBANK
	.align		4
        /*0e88*/ 	.byte	0x04, 0x0a
        /*0e8a*/ 	.short	(.L_341 - .L_340)
	.align		4
.L_340:
        /*0e8c*/ 	.word	index@(.nv.constant0._ZN7cutlass13device_kernelIN5flash11enable_sm90INS1_16FlashAttnFwdSm90INS1_25CollectiveMainloopFwdSm90ILi2EN4cute5tupleIJNS5_1CILi1EEES8_S8_EEENS6_IJNS7_ILi128EEENS7_ILi112EEENS7_ILi192EEEEEELi192ENS_10bfloat16_tEfNS_4arch4Sm90ELb1ELb0ELb0ELb1ELb0ELb0ELb0ELb1ELb1ELb1ELb0ELb0EEENS1_21CollectiveEpilogueFwdINS6_IJSA_SC_SB_EEES9_SE_SG_Li256ELb1ELb1ELb0ELb0EEENS1_36VarlenDynamicPersistentTileSchedulerILi128ELi112ELi256ELi128ELb0ELb1ELb1ELb1ELb1ELb1EEEEEEEEEvNT_6ParamsE)
        /*0e90*/ 	.short	0x0210
        /*0e92*/ 	.short	0x0af0


	//----- nvinfo : EIATTR_SW_WAR
	.align		4
.L_341:
        /*0e94*/ 	.byte	0x04, 0x36
        /*0e96*/ 	.short	(.L_343 - .L_342)
.L_342:
        /*0e98*/ 	.word	0x00000008
.L_343:


//--------------------- .nv.info._ZN7cutlass13device_kernelIN5flash11enable_sm90INS1_16FlashAttnFwdSm90INS1_25CollectiveMainloopFwdSm90ILi2EN4cute5tupleIJNS5_1CILi1EEES8_S8_EEENS6_IJNS7_ILi128EEENS7_ILi112EEENS7_ILi192EEEEEELi192ENS_10bfloat16_tEfNS_4arch4Sm90ELb1ELb0ELb0ELb1ELb0ELb1ELb0ELb1ELb1ELb1ELb0ELb0EEENS1_21CollectiveEpilogueFwdINS6_IJSA_SC_SB_EEES9_SE_SG_Li256ELb1ELb1ELb0ELb0EEENS1_36VarlenDynamicPersistentTileSchedulerILi128ELi112ELi256ELi128ELb0ELb1ELb1ELb1ELb1ELb1EEEEEEEEEvNT_6ParamsE --------------------------
	.section	.nv.info._ZN7cutlass13device_kernelIN5flash11enable_sm90INS1_16FlashAttnFwdSm90INS1_25CollectiveMainloopFwdSm90ILi2EN4cute5tupleIJNS5_1CILi1EEES8_S8_EEENS6_IJNS7_ILi128EEENS7_ILi112EEENS7_ILi192EEEEEELi192ENS_10bfloat16_tEfNS_4arch4Sm90ELb1ELb0ELb0ELb1ELb0ELb1ELb0ELb1ELb1ELb1ELb0ELb0EEENS1_21CollectiveEpilogueFwdINS6_IJSA_SC_SB_EEES9_SE_SG_Li256ELb1ELb1ELb0ELb0EEENS1_36VarlenDynamicPersistentTileSchedulerILi128ELi112ELi256ELi128ELb0ELb1ELb1ELb1ELb1ELb1EEEEEEEEEvNT_6ParamsE,"",@"SHT_CUDA_INFO"
	.sectionflags	@""
	.align	4


	//----- nvinfo : EIATTR_CUDA_API_VERSION
	.align		4
        /*0000*/ 	.byte	0x04, 0x37
        /*0002*/ 	.short	(.L_345 - .L_344)
.L_344:
        /*0004*/ 	.word	0x00000082


	//----- nvinfo : EIATTR_KPARAM_INFO
	.align		4
.L_345:
        /*0008*/ 	.byte	0x04, 0x17
        /*000a*/ 	.short	(.L_347 - .L_346)
.L_346:
        /*000c*/ 	.word	0x00000000
        /*0010*/ 	.short	0x0000
        /*0012*/ 	.short	0x0070
        /*0014*/ 	.byte	0x00, 0xf0, 0x01, 0x2a


	//----- nvinfo : EIATTR_SPARSE_MMA_MASK
	.align		4
.L_347:
        /*0018*/ 	.byte	0x03, 0x50
        /*001a*/ 	.short	0x0000


	//----- nvinfo : EIATTR_MAXREG_COUNT
	.align		4
        /*001c*/ 	.byte	0x03, 0x1b
        /*001e*/ 	.short	0x00a8


	//----- nvinfo : EIATTR_NUM_BARRIERS
	.align		4
        /*0020*/ 	.byte	0x02, 0x4c
        /*0022*/ 	.byte	0x10
	.zero		1


	//----- nvinfo : EIATTR_EXTERNS
	.align		4
        /*0024*/ 	.byte	0x04, 0x0f
        /*0026*/ 	.short	(.L_349 - .L_348)


	//   ....[0]....
	.align		4
.L_348:
        /*0028*/ 	.word	index@(__assertfail)


	//----- nvinfo : EIATTR_ANNOTATIONS
	.align		4
.L_349:
        /*002c*/ 	.byte	0x04, 0x55
        /*002e*/ 	.short	(.L_351 - .L_350)


	//   ....[0]....
.L_350:
        /* <DEDUP_REMOVED lines=134> */


	//----- nvinfo : EIATTR_MERCURY_ISA_VERSION
	.align		4
.L_351:
        /*0878*/ 	.byte	0x03, 0x5f
        /*087a*/ 	.short	0x0101


	//----- nvinfo : EIATTR_UNUSED_LOAD_BYTE_OFFSET
	.align		4
        /*087c*/ 	.byte	0x04, 0x44
        /*087e*/ 	.short	(.L_353 - .L_352)


	//   ....[0]....
.L_352:
        /*0880*/ 	.word	0x00000ab0
        /*0884*/ 	.word	0x0000fff0


	//   ....[1]....
        /*0888*/ 	.word	0x00023130
        /*088c*/ 	.word	0x0000fff0


	//----- nvinfo : EIATTR_INT_WARP_WIDE_INSTR_OFFSETS
	.align		4
.L_353:
        /*0890*/ 	.byte	0x04, 0x31
        /*0892*/ 	.short	(.L_355 - .L_354)


	//   ....[0]....
.L_354:
        /*0894*/ 	.word	0x00000190


	//   ....[1]....
        /*0898*/ 	.word	0x000001d0


	//   ....[2]....
        /*089c*/ 	.word	0x00000240


	//   ....[3]....
        /*08a0*/ 	.word	0x00028400


	//   ....[4]....
        /*08a4*/ 	.word	0x00028490


	//   ....[5]....
        /*08a8*/ 	.word	0x0002c410


	//   ....[6]....
        /*08ac*/ 	.word	0x0002c470


	//----- nvinfo : EIATTR_COOP_GROUP_MASK_REGIDS
	.align		4
.L_355:
        /*08b0*/ 	.byte	0x04, 0x29
        /*08b2*/ 	.short	(.L_357 - .L_356)


	//   ....[0]....
.L_356:
        /*08b4*/ 	.word	0xffffffff


	//   ....[1]....
        /*08b8*/ 	.word	0xffffffff


	//   ....[2]....
        /*08bc*/ 	.word	0xffffffff


	//   ....[3]....
        /*08c0*/ 	.word	0xffffffff


	//   ....[4]....
        /*08c4*/ 	.word	0xffffffff


	//   ....[5]....
        /*08c8*/ 	.word	0xffffffff


	//   ....[6]....
        /*08cc*/ 	.word	0xffffffff


	//   ....[7]....
        /*08d0*/ 	.word	0xffffffff


	//   ....[8]....
        /*08d4*/ 	.word	0xffffffff


	//   ....[9]....
        /*08d8*/ 	.word	0xffffffff


	//   ....[10]....
        /*08dc*/ 	.word	0xffffffff


	//   ....[11]....
        /*08e0*/ 	.word	0xffffffff


	//   ....[12]....
        /*08e4*/ 	.word	0xffffffff


	//   ....[13]....
        /*08e8*/ 	.word	0xffffffff


	//   ....[14]....
        /*08ec*/ 	.word	0xffffffff


	//   ....[15]....
        /*08f0*/ 	.word	0xffffffff


	//   ....[16]....
        /*08f4*/ 	.word	0xffffffff


	//   ....[17]....
        /*08f8*/ 	.word	0xffffffff


	//   ....[18]....
        /*08fc*/ 	.word	0xffffffff


	//   ....[19]....
        /*0900*/ 	.word	0xffffffff


	//   ....[20]....
        /*0904*/ 	.word	0xffffffff


	//   ....[21]....
        /*0908*/ 	.word	0xffffffff


	//   ....[22]....
        /*090c*/ 	.word	0xffffffff


	//   ....[23]....
        /*0910*/ 	.word	0xffffffff


	//   ....[24]....
        /*0914*/ 	.word	0xffffffff


	//   ....[25]....
        /*0918*/ 	.word	0xffffffff


	//   ....[26]....
        /*091c*/ 	.word	0xffffffff


	//   ....[27]....
        /*0920*/ 	.word	0xffffffff


	//   ....[28]....
        /*0924*/ 	.word	0xffffffff


	//   ....[29]....
        /*0928*/ 	.word	0xffffffff


	//   ....[30]....
        /*092c*/ 	.word	0xffffffff


	//   ....[31]....
        /*0930*/ 	.word	0xffffffff


	//   ....[32]....
        /*0934*/ 	.word	0xffffffff


	//   ....[33]....
        /*0938*/ 	.word	0xffffffff


	//   ....[34]....
        /*093c*/ 	.word	0xffffffff


	//   ....[35]....
        /*0940*/ 	.word	0xffffffff


	//   ....[36]....
        /*0944*/ 	.word	0xffffffff


	//   ....[37]....
        /*0948*/ 	.word	0xffffffff


	//   ....[38]....
        /*094c*/ 	.word	0xffffffff


	//   ....[39]....
        /*0950*/ 	.word	0xffffffff


	//   ....[40]....
        /*0954*/ 	.word	0xffffffff


	//   ....[41]....
        /*0958*/ 	.word	0xffffffff


	//   ....[42]....
        /*095c*/ 	.word	0xffffffff


	//   ....[43]....
        /*0960*/ 	.word	0xffffffff


	//   ....[44]....
        /*0964*/ 	.word	0xffffffff


	//   ....[45]....
        /*0968*/ 	.word	0xffffffff


	//   ....[46]....
        /*096c*/ 	.word	0xffffffff


	//   ....[47]....
        /*0970*/ 	.word	0xffffffff


	//   ....[48]....
        /*0974*/ 	.word	0xffffffff


	//   ....[49]....
        /*0978*/ 	.word	0xffffffff


	//   ....[50]....
        /*097c*/ 	.word	0xffffffff


	//   ....[51]....
        /*0980*/ 	.word	0xffffffff


	//   ....[52]....
        /*0984*/ 	.word	0xffffffff


	//   ....[53]....
        /*0988*/ 	.word	0xffffffff


	//   ....[54]....
        /*098c*/ 	.word	0xffffffff


	//   ....[55]....
        /*0990*/ 	.word	0xffffffff


	//   ....[56]....
        /*0994*/ 	.word	0xffffffff


	//   ....[57]....
        /*0998*/ 	.word	0xffffffff


	//   ....[58]....
        /*099c*/ 	.word	0xffffffff


	//   ....[59]....
        /*09a0*/ 	.word	0xffffffff


	//   ....[60]....
        /*09a4*/ 	.word	0xffffffff


	//   ....[61]....
        /*09a8*/ 	.word	0xffffffff


	//   ....[62]....
        /*09ac*/ 	.word	0xffffffff


	//   ....[63]....
        /*09b0*/ 	.word	0xffffffff


	//   ....[64]....
        /*09b4*/ 	.word	0xffffffff


	//   ....[65]....
        /*09b8*/ 	.word	0xffffffff


	//   ....[66]....
        /*09bc*/ 	.word	0xffffffff


	//   ....[67]....
        /*09c0*/ 	.word	0xffffffff


	//   ....[68]....
        /*09c4*/ 	.word	0xffffffff


	//   ....[69]....
        /*09c8*/ 	.word	0xffffffff


	//   ....[70]....
        /*09cc*/ 	.word	0xffffffff


	//   ....[71]....
        /*09d0*/ 	.word	0xffffffff


	//   ....[72]....
        /*09d4*/ 	.word	0xffffffff


	//   ....[73]....
        /*09d8*/ 	.word	0xffffffff


	//   ....[74]....
        /*09dc*/ 	.word	0xffffffff


	//   ....[75]....
        /*09e0*/ 	.word	0xffffffff


	//   ....[76]....
        /*09e4*/ 	.word	0xffffffff


	//   ....[77]....
        /*09e8*/ 	.word	0xffffffff


	//   ....[78]....
        /*09ec*/ 	.word	0xffffffff


	//   ....[79]....
        /*09f0*/ 	.word	0xffffffff


	//   ....[80]....
        /*09f4*/ 	.word	0xffffffff


	//   ....[81]....
        /*09f8*/ 	.word	0xffffffff


	//   ....[82]....
        /*09fc*/ 	.word	0xffffffff


	//   ....[83]....
        /*0a00*/ 	.word	0xffffffff


	//   ....[84]....
        /*0a04*/ 	.word	0xffffffff


	//   ....[85]....
        /*0a08*/ 	.word	0xffffffff


	//   ....[86]....
        /*0a0c*/ 	.word	0xffffffff


	//   ....[87]....
        /*0a10*/ 	.word	0xffffffff


	//   ....[88]....
        /*0a14*/ 	.word	0xffffffff


	//   ....[89]....
        /*0a18*/ 	.word	0xffffffff


	//   ....[90]....
        /*0a1c*/ 	.word	0xffffffff


	//   ....[91]....
        /*0a20*/ 	.word	0xffffffff


	//   ....[92]....
        /*0a24*/ 	.word	0xffffffff


	//   ....[93]....
        /*0a28*/ 	.word	0xffffffff


	//   ....[94]....
        /*0a2c*/ 	.word	0xffffffff


	//   ....[95]....
        /*0a30*/ 	.word	0xffffffff


	//   ....[96]....
        /*0a34*/ 	.word	0xffffffff


	//   ....[97]....
        /*0a38*/ 	.word	0xffffffff


	//   ....[98]....
        /*0a3c*/ 	.word	0xffffffff


	//   ....[99]....
        /*0a40*/ 	.word	0xffffffff


	//   ....[100]....
        /*0a44*/ 	.word	0xffffffff


	//   ....[101]....
        /*0a48*/ 	.word	0xffffffff


	//   ....[102]....
        /*0a4c*/ 	.word	0xffffffff


	//   ....[103]....
        /*0a50*/ 	.word	0xffffffff


	//   ....[104]....
        /*0a54*/ 	.word	0xffffffff


	//   ....[105]....
        /*0a58*/ 	.word	0xffffffff


	//   ....[106]....
        /*0a5c*/ 	.word	0xffffffff


	//   ....[107]....
        /*0a60*/ 	.word	0xffffffff


	//   ....[108]....
        /*0a64*/ 	.word	0xffffffff


	//   ....[109]....
        /*0a68*/ 	.word	0xffffffff


	//   ....[110]....
        /*0a6c*/ 	.word	0xffffffff


	//   ....[111]....
        /*0a70*/ 	.word	0xffffffff


	//   ....[112]....
        /*0a74*/ 	.word	0xffffffff


	//   ....[113]....
        /*0a78*/ 	.word	0xffffffff


	//   ....[114]....
        /*0a7c*/ 	.word	0xffffffff


	//   ....[115]....
        /*0a80*/ 	.word	0xffffffff


	//   ....[116]....
        /*0a84*/ 	.word	0x0500000f


	//   ....[117]....
        /*0a88*/ 	.word	0x0500000f


	//   ....[118]....
        /*0a8c*/ 	.word	0x0500000f


	//   ....[119]....
        /*0a90*/ 	.word	0x0500000f


	//   ....[120]....
        /*0a94*/ 	.word	0x0500000f


	//   ....[121]....
        /*0a98*/ 	.word	0x0500000f


	//   ....[122]....
        /*0a9c*/ 	.word	0x0500000f


	//   ....[123]....
        /*0aa0*/ 	.word	0x0500000f


	//   ....[124]....
        /*0aa4*/ 	.word	0x0500000f


	//   ....[125]....
        /*0aa8*/ 	.word	0x0500000f


	//   ....[126]....
        /*0aac*/ 	.word	0x0500000f


	//   ....[127]....
        /*0ab0*/ 	.word	0x0500000f


	//   ....[128]....
        /*0ab4*/ 	.word	0x0500000f


	//   ....[129]....
        /*0ab8*/ 	.word	0x0500000f


	//   ....[130]....
        /*0abc*/ 	.word	0x0500000f


	//   ....[131]....
        /*0ac0*/ 	.word	0x0500000f


	//   ....[132]....
        /*0ac4*/ 	.word	0x0500000f


	//   ....[133]....
        /*0ac8*/ 	.word	0x0500000f


	//   ....[134]....
        /*0acc*/ 	.word	0x0500000f


	//   ....[135]....
        /*0ad0*/ 	.word	0x0500000f


	//   ....[136]....
        /*0ad4*/ 	.word	0x0500000f


	//   ....[137]....
        /*0ad8*/ 	.word	0x0500000f


	//   ....[138]....
        /*0adc*/ 	.word	0x0500000f


	//   ....[139]....
        /*0ae0*/ 	.word	0x0500000f


	//   ....[140]....
        /*0ae4*/ 	.word	0x0500000f


	//   ....[141]....
        /*0ae8*/ 	.word	0x0500000f


	//   ....[142]....
        /*0aec*/ 	.word	0x0500000f


	//   ....[143]....
        /*0af0*/ 	.word	0x0500000f


	//   ....[144]....
        /*0af4*/ 	.word	0x0500000f


	//   ....[145]....
        /*0af8*/ 	.word	0x0500000f


	//   ....[146]....
        /*0afc*/ 	.word	0x0500000f


	//   ....[147]....
        /*0b00*/ 	.word	0x0500000f


	//   ....[148]....
        /*0b04*/ 	.word	0x0500000f


	//   ....[149]....
        /*0b08*/ 	.word	0x0500000f


	//   ....[150]....
        /*0b0c*/ 	.word	0x0500000f


	//   ....[151]....
        /*0b10*/ 	.word	0x0500000f


	//   ....[152]....
        /*0b14*/ 	.word	0x0500000f


	//   ....[153]....
        /*0b18*/ 	.word	0x0500000f


	//   ....[154]....
        /*0b1c*/ 	.word	0x0500000f


	//   ....[155]....
        /*0b20*/ 	.word	0x0500000f


	//   ....[156]....
        /*0b24*/ 	.word	0x0500000f


	//   ....[157]....
        /*0b28*/ 	.word	0x0500000f


	//   ....[158]....
        /*0b2c*/ 	.word	0x0500000f


	//   ....[159]....
        /*0b30*/ 	.word	0x0500000f


	//   ....[160]....
        /*0b34*/ 	.word	0x0500000f


	//   ....[161]....
        /*0b38*/ 	.word	0x0500000f


	//   ....[162]....
        /*0b3c*/ 	.word	0x0500000f


	//   ....[163]....
        /*0b40*/ 	.word	0x0500000f


	//   ....[164]....
        /*0b44*/ 	.word	0x0500000f


	//   ....[165]....
        /*0b48*/ 	.word	0x0500000f


	//   ....[166]....
        /*0b4c*/ 	.word	0x0500000f


	//   ....[167]....
        /*0b50*/ 	.word	0x0500000f


	//----- nvinfo : EIATTR_COOP_GROUP_INSTR_OFFSETS
	.align		4
.L_357:
        /*0b54*/ 	.byte	0x04, 0x28
        /*0b56*/ 	.short	(.L_359 - .L_358)


	//   ....[0]....
.L_358:
        /*0b58*/ 	.word	0x00000060


	//   ....[1]....
        /*0b5c*/ 	.word	0x000001a0


	//   ....[2]....
        /*0b60*/ 	.word	0x000001f0


	//   ....[3]....
        /*0b64*/ 	.word	0x00000420


	//   ....[4]....
        /*0b68*/ 	.word	0x00000580


	//   ....[5]....
        /*0b6c*/ 	.word	0x000006a0


	//   ....[6]....
        /*0b70*/ 	.word	0x00000800


	//   ....[7]....
        /*0b74*/ 	.word	0x0000b1b0


	//   ....[8]....
        /*0b78*/ 	.word	0x0000b910


	//   ....[9]....
        /*0b7c*/ 	.word	0x0000b920


	//   ....[10]....
        /*0b80*/ 	.word	0x0000b930


	//   ....[11]....
        /*0b84*/ 	.word	0x0000b940


	//   ....[12]....
        /*0b88*/ 	.word	0x0000c200


	//   ....[13]....
        /*0b8c*/ 	.word	0x0000c210


	//   ....[14]....
        /*0b90*/ 	.word	0x0000c220


	//   ....[15]....
        /*0b94*/ 	.word	0x0000c230


	//   ....[16]....
        /*0b98*/ 	.word	0x0000f3d0


	//   ....[17]....
        /*0b9c*/ 	.word	0x0000f3e0


	//   ....[18]....
        /*0ba0*/ 	.word	0x0000f3f0


	//   ....[19]....
        /*0ba4*/ 	.word	0x0000f400


	//   ....[20]....
        /*0ba8*/ 	.word	0x0000fa90


	//   ....[21]....
        /*0bac*/ 	.word	0x0000faa0


	//   ....[22]....
        /*0bb0*/ 	.word	0x0000fab0


	//   ....[23]....
        /*0bb4*/ 	.word	0x0000fac0


	//   ....[24]....
        /*0bb8*/ 	.word	0x00015dc0


	//   ....[25]....
        /*0bbc*/ 	.word	0x00016500


	//   ....[26]....
        /*0bc0*/ 	.word	0x00016560


	//   ....[27]....
        /*0bc4*/ 	.word	0x00016600


	//   ....[28]....
        /*0bc8*/ 	.word	0x00016e20


	//   ....[29]....
        /*0bcc*/ 	.word	0x00016e90


	//   ....[30]....
        /*0bd0*/ 	.word	0x0001b690


	//   ....[31]....
        /*0bd4*/ 	.word	0x0001bc10


	//   ....[32]....
        /*0bd8*/ 	.word	0x0001bc40


	//   ....[33]....
        /*0bdc*/ 	.word	0x0001c030


	//   ....[34]....
        /*0be0*/ 	.word	0x0001c430


	//   ....[35]....
        /*0be4*/ 	.word	0x0001c490


	//   ....[36]....
        /*0be8*/ 	.word	0x00020c90


	//   ....[37]....
        /*0bec*/ 	.word	0x00020cb0


	//   ....[38]....
        /*0bf0*/ 	.word	0x000212d0


	//   ....[39]....
        /*0bf4*/ 	.word	0x000213a0


	//   ....[40]....
        /*0bf8*/ 	.word	0x000228d0


	//   ....[41]....
        /*0bfc*/ 	.word	0x000228e0


	//   ....[42]....
        /*0c00*/ 	.word	0x00022930


	//   ....[43]....
        /*0c04*/ 	.word	0x00022940


	//   ....[44]....
        /*0c08*/ 	.word	0x00023fb0


	//   ....[45]....
        /*0c0c*/ 	.word	0x00024010


	//   ....[46]....
        /*0c10*/ 	.word	0x00024050


	//   ....[47]....
        /*0c14*/ 	.word	0x00024070


	//   ....[48]....
        /*0c18*/ 	.word	0x000246e0


	//   ....[49]....
        /*0c1c*/ 	.word	0x00024710


	//   ....[50]....
        /*0c20*/ 	.word	0x00024810


	//   ....[51]....
        /*0c24*/ 	.word	0x00024830


	//   ....[52]....
        /*0c28*/ 	.word	0x00024930


	//   ....[53]....
        /*0c2c*/ 	.word	0x00024950


	//   ....[54]....
        /*0c30*/ 	.word	0x00024a60


	//   ....[55]....
        /*0c34*/ 	.word	0x00024a80


	//   ....[56]....
        /*0c38*/ 	.word	0x00025350


	//   ....[57]....
        /*0c3c*/ 	.word	0x00025370


	//   ....[58]....
        /*0c40*/ 	.word	0x00025470


	//   ....[59]....
        /*0c44*/ 	.word	0x00025490


	//   ....[60]....
        /*0c48*/ 	.word	0x00025590


	//   ....[61]....
        /*0c4c*/ 	.word	0x000255b0


	//   ....[62]....
        /*0c50*/ 	.word	0x000256c0


	//   ....[63]....
        /*0c54*/ 	.word	0x000256e0


	//   ....[64]....
        /*0c58*/ 	.word	0x00025870


	//   ....[65]....
        /*0c5c*/ 	.word	0x00025a40


	//   ....[66]....
        /*0c60*/ 	.word	0x00025a70


	//   ....[67]....
        /*0c64*/ 	.word	0x00025aa0


	//   ....[68]....
        /*0c68*/ 	.word	0x00025ad0


	//   ....[69]....
        /*0c6c*/ 	.word	0x00025b00


	//   ....[70]....
        /*0c70*/ 	.word	0x00025b30


	//   ....[71]....
        /*0c74*/ 	.word	0x00025ca0


	//   ....[72]....
        /*0c78*/ 	.word	0x00025cd0


	//   ....[73]....
        /*0c7c*/ 	.word	0x00025d00


	//   ....[74]....
        /*0c80*/ 	.word	0x00025d30


	//   ....[75]....
        /*0c84*/ 	.word	0x00025d60


	//   ....[76]....
        /*0c88*/ 	.word	0x00025d90


	//   ....[77]....
        /*0c8c*/ 	.word	0x00025e30


	//   ....[78]....
        /*0c90*/ 	.word	0x00025e90


	//   ....[79]....
        /*0c94*/ 	.word	0x00025f20


	//   ....[80]....
        /*0c98*/ 	.word	0x00026da0


	//   ....[81]....
        /*0c9c*/ 	.word	0x00028a00


	//   ....[82]....
        /*0ca0*/ 	.word	0x000296d0


	//   ....[83]....
        /*0ca4*/ 	.word	0x000296f0


	//   ....[84]....
        /*0ca8*/ 	.word	0x00029710


	//   ....[85]....
        /*0cac*/ 	.word	0x00029730


	//   ....[86]....
        /*0cb0*/ 	.word	0x00029810


	//   ....[87]....
        /*0cb4*/ 	.word	0x00029870


	//   ....[88]....
        /*0cb8*/ 	.word	0x000298a0


	//   ....[89]....
        /*0cbc*/ 	.word	0x00029920


	//   ....[90]....
        /*0cc0*/ 	.word	0x00029950


	//   ....[91]....
        /*0cc4*/ 	.word	0x000299e0


	//   ....[92]....
        /*0cc8*/ 	.word	0x00029a10


	//   ....[93]....
        /*0ccc*/ 	.word	0x00029aa0


	//   ....[94]....
        /*0cd0*/ 	.word	0x00029ad0


	//   ....[95]....
        /*0cd4*/ 	.word	0x00029b60


	//   ....[96]....
        /*0cd8*/ 	.word	0x00029b70


	//   ....[97]....
        /*0cdc*/ 	.word	0x00029c00


	//   ....[98]....
        /*0ce0*/ 	.word	0x0002cc30


	//   ....[99]....
        /*0ce4*/ 	.word	0x0002cc90


	//   ....[100]....
        /*0ce8*/ 	.word	0x0002ccc0


	//   ....[101]....
        /*0cec*/ 	.word	0x0002ccd0


	//   ....[102]....
        /*0cf0*/ 	.word	0x0002cd00


	//   ....[103]....
        /*0cf4*/ 	.word	0x0002cd30


	//   ....[104]....
        /*0cf8*/ 	.word	0x0002cd60


	//   ....[105]....
        /*0cfc*/ 	.word	0x0002cd90


	//   ....[106]....
        /*0d00*/ 	.word	0x0002cf10


	//   ....[107]....
        /*0d04*/ 	.word	0x0002cf40


	//   ....[108]....
        /*0d08*/ 	.word	0x0002cf70


	//   ....[109]....
        /*0d0c*/ 	.word	0x0002cfa0


	//   ....[110]....
        /*0d10*/ 	.word	0x0002cfd0


	//   ....[111]....
        /*0d14*/ 	.word	0x0002d000


	//   ....[112]....
        /*0d18*/ 	.word	0x0002d0c0


	//   ....[113]....
        /*0d1c*/ 	.word	0x0002d0e0


	//   ....[114]....
        /*0d20*/ 	.word	0x0002d150


	//   ....[115]....
        /*0d24*/ 	.word	0x0002d820


	//   ....[116]....
        /*0d28*/ 	.word	0x0002dc80


	//   ....[117]....
        /*0d2c*/ 	.word	0x0002dd10


	//   ....[118]....
        /*0d30*/ 	.word	0x0002dd60


	//   ....[119]....
        /*0d34*/ 	.word	0x0002ddb0


	//   ....[120]....
        /*0d38*/ 	.word	0x0002de40


	//   ....[121]....
        /*0d3c*/ 	.word	0x0002ded0


	//   ....[122]....
        /*0d40*/ 	.word	0x0002df20


	//   ....[123]....
        /*0d44*/ 	.word	0x0002df70


	//   ....[124]....
        /*0d48*/ 	.word	0x0002e060


	//   ....[125]....
        /*0d4c*/ 	.word	0x0002e0f0


	//   ....[126]....
        /*0d50*/ 	.word	0x0002e150


	//   ....[127]....
        /*0d54*/ 	.word	0x0002e1b0


	//   ....[128]....
        /*0d58*/ 	.word	0x0002e240


	//   ....[129]....
        /*0d5c*/ 	.word	0x0002e2d0


	//   ....[130]....
        /*0d60*/ 	.word	0x0002e330


	//   ....[131]....
        /*0d64*/ 	.word	0x0002e390


	//   ....[132]....
        /*0d68*/ 	.word	0x0002e680


	//   ....[133]....
        /*0d6c*/ 	.word	0x0002e970


	//   ....[134]....
        /*0d70*/ 	.word	0x0002eae0


	//   ....[135]....
        /*0d74*/ 	.word	0x0002eb30


	//   ....[136]....
        /*0d78*/ 	.word	0x0002eb90


	//   ....[137]....
        /*0d7c*/ 	.word	0x0002ec30


	//   ....[138]....
        /*0d80*/ 	.word	0x0002ecd0


	//   ....[139]....
        /*0d84*/ 	.word	0x0002ee00


	//   ....[140]....
        /*0d88*/ 	.word	0x0002eee0


	//   ....[141]....
        /*0d8c*/ 	.word	0x0002ef70


	//   ....[142]....
        /*0d90*/ 	.word	0x0002f050


	//   ....[143]....
        /*0d94*/ 	.word	0x0002f0e0


	//   ....[144]....
        /*0d98*/ 	.word	0x0002f1d0


	//   ....[145]....
        /*0d9c*/ 	.word	0x0002f260


	//   ....[146]....
        /*0da0*/ 	.word	0x0002f350


	//   ....[147]....
        /*0da4*/ 	.word	0x0002f3e0


	//   ....[148]....
        /*0da8*/ 	.word	0x0002f4c0


	//   ....[149]....
        /*0dac*/ 	.word	0x0002f5d0


	//   ....[150]....
        /*0db0*/ 	.word	0x0002f900


	//   ....[151]....
        /*0db4*/ 	.word	0x0002f9a0


	//   ....[152]....
        /*0db8*/ 	.word	0x0002fac0


	//   ....[153]....
        /*0dbc*/ 	.word	0x0002fb40


	//   ....[154]....
        /*0dc0*/ 	.word	0x0002fbc0


	//   ....[155]....
        /*0dc4*/ 	.word	0x0002fc40


	//   ....[156]....
        /*0dc8*/ 	.word	0x0002fcc0


	//   ....[157]....
        /*0dcc*/ 	.word	0x0002fd50


	//   ....[158]....
        /*0dd0*/ 	.word	0x0002fdf0


	//   ....[159]....
        /*0dd4*/ 	.word	0x0002fea0


	//   ....[160]....
        /*0dd8*/ 	.word	0x0002ff20


	//   ....[161]....
        /*0ddc*/ 	.word	0x0002ffa0


	//   ....[162]....
        /*0de0*/ 	.word	0x00030020


	//   ....[163]....
        /*0de4*/ 	.word	0x000300b0


	//   ....[164]....
        /*0de8*/ 	.word	0x00030130


	//   ....[165]....
        /*0dec*/ 	.word	0x000301d0


	//   ....[166]....
        /*0df0*/ 	.word	0x00030260


	//   ....[167]....
        /*0df4*/ 	.word	0x00030390


	//----- nvinfo : EIATTR_REG_RECONFIG
	.align		4
.L_359:
        /*0df8*/ 	.byte	0x01, 0x54
	.zero		2


	//----- nvinfo : EIATTR_SYSCALL_OFFSETS
	.align		4
        /*0dfc*/ 	.byte	0x04, 0x46
        /*0dfe*/ 	.short	(.L_361 - .L_360)


	//   ....[0]....
.L_360:
        /*0e00*/ 	.word	0x00001c20


	//   ....[1]....
        /*0e04*/ 	.word	0x00001d70


	//   ....[2]....
        /*0e08*/ 	.word	0x0000b350


	//   ....[3]....
        /*0e0c*/ 	.word	0x0000b670


	//   ....[4]....
        /*0e10*/ 	.word	0x00028600


	//   ....[5]....
        /*0e14*/ 	.word	0x00028760


	//   ....[6]....
        /*0e18*/ 	.word	0x00028860


	//   ....[7]....
        /*0e1c*/ 	.word	0x00029280


	//----- nvinfo : EIATTR_MBARRIER_INSTR_OFFSETS
	.align		4
.L_361:
        /*0e20*/ 	.byte	0x04, 0x39
        /*0e22*/ 	.short	(.L_363 - .L_362)


	//   ....[0]....
.L_362:
        /*0e24*/ 	.word	0x000002d0
        /*0e28*/ 	.word	0x000000ff
        /*0e2c*/ 	.word	0x00036800
        /*0e30*/ 	.short	0x0100
        /*0e32*/ 	.byte	0x08
	.zero		1


	//   ....[1]....
        /*0e34*/ 	.word	0x000002e0
        /*0e38*/ 	.word	0x000000ff
        /*0e3c*/ 	.word	0x00036820
        /*0e40*/ 	.short	0x0100
        /*0e42*/ 	.byte	0x08
	.zero		1


	//   ....[2]....
        /*0e44*/ 	.word	0x000003d0
        /*0e48*/ 	.word	0x000000ff
        /*0e4c*/ 	.word	0x00036830
        /*0e50*/ 	.short	0x0100
        /*0e52*/ 	.byte	0x08
	.zero		1


	//   ....[3]....
        /*0e54*/ 	.word	0x000003e0
        /*0e58*/ 	.word	0x000000ff
        /*0e5c*/ 	.word	0x00036840
        /*0e60*/ 	.short	0x0100
        /*0e62*/ 	.byte	0x08
	.zero		1


	//   ....[4]....
        /*0e64*/ 	.word	0x000003f0
        /*0e68*/ 	.word	0x000000ff
        /*0e6c*/ 	.word	0x00036838
        /*0e70*/ 	.short	0x0100
        /*0e72*/ 	.byte	0x08
	.zero		1


	//   ....[5]....
        /*0e74*/ 	.word	0x00000400
        /*0e78*/ 	.word	0x000000ff
        /*0e7c*/ 	.word	0x00036848
        /*0e80*/ 	.short	0x0100
        /*0e82*/ 	.byte	0x08
	.zero		1


	//   ....[6]....
        /*0e84*/ 	.word	0x00000530
        /*0e88*/ 	.word	0x000000ff
        /*0e8c*/ 	.word	0x00036850
        /*0e90*/ 	.short	0x0100
        /*0e92*/ 	.byte	0x08
	.zero		1


	//   ....[7]....
        /*0e94*/ 	.word	0x00000540
        /*0e98*/ 	.word	0x000000ff
        /*0e9c*/ 	.word	0x00036860
        /*0ea0*/ 	.short	0x0100
        /*0ea2*/ 	.byte	0x08
	.zero		1


	//   ....[8]....
        /*0ea4*/ 	.word	0x00000550
        /*0ea8*/ 	.word	0x000000ff
        /*0eac*/ 	.word	0x00036858
        /*0eb0*/ 	.short	0x0100
        /*0eb2*/ 	.byte	0x08
	.zero		1


	//   ....[9]....
        /*0eb4*/ 	.word	0x00000560
        /*0eb8*/ 	.word	0x000000ff
        /*0ebc*/ 	.word	0x00036868
        /*0ec0*/ 	.short	0x0100
        /*0ec2*/ 	.byte	0x08
	.zero		1


	//   ....[10]....
        /*0ec4*/ 	.word	0x00000650
        /*0ec8*/ 	.word	0x000000ff
        /*0ecc*/ 	.word	0x00036870
        /*0ed0*/ 	.short	0x0100
        /*0ed2*/ 	.byte	0x06
	.zero		1


	//   ....[11]....
        /*0ed4*/ 	.word	0x00000660
        /*0ed8*/ 	.word	0x000000ff
        /*0edc*/ 	.word	0x00036880
        /*0ee0*/ 	.short	0x0100
        /*0ee2*/ 	.byte	0x06
	.zero		1


	//   ....[12]....
        /*0ee4*/ 	.word	0x00000670
        /*0ee8*/ 	.word	0x000000ff
        /*0eec*/ 	.word	0x00036878
        /*0ef0*/ 	.short	0x0100
        /*0ef2*/ 	.byte	0x06
	.zero		1


	//   ....[13]....
        /*0ef4*/ 	.word	0x00000680
        /*0ef8*/ 	.word	0x000000ff
        /*0efc*/ 	.word	0x00036888
        /*0f00*/ 	.short	0x0100
        /*0f02*/ 	.byte	0x06
	.zero		1


	//   ....[14]....
        /*0f04*/ 	.word	0x000007b0
        /*0f08*/ 	.word	0x000000ff
        /*0f0c*/ 	.word	0x00036890
        /*0f10*/ 	.short	0x0100
        /*0f12*/ 	.byte	0x08
	.zero		1


	//   ....[15]....
        /*0f14*/ 	.word	0x000007c0
        /*0f18*/ 	.word	0x000000ff
        /*0f1c*/ 	.word	0x000368a0
        /*0f20*/ 	.short	0x0100
        /*0f22*/ 	.byte	0x08
	.zero		1


	//   ....[16]....
        /*0f24*/ 	.word	0x000007d0
        /*0f28*/ 	.word	0x000000ff
        /*0f2c*/ 	.word	0x00036898
        /*0f30*/ 	.short	0x0100
        /*0f32*/ 	.byte	0x08
	.zero		1


	//   ....[17]....
        /*0f34*/ 	.word	0x000007e0
        /*0f38*/ 	.word	0x000000ff
        /*0f3c*/ 	.word	0x000368a8
        /*0f40*/ 	.short	0x0100
        /*0f42*/ 	.byte	0x08
	.zero		1


	//   ....[18]....
        /*0f44*/ 	.word	0x00000910
        /*0f48*/ 	.word	0x000000ff
        /*0f4c*/ 	.word	0x000368b0
        /*0f50*/ 	.short	0x0100
        /*0f52*/ 	.byte	0x08
	.zero		1


	//   ....[19]....
        /*0f54*/ 	.word	0x00000920
        /*0f58*/ 	.word	0x000000ff
        /*0f5c*/ 	.word	0x000368c0
        /*0f60*/ 	.short	0x0100
        /*0f62*/ 	.byte	0x08
	.zero		1


	//   ....[20]....
        /*0f64*/ 	.word	0x00000930
        /*0f68*/ 	.word	0x000000ff
        /*0f6c*/ 	.word	0x000368b8
        /*0f70*/ 	.short	0x0100
        /*0f72*/ 	.byte	0x08
	.zero		1


	//   ....[21]....
        /*0f74*/ 	.word	0x00000940
        /*0f78*/ 	.word	0x000000ff
        /*0f7c*/ 	.word	0x000368c8
        /*0f80*/ 	.short	0x0100
        /*0f82*/ 	.byte	0x08
	.zero		1


	//   ....[22]....
        /*0f84*/ 	.word	0x000038f0
        /*0f88*/ 	.word	0x00000060
        /*0f8c*/ 	.word	0x00036890
        /*0f90*/ 	.short	0x010a
        /*0f92*/ 	.byte	0x3f
	.zero		1


	//   ....[23]....
        /*0f94*/ 	.word	0x00006ea0
        /*0f98*/ 	.word	0x00000060
        /*0f9c*/ 	.word	0x00036890
        /*0fa0*/ 	.short	0x010a
        /*0fa2*/ 	.byte	0x3f
	.zero		1


	//   ....[24]....
        /*0fa4*/ 	.word	0x0000a1c0
        /*0fa8*/ 	.word	0x00000060
        /*0fac*/ 	.word	0x00036890
        /*0fb0*/ 	.short	0x010a
        /*0fb2*/ 	.byte	0x3f
	.zero		1


	//   ....[25]....
        /*0fb4*/ 	.word	0x0000a590
        /*0fb8*/ 	.word	0x00000028
        /*0fbc*/ 	.word	0x00000000
        /*0fc0*/ 	.short	0x0101
        /*0fc2*/ 	.byte	0x3f
	.zero		1


	//   ....[26]....
        /*0fc4*/ 	.word	0x0000a5d0
        /*0fc8*/ 	.word	0x00000060
        /*0fcc*/ 	.word	0x000368b0
        /*0fd0*/ 	.short	0x010a
        /*0fd2*/ 	.byte	0x3f
	.zero		1


	//   ....[27]....
        /*0fd4*/ 	.word	0x0000ac40
        /*0fd8*/ 	.word	0x00000060
        /*0fdc*/ 	.word	0x00000000
        /*0fe0*/ 	.short	0x0101
        /*0fe2*/ 	.byte	0x3f
	.zero		1


	//   ....[28]....
        /*0fe4*/ 	.word	0x0000b3d0
        /*0fe8*/ 	.word	0x00000010
        /*0fec*/ 	.word	0x00036800
        /*0ff0*/ 	.short	0x010a
        /*0ff2*/ 	.byte	0x3f
	.zero		1


	//   ....[29]....
        /*0ff4*/ 	.word	0x0000b420
        /*0ff8*/ 	.word	0x00000010
        /*0ffc*/ 	.word	0x00036800
        /*1000*/ 	.short	0x010a
        /*1002*/ 	.byte	0x3f
	.zero		1


	//   ....[30]....
        /*1004*/ 	.word	0x0000c910
        /*1008*/ 	.word	0x00000010
        /*100c*/ 	.word	0x00036800
        /*1010*/ 	.short	0x010a
        /*1012*/ 	.byte	0x3f
	.zero		1


	//   ....[31]....
        /*1014*/ 	.word	0x0000ff60
        /*1018*/ 	.word	0x00000010
        /*101c*/ 	.word	0x00036800
        /*1020*/ 	.short	0x010a
        /*1022*/ 	.byte	0x3f
	.zero		1


	//   ....[32]....
        /*1024*/ 	.word	0x00012c20
        /*1028*/ 	.word	0x00000003
        /*102c*/ 	.word	0x00036830
        /*1030*/ 	.short	0x010a
        /*1032*/ 	.byte	0x3f
	.zero		1


	//   ....[33]....
        /*1034*/ 	.word	0x00012c90
        /*1038*/ 	.word	0x00000003
        /*103c*/ 	.word	0x00036830
        /*1040*/ 	.short	0x010a
        /*1042*/ 	.byte	0x3f
	.zero		1


	//   ....[34]....
        /*1044*/ 	.word	0x000170f0
        /*1048*/ 	.word	0x00000006
        /*104c*/ 	.word	0x00000000
        /*1050*/ 	.short	0x0101
        /*1052*/ 	.byte	0x3f
	.zero		1


	//   ....[35]....
        /*1054*/ 	.word	0x00017c10
        /*1058*/ 	.word	0x0000000d
        /*105c*/ 	.word	0x00036830
        /*1060*/ 	.short	0x010a
        /*1062*/ 	.byte	0x3f
	.zero		1


	//   ....[36]....
        /*1064*/ 	.word	0x00017c90
        /*1068*/ 	.word	0x0000000d
        /*106c*/ 	.word	0x00036830
        /*1070*/ 	.short	0x010a
        /*1072*/ 	.byte	0x3f
	.zero		1


	//   ....[37]....
        /*1074*/ 	.word	0x0001b300
        /*1078*/ 	.word	0x0000000b
        /*107c*/ 	.word	0x00036850
        /*1080*/ 	.short	0x010a
        /*1082*/ 	.byte	0x3f
	.zero		1


	//   ....[38]....
        /*1084*/ 	.word	0x0001b350
        /*1088*/ 	.word	0x0000000b
        /*108c*/ 	.word	0x00036850
        /*1090*/ 	.short	0x010a
        /*1092*/ 	.byte	0x3f
	.zero		1


	//   ....[39]....
        /*1094*/ 	.word	0x0001cb00
        /*1098*/ 	.word	0x0000000d
        /*109c*/ 	.word	0x00000000
        /*10a0*/ 	.short	0x0101
        /*10a2*/ 	.byte	0x3f
	.zero		1


	//   ....[40]....
        /*10a4*/ 	.word	0x0001cb30
        /*10a8*/ 	.word	0x0000000b
        /*10ac*/ 	.word	0x00000000
        /*10b0*/ 	.short	0x0101
        /*10b2*/ 	.byte	0x3f
	.zero		1


	//   ....[41]....
        /*10b4*/ 	.word	0x0001d1f0
        /*10b8*/ 	.word	0x00000004
        /*10bc*/ 	.word	0x00036830
        /*10c0*/ 	.short	0x010a
        /*10c2*/ 	.byte	0x3f
	.zero		1


	//   ....[42]....
        /*10c4*/ 	.word	0x0001d270
        /*10c8*/ 	.word	0x00000004
        /*10cc*/ 	.word	0x00036830
        /*10d0*/ 	.short	0x010a
        /*10d2*/ 	.byte	0x3f
	.zero		1


	//   ....[43]....
        /*10d4*/ 	.word	0x000208e0
        /*10d8*/ 	.word	0x0000000b
        /*10dc*/ 	.word	0x00036850
        /*10e0*/ 	.short	0x010a
        /*10e2*/ 	.byte	0x3f
	.zero		1


	//   ....[44]....
        /*10e4*/ 	.word	0x00020930
        /*10e8*/ 	.word	0x0000000b
        /*10ec*/ 	.word	0x00036850
        /*10f0*/ 	.short	0x010a
        /*10f2*/ 	.byte	0x3f
	.zero		1


	//   ....[45]....
        /*10f4*/ 	.word	0x000218f0
        /*10f8*/ 	.word	0x0000007c
        /*10fc*/ 	.word	0x00000000
        /*1100*/ 	.short	0x0101
        /*1102*/ 	.byte	0x3f
	.zero		1


	//   ....[46]....
        /*1104*/ 	.word	0x00021950
        /*1108*/ 	.word	0x0000000b
        /*110c*/ 	.word	0x00000000
        /*1110*/ 	.short	0x0101
        /*1112*/ 	.byte	0x3f
	.zero		1


	//   ....[47]....
        /*1114*/ 	.word	0x000224d0
        /*1118*/ 	.word	0x00000008
        /*111c*/ 	.word	0x00036850
        /*1120*/ 	.short	0x010a
        /*1122*/ 	.byte	0x3f
	.zero		1


	//   ....[48]....
        /*1124*/ 	.word	0x00022570
        /*1128*/ 	.word	0x00000008
        /*112c*/ 	.word	0x00036850
        /*1130*/ 	.short	0x010a
        /*1132*/ 	.byte	0x3f
	.zero		1


	//   ....[49]....
        /*1134*/ 	.word	0x00022ac0
        /*1138*/ 	.word	0x0000000c
        /*113c*/ 	.word	0x00000000
        /*1140*/ 	.short	0x0101
        /*1142*/ 	.byte	0x3f
	.zero		1


	//   ....[50]....
        /*1144*/ 	.word	0x000246d0
        /*1148*/ 	.word	0x00000000
        /*114c*/ 	.word	0x00000000
        /*1150*/ 	.short	0x0101
        /*1152*/ 	.byte	0x3f
	.zero		1


	//   ....[51]....
        /*1154*/ 	.word	0x00026e90
        /*1158*/ 	.word	0x00000005
        /*115c*/ 	.word	0x00036820
        /*1160*/ 	.short	0x010a
        /*1162*/ 	.byte	0x3f
	.zero		1


	//   ....[52]....
        /*1164*/ 	.word	0x00026f70
        /*1168*/ 	.word	0x00000006
        /*116c*/ 	.word	0x000368a0
        /*1170*/ 	.short	0x010a
        /*1172*/ 	.byte	0x3f
	.zero		1


	//   ....[53]....
        /*1174*/ 	.word	0x000273c0
        /*1178*/ 	.word	0x00000006
        /*117c*/ 	.word	0x000368c0
        /*1180*/ 	.short	0x010a
        /*1182*/ 	.byte	0x3f
	.zero		1


	//   ....[54]....
        /*1184*/ 	.word	0x00027960
        /*1188*/ 	.word	0x00000007
        /*118c*/ 	.word	0x000368a0
        /*1190*/ 	.short	0x010a
        /*1192*/ 	.byte	0x3f
	.zero		1


	//   ....[55]....
        /*1194*/ 	.word	0x00027da0
        /*1198*/ 	.word	0x00000007
        /*119c*/ 	.word	0x000368c0
        /*11a0*/ 	.short	0x010a
        /*11a2*/ 	.byte	0x3f
	.zero		1


	//   ....[56]....
        /*11a4*/ 	.word	0x00028cb0
        /*11a8*/ 	.word	0x00000000
        /*11ac*/ 	.word	0x00036840
        /*11b0*/ 	.short	0x010a
        /*11b2*/ 	.byte	0x3f
	.zero		1


	//   ....[57]....
        /*11b4*/ 	.word	0x00029d00
        /*11b8*/ 	.word	0x00000009
        /*11bc*/ 	.word	0x00036800
        /*11c0*/ 	.short	0x0107
        /*11c2*/ 	.byte	0x3f
	.zero		1


	//   ....[58]....
        /*11c4*/ 	.word	0x00029e10
        /*11c8*/ 	.word	0x00000002
        /*11cc*/ 	.word	0x00036800
        /*11d0*/ 	.short	0x0101
        /*11d2*/ 	.byte	0x3f
	.zero		1


	//   ....[59]....
        /*11d4*/ 	.word	0x00029e30
        /*11d8*/ 	.word	0x00000002
        /*11dc*/ 	.word	0x00036820
        /*11e0*/ 	.short	0x010a
        /*11e2*/ 	.byte	0x3f
	.zero		1


	//   ....[60]....
        /*11e4*/ 	.word	0x0002a190
        /*11e8*/ 	.word	0x00000003
        /*11ec*/ 	.word	0x00036840
        /*11f0*/ 	.short	0x010a
        /*11f2*/ 	.byte	0x3f
	.zero		1


	//   ....[61]....
        /*11f4*/ 	.word	0x0002a650
        /*11f8*/ 	.word	0x00000003
        /*11fc*/ 	.word	0x00000060
        /*1200*/ 	.short	0x010a
        /*1202*/ 	.byte	0x3f
	.zero		1


	//   ....[62]....
        /*1204*/ 	.word	0x0002ae30
        /*1208*/ 	.word	0x00000003
        /*120c*/ 	.word	0x00036840
        /*1210*/ 	.short	0x010a
        /*1212*/ 	.byte	0x3f
	.zero		1


	//   ....[63]....
        /*1214*/ 	.word	0x0002b2f0
        /*1218*/ 	.word	0x00000002
        /*121c*/ 	.word	0x00000060
        /*1220*/ 	.short	0x010a
        /*1222*/ 	.byte	0x3f
	.zero		1


	//   ....[64]....
        /*1224*/ 	.word	0x0002ba10
        /*1228*/ 	.word	0x00000002
        /*122c*/ 	.word	0x00036840
        /*1230*/ 	.short	0x010a
        /*1232*/ 	.byte	0x3f
	.zero		1


	//   ....[65]....
        /*1234*/ 	.word	0x0002bed0
        /*1238*/ 	.word	0x00000002
        /*123c*/ 	.word	0x00000060
        /*1240*/ 	.short	0x010a
        /*1242*/ 	.byte	0x3f
	.zero		1


	//   ....[66]....
        /*1244*/ 	.word	0x0002c580
        /*1248*/ 	.word	0x00000000
        /*124c*/ 	.word	0x00036860
        /*1250*/ 	.short	0x010a
        /*1252*/ 	.byte	0x3f
	.zero		1


	//   ....[67]....
        /*1254*/ 	.word	0x0002d7a0
        /*1258*/ 	.word	0x00000000
        /*125c*/ 	.word	0x00036820
        /*1260*/ 	.short	0x010a
        /*1262*/ 	.byte	0x3f
	.zero		1


	//   ....[68]....
        /*1264*/ 	.word	0x0002d970
        /*1268*/ 	.word	0x00000006
        /*126c*/ 	.word	0x00000000
        /*1270*/ 	.short	0x010a
        /*1272*/ 	.byte	0x3f
	.zero		1


	//   ....[69]....
        /*1274*/ 	.word	0x0002d9e0
        /*1278*/ 	.word	0x00000007
        /*127c*/ 	.word	0x00000000
        /*1280*/ 	.short	0x010a
        /*1282*/ 	.byte	0x3f
	.zero		1


	//   ....[70]....
        /*1284*/ 	.word	0x0002da50
        /*1288*/ 	.word	0x00000004
        /*128c*/ 	.word	0x00000000
        /*1290*/ 	.short	0x010a
        /*1292*/ 	.byte	0x3f
	.zero		1


	//   ....[71]....
        /*1294*/ 	.word	0x0002da80
        /*1298*/ 	.word	0x00000003
        /*129c*/ 	.word	0x00000000
        /*12a0*/ 	.short	0x010a
        /*12a2*/ 	.byte	0x3f
	.zero		1


	//   ....[72]....
        /*12a4*/ 	.word	0x0002dae0
        /*12a8*/ 	.word	0x00000060
        /*12ac*/ 	.word	0x00036890
        /*12b0*/ 	.short	0x010a
        /*12b2*/ 	.byte	0x3f
	.zero		1


	//   ....[73]....
        /*12b4*/ 	.word	0x0002db30
        /*12b8*/ 	.word	0x00000060
        /*12bc*/ 	.word	0x00036890
        /*12c0*/ 	.short	0x010a
        /*12c2*/ 	.byte	0x3f
	.zero		1


	//   ....[74]....
        /*12c4*/ 	.word	0x0002db80
        /*12c8*/ 	.word	0x00000060
        /*12cc*/ 	.word	0x00036890
        /*12d0*/ 	.short	0x010a
        /*12d2*/ 	.byte	0x3f
	.zero		1


	//   ....[75]....
        /*12d4*/ 	.word	0x0002dbd0
        /*12d8*/ 	.word	0x00000060
        /*12dc*/ 	.word	0x000368b0
        /*12e0*/ 	.short	0x010a
        /*12e2*/ 	.byte	0x3f
	.zero		1


	//   ....[76]....
        /*12e4*/ 	.word	0x0002dfb0
        /*12e8*/ 	.word	0x00000010
        /*12ec*/ 	.word	0x00036800
        /*12f0*/ 	.short	0x010a
        /*12f2*/ 	.byte	0x3f
	.zero		1


	//   ....[77]....
        /*12f4*/ 	.word	0x0002e3c0
        /*12f8*/ 	.word	0x00000010
        /*12fc*/ 	.word	0x00036800
        /*1300*/ 	.short	0x010a
        /*1302*/ 	.byte	0x3f
	.zero		1


	//   ....[78]....
        /*1304*/ 	.word	0x0002e410
        /*1308*/ 	.word	0x00000003
        /*130c*/ 	.word	0x00036830
        /*1310*/ 	.short	0x010a
        /*1312*/ 	.byte	0x3f
	.zero		1


	//   ....[79]....
        /*1314*/ 	.word	0x0002e460
        /*1318*/ 	.word	0x0000000d
        /*131c*/ 	.word	0x00036830
        /*1320*/ 	.short	0x010a
        /*1322*/ 	.byte	0x3f
	.zero		1


	//   ....[80]....
        /*1324*/ 	.word	0x0002e4b0
        /*1328*/ 	.word	0x0000000b
        /*132c*/ 	.word	0x00036850
        /*1330*/ 	.short	0x010a
        /*1332*/ 	.byte	0x3f
	.zero		1


	//   ....[81]....
        /*1334*/ 	.word	0x0002e500
        /*1338*/ 	.word	0x00000004
        /*133c*/ 	.word	0x00036830
        /*1340*/ 	.short	0x010a
        /*1342*/ 	.byte	0x3f
	.zero		1


	//   ....[82]....
        /*1344*/ 	.word	0x0002e550
        /*1348*/ 	.word	0x0000000b
        /*134c*/ 	.word	0x00036850
        /*1350*/ 	.short	0x010a
        /*1352*/ 	.byte	0x3f
	.zero		1


	//   ....[83]....
        /*1354*/ 	.word	0x0002e5a0
        /*1358*/ 	.word	0x00000008
        /*135c*/ 	.word	0x00036850
        /*1360*/ 	.short	0x010a
        /*1362*/ 	.byte	0x3f
	.zero		1


	//   ....[84]....
        /*1364*/ 	.word	0x0002e750
        /*1368*/ 	.word	0x00000004
        /*136c*/ 	.word	0x00036820
        /*1370*/ 	.short	0x010a
        /*1372*/ 	.byte	0x3f
	.zero		1


	//   ....[85]....
        /*1374*/ 	.word	0x0002e7a0
        /*1378*/ 	.word	0x00000006
        /*137c*/ 	.word	0x000368a0
        /*1380*/ 	.short	0x010a
        /*1382*/ 	.byte	0x3f
	.zero		1


	//   ....[86]....
        /*1384*/ 	.word	0x0002e7f0
        /*1388*/ 	.word	0x00000006
        /*138c*/ 	.word	0x000368c0
        /*1390*/ 	.short	0x010a
        /*1392*/ 	.byte	0x3f
	.zero		1


	//   ....[87]....
        /*1394*/ 	.word	0x0002e840
        /*1398*/ 	.word	0x00000007
        /*139c*/ 	.word	0x000368a0
        /*13a0*/ 	.short	0x010a
        /*13a2*/ 	.byte	0x3f
	.zero		1


	//   ....[88]....
        /*13a4*/ 	.word	0x0002e890
        /*13a8*/ 	.word	0x00000007
        /*13ac*/ 	.word	0x000368c0
        /*13b0*/ 	.short	0x010a
        /*13b2*/ 	.byte	0x3f
	.zero		1


	//   ....[89]....
        /*13b4*/ 	.word	0x0002ea30
        /*13b8*/ 	.word	0x00000000
        /*13bc*/ 	.word	0x00036840
        /*13c0*/ 	.short	0x010a
        /*13c2*/ 	.byte	0x3f
	.zero		1


	//   ....[90]....
        /*13c4*/ 	.word	0x0002f620
        /*13c8*/ 	.word	0x00000002
        /*13cc*/ 	.word	0x00036820
        /*13d0*/ 	.short	0x010a
        /*13d2*/ 	.byte	0x3f
	.zero		1


	//   ....[91]....
        /*13d4*/ 	.word	0x0002f670
        /*13d8*/ 	.word	0x00000003
        /*13dc*/ 	.word	0x00036840
        /*13e0*/ 	.short	0x010a
        /*13e2*/ 	.byte	0x3f
	.zero		1


	//   ....[92]....
        /*13e4*/ 	.word	0x0002f6c0
        /*13e8*/ 	.word	0x00000003
        /*13ec*/ 	.word	0x00000060
        /*13f0*/ 	.short	0x010a
        /*13f2*/ 	.byte	0x3f
	.zero		1


	//   ....[93]....
        /*13f4*/ 	.word	0x0002f710
        /*13f8*/ 	.word	0x00000003
        /*13fc*/ 	.word	0x00036840
        /*1400*/ 	.short	0x010a
        /*1402*/ 	.byte	0x3f
	.zero		1


	//   ....[94]....
        /*1404*/ 	.word	0x0002f760
        /*1408*/ 	.word	0x00000002
        /*140c*/ 	.word	0x00000060
        /*1410*/ 	.short	0x010a
        /*1412*/ 	.byte	0x3f
	.zero		1


	//   ....[95]....
        /*1414*/ 	.word	0x0002f7b0
        /*1418*/ 	.word	0x00000002
        /*141c*/ 	.word	0x00036840
        /*1420*/ 	.short	0x010a
        /*1422*/ 	.byte	0x3f
	.zero		1


	//   ....[96]....
        /*1424*/ 	.word	0x0002f800
        /*1428*/ 	.word	0x00000002
        /*142c*/ 	.word	0x00000060
        /*1430*/ 	.short	0x010a
        /*1432*/ 	.byte	0x3f
	.zero		1


	//   ....[97]....
        /*1434*/ 	.word	0x0002f850
        /*1438*/ 	.word	0x00000000
        /*143c*/ 	.word	0x00036860
        /*1440*/ 	.short	0x010a
        /*1442*/ 	.byte	0x3f
	.zero		1


	//   ....[98]....
        /*1444*/ 	.word	0x000302b0
        /*1448*/ 	.word	0x00000000
        /*144c*/ 	.word	0x00036820
        /*1450*/ 	.short	0x010a
        /*1452*/ 	.byte	0x3f
	.zero		1


	//   ....[99]....
        /*1454*/ 	.word	0x00030450
        /*1458*/ 	.word	0x00000006
        /*145c*/ 	.word	0x00000000
        /*1460*/ 	.short	0x010a
        /*1462*/ 	.byte	0x3f
	.zero		1


	//   ....[100]....
        /*1464*/ 	.word	0x000304a0
        /*1468*/ 	.word	0x00000007
        /*146c*/ 	.word	0x00000000
        /*1470*/ 	.short	0x010a
        /*1472*/ 	.byte	0x3f
	.zero		1


	//   ....[101]....
        /*1474*/ 	.word	0x000304f0
        /*1478*/ 	.word	0x00000004
        /*147c*/ 	.word	0x00000000
        /*1480*/ 	.short	0x010a
        /*1482*/ 	.byte	0x3f
	.zero		1


	//----- nvinfo : EIATTR_NUM_MBARRIERS
	.align		4
.L_363:
        /*1484*/ 	.byte	0x03, 0x38
        /*1486*/ 	.short	0x0016


	//----- nvinfo : EIATTR_EXIT_INSTR_OFFSETS
	.align		4
        /*1488*/ 	.byte	0x04, 0x1c
        /*148a*/ 	.short	(.L_365 - .L_364)


	//   ....[0]....
.L_364:
        /*148c*/ 	.word	0x0002dad0


	//----- nvinfo : EIATTR_MAX_THREADS
	.align		4
.L_365:
        /*1490*/ 	.byte	0x04, 0x05
        /*1492*/ 	.short	(.L_367 - .L_366)
.L_366:
        /*1494*/ 	.word	0x00000180
        /*1498*/ 	.word	0x00000001
        /*149c*/ 	.word	0x00000001


	//----- nvinfo : EIATTR_CRS_STACK_SIZE
	.align		4
.L_367:
        /*14a0*/ 	.byte	0x04, 0x1e
        /*14a2*/ 	.short	(.L_369 - .L_368)
.L_368:
        /*14a4*/ 	.word	0x00000000


	//----- nvinfo : EIATTR_CBANK_PARAM_SIZE
	.align		4
.L_369:
        /*14a8*/ 	.byte	0x03, 0x19
        /*14aa*/ 	.short	0x0af0


	//----- nvinfo : EIATTR_PARAM_CBANK
	.align		4
        /*14ac*/ 	.byte	0x04, 0x0a
        /*14ae*/ 	.short	(.L_371 - .L_370)
	.align		4
.L_370:
        /*14b0*/ 	.word	index@(.nv.constant0._ZN7cutlass13device_kernelIN5flash11enable_sm90INS1_16FlashAttnFwdSm90INS1_25CollectiveMainloopFwdSm90ILi2EN4cute5tupleIJNS5_1CILi1EEES8_S8_EEENS6_IJNS7_ILi128EEENS7_ILi112EEENS7_ILi192EEEEEELi192ENS_10bfloat16_tEfNS_4arch4Sm90ELb1ELb0ELb0ELb1ELb0ELb1ELb0ELb1ELb1ELb1ELb0ELb0EEENS1_21CollectiveEpilogueFwdINS6_IJSA_SC_SB_EEES9_SE_SG_Li256ELb1ELb1ELb0ELb0EEENS1_36VarlenDynamicPersistentTileSchedulerILi128ELi112ELi256ELi128ELb0ELb1ELb1ELb1ELb1ELb1EEEEEEEEEvNT_6ParamsE)
        /*14b4*/ 	.short	0x0210
        /*14b6*/ 	.short	0x0af0


	//----- nvinfo : EIATTR_SW_WAR
	.align		4
.L_371:
        /*14b8*/ 	.byte	0x04, 0x36
        /*14ba*/ 	.short	(.L_373 - .L_372)
.L_372:
        /*14bc*/ 	.word	0x00000008
.L_373:


//--------------------- .nv.callgraph             --------------------------
	.section	.nv.callgraph,"",@"SHT_CUDA_CALLGRAPH"
	.align	4
	.sectionentsize	8
	.align		4
        /*0000*/ 	.word	0x00000000
	.align		4
        /*0004*/ 	.word	0xffffffff
	.align		4
        /*0008*/ 	.word	index@(_ZN7cutlass13device_kernelIN5flash11enable_sm90INS1_16FlashAttnFwdSm90INS1_25CollectiveMainloopFwdSm90ILi2EN4cute5tupleIJNS5_1CILi1EEES8_S8_EEENS6_IJNS7_ILi128EEENS7_ILi112EEENS7_ILi192EEEEEELi192ENS_10bfloat16_tEfNS_4arch4Sm90ELb0ELb0ELb0ELb0ELb0ELb0ELb0ELb1ELb1ELb1ELb0ELb0EEENS1_21CollectiveEpilogueFwdINS6_IJSA_SC_SB_EEES9_SE_SG_Li256ELb0ELb1ELb0ELb0EEENS1_29StaticPersistentTileSchedulerILb0EEEEEEEEEvNT_6ParamsE)
	.align		4
        /*000c*/ 	.word	index@(__assertfail)
	.align		4
        /*0010*/ 	.word	index@(_ZN7cutlass13device_kernelIN5flash11enable_sm90INS1_16FlashAttnFwdSm90INS1_25CollectiveMainloopFwdSm90ILi2EN4cute5tupleIJNS5_1CILi2EEENS7_ILi1EEES9_EEENS6_IJNS7_ILi128EEENS7_ILi112EEENS7_ILi192EEEEEELi192ENS_10bfloat16_tEfNS_4arch4Sm90ELb0ELb0ELb0ELb0ELb0ELb0ELb0ELb1ELb1ELb1ELb0ELb0EEENS1_21CollectiveEpilogueFwdINS6_IJSB_SD_SC_EEESA_SF_SH_Li256ELb0ELb1ELb0ELb0EEENS1_29StaticPersistentTileSchedulerILb0EEEEEEEEEvNT_6ParamsE)
	.align		4
        /*0014*/ 	.word	index@(__assertfail)
	.align		4
        /*0018*/ 	.word	index@(_ZN7cutlass13device_kernelIN5flash11enable_sm90INS1_16FlashAttnFwdSm90INS1_25CollectiveMainloopFwdSm90ILi2EN4cute5tupleIJNS5_1CILi1EEES8_S8_EEENS6_IJNS7_ILi128EEENS7_ILi112EEENS7_ILi192EEEEEELi192ENS_10bfloat16_tEfNS_4arch4Sm90ELb0ELb0ELb0ELb1ELb0ELb0ELb0ELb1ELb1ELb1ELb0ELb0EEENS1_21CollectiveEpilogueFwdINS6_IJSA_SC_SB_EEES9_SE_SG_Li256ELb1ELb1ELb0ELb0EEENS1_36VarlenDynamicPersistentTileSchedulerILi128ELi112ELi256ELi128ELb0ELb1ELb1ELb0ELb1ELb1EEEEEEEEEvNT_6ParamsE)
	.align		4
        /*001c*/ 	.word	index@(__assertfail)
	.align		4
        /*0020*/ 	.word	index@(_ZN7cutlass13device_kernelIN5flash11enable_sm90INS1_16FlashAttnFwdSm90INS1_25CollectiveMainloopFwdSm90ILi2EN4cute5tupleIJNS5_1CILi1EEES8_S8_EEENS6_IJNS7_ILi128EEENS7_ILi112EEENS7_ILi192EEEEEELi192ENS_10bfloat16_tEfNS_4arch4Sm90ELb0ELb0ELb0ELb1ELb0ELb1ELb0ELb1ELb1ELb1ELb0ELb0EEENS1_21CollectiveEpilogueFwdINS6_IJSA_SC_SB_EEES9_SE_SG_Li256ELb1ELb1ELb0ELb0EEENS1_36VarlenDynamicPersistentTileSchedulerILi128ELi112ELi256ELi128ELb0ELb1ELb1ELb0ELb1ELb1EEEEEEEEEvNT_6ParamsE)
	.align		4
        /*0024*/ 	.word	index@(__assertfail)
	.align		4
        /*0028*/ 	.word	index@(_ZN7cutlass13device_kernelIN5flash11enable_sm90INS1_16FlashAttnFwdSm90INS1_25CollectiveMainloopFwdSm90ILi2EN4cute5tupleIJNS5_1CILi1EEES8_S8_EEENS6_IJNS7_ILi128EEENS7_ILi96EEENS7_ILi192EEEEEELi192ENS_10bfloat16_tEfNS_4arch4Sm90ELb0ELb1ELb0ELb0ELb0ELb0ELb0ELb1ELb1ELb1ELb0ELb0EEENS1_21CollectiveEpilogueFwdINS6_IJSA_SC_SB_EEES9_SE_SG_Li256ELb0ELb1ELb0ELb0EEENS1_30DynamicPersistentTileSchedulerILi256ELi128ELb0ELb1ELb1EEEEEEEEEvNT_6ParamsE)
	.align		4
        /*002c*/ 	.word	index@(__assertfail)
	.align		4
        /*0030*/ 	.word	index@(_ZN7cutlass13device_kernelIN5flash11enable_sm90INS1_16FlashAttnFwdSm90INS1_25CollectiveMainloopFwdSm90ILi2EN4cute5tupleIJNS5_1CILi1EEES8_S8_EEENS6_IJNS7_ILi128EEENS7_ILi96EEENS7_ILi192EEEEEELi192ENS_10bfloat16_tEfNS_4arch4Sm90ELb0ELb1ELb0ELb1ELb0ELb0ELb0ELb1ELb1ELb1ELb0ELb0EEENS1_21CollectiveEpilogueFwdINS6_IJSA_SC_SB_EEES9_SE_SG_Li256ELb1ELb1ELb0ELb0EEENS1_36VarlenDynamicPersistentTileSchedulerILi128ELi96ELi256ELi128ELb0ELb1ELb1ELb1ELb0ELb1EEEEEEEEEvNT_6ParamsE)
	.align		4
        /*0034*/ 	.word	index@(__assertfail)
	.align		4
        /*0038*/ 	.word	index@(_ZN7cutlass13device_kernelIN5flash11enable_sm90INS1_16FlashAttnFwdSm90INS1_25CollectiveMainloopFwdSm90ILi2EN4cute5tupleIJNS5_1CILi1EEES8_S8_EEENS6_IJNS7_ILi128EEENS7_ILi96EEENS7_ILi192EEEEEELi192ENS_10bfloat16_tEfNS_4arch4Sm90ELb0ELb1ELb0ELb1ELb0ELb1ELb0ELb1ELb1ELb1ELb0ELb0EEENS1_21CollectiveEpilogueFwdINS6_IJSA_SC_SB_EEES9_SE_SG_Li256ELb1ELb1ELb0ELb0EEENS1_36VarlenDynamicPersistentTileSchedulerILi128ELi96ELi256ELi128ELb0ELb1ELb1ELb1ELb0ELb1EEEEEEEEEvNT_6ParamsE)
	.align		4
        /*003c*/ 	.word	index@(__assertfail)
	.align		4
        /*0040*/ 	.word	index@(_ZN7cutlass13device_kernelIN5flash11enable_sm90INS1_16FlashAttnFwdSm90INS1_25CollectiveMainloopFwdSm90ILi2EN4cute5tupleIJNS5_1CILi1EEES8_S8_EEENS6_IJNS7_ILi128EEENS7_ILi112EEENS7_ILi192EEEEEELi192ENS_10bfloat16_tEfNS_4arch4Sm90ELb1ELb0ELb0ELb0ELb0ELb0ELb0ELb1ELb1ELb1ELb0ELb0EEENS1_21CollectiveEpilogueFwdINS6_IJSA_SC_SB_EEES9_SE_SG_Li256ELb0ELb1ELb0ELb0EEENS1_30DynamicPersistentTileSchedulerILi256ELi128ELb0ELb1ELb1EEEEEEEEEvNT_6ParamsE)
	.align		4
        /*0044*/ 	.word	index@(__assertfail)
	.align		4
        /*0048*/ 	.word	index@(_ZN7cutlass13device_kernelIN5flash11enable_sm90INS1_16FlashAttnFwdSm90INS1_25CollectiveMainloopFwdSm90ILi2EN4cute5tupleIJNS5_1CILi1EEES8_S8_EEENS6_IJNS7_ILi128EEENS7_ILi112EEENS7_ILi192EEEEEELi192ENS_10bfloat16_tEfNS_4arch4Sm90ELb1ELb0ELb0ELb1ELb0ELb0ELb0ELb1ELb1ELb1ELb0ELb0EEENS1_21CollectiveEpilogueFwdINS6_IJSA_SC_SB_EEES9_SE_SG_Li256ELb1ELb1ELb0ELb0EEENS1_36VarlenDynamicPersistentTileSchedulerILi128ELi112ELi256ELi128ELb0ELb1ELb1ELb1ELb1ELb1EEEEEEEEEvNT_6ParamsE)
	.align		4
        /*004c*/ 	.word	index@(__assertfail)
	.align		4
        /*0050*/ 	.word	index@(_ZN7cutlass13device_kernelIN5flash11enable_sm90INS1_16FlashAttnFwdSm90INS1_25CollectiveMainloopFwdSm90ILi2EN4cute5tupleIJNS5_1CILi1EEES8_S8_EEENS6_IJNS7_ILi128EEENS7_ILi112EEENS7_ILi192EEEEEELi192ENS_10bfloat16_tEfNS_4arch4Sm90ELb1ELb0ELb0ELb1ELb0ELb1ELb0ELb1ELb1ELb1ELb0ELb0EEENS1_21CollectiveEpilogueFwdINS6_IJSA_SC_SB_EEES9_SE_SG_Li256ELb1ELb1ELb0ELb0EEENS1_36VarlenDynamicPersistentTileSchedulerILi128ELi112ELi256ELi128ELb0ELb1ELb1ELb1ELb1ELb1EEEEEEEEEvNT_6ParamsE)
	.align		4
        /*0054*/ 	.word	index@(__assertfail)
	.align		4
        /*0058*/ 	.word	0x00000000
	.align		4
        /*005c*/ 	.word	0xfffffffe
	.align		4
        /*0060*/ 	.word	0x00000000
	.align		4
        /*0064*/ 	.word	0xfffffffd
	.align		4
        /*0068*/ 	.word	0x00000000
	.align		4
        /*006c*/ 	.word	0xfffffffc


//--------------------- .nv.constant4             --------------------------
	.section	.nv.constant4,"a",@progbits
	.align	8
	.align		8
.nv.constant4:
        /*0000*/ 	.dword	__assertfail
	.align		8
        /*0008*/ 	.dword	__unnamed_1
	.align		8
        /*0010*/ 	.dword	__unnamed_2
	.align		8
        /*0018*/ 	.dword	__unnamed_3
	.align		8
        /*0020*/ 	.dword	__unnamed_4
	.align		8
        /*0028*/ 	.dword	__unnamed_5
	.align		8
        /*0030*/ 	.dword	__unnamed_6
	.align		8
        /*0038*/ 	.dword	__unnamed_7
	.align		8
        /*0040*/ 	.dword	__unnamed_8
	.align		8
        /*0048*/ 	.dword	__unnamed_9
	.align		8
        /*0050*/ 	.dword	_ZN74_INTERNAL_5a9d7236_38_flash_fwd_hdim192_bf16_packgqa_sm90_cu_cb12e5b6_30954cuda3std3__45__cpo5beginE
	.align		8
        /*0058*/ 	.dword	_ZN74_INTERNAL_5a9d7236_38_flash_fwd_hdim192_bf16_packgqa_sm90_cu_cb12e5b6_30954cuda3std3__45__cpo3endE
	.align		8
        /*0060*/ 	.dword	_ZN74_INTERNAL_5a9d7236_38_flash_fwd_hdim192_bf16_packgqa_sm90_cu_cb12e5b6_30954cuda3std3__45__cpo6cbeginE
	.align		8
        /*0068*/ 	.dword	_ZN74_INTERNAL_5a9d7236_38_flash_fwd_hdim192_bf16_packgqa_sm90_cu_cb12e5b6_30954cuda3std3__45__cpo4cendE
	.align		8
        /*0070*/ 	.dword	_ZN74_INTERNAL_5a9d7236_38_flash_fwd_hdim192_bf16_packgqa_sm90_cu_cb12e5b6_30954cuda3std3__476_GLOBAL__N__5a9d7236_38_flash_fwd_hdim192_bf16_packgqa_sm90_cu_cb12e5b6_30956ignoreE
	.align		8
        /*0078*/ 	.dword	_ZN74_INTERNAL_5a9d7236_38_flash_fwd_hdim192_bf16_packgqa_sm90_cu_cb12e5b6_30954cuda3std3__419piecewise_constructE
	.align		8
        /*0080*/ 	.dword	_ZN74_INTERNAL_5a9d7236_38_flash_fwd_hdim192_bf16_packgqa_sm90_cu_cb12e5b6_30954cuda3std3__48in_placeE
	.align		8
        /*0088*/ 	.dword	_ZN74_INTERNAL_5a9d7236_38_flash_fwd_hdim192_bf16_packgqa_sm90_cu_cb12e5b6_30954cuda3std6ranges3__45__cpo4swapE
	.align		8
        /*0090*/ 	.dword	_ZN74_INTERNAL_5a9d7236_38_flash_fwd_hdim192_bf16_packgqa_sm90_cu_cb12e5b6_30954cuda3std6ranges3__45__cpo9iter_moveE
	.align		8
        /*0098*/ 	.dword	_ZN74_INTERNAL_5a9d7236_38_flash_fwd_hdim192_bf16_packgqa_sm90_cu_cb12e5b6_30954cute7productE
	.align		8
        /*00a0*/ 	.dword	_ZN74_INTERNAL_5a9d7236_38_flash_fwd_hdim192_bf16_packgqa_sm90_cu_cb12e5b6_30954cute1_E
	.align		8
        /*00a8*/ 	.dword	$str$23
	.align		8
        /*00b0*/ 	.dword	$str$24


//--------------------- .text._ZN7cutlass13device_kernelIN5flash11enable_sm90INS1_16FlashAttnFwdSm90INS1_25CollectiveMainloopFwdSm90ILi2EN4cute5tupleIJNS5_1CILi1EEES8_S8_EEENS6_IJNS7_ILi128EEENS7_ILi112EEENS7_ILi192EEEEEELi192ENS_10bfloat16_tEfNS_4arch4Sm90ELb0ELb0ELb0ELb0ELb0ELb0ELb0ELb1ELb1ELb1ELb0ELb0EEENS1_21CollectiveEpilogueFwdINS6_IJSA_SC_SB_EEES9_SE_SG_Li256ELb0ELb1ELb0ELb0EEENS1_29StaticPersistentTileSchedulerILb0EEEEEEEEEvNT_6ParamsE --------------------------
	.section	.text._ZN7cutlass13device_kernelIN5flash11enable_sm90INS1_16FlashAttnFwdSm90INS1_25CollectiveMainloopFwdSm90ILi2EN4cute5tupleIJNS5_1CILi1EEES8_S8_EEENS6_IJNS7_ILi128EEENS7_ILi112EEENS7_ILi192EEEEEELi192ENS_10bfloat16_tEfNS_4arch4Sm90ELb0ELb0ELb0ELb0ELb0ELb0ELb0ELb1ELb1ELb1ELb0ELb0EEENS1_21CollectiveEpilogueFwdINS6_IJSA_SC_SB_EEES9_SE_SG_Li256ELb0ELb1ELb0ELb0EEENS1_29StaticPersistentTileSchedulerILb0EEEEEEEEEvNT_6ParamsE,"ax",@progbits
	.align	128
.text._ZN7cutlass13device_kernelIN5flash11enable_sm90INS1_16FlashAttnFwdSm90INS1_25CollectiveMainloopFwdSm90ILi2EN4cute5tupleIJNS5_1CILi1EEES8_S8_EEENS6_IJNS7_ILi128EEENS7_ILi112EEENS7_ILi192EEEEEELi192ENS_10bfloat16_tEfNS_4arch4Sm90ELb0ELb0ELb0ELb0ELb0ELb0ELb0ELb1ELb1ELb1ELb0ELb0EEENS1_21CollectiveEpilogueFwdINS6_IJSA_SC_SB_EEES9_SE_SG_Li256ELb0ELb1ELb0ELb0EEENS1_29StaticPersistentTileSchedulerILb0EEEEEEEEEvNT_6ParamsE:
        .type           _ZN7cutlass13device_kernelIN5flash11enable_sm90INS1_16FlashAttnFwdSm90INS1_25CollectiveMainloopFwdSm90ILi2EN4cute5tupleIJNS5_1CILi1EEES8_S8_EEENS6_IJNS7_ILi128EEENS7_ILi112EEENS7_ILi192EEEEEELi192ENS_10bfloat16_tEfNS_4arch4Sm90ELb0ELb0ELb0ELb0ELb0ELb0ELb0ELb1ELb1ELb1ELb0ELb0EEENS1_21CollectiveEpilogueFwdINS6_IJSA_SC_SB_EEES9_SE_SG_Li256ELb0ELb1ELb0ELb0EEENS1_29StaticPersistentTileSchedulerILb0EEEEEEEEEvNT_6ParamsE,@function
        .size           _ZN7cutlass13device_kernelIN5flash11enable_sm90INS1_16FlashAttnFwdSm90INS1_25CollectiveMainloopFwdSm90ILi2EN4cute5tupleIJNS5_1CILi1EEES8_S8_EEENS6_IJNS7_ILi128EEENS7_ILi112EEENS7_ILi192EEEEEELi192ENS_10bfloat16_tEfNS_4arch4Sm90ELb0ELb0ELb0ELb0ELb0ELb0ELb0ELb1ELb1ELb1ELb0ELb0EEENS1_21CollectiveEpilogueFwdINS6_IJSA_SC_SB_EEES9_SE_SG_Li256ELb0ELb1ELb0ELb0EEENS1_29StaticPersistentTileSchedulerILb0EEEEEEEEEvNT_6ParamsE,(.L_x_3239 - _ZN7cutlass13device_kernelIN5flash11enable_sm90INS1_16FlashAttnFwdSm90INS1_25CollectiveMainloopFwdSm90ILi2EN4cute5tupleIJNS5_1CILi1EEES8_S8_EEENS6_IJNS7_ILi128EEENS7_ILi112EEENS7_ILi192EEEEEELi192ENS_10bfloat16_tEfNS_4arch4Sm90ELb0ELb0ELb0ELb0ELb0ELb0ELb0ELb1ELb1ELb1ELb0ELb0EEENS1_21CollectiveEpilogueFwdINS6_IJSA_SC_SB_EEES9_SE_SG_Li256ELb0ELb1ELb0ELb0EEENS1_29StaticPersistentTileSchedulerILb0EEEEEEEEEvNT_6ParamsE)
        .other          _ZN7cutlass13device_kernelIN5flash11enable_sm90INS1_16FlashAttnFwdSm90INS1_25CollectiveMainloopFwdSm90ILi2EN4cute5tupleIJNS5_1CILi1EEES8_S8_EEENS6_IJNS7_ILi128EEENS7_ILi112EEENS7_ILi192EEEEEELi192ENS_10bfloat16_tEfNS_4arch4Sm90ELb0ELb0ELb0ELb0ELb0ELb0ELb0ELb1ELb1ELb1ELb0ELb0EEENS1_21CollectiveEpilogueFwdINS6_IJSA_SC_SB_EEES9_SE_SG_Li256ELb0ELb1ELb0ELb0EEENS1_29StaticPersistentTileSchedulerILb0EEEEEEEEEvNT_6ParamsE,@"STO_CUDA_ENTRY STV_DEFAULT"
_ZN7cutlass13device_kernelIN5flash11enable_sm90INS1_16FlashAttnFwdSm90INS1_25CollectiveMainloopFwdSm90ILi2EN4cute5tupleIJNS5_1CILi1EEES8_S8_EEENS6_IJNS7_ILi128EEENS7_ILi112EEENS7_ILi192EEEEEELi192ENS_10bfloat16_tEfNS_4arch4Sm90ELb0ELb0ELb0ELb0ELb0ELb0ELb0ELb1ELb1ELb1ELb0ELb0EEENS1_21CollectiveEpilogueFwdINS6_IJSA_SC_SB_EEES9_SE_SG_Li256ELb0ELb1ELb0ELb0EEENS1_29StaticPersistentTileSchedulerILb0EEEEEEEEEvNT_6ParamsE:
[----:B------:R-:W0:Y:S02]  /*0000*/  LDC R1, c[0x0][0x28] ;  /* 0x00000a00ff017b82 */ /* 0x000e240000000800 */
[----:B0-----:R-:W-:Y:S01]  /*0010*/  VIADD R1, R1, 0xffffffc8 ;  /* 0xffffffc801017836 */ /* 0x001fe20000000000 */
[----:B------:R-:W0:Y:S01]  /*0020*/  S2R R0, SR_TID.X ;  /* 0x0000000000007919 */ /* 0x000e220000002100 */
[----:B------:R-:W-:Y:S01]  /*0030*/  ELECT P0, URZ, PT ;  /* 0x00000000003f782f */ /* 0x000fe20003800000 */
[----:B------:R-:W-:Y:S01]  /*0040*/  BSSY B0, `(.L_x_0) ;  /* 0x000000d000007945 */ /* 0x000fe20003800000 */
[----:B0-----:R-:W-:-:S05]  /*0050*/  SHF.R.U32.HI R2, RZ, 0x5, R0 ;  /* 0x00000005ff027819 */ /* 0x001fca0000011600 */
[----:B------:R-:W0:Y:S02]  /*0060*/  SHFL.IDX PT, R3, R2, RZ, 0x1f ;  /* 0x00001fff02037589 */ /* 0x000e2400000e0000 */
[----:B0-----:R-:W-:-:S13]  /*0070*/  ISETP.EQ.AND P0, PT, R3, RZ, P0 ;  /* 0x000000ff0300720c */ /* 0x001fda0000702270 */
[----:B------:R-:W-:Y:S05]  /*0080*/  @!P0 BRA `(.L_x_1) ;  /* 0x0000000000208947 */ /* 0x000fea0003800000 */
[----:B------:R-:W-:Y:S02]  /*0090*/  ULDC.64 UR4, c[0x0][0x198] ;  /* 0x0000660000047ab9 */ /* 0x000fe40000000a00 */
[----:B------:R-:W-:Y:S02]  /*00a0*/  UIADD3 UR6, UP0, UR4, 0x370, URZ ;  /* 0x0000037004067890 */ /* 0x000fe4000ff1e03f */
[----:B------:R-:W-:Y:S02]  /*00b0*/  UIADD3 UR4, UP1, UR4, 0x470, URZ ;  /* 0x0000047004047890 */ /* 0x000fe4000ff3e03f */
[----:B------:R-:W-:Y:S02]  /*00c0*/  UIADD3.X UR7, URZ, UR5, URZ, UP0, !UPT ;  /* 0x000000053f077290 */ /* 0x000fe400087fe43f */
[----:B------:R-:W-:-:S07]  /*00d0*/  UIADD3.X UR5, URZ, UR5, URZ, UP1, !UPT ;  /* 0x000000053f057290 */ /* 0x000fce0008ffe43f */
[----:B------:R0:W-:Y:S02]  /*00e0*/  UTMACCTL.PF [UR6] ;  /* 0x00000000060079b9 */ /* 0x0001e40008040000 */
[----:B------:R0:W-:Y:S02]  /*00f0*/  UTMACCTL.PF [UR4] ;  /* 0x00000000040079b9 */ /* 0x0001e40008040000 */
[----:B0-----:R-:W-:Y:S01]  /*0100*/  NOP ;  /* 0x0000000000007918 */ /* 0x001fe20000000000 */
.L_x_1:
[----:B------:R-:W-:Y:S05]  /*0110*/  BSYNC B0 ;  /* 0x0000000000007941 */ /* 0x000fea0003800000 */
.L_x_0:
[----:B------:R-:W-:Y:S01]  /*0120*/  VOTEU.ANY UP0, P0 ;  /* 0x00000000003f7886 */ /* 0x000fe20000000100 */
[----:B------:R-:W0:Y:S01]  /*0130*/  SHFL.IDX PT, R3, R2, RZ, 0x1f ;  /* 0x00001fff02037589 */ /* 0x000e2200000e0000 */
[----:B------:R-:W-:Y:S01]  /*0140*/  UMOV UR4, 0x80 ;  /* 0x0000008000047882 */ /* 0x000fe20000000000 */
[----:B------:R-:W-:Y:S01]  /*0150*/  UMOV UR7, 0x100 ;  /* 0x0000010000077882 */ /* 0x000fe20000000000 */
[----:B------:R-:W-:Y:S01]  /*0160*/  VOTEU.ANY UP1, P0 ;  /* 0x00000000003f7886 */ /* 0x000fe20000020100 */
[----:B------:R-:W1:Y:S01]  /*0170*/  @UP0 S2UR UR8, SR_CgaCtaId ;  /* 0x00000000000809c3 */ /* 0x000e620000008800 */
[----:B------:R-:W-:Y:S01]  /*0180*/  @UP0 UMOV UR6, 0x400 ;  /* 0x0000040000060882 */ /* 0x000fe20000000000 */
[----:B------:R-:W-:-:S04]  /*0190*/  @UP0 UIADD3 UR4, -UR4, 0x100000, URZ ;  /* 0x0010000004040890 */ /* 0x000fc8000fffe13f */
[----:B------:R-:W-:Y:S02]  /*01a0*/  @UP0 USHF.L.U32 UR5, UR4, 0xb, URZ ;  /* 0x0000000b04050899 */ /* 0x000fe4000800063f */
[----:B------:R-:W-:Y:S01]  /*01b0*/  @UP0 USHF.L.U32 UR4, UR4, 0x1, URZ ;  /* 0x0000000104040899 */ /* 0x000fe2000800063f */
[----:B0-----:R-:W-:Y:S02]  /*01c0*/  ISETP.NE.AND P1, PT, R3, RZ, PT ;  /* 0x000000ff0300720c */ /* 0x001fe40003f25270 */
[----:B------:R-:W-:Y:S01]  /*01d0*/  SHF.R.U32.HI R3, RZ, 0x7, R0 ;  /* 0x00000007ff037819 */ /* 0x000fe20000011600 */
[----:B-1----:R-:W-:Y:S02]  /*01e0*/  @UP0 ULEA UR8, UR8, UR6, 0x18 ;  /* 0x0000000608080291 */ /* 0x002fe4000f8ec03f */
[----:B------:R-:W-:-:S04]  /*01f0*/  @UP0 UIADD3 UR6, -UR7, 0x100000, URZ ;  /* 0x0010000007060890 */ /* 0x000fc8000fffe13f */
[----:B------:R-:W-:Y:S02]  /*0200*/  @UP0 USHF.L.U32 UR7, UR6, 0xb, URZ ;  /* 0x0000000b06070899 */ /* 0x000fe4000800063f */
[----:B------:R-:W-:Y:S01]  /*0210*/  @UP0 USHF.L.U32 UR6, UR6, 0x1, URZ ;  /* 0x0000000106060899 */ /* 0x000fe2000800063f */
[----:B------:R-:W-:Y:S01]  /*0220*/  VOTEU.ANY UP0, P0 ;  /* 0x00000000003f7886 */ /* 0x000fe20000000100 */
[----:B------:R-:W0:Y:S04]  /*0230*/  SHFL.IDX PT, R3, R3, RZ, 0x1f ;  /* 0x00001fff03037589 */ /* 0x000e2800000e0000 */
[----:B------:R-:W1:Y:S02]  /*0240*/  FENCE.VIEW.ASYNC.S ;  /* 0x00000000000073c6 */ /* 0x000e640000000000 */
[----:B-1----:R1:W2:Y:S04]  /*0250*/  @UP0 SYNCS.EXCH.64 URZ, [UR8+0x36800], UR4 ;  /* 0x03680004083f05b2 */ /* 0x0022a80008000100 */
[----:B------:R1:W3:Y:S01]  /*0260*/  @UP1 SYNCS.EXCH.64 URZ, [UR8+0x36820], UR6 ;  /* 0x03682006083f15b2 */ /* 0x0002e20008000100 */
[----:B------:R-:W-:Y:S05]  /*0270*/  @P1 BRA `(.L_x_2) ;  /* 0x0000000000481947 */ /* 0x000fea0003800000 */
[----:B-1----:R-:W1:Y:S01]  /*0280*/  S2UR UR5, SR_CgaCtaId ;  /* 0x00000000000579c3 */ /* 0x002e620000008800 */
[----:B------:R-:W-:Y:S01]  /*0290*/  UMOV UR4, 0x400 ;  /* 0x0000040000047882 */ /* 0x000fe20000000000 */
[----:B------:R-:W-:Y:S01]  /*02a0*/  UMOV UR6, 0x1 ;  /* 0x0000000100067882 */ /* 0x000fe20000000000 */
[----:B------:R-:W-:Y:S01]  /*02b0*/  UMOV UR7, 0x2 ;  /* 0x0000000200077882 */ /* 0x000fe20000000000 */
[----:B------:R-:W-:Y:S01]  /*02c0*/  ELECT P0, URZ, PT ;  /* 0x00000000003f782f */ /* 0x000fe20003800000 */
[----:B-1----:R-:W-:Y:S02]  /*02d0*/  ULEA UR8, UR5, UR4, 0x18 ;  /* 0x0000000405087291 */ /* 0x002fe4000f8ec03f */
[----:B------:R-:W-:-:S04]  /*02e0*/  UIADD3 UR4, -UR6, 0x100000, URZ ;  /* 0x0010000006047890 */ /* 0x000fc8000fffe13f */
[----:B------:R-:W-:Y:S02]  /*02f0*/  USHF.L.U32 UR5, UR4, 0xb, URZ ;  /* 0x0000000b04057899 */ /* 0x000fe4000800063f */
[----:B------:R-:W-:Y:S02]  /*0300*/  USHF.L.U32 UR4, UR4, 0x1, URZ ;  /* 0x0000000104047899 */ /* 0x000fe4000800063f */
[----:B------:R-:W-:-:S04]  /*0310*/  UIADD3 UR6, -UR7, 0x100000, URZ ;  /* 0x0010000007067890 */ /* 0x000fc8000fffe13f */
[----:B------:R-:W-:Y:S02]  /*0320*/  USHF.L.U32 UR7, UR6, 0xb, URZ ;  /* 0x0000000b06077899 */ /* 0x000fe4000800063f */
[----:B------:R-:W-:Y:S01]  /*0330*/  USHF.L.U32 UR6, UR6, 0x1, URZ ;  /* 0x0000000106067899 */ /* 0x000fe2000800063f */
[----:B------:R-:W1:Y:S03]  /*0340*/  FENCE.VIEW.ASYNC.S ;  /* 0x00000000000073c6 */ /* 0x000e660000000000 */
[----:B-1----:R4:W1:Y:S08]  /*0350*/  SYNCS.EXCH.64 URZ, [UR8+0x36830], UR4 ;  /* 0x03683004083f75b2 */ /* 0x0028700008000100 */
[----:B------:R4:W0:Y:S01]  /*0360*/  SYNCS.EXCH.64 URZ, [UR8+0x36840], UR6 ;  /* 0x03684006083f75b2 */ /* 0x0008220008000100 */
[----:B------:R4:W0:Y:S01]  /*0370*/  SYNCS.EXCH.64 URZ, [UR8+0x36838], UR4 ;  /* 0x03683804083f75b2 */ /* 0x0008220008000100 */
[----:B------:R4:W0:Y:S02]  /*0380*/  SYNCS.EXCH.64 URZ, [UR8+0x36848], UR6 ;  /* 0x03684806083f75b2 */ /* 0x0008240008000100 */
[----:B----4-:R-:W-:Y:S01]  /*0390*/  NOP ;  /* 0x0000000000007918 */ /* 0x010fe20000000000 */
.L_x_2:
[----:B------:R-:W4:Y:S01]  /*03a0*/  SHFL.IDX PT, R4, R2, RZ, 0x1f ;  /* 0x00001fff02047589 */ /* 0x000f2200000e0000 */
[----:B------:R-:W-:Y:S01]  /*03b0*/  NOP ;  /* 0x0000000000007918 */ /* 0x000fe20000000000 */
[----:B----4-:R-:W-:-:S13]  /*03c0*/  ISETP.NE.AND P0, PT, R4, RZ, PT ;  /* 0x000000ff0400720c */ /* 0x010fda0003f05270 */
        /* <DEDUP_REMOVED lines=19> */
.L_x_3:
[----:B------:R-:W4:Y:S01]  /*0500*/  SHFL.IDX PT, R4, R2, RZ, 0x1f ;  /* 0x00001fff02047589 */ /* 0x000f2200000e0000 */
[----:B------:R-:W-:Y:S01]  /*0510*/  NOP ;  /* 0x0000000000007918 */ /* 0x000fe20000000000 */
[----:B----4-:R-:W-:-:S13]  /*0520*/  ISETP.NE.AND P0, PT, R4, RZ, PT ;  /* 0x000000ff0400720c */ /* 0x010fda0003f05270 */
[----:B------:R-:W-:Y:S05]  /*0530*/  @P0 BRA `(.L_x_4) ;  /* 0x0000000000380947 */ /* 0x000fea0003800000 */
[----:B-1----:R-:W1:Y:S01]  /*0540*/  S2UR UR5, SR_CgaCtaId ;  /* 0x00000000000579c3 */ /* 0x002e620000008800 */
[----:B------:R-:W-:Y:S01]  /*0550*/  UMOV UR4, 0x400 ;  /* 0x0000040000047882 */ /* 0x000fe20000000000 */
[----:B------:R-:W-:Y:S01]  /*0560*/  UMOV UR7, 0x1 ;  /* 0x0000000100077882 */ /* 0x000fe20000000000 */
[----:B------:R-:W-:Y:S01]  /*0570*/  ELECT P0, URZ, PT ;  /* 0x00000000003f782f */ /* 0x000fe20003800000 */
[----:B-1----:R-:W-:Y:S02]  /*0580*/  ULEA UR6, UR5, UR4, 0x18 ;  /* 0x0000000405067291 */ /* 0x002fe4000f8ec03f */
[----:B------:R-:W-:-:S04]  /*0590*/  UIADD3 UR4, -UR7, 0x100000, URZ ;  /* 0x0010000007047890 */ /* 0x000fc8000fffe13f */
[----:B------:R-:W-:Y:S02]  /*05a0*/  USHF.L.U32 UR5, UR4, 0xb, URZ ;  /* 0x0000000b04057899 */ /* 0x000fe4000800063f */
[----:B------:R-:W-:Y:S01]  /*05b0*/  USHF.L.U32 UR4, UR4, 0x1, URZ ;  /* 0x0000000104047899 */ /* 0x000fe2000800063f */
[----:B------:R-:W1:Y:S11]  /*05c0*/  FENCE.VIEW.ASYNC.S ;  /* 0x00000000000073c6 */ /* 0x000e760000000000 */
[----:B-1----:R4:W1:Y:S01]  /*05d0*/  SYNCS.EXCH.64 URZ, [UR6+0x36870], UR4 ;  /* 0x03687004063f75b2 */ /* 0x0028620008000100 */
[----:B------:R4:W0:Y:S01]  /*05e0*/  SYNCS.EXCH.64 URZ, [UR6+0x36880], UR4 ;  /* 0x03688004063f75b2 */ /* 0x0008220008000100 */
[----:B------:R4:W0:Y:S01]  /*05f0*/  SYNCS.EXCH.64 URZ, [UR6+0x36878], UR4 ;  /* 0x03687804063f75b2 */ /* 0x0008220008000100 */
[----:B------:R4:W0:Y:S02]  /*0600*/  SYNCS.EXCH.64 URZ, [UR6+0x36888], UR4 ;  /* 0x03688804063f75b2 */ /* 0x0008240008000100 */
[----:B----4-:R-:W-:Y:S01]  /*0610*/  NOP ;  /* 0x0000000000007918 */ /* 0x010fe20000000000 */
.L_x_4:
        /* <DEDUP_REMOVED lines=22> */
.L_x_5:
        /* <DEDUP_REMOVED lines=22> */
.L_x_6:
[----:B0-----:R-:W-:Y:S01]  /*08e0*/  ISETP.NE.AND P0, PT, R3, RZ, PT ;  /* 0x000000ff0300720c */ /* 0x001fe20003f05270 */
[----:B------:R-:W-:Y:S01]  /*08f0*/  IMAD.MOV.U32 R3, RZ, RZ, 0x1 ;  /* 0x00000001ff037424 */ /* 0x000fe200078e00ff */
[----:B------:R-:W-:-:S04]  /*0900*/  NOP ;  /* 0x0000000000007918 */ /* 0x000fc80000000000 */
[----:B------:R-:W-:-:S05]  /*0910*/  SEL R3, R3, 0x2, !P0 ;  /* 0x0000000203037807 */ /* 0x000fca0004000000 */
[----:B------:R0:W-:Y:S01]  /*0920*/  STL [R1+0x30], R3 ;  /* 0x0000300301007387 */ /* 0x0001e20000100800 */
[----:B-123--:R-:W-:Y:S06]  /*0930*/  BAR.SYNC.DEFER_BLOCKING 0x0 ;  /* 0x0000000000007b1d */ /* 0x00efec0000010000 */
[----:B------:R-:W-:Y:S05]  /*0940*/  @!P0 BRA `(.L_x_7) ;  /* 0x000000b000688947 */ /* 0x000fea0003800000 */
.L_x_8:
[----:B------:R-:W-:-:S08]  /*0950*/  NOP ;  /* 0x0000000000007918 */ /* 0x000fd00000000000 */
[----:B------:R-:W1:Y:S02]  /*0960*/  USETMAXREG.TRY_ALLOC.CTAPOOL UP0, 0xf0 ;  /* 0x000000f0000079c8 */ /* 0x000e640008000600 */
[----:B-1----:R-:W-:-:S13]  /*0970*/  PLOP3.LUT P0, PT, PT, PT, UP0, 0x80, 0x0 ;  /* 0x000000000000781c */ /* 0x002fda0003f0f008 */
[----:B------:R-:W-:Y:S05]  /*0980*/  @!P0 BRA `(.L_x_8) ;  /* 0xfffffffc00f08947 */ /* 0x000fea000383ffff */
[----:B------:R-:W1:Y:S08]  /*0990*/  S2UR UR4, SR_CTAID.X ;  /* 0x00000000000479c3 */ /* 0x000e700000002500 */
[----:B------:R-:W-:Y:S08]  /*09a0*/  BAR.ARV 0x8, 0x180 ;  /* 0x0206000000007b1d */ /* 0x000ff00000002000 */
[----:B------:R-:W1:Y:S02]  /*09b0*/  LDC R2, c[0x0][0xc34] ;  /* 0x00030d00ff027b82 */ /* 0x000e640000000800 */
[----:B-1----:R-:W-:-:S13]  /*09c0*/  ISETP.LE.AND P0, PT, R2, UR4, PT ;  /* 0x0000000402007c0c */ /* 0x002fda000bf03270 */
[----:B------:R-:W-:Y:S05]  /*09d0*/  @P0 EXIT ;  /* 0x000000000000094d */ /* 0x000fea0003800000 */
[----:B------:R-:W2:Y:S01]  /*09e0*/  LDL.LU R10, [R1+0x30] ;  /* 0x00003000010a7983 */ /* 0x000ea20000300800 */
[----:B------:R-:W-:Y:S01]  /*09f0*/  VIADD R0, R0, 0xffffff80 ;  /* 0xffffff8000007836 */ /* 0x000fe20000000000 */
[----:B------:R-:W-:Y:S01]  /*0a00*/  UMOV UR61, URZ ;  /* 0x0000003f003d7c82 */ /* 0x000fe20008000000 */
[----:B------:R-:W-:Y:S01]  /*0a10*/  IMAD.MOV.U32 R214, RZ, RZ, -0x2 ;  /* 0xfffffffeffd67424 */ /* 0x000fe200078e00ff */
[----:B------:R-:W-:Y:S01]  /*0a20*/  UMOV UR36, URZ ;  /* 0x0000003f00247c82 */ /* 0x000fe20008000000 */
[----:B------:R-:W-:Y:S01]  /*0a30*/  IMAD.U32 R23, RZ, RZ, UR4 ;  /* 0x00000004ff177e24 */ /* 0x000fe2000f8e00ff */
[----:B0-----:R-:W-:Y:S01]  /*0a40*/  SHF.R.S32.HI R3, RZ, 0x1f, R0 ;  /* 0x0000001fff037819 */ /* 0x001fe20000011400 */
[----:B------:R-:W-:-:S03]  /*0a50*/  IMAD.MOV.U32 R204, RZ, RZ, RZ ;  /* 0x000000ffffcc7224 */ /* 0x000fc600078e00ff */
[CC--:B------:R-:W-:Y:S02]  /*0a60*/  LEA.HI R5, R3.reuse, R0.reuse, RZ, 0x7 ;  /* 0x0000000003057211 */ /* 0x0c0fe400078f38ff */
[-C--:B------:R-:W-:Y:S02]  /*0a70*/  LEA.HI R2, R3, R0.reuse, RZ, 0x5 ;  /* 0x0000000003027211 */ /* 0x080fe400078f28ff */
[----:B------:R-:W-:Y:S02]  /*0a80*/  LOP3.LUT R7, R5, 0xffffff80, RZ, 0xc0, !PT ;  /* 0xffffff8005077812 */ /* 0x000fe400078ec0ff */
[CC--:B------:R-:W-:Y:S01]  /*0a90*/  LEA.HI R8, R3.reuse, R0.reuse, RZ, 0x2 ;  /* 0x0000000003087211 */ /* 0x0c0fe200078f10ff */
[----:B------:R-:W-:Y:S01]  /*0aa0*/  IMAD.SHL.U32 R6, R2, 0x20, RZ ;  /* 0x0000002002067824 */ /* 0x000fe200078e00ff */
[----:B------:R-:W-:Y:S01]  /*0ab0*/  LEA.HI R4, R3, R0, RZ, 0x4 ;  /* 0x0000000003047211 */ /* 0x000fe200078f20ff */
[----:B------:R-:W-:Y:S01]  /*0ac0*/  IMAD.IADD R206, R0, 0x1, -R7 ;  /* 0x0000000100ce7824 */ /* 0x000fe200078e0a07 */
[----:B------:R-:W-:-:S02]  /*0ad0*/  LOP3.LUT R13, R8, 0xfffffffc, RZ, 0xc0, !PT ;  /* 0xfffffffc080d7812 */ /* 0x000fc400078ec0ff */
[----:B------:R-:W-:Y:S02]  /*0ae0*/  LEA.HI R205, R3, R0, RZ, 0x3 ;  /* 0x0000000003cd7211 */ /* 0x000fe400078f18ff */
[----:B------:R-:W-:Y:S01]  /*0af0*/  SHF.R.S32.HI R7, RZ, 0x1f, R206 ;  /* 0x0000001fff077819 */ /* 0x000fe200000114ce */
[----:B------:R-:W-:Y:S01]  /*0b00*/  IMAD.IADD R13, R0, 0x1, -R13 ;  /* 0x00000001000d7824 */ /* 0x000fe200078e0a0d */
[----:B------:R-:W-:Y:S02]  /*0b10*/  SHF.R.S32.HI R210, RZ, 0x7, R5 ;  /* 0x00000007ffd27819 */ /* 0x000fe40000011405 */
[----:B------:R-:W-:Y:S02]  /*0b20*/  LEA.HI R2, R7, R206, RZ, 0x2 ;  /* 0x000000ce07027211 */ /* 0x000fe400078f10ff */
[----:B------:R-:W-:Y:S02]  /*0b30*/  LOP3.LUT R3, R4, 0x3fffff0, RZ, 0xc0, !PT ;  /* 0x03fffff004037812 */ /* 0x000fe400078ec0ff */
[----:B------:R-:W-:-:S02]  /*0b40*/  SHF.R.S32.HI R8, RZ, 0x2, R2 ;  /* 0x00000002ff087819 */ /* 0x000fc40000011402 */
[----:B------:R-:W-:Y:S01]  /*0b50*/  SHF.R.S32.HI R11, RZ, 0x1f, R2 ;  /* 0x0000001fff0b7819 */ /* 0x000fe20000011402 */
[C---:B------:R-:W-:Y:S01]  /*0b60*/  IMAD.IADD R3, R0.reuse, 0x1, -R3 ;  /* 0x0000000100037824 */ /* 0x040fe200078e0a03 */
[----:B------:R-:W-:Y:S02]  /*0b70*/  LOP3.LUT R15, R205, 0xfffffff8, RZ, 0xc0, !PT ;  /* 0xfffffff8cd0f7812 */ /* 0x000fe400078ec0ff */
[----:B------:R-:W-:Y:S02]  /*0b80*/  LEA.HI R11, R11, R8, RZ, 0x3 ;  /* 0x000000080b0b7211 */ /* 0x000fe400078f18ff */
[----:B------:R-:W-:Y:S01]  /*0b90*/  SHF.R.S32.HI R9, RZ, 0x4, R4 ;  /* 0x00000004ff097819 */ /* 0x000fe20000011404 */
[----:B------:R-:W-:Y:S01]  /*0ba0*/  IMAD.IADD R22, R0, 0x1, -R15 ;  /* 0x0000000100167824 */ /* 0x000fe200078e0a0f */
[----:B------:R-:W-:Y:S02]  /*0bb0*/  LOP3.LUT R11, R11, 0xfffffff8, RZ, 0xc0, !PT ;  /* 0xfffffff80b0b7812 */ /* 0x000fe400078ec0ff */
[----:B------:R-:W-:Y:S01]  /*0bc0*/  LEA.HI R5, R5, R210, RZ, 0x1 ;  /* 0x000000d205057211 */ /* 0x000fe200078f08ff */
[----:B------:R-:W-:Y:S01]  /*0bd0*/  IMAD.SHL.U32 R17, R22, 0x8, RZ ;  /* 0x0000000816117824 */ /* 0x000fe200078e00ff */
[----:B------:R-:W-:Y:S01]  /*0be0*/  LEA.HI R7, R7, R206, RZ, 0x5 ;  /* 0x000000ce07077211 */ /* 0x000fe200078f28ff */
[----:B------:R-:W-:Y:S01]  /*0bf0*/  IMAD.IADD R8, R8, 0x1, -R11 ;  /* 0x0000000108087824 */ /* 0x000fe200078e0a0b */
[----:B------:R-:W-:Y:S01]  /*0c00*/  LOP3.LUT R6, R6, 0xfffffc00, RZ, 0xc0, !PT ;  /* 0xfffffc0006067812 */ /* 0x000fe200078ec0ff */
[C---:B------:R-:W-:Y:S01]  /*0c10*/  VIADD R19, R17.reuse, 0x40 ;  /* 0x0000004011137836 */ /* 0x040fe20000000000 */
[----:B------:R-:W-:Y:S01]  /*0c20*/  LEA.HI R4, R4, R9, RZ, 0x1 ;  /* 0x0000000904047211 */ /* 0x000fe200078f08ff */
[----:B------:R-:W-:Y:S01]  /*0c30*/  VIADD R18, R17, 0x80 ;  /* 0x0000008011127836 */ /* 0x000fe20000000000 */
[----:B------:R-:W-:Y:S01]  /*0c40*/  LEA.HI R0, R13, R13, RZ, 0x1 ;  /* 0x0000000d0d007211 */ /* 0x000fe200078f08ff */
[----:B------:R-:W-:Y:S01]  /*0c50*/  IMAD R213, R3, 0x40, R6 ;  /* 0x0000004003d57824 */ /* 0x000fe200078e0206 */
[----:B------:R-:W-:-:S02]  /*0c60*/  LOP3.LUT R5, R5, 0x3fffffe, RZ, 0xc0, !PT ;  /* 0x03fffffe05057812 */ /* 0x000fc400078ec0ff */
[----:B------:R-:W-:Y:S02]  /*0c70*/  SHF.R.S32.HI R7, RZ, 0x5, R7 ;  /* 0x00000005ff077819 */ /* 0x000fe40000011407 */
[----:B------:R-:W-:Y:S01]  /*0c80*/  LOP3.LUT R4, R4, 0x1ffffffe, RZ, 0xc0, !PT ;  /* 0x1ffffffe04047812 */ /* 0x000fe200078ec0ff */
[----:B------:R-:W-:Y:S01]  /*0c90*/  IMAD.IADD R5, R210, 0x1, -R5 ;  /* 0x00000001d2057824 */ /* 0x000fe200078e0a05 */
[----:B------:R-:W-:Y:S01]  /*0ca0*/  LOP3.LUT R3, R2, 0x7ffffffc, RZ, 0xc0, !PT ;  /* 0x7ffffffc02037812 */ /* 0x000fe200078ec0ff */
[----:B------:R-:W-:Y:S01]  /*0cb0*/  IMAD R8, R7, 0x10, R8 ;  /* 0x0000001007087824 */ /* 0x000fe200078e0208 */
[----:B------:R-:W-:Y:S01]  /*0cc0*/  LOP3.LUT R0, R0, 0x1ffffffe, RZ, 0xc0, !PT ;  /* 0x1ffffffe00007812 */ /* 0x000fe200078ec0ff */
[----:B------:R-:W-:Y:S01]  /*0cd0*/  IMAD.IADD R4, R9, 0x1, -R4 ;  /* 0x0000000109047824 */ /* 0x000fe200078e0a04 */
[----:B------:R-:W-:Y:S01]  /*0ce0*/  SHF.R.S32.HI R205, RZ, 0x3, R205 ;  /* 0x00000003ffcd7819 */ /* 0x000fe200000114cd */
[----:B------:R-:W-:Y:S01]  /*0cf0*/  IMAD.IADD R3, R206, 0x1, -R3 ;  /* 0x00000001ce037824 */ /* 0x000fe200078e0a03 */
[----:B------:R-:W-:Y:S01]  /*0d00*/  SHF.R.S32.HI R216, RZ, 0x1f, R19 ;  /* 0x0000001fffd87819 */ /* 0x000fe20000011413 */
[----:B------:R-:W-:Y:S01]  /*0d10*/  IMAD.IADD R0, R13, 0x1, -R0 ;  /* 0x000000010d007824 */ /* 0x000fe200078e0a00 */
[----:B------:R-:W-:Y:S01]  /*0d20*/  SHF.R.S32.HI R215, RZ, 0x1f, R18 ;  /* 0x0000001fffd77819 */ /* 0x000fe20000011412 */
[----:B------:R-:W-:-:S02]  /*0d30*/  IMAD R211, R5, 0x40, R8 ;  /* 0x0000004005d37824 */ /* 0x000fc400078e0208 */
[----:B------:R-:W-:Y:S02]  /*0d40*/  IMAD R213, R4, 0x8, R213 ;  /* 0x0000000804d57824 */ /* 0x000fe400078e02d5 */
[----:B------:R-:W-:Y:S02]  /*0d50*/  IMAD R214, R3, R214, 0x70 ;  /* 0x0000007003d67424 */ /* 0x000fe400078e02d6 */
[----:B------:R-:W-:Y:S01]  /*0d60*/  IMAD R212, R0, 0x8, R211 ;  /* 0x0000000800d47824 */ /* 0x000fe200078e02d3 */
[----:B--2---:R-:W-:-:S07]  /*0d70*/  LOP3.LUT R16, R10, 0x1, RZ, 0xfc, !PT ;  /* 0x000000010a107812 */ /* 0x004fce00078efcff */
.L_x_37:
[----:B0-----:R-:W0:Y:S01]  /*0d80*/  SHFL.IDX PT, R0, R210, RZ, 0x1f ;  /* 0x00001fffd2007589 */ /* 0x001e2200000e0000 */
[----:B-1----:R-:W1:Y:S01]  /*0d90*/  S2UR UR4, SR_CgaCtaId ;  /* 0x00000000000479c3 */ /* 0x002e620000008800 */
[----:B------:R-:W-:Y:S01]  /*0da0*/  ULDC UR5, c[0x0][0xc38] ;  /* 0x00030e0000057ab9 */ /* 0x000fe20000000800 */
[----:B------:R-:W-:Y:S01]  /*0db0*/  R2UR UR13, R23 ;  /* 0x00000000170d72ca */ /* 0x000fe200000e0000 */
[----:B------:R-:W-:Y:S01]  /*0dc0*/  UISETP.NE.AND UP1, UPT, UR5, 0x1, UPT ;  /* 0x000000010500788c */ /* 0x000fe2000bf25270 */
[----:B------:R-:W-:Y:S01]  /*0dd0*/  IMAD.MOV.U32 R2, RZ, RZ, RZ ;  /* 0x000000ffff027224 */ /* 0x000fe200078e00ff */
[----:B------:R-:W-:Y:S01]  /*0de0*/  ULDC.64 UR8, c[0x0][0x418] ;  /* 0x0001060000087ab9 */ /* 0x000fe20000000a00 */
[----:B------:R-:W-:Y:S01]  /*0df0*/  UMOV UR37, 0x400 ;  /* 0x0000040000257882 */ /* 0x000fe20000000000 */
[----:B------:R-:W-:Y:S01]  /*0e00*/  UISETP.NE.U32.AND UP0, UPT, UR8, URZ, UPT ;  /* 0x0000003f0800728c */ /* 0x000fe2000bf05070 */
[----:B------:R-:W2:Y:S01]  /*0e10*/  LDC R81, c[0x0][0x2f0] ;  /* 0x0000bc00ff517b82 */ /* 0x000ea20000000800 */
[----:B------:R-:W-:Y:S01]  /*0e20*/  ULDC UR5, c[0x0][0xc44] ;  /* 0x0003110000057ab9 */ /* 0x000fe20000000800 */
[----:B------:R-:W-:Y:S01]  /*0e30*/  ULDC UR6, c[0x0][0x424] ;  /* 0x0001090000067ab9 */ /* 0x000fe20000000800 */
[----:B------:R-:W-:-:S02]  /*0e40*/  UISETP.NE.AND.EX UP0, UPT, UR9, URZ, UPT, UP0 ;  /* 0x0000003f0900728c */ /* 0x000fc4000bf05300 */
[----:B------:R-:W-:Y:S02]  /*0e50*/  UISETP.NE.AND UP2, UPT, UR5, 0x1, UPT ;  /* 0x000000010500788c */ /* 0x000fe4000bf45270 */
[----:B------:R-:W-:Y:S01]  /*0e60*/  USEL UR6, UR6, 0x1, UP0 ;  /* 0x0000000106067887 */ /* 0x000fe20008000000 */
[----:B------:R-:W-:Y:S01]  /*0e70*/  @UP1 ULDC UR12, c[0x0][0xc40] ;  /* 0x00031000000c1ab9 */ /* 0x000fe20000000800 */
[----:B------:R-:W-:Y:S01]  /*0e80*/  UMOV UR14, UR13 ;  /* 0x0000000d000e7c82 */ /* 0x000fe20008000000 */
[----:B0-----:R-:W-:Y:S01]  /*0e90*/  R2UR UR7, R0 ;  /* 0x00000000000772ca */ /* 0x001fe200000e0000 */
[----:B-1----:R-:W-:-:S05]  /*0ea0*/  ULEA UR37, UR4, UR37, 0x18 ;  /* 0x0000002504257291 */ /* 0x002fca000f8ec03f */
[----:B------:R-:W-:Y:S01]  /*0eb0*/  @UP2 ULDC.64 UR10, c[0x0][0xc48] ;  /* 0x00031200000a2ab9 */ /* 0x000fe20000000a00 */
[----:B------:R-:W-:Y:S01]  /*0ec0*/  @UP1 ULDC UR4, c[0x0][0xc3c] ;  /* 0x00030f0000041ab9 */ /* 0x000fe20000000800 */
[----:B------:R-:W-:Y:S02]  /*0ed0*/  UIADD3 UR9, UR37, 0x15400, URZ ;  /* 0x0001540025097890 */ /* 0x000fe4000fffe03f */
[----:B------:R-:W-:Y:S02]  /*0ee0*/  UIMAD.WIDE.U32 UR4, UR13, UR4, URZ ;  /* 0x000000040d0472a5 */ /* 0x000fe4000f8e003f */
[----:B------:R-:W-:Y:S01]  /*0ef0*/  ULOP3.LUT UP0, URZ, UR9, 0x9f, URZ, 0xc0, !UPT ;  /* 0x0000009f093f7892 */ /* 0x000fe2000f80c03f */
[----:B--2---:R-:W-:Y:S01]  /*0f00*/  IMAD R81, R81, UR6, RZ ;  /* 0x0000000651517c24 */ /* 0x004fe2000f8e02ff */
[----:B------:R-:W-:Y:S02]  /*0f10*/  @UP1 USHF.R.U32.HI UR14, URZ, UR12, UR5 ;  /* 0x0000000c3f0e1299 */ /* 0x000fe40008011605 */
[----:B------:R-:W-:Y:S01]  /*0f20*/  ULEA.HI UR8, UR7, UR7, URZ, 0x1 ;  /* 0x0000000707087291 */ /* 0x000fe2000f8f083f */
[----:B------:R-:W-:Y:S01]  /*0f30*/  VIADD R3, R81, 0x6f ;  /* 0x0000006f51037836 */ /* 0x000fe20000000000 */
[----:B------:R-:W-:Y:S01]  /*0f40*/  PLOP3.LUT P0, PT, PT, PT, UP0, 0x80, 0x0 ;  /* 0x000000000000781c */ /* 0x000fe20003f0f008 */
[----:B------:R-:W-:-:S02]  /*0f50*/  UIMAD.WIDE.U32 UR4, UR14, UR10, URZ ;  /* 0x0000000a0e0472a5 */ /* 0x000fc4000f8e003f */
[----:B------:R-:W-:Y:S01]  /*0f60*/  IMAD.U32 R209, RZ, RZ, UR14 ;  /* 0x0000000effd17e24 */ /* 0x000fe2000f8e00ff */
[----:B------:R-:W-:Y:S01]  /*0f70*/  ULOP3.LUT UR8, UR8, 0x1e, URZ, 0xc0, !UPT ;  /* 0x0000001e08087892 */ /* 0x000fe2000f8ec03f */
[----:B------:R-:W-:Y:S01]  /*0f80*/  IMAD.HI R2, R3, -0x6db6db6d, R2 ;  /* 0x9249249303027827 */ /* 0x000fe200078e0202 */
[----:B------:R-:W-:Y:S01]  /*0f90*/  UMOV UR6, UR14 ;  /* 0x0000000e00067c82 */ /* 0x000fe20008000000 */
[----:B------:R-:W-:Y:S02]  /*0fa0*/  @UP2 USHF.R.U32.HI UR6, URZ, UR11, UR5 ;  /* 0x0000000b3f062299 */ /* 0x000fe40008011605 */
[----:B------:R-:W-:Y:S01]  /*0fb0*/  UIADD3 UR8, UR7, -UR8, URZ ;  /* 0x8000000807087290 */ /* 0x000fe2000fffe03f */
[----:B------:R-:W-:Y:S01]  /*0fc0*/  SHF.R.U32.HI R3, RZ, 0x1f, R2 ;  /* 0x0000001fff037819 */ /* 0x000fe20000011602 */
[----:B------:R-:W-:Y:S02]  /*0fd0*/  UMOV UR4, UR13 ;  /* 0x0000000d00047c82 */ /* 0x000fe40008000000 */
[----:B------:R-:W-:Y:S01]  /*0fe0*/  ULEA UR8, UR8, UR9, 0xd ;  /* 0x0000000908087291 */ /* 0x000fe2000f8e683f */
[----:B------:R-:W-:Y:S01]  /*0ff0*/  IMAD.U32 R208, RZ, RZ, UR6 ;  /* 0x00000006ffd07e24 */ /* 0x000fe2000f8e00ff */
[----:B------:R-:W-:Y:S01]  /*1000*/  LEA.HI.SX32 R120, R2, R3, 0x1a ;  /* 0x0000000302787211 */ /* 0x000fe200078fd2ff */
[----:B------:R-:W-:Y:S01]  /*1010*/  IMAD.U32 R207, RZ, RZ, UR4 ;  /* 0x00000004ffcf7e24 */ /* 0x000fe2000f8e00ff */
[----:B------:R-:W-:-:S04]  /*1020*/  USHF.R.U32.HI UR8, URZ, 0x4, UR8 ;  /* 0x000000043f087899 */ /* 0x000fc80008011608 */
[----:B------:R-:W-:Y:S01]  /*1030*/  ULOP3.LUT UR38, UR8, 0x3fff, URZ, 0xc0, !UPT ;  /* 0x00003fff08267892 */ /* 0x000fe2000f8ec03f */
[----:B---3-5:R-:W-:Y:S11]  /*1040*/  @!P0 BRA `(.L_x_9) ;  /* 0x0000000000408947 */ /* 0x028ff60003800000 */
[----:B------:R-:W-:Y:S01]  /*1050*/  MOV R0, 0x0 ;  /* 0x0000000000007802 */ /* 0x000fe20000000f00 */
[----:B------:R-:W-:Y:S01]  /*1060*/  ULDC.64 UR4, c[0x4][0xa8] ;  /* 0x01002a0000047ab9 */ /* 0x000fe20000000a00 */
[----:B------:R-:W-:Y:S01]  /*1070*/  ULDC.64 UR6, c[0x4][0x28] ;  /* 0x01000a0000067ab9 */ /* 0x000fe20000000a00 */
[----:B------:R-:W-:Y:S01]  /*1080*/  IMAD.U32 R4, RZ, RZ, UR4 ;  /* 0x00000004ff047e24 */ /* 0x000fe2000f8e00ff */
[----:B------:R0:W1:Y:S01]  /*1090*/  LDC.64 R2, c[0x4][R0] ;  /* 0x0100000000027b82 */ /* 0x0000620000000a00 */
[----:B------:R-:W-:Y:S01]  /*10a0*/  IMAD.U32 R5, RZ, RZ, UR5 ;  /* 0x00000005ff057e24 */ /* 0x000fe2000f8e00ff */
[----:B------:R-:W-:Y:S01]  /*10b0*/  ULDC.64 UR4, c[0x4][0xb0] ;  /* 0x01002c0000047ab9 */ /* 0x000fe20000000a00 */
[----:B------:R-:W-:Y:S01]  /*10c0*/  IMAD.U32 R10, RZ, RZ, UR6 ;  /* 0x00000006ff0a7e24 */ /* 0x000fe2000f8e00ff */
[----:B------:R-:W-:Y:S01]  /*10d0*/  MOV R6, UR4 ;  /* 0x0000000400067c02 */ /* 0x000fe20008000f00 */
[----:B------:R-:W-:Y:S02]  /*10e0*/  IMAD.U32 R7, RZ, RZ, UR5 ;  /* 0x00000005ff077e24 */ /* 0x000fe4000f8e00ff */
[----:B------:R-:W-:-:S02]  /*10f0*/  IMAD.U32 R11, RZ, RZ, UR7 ;  /* 0x00000007ff0b7e24 */ /* 0x000fc4000f8e00ff */
[----:B------:R-:W-:Y:S02]  /*1100*/  IMAD.MOV.U32 R8, RZ, RZ, 0x70 ;  /* 0x00000070ff087424 */ /* 0x000fe400078e00ff */
[----:B------:R-:W-:Y:S02]  /*1110*/  IMAD.MOV.U32 R12, RZ, RZ, 0x1 ;  /* 0x00000001ff0c7424 */ /* 0x000fe400078e00ff */
[----:B0-----:R-:W-:-:S07]  /*1120*/  IMAD.MOV.U32 R13, RZ, RZ, RZ ;  /* 0x000000ffff0d7224 */ /* 0x001fce00078e00ff */
[----:B------:R-:W-:-:S07]  /*1130*/  LEPC R20, `(.L_x_9) ;  /* 0x000000001014794e */ /* 0x000fce0000000000 */
[----:B-1----:R-:W-:Y:S05]  /*1140*/  CALL.ABS.NOINC R2 ;  /* 0x0000000002007343 */ /* 0x002fea0003c00000 */
.L_x_9:
[----:B------:R-:W-:Y:S02]  /*1150*/  LOP3.LUT R0, R204, 0x1, RZ, 0xc0, !PT ;  /* 0x00000001cc007812 */ /* 0x000fe400078ec0ff */
[----:B------:R-:W-:Y:S02]  /*1160*/  ISETP.NE.AND P0, PT, R16, 0x3, PT ;  /* 0x000000031000780c */ /* 0x000fe40003f05270 */
[----:B------:R-:W-:-:S04]  /*1170*/  SHF.L.U32 R0, R0, 0x1f, RZ ;  /* 0x0000001f00007819 */ /* 0x000fc800000006ff */
[----:B------:R-:W0:Y:S02]  /*1180*/  SYNCS.PHASECHK.TRANS64.TRYWAIT P1, [UR37+0x36800], R0 ;  /* 0x03680000ff0075a7 */ /* 0x000e240008020165 */
[----:B0-----:R-:W-:Y:S05]  /*1190*/  @!P1 BRA `(.L_x_10) ;  /* 0x000000f000289947 */ /* 0x001fea0003800000 */
.L_x_131:
[----:B------:R-:W-:Y:S05]  /*11a0*/  @!P0 BRA `(.L_x_11) ;  /* 0x0000000000048947 */ /* 0x000fea0003800000 */
[----:B------:R-:W-:Y:S01]  /*11b0*/  BPT.TRAP 0x1 ;  /* 0x000000040000795c */ /* 0x000fe20000300000 */
.L_x_11:
[----:B------:R-:W-:Y:S02]  /*11c0*/  IMAD.U32 R2, RZ, RZ, UR36 ;  /* 0x00000024ff027e24 */ /* 0x000fe4000f8e00ff */
[----:B0-----:R-:W-:-:S03]  /*11d0*/  IMAD.U32 R3, RZ, RZ, UR61 ;  /* 0x0000003dff037e24 */ /* 0x001fc6000f8e00ff */
[----:B------:R-:W-:Y:S02]  /*11e0*/  LEA R2, R2, UR37, 0x3 ;  /* 0x0000002502027c11 */ /* 0x000fe4000f8e18ff */
[----:B------:R-:W-:-:S04]  /*11f0*/  SHF.L.U32 R3, R3, 0x1f, RZ ;  /* 0x0000001f03037819 */ /* 0x000fc800000006ff */
[----:B------:R0:W1:Y:S01]  /*1200*/  SYNCS.PHASECHK.TRANS64.TRYWAIT P2, [R2+URZ+0x36830], R3 ;  /* 0x03683003020075a7 */ /* 0x000062000804017f */
[----:B------:R-:W-:Y:S05]  /*1210*/  @!P0 BRA `(.L_x_12) ;  /* 0x0000000000048947 */ /* 0x000fea0003800000 */
[----:B------:R-:W-:Y:S01]  /*1220*/  BPT.TRAP 0x1 ;  /* 0x000000040000795c */ /* 0x000fe20000300000 */
.L_x_12:
[----:B------:R-:W2:Y:S01]  /*1230*/  S2R R0, SR_TID.X ;  /* 0x0000000000007919 */ /* 0x000ea20000002100 */
[----:B------:R-:W-:Y:S01]  /*1240*/  IMAD.MOV.U32 R119, RZ, RZ, RZ ;  /* 0x000000ffff777224 */ /* 0x000fe200078e00ff */
[----:B--2---:R-:W-:-:S04]  /*1250*/  LOP3.LUT R0, R0, 0x7f, RZ, 0xc0, !PT ;  /* 0x0000007f00007812 */ /* 0x004fc800078ec0ff */
[----:B------:R-:W-:Y:S01]  /*1260*/  ISETP.NE.AND P1, PT, R0, RZ, PT ;  /* 0x000000ff0000720c */ /* 0x000fe20003f25270 */
[----:B-1----:R-:W-:-:S12]  /*1270*/  @P2 BRA `(.L_x_13) ;  /* 0x0000000000082947 */ /* 0x002fd80003800000 */
[----:B------:R-:W1:Y:S02]  /*1280*/  SYNCS.PHASECHK.TRANS64.TRYWAIT P2, [R2+URZ+0x36830], R3 ;  /* 0x03683003020075a7 */ /* 0x000e64000804017f */
[----:B-1----:R-:W-:Y:S05]  /*1290*/  @!P2 BRA `(.L_x_14) ;  /* 0x000000f00000a947 */ /* 0x002fea0003800000 */
.L_x_13:
[----:B------:R-:W-:Y:S05]  /*12a0*/  WARPSYNC.ALL ;  /* 0x0000000000007948 */ /* 0x000fea0003800000 */
[----:B------:R-:W-:Y:S01]  /*12b0*/  UIADD3 UR37, UR37, 0x21400, URZ ;  /* 0x0002140025257890 */ /* 0x000fe2000fffe03f */
[----:B------:R-:W-:Y:S01]  /*12c0*/  WARPGROUP.ARRIVE ;  /* 0x00000000000079c5 */ /* 0x000fe20000000000 */
[----:B------:R-:W-:Y:S01]  /*12d0*/  ULOP3.LUT UR4, UR38, 0x10000, URZ, 0xfc, !UPT ;  /* 0x0001000026047892 */ /* 0x000fe2000f8efc3f */
[----:B------:R-:W-:Y:S01]  /*12e0*/  MOV R0, UR36 ;  /* 0x0000002400007c02 */ /* 0x000fe20008000f00 */
[----:B------:R-:W-:Y:S01]  /*12f0*/  USHF.R.U32.HI UR37, URZ, 0x4, UR37 ;  /* 0x000000043f257899 */ /* 0x000fe20008011625 */
[----:B01----:R-:W-:Y:S01]  /*1300*/  IMAD.IADD R3, R214, 0x1, R81 ;  /* 0x00000001d6037824 */ /* 0x003fe200078e0251 */
[----:B------:R-:W-:Y:S01]  /*1310*/  UMOV UR7, 0x40000040 ;  /* 0x4000004000077882 */ /* 0x000fe20000000000 */
[----:B------:R-:W-:Y:S01]  /*1320*/  UMOV UR11, 0x40000040 ;  /* 0x40000040000b7882 */ /* 0x000fe20000000000 */
[----:B------:R-:W-:Y:S01]  /*1330*/  ULOP3.LUT UR37, UR37, 0x3fff, URZ, 0xc0, !UPT ;  /* 0x00003fff25257892 */ /* 0x000fe2000f8ec03f */
[----:B------:R-:W-:Y:S01]  /*1340*/  IMAD R3, R120, -0x70, R3 ;  /* 0xffffff9078037824 */ /* 0x000fe200078e0203 */
[----:B------:R-:W-:Y:S01]  /*1350*/  UMOV UR8, UR4 ;  /* 0x0000000400087c82 */ /* 0x000fe20008000000 */
[----:B------:R-:W-:Y:S01]  /*1360*/  UMOV UR12, UR4 ;  /* 0x00000004000c7c82 */ /* 0x000fe20008000000 */
[----:B------:R-:W-:Y:S01]  /*1370*/  ULOP3.LUT UR5, UR37, 0x10000, URZ, 0xfc, !UPT ;  /* 0x0001000025057892 */ /* 0x000fe2000f8efc3f */
[----:B------:R-:W-:Y:S01]  /*1380*/  P2R R80, PR, RZ, 0x2 ;  /* 0x00000002ff507803 */ /* 0x000fe20000000000 */
[----:B------:R-:W-:Y:S01]  /*1390*/  UMOV UR15, 0x40000040 ;  /* 0x40000040000f7882 */ /* 0x000fe20000000000 */
[----:B------:R-:W-:Y:S01]  /*13a0*/  UMOV UR16, UR4 ;  /* 0x0000000400107c82 */ /* 0x000fe20008000000 */
[----:B------:R-:W-:Y:S01]  /*13b0*/  UIMAD UR6, UR36, 0xa80, UR5 ;  /* 0x00000a80240678a4 */ /* 0x000fe2000f8e0205 */
[C---:B------:R-:W-:Y:S01]  /*13c0*/  ISETP.GT.AND P2, PT, R3.reuse, RZ, PT ;  /* 0x000000ff0300720c */ /* 0x040fe20003f44270 */
[----:B------:R-:W-:Y:S01]  /*13d0*/  IMAD.U32 R7, RZ, RZ, UR5 ;  /* 0x00000005ff077e24 */ /* 0x000fe2000f8e00ff */
[----:B------:R-:W-:Y:S01]  /*13e0*/  UMOV UR5, 0x40000040 ;  /* 0x4000004000057882 */ /* 0x000fe20000000000 */
[----:B------:R-:W-:Y:S01]  /*13f0*/  UIADD3 UR10, UR6, 0x80, URZ ;  /* 0x00000080060a7890 */ /* 0x000fe2000fffe03f */
[C---:B------:R-:W-:Y:S01]  /*1400*/  ISETP.GT.AND P3, PT, R3.reuse, 0x1, PT ;  /* 0x000000010300780c */ /* 0x040fe20003f64270 */
[----:B------:R-:W-:Y:S01]  /*1410*/  UMOV UR9, UR5 ;  /* 0x0000000500097c82 */ /* 0x000fe20008000000 */
[----:B------:R-:W-:Y:S01]  /*1420*/  UIADD3 UR14, UR6, 0x180, URZ ;  /* 0x00000180060e7890 */ /* 0x000fe2000fffe03f */
[C---:B------:R-:W-:Y:S01]  /*1430*/  ISETP.GT.AND P4, PT, R3.reuse, 0x8, PT ;  /* 0x000000080300780c */ /* 0x040fe20003f84270 */
[----:B------:R-:W-:Y:S01]  /*1440*/  HGMMA.64x16x16.F32.BF16 R72, gdesc[UR4], RZ, !UPT, gsb0 ;  /* 0x00200000044879f0 */ /* 0x000fe2000c0018ff */
[----:B------:R-:W-:Y:S01]  /*1450*/  UMOV UR13, UR5 ;  /* 0x00000005000d7c82 */ /* 0x000fe20008000000 */
[----:B------:R-:W-:Y:S01]  /*1460*/  UIADD3 UR18, UR6, 0x200, URZ ;  /* 0x0000020006127890 */ /* 0x000fe2000fffe03f */
[C---:B------:R-:W-:Y:S01]  /*1470*/  ISETP.GT.AND P5, PT, R3.reuse, 0x9, PT ;  /* 0x000000090300780c */ /* 0x040fe20003fa4270 */
[----:B------:R-:W-:Y:S01]  /*1480*/  UMOV UR17, UR5 ;  /* 0x0000000500117c82 */ /* 0x000fe20008000000 */
[----:B------:R-:W-:Y:S01]  /*1490*/  UMOV UR19, 0x40000040 ;  /* 0x4000004000137882 */ /* 0x000fe20000000000 */
[----:B------:R-:W-:Y:S01]  /*14a0*/  UIADD3 UR22, UR6, 0x280, URZ ;  /* 0x0000028006167890 */ /* 0x000fe2000fffe03f */
[C---:B------:R-:W-:Y:S01]  /*14b0*/  ISETP.GT.AND P6, PT, R3.reuse, 0x21, PT ;  /* 0x000000210300780c */ /* 0x040fe20003fc4270 */
[----:B------:R-:W-:Y:S01]  /*14c0*/  UMOV UR20, UR4 ;  /* 0x0000000400147c82 */ /* 0x000fe20008000000 */
[----:B------:R-:W-:Y:S01]  /*14d0*/  UMOV UR21, UR5 ;  /* 0x0000000500157c82 */ /* 0x000fe20008000000 */
[----:B------:R-:W-:Y:S01]  /*14e0*/  UMOV UR23, 0x40000040 ;  /* 0x4000004000177882 */ /* 0x000fe20000000000 */
[----:B------:R-:W-:Y:S01]  /*14f0*/  UIADD3 UR7, UR4, 0x2, URZ ;  /* 0x0000000204077890 */ /* 0x000fe2000fffe03f */
[C---:B------:R-:W-:Y:S01]  /*1500*/  ISETP.GT.AND P1, PT, R3.reuse, 0x49, PT ;  /* 0x000000490300780c */ /* 0x040fe20003f24270 */
[----:B------:R-:W-:Y:S01]  /*1510*/  UIADD3 UR26, UR6, 0x284, URZ ;  /* 0x00000284061a7890 */ /* 0x000fe2000fffe03f */
[----:B------:R-:W-:Y:S01]  /*1520*/  P2R R82, PR, RZ, 0x1 ;  /* 0x00000001ff527803 */ /* 0x000fe20000000000 */
[----:B------:R-:W-:Y:S01]  /*1530*/  UMOV UR27, 0x40000040 ;  /* 0x40000040001b7882 */ /* 0x000fe20000000000 */
[----:B------:R-:W-:Y:S01]  /*1540*/  UIADD3 UR30, UR6, 0x286, URZ ;  /* 0x00000286061e7890 */ /* 0x000fe2000fffe03f */
[----:B------:R-:W-:Y:S01]  /*1550*/  ISETP.GT.AND P0, PT, R3, 0x50, PT ;  /* 0x000000500300780c */ /* 0x000fe20003f04270 */
[----:B------:R-:W-:Y:S01]  /*1560*/  UMOV UR31, 0x40000040 ;  /* 0x40000040001f7882 */ /* 0x000fe20000000000 */
[----:B------:R-:W-:Y:S01]  /*1570*/  UIADD3 UR34, UR6, 0x600, URZ ;  /* 0x0000060006227890 */ /* 0x000fe2000fffe03f */
[--C-:B------:R-:W-:Y:S01]  /*1580*/  IMAD.MOV.U32 R118, RZ, RZ, R119.reuse ;  /* 0x000000ffff767224 */ /* 0x100fe200078e0077 */
        /* <DEDUP_REMOVED lines=16> */
[----:B------:R-:W-:Y:S01]  /*1690*/  UMOV UR39, 0x40000040 ;  /* 0x4000004000277882 */ /* 0x000fe20000000000 */
[--C-:B------:R-:W-:Y:S01]  /*16a0*/  IMAD.MOV.U32 R106, RZ, RZ, R119.reuse ;  /* 0x000000ffff6a7224 */ /* 0x100fe200078e0077 */
[----:B------:R-:W-:Y:S01]  /*16b0*/  MOV R104, R119 ;  /* 0x0000007700687202 */ /* 0x000fe20000000f00 */
[----:B------:R-:W-:-:S02]  /*16c0*/  IMAD.MOV.U32 R102, RZ, RZ, R119 ;  /* 0x000000ffff667224 */ /* 0x000fc400078e0077 */
[--C-:B------:R-:W-:Y:S02]  /*16d0*/  IMAD.MOV.U32 R100, RZ, RZ, R119.reuse ;  /* 0x000000ffff647224 */ /* 0x100fe400078e0077 */
[--C-:B------:R-:W-:Y:S02]  /*16e0*/  IMAD.MOV.U32 R98, RZ, RZ, R119.reuse ;  /* 0x000000ffff627224 */ /* 0x100fe400078e0077 */
[--C-:B------:R-:W-:Y:S02]  /*16f0*/  IMAD.MOV.U32 R96, RZ, RZ, R119.reuse ;  /* 0x000000ffff607224 */ /* 0x100fe400078e0077 */
[--C-:B------:R-:W-:Y:S02]  /*1700*/  IMAD.MOV.U32 R94, RZ, RZ, R119.reuse ;  /* 0x000000ffff5e7224 */ /* 0x100fe400078e0077 */
[--C-:B------:R-:W-:Y:S01]  /*1710*/  IMAD.MOV.U32 R92, RZ, RZ, R119.reuse ;  /* 0x000000ffff5c7224 */ /* 0x100fe200078e0077 */
[----:B------:R-:W-:Y:S02]  /*1720*/  WARPGROUP.DEPBAR.LE gsb0, 0x0 ;  /* 0x00008000000079c5 */ /* 0x000fe40000010000 */
[----:B------:R-:W-:Y:S01]  /*1730*/  WARPGROUP.ARRIVE ;  /* 0x00000000000079c5 */ /* 0x000fe20000000000 */
[----:B------:R-:W-:-:S02]  /*1740*/  IMAD.MOV.U32 R90, RZ, RZ, R119 ;  /* 0x000000ffff5a7224 */ /* 0x000fc400078e0077 */
[--C-:B------:R-:W-:Y:S02]  /*1750*/  IMAD.MOV.U32 R88, RZ, RZ, R119.reuse ;  /* 0x000000ffff587224 */ /* 0x100fe400078e0077 */
[--C-:B------:R-:W-:Y:S01]  /*1760*/  IMAD.MOV.U32 R86, RZ, RZ, R119.reuse ;  /* 0x000000ffff567224 */ /* 0x100fe200078e0077 */
[----:B------:R-:W-:Y:S01]  /*1770*/  HGMMA.64x16x16.F32.BF16 R64, gdesc[UR8], RZ, !UPT, gsb0 ;  /* 0x00200000084079f0 */ /* 0x000fe2000c0018ff */
[----:B------:R-:W-:Y:S01]  /*1780*/  UIADD3 UR10, UR6, 0x100, URZ ;  /* 0x00000100060a7890 */ /* 0x000fe2000fffe03f */
[----:B------:R-:W-:Y:S01]  /*1790*/  IMAD.MOV.U32 R84, RZ, RZ, R119 ;  /* 0x000000ffff547224 */ /* 0x000fe200078e0077 */
[----:B------:R-:W-:Y:S01]  /*17a0*/  UMOV UR8, UR4 ;  /* 0x0000000400087c82 */ /* 0x000fe20008000000 */
[----:B------:R-:W-:Y:S01]  /*17b0*/  UMOV UR9, UR5 ;  /* 0x0000000500097c82 */ /* 0x000fe20008000000 */
[----:B------:R-:W-:Y:S01]  /*17c0*/  UMOV UR11, 0x40000040 ;  /* 0x40000040000b7882 */ /* 0x000fe20000000000 */
[----:B------:R-:W-:Y:S02]  /*17d0*/  WARPGROUP.DEPBAR.LE gsb0, 0x0 ;  /* 0x00008000000079c5 */ /* 0x000fe40000010000 */
[----:B------:R-:W-:-:S06]  /*17e0*/  WARPGROUP.ARRIVE ;  /* 0x00000000000079c5 */ /* 0x000fcc0000000000 */
[----:B------:R-:W-:Y:S01]  /*17f0*/  HGMMA.64x16x16.F32.BF16 R56, gdesc[UR8], RZ, !UPT, gsb0 ;  /* 0x00200000083879f0 */ /* 0x000fe2000c0018ff */
[----:B------:R-:W-:Y:S01]  /*1800*/  UIADD3 UR10, UR6, 0x300, URZ ;  /* 0x00000300060a7890 */ /* 0x000fe2000fffe03f */
[----:B------:R-:W-:Y:S01]  /*1810*/  UMOV UR8, UR4 ;  /* 0x0000000400087c82 */ /* 0x000fe20008000000 */
[----:B------:R-:W-:Y:S01]  /*1820*/  UMOV UR9, UR5 ;  /* 0x0000000500097c82 */ /* 0x000fe20008000000 */
[----:B------:R-:W-:Y:S01]  /*1830*/  UMOV UR11, 0x40000040 ;  /* 0x40000040000b7882 */ /* 0x000fe20000000000 */
[----:B------:R-:W-:Y:S02]  /*1840*/  WARPGROUP.DEPBAR.LE gsb0, 0x0 ;  /* 0x00008000000079c5 */ /* 0x000fe40000010000 */
[----:B------:R-:W-:-:S06]  /*1850*/  WARPGROUP.ARRIVE ;  /* 0x00000000000079c5 */ /* 0x000fcc0000000000 */
[----:B------:R-:W-:Y:S01]  /*1860*/  HGMMA.64x16x16.F32.BF16 R48, gdesc[UR12], RZ, !UPT, gsb0 ;  /* 0x002000000c3079f0 */ /* 0x000fe2000c0018ff */
[----:B------:R-:W-:Y:S02]  /*1870*/  UIADD3 UR12, UR6, 0x2, URZ ;  /* 0x00000002060c7890 */ /* 0x000fe4000fffe03f */
[----:B------:R-:W-:Y:S01]  /*1880*/  UIADD3 UR14, UR6, 0x182, URZ ;  /* 0x00000182060e7890 */ /* 0x000fe2000fffe03f */
[----:B------:R-:W-:Y:S01]  /*1890*/  UMOV UR15, 0x40000040 ;  /* 0x40000040000f7882 */ /* 0x000fe20000000000 */
[----:B------:R-:W-:Y:S02]  /*18a0*/  WARPGROUP.DEPBAR.LE gsb0, 0x0 ;  /* 0x00008000000079c5 */ /* 0x000fe40000010000 */
[----:B------:R-:W-:-:S06]  /*18b0*/  WARPGROUP.ARRIVE ;  /* 0x00000000000079c5 */ /* 0x000fcc0000000000 */
[----:B------:R-:W-:Y:S01]  /*18c0*/  HGMMA.64x16x16.F32.BF16 R40, gdesc[UR16], RZ, !UPT, gsb0 ;  /* 0x00200000102879f0 */ /* 0x000fe2000c0018ff */
        /* <DEDUP_REMOVED lines=10> */
[----:B------:R-:W-:Y:S01]  /*1970*/  UMOV UR8, UR7 ;  /* 0x0000000700087c82 */ /* 0x000fe20008000000 */
[----:B------:R-:W-:Y:S01]  /*1980*/  UMOV UR9, 0x40000040 ;  /* 0x4000004000097882 */ /* 0x000fe20000000000 */
[----:B------:R-:W-:Y:S01]  /*1990*/  UMOV UR10, UR12 ;  /* 0x0000000c000a7c82 */ /* 0x000fe20008000000 */
[----:B------:R-:W-:Y:S01]  /*19a0*/  UMOV UR11, 0x40000040 ;  /* 0x40000040000b7882 */ /* 0x000fe20000000000 */
[----:B------:R-:W-:Y:S01]  /*19b0*/  UMOV UR12, UR8 ;  /* 0x00000008000c7c82 */ /* 0x000fe20008000000 */
[----:B------:R-:W-:Y:S01]  /*19c0*/  UMOV UR13, UR9 ;  /* 0x00000009000d7c82 */ /* 0x000fe20008000000 */
[----:B------:R-:W-:Y:S01]  /*19d0*/  UMOV UR16, UR8 ;  /* 0x0000000800107c82 */ /* 0x000fe20008000000 */
[----:B------:R-:W-:Y:S01]  /*19e0*/  UMOV UR17, UR9 ;  /* 0x0000000900117c82 */ /* 0x000fe20008000000 */
[----:B------:R-:W-:Y:S01]  /*19f0*/  UMOV UR20, UR8 ;  /* 0x0000000800147c82 */ /* 0x000fe20008000000 */
[----:B------:R-:W-:Y:S01]  /*1a00*/  UMOV UR21, UR9 ;  /* 0x0000000900157c82 */ /* 0x000fe20008000000 */
[----:B------:R-:W-:Y:S01]  /*1a10*/  UIADD3 UR7, UR4, 0x4, URZ ;  /* 0x0000000404077890 */ /* 0x000fe2000fffe03f */
[----:B------:R-:W-:-:S02]  /*1a20*/  WARPGROUP.DEPBAR.LE gsb0, 0x0 ;  /* 0x00008000000079c5 */ /* 0x000fc40000010000 */
[----:B------:R-:W-:-:S06]  /*1a30*/  WARPGROUP.ARRIVE ;  /* 0x00000000000079c5 */ /* 0x000fcc0000000000 */
[----:B------:R-:W-:Y:S01]  /*1a40*/  HGMMA.64x16x16.F32.BF16 R72, gdesc[UR8], R72, gsb0 ;  /* 0x00200000084879f0 */ /* 0x000fe20008001848 */
[----:B------:R-:W-:Y:S01]  /*1a50*/  UIADD3 UR10, UR6, 0x82, URZ ;  /* 0x00000082060a7890 */ /* 0x000fe2000fffe03f */
[----:B------:R-:W-:Y:S01]  /*1a60*/  UMOV UR11, 0x40000040 ;  /* 0x40000040000b7882 */ /* 0x000fe20000000000 */
[----:B------:R-:W-:Y:S02]  /*1a70*/  WARPGROUP.DEPBAR.LE gsb0, 0x0 ;  /* 0x00008000000079c5 */ /* 0x000fe40000010000 */
        /* <DEDUP_REMOVED lines=13> */
[----:B------:R-:W-:Y:S01]  /*1b50*/  UMOV UR12, UR7 ;  /* 0x00000007000c7c82 */ /* 0x000fe20008000000 */
[----:B------:R-:W-:Y:S01]  /*1b60*/  UMOV UR13, 0x40000040 ;  /* 0x40000040000d7882 */ /* 0x000fe20000000000 */
[----:B------:R-:W-:Y:S01]  /*1b70*/  UMOV UR15, 0x40000040 ;  /* 0x40000040000f7882 */ /* 0x000fe20000000000 */
[----:B------:R-:W-:Y:S01]  /*1b80*/  UMOV UR24, UR12 ;  /* 0x0000000c00187c82 */ /* 0x000fe20008000000 */
[----:B------:R-:W-:Y:S01]  /*1b90*/  UMOV UR25, UR13 ;  /* 0x0000000d00197c82 */ /* 0x000fe20008000000 */
[----:B------:R-:W-:Y:S01]  /*1ba0*/  UIADD3 UR7, UR4, 0x6, URZ ;  /* 0x0000000604077890 */ /* 0x000fe2000fffe03f */
[----:B------:R-:W-:Y:S02]  /*1bb0*/  WARPGROUP.DEPBAR.LE gsb0, 0x0 ;  /* 0x00008000000079c5 */ /* 0x000fe40000010000 */
[----:B------:R-:W-:-:S06]  /*1bc0*/  WARPGROUP.ARRIVE ;  /* 0x00000000000079c5 */ /* 0x000fcc0000000000 */
[----:B------:R-:W-:Y:S01]  /*1bd0*/  HGMMA.64x16x16.F32.BF16 R40, gdesc[UR16], R40, gsb0 ;  /* 0x00200000102879f0 */ /* 0x000fe20008001828 */
[----:B------:R-:W-:Y:S01]  /*1be0*/  UIADD3 UR18, UR6, 0x184, URZ ;  /* 0x0000018406127890 */ /* 0x000fe2000fffe03f */
[----:B------:R-:W-:Y:S01]  /*1bf0*/  UMOV UR16, UR12 ;  /* 0x0000000c00107c82 */ /* 0x000fe20008000000 */
[----:B------:R-:W-:Y:S01]  /*1c00*/  UMOV UR17, UR13 ;  /* 0x0000000d00117c82 */ /* 0x000fe20008000000 */
[----:B------:R-:W-:Y:S01]  /*1c10*/  UMOV UR19, 0x40000040 ;  /* 0x4000004000137882 */ /* 0x000fe20000000000 */
        /* <DEDUP_REMOVED lines=10> */
[----:B------:R-:W-:-:S07]  /*1cc0*/  UIADD3 UR10, UR6, 0x804, URZ ;  /* 0x00000804060a7890 */ /* 0x000fce000fffe03f */
[----:B------:R-:W-:Y:S01]  /*1cd0*/  UMOV UR38, UR10 ;  /* 0x0000000a00267c82 */ /* 0x000fe20008000000 */
        /* <DEDUP_REMOVED lines=41> */
[----:B------:R-:W-:Y:S03]  /*1f70*/  HGMMA.64x16x16.F32.BF16 R24, gdesc[UR12], R24, gsb0 ;  /* 0x002000000c1879f0 */ /* 0x000fe60008001818 */
        /* <DEDUP_REMOVED lines=307> */
[----:B------:R-:W-:Y:S02]  /*32b0*/  R2UR UR36, R0 ;  /* 0x00000000002472ca */ /* 0x000fe400000e0000 */
        /* <DEDUP_REMOVED lines=12> */
[----:B------:R-:W-:Y:S01]  /*3380*/  UIADD3 UR7, UR6, 0x986, URZ ;  /* 0x0000098606077890 */ /* 0x000fe2000fffe03f */
[----:B------:R-:W-:Y:S02]  /*3390*/  WARPGROUP.DEPBAR.LE gsb0, 0x0 ;  /* 0x00008000000079c5 */ /* 0x000fe40000010000 */
[----:B------:R-:W-:-:S06]  /*33a0*/  WARPGROUP.ARRIVE ;  /* 0x00000000000079c5 */ /* 0x000fcc0000000000 */
[----:B------:R-:W-:Y:S03]  /*33b0*/  HGMMA.64x16x16.F32.BF16 R32, gdesc[UR56], R32, gsb0 ;  /* 0x00200000382079f0 */ /* 0x000fe60008001820 */
        /* <DEDUP_REMOVED lines=9> */
[----:B------:R-:W-:Y:S01]  /*3450*/  WARPGROUP.ARRIVE ;  /* 0x00000000000079c5 */ /* 0x000fe20000000000 */
[----:B------:R-:W-:Y:S01]  /*3460*/  FSEL R83, R72, -INF , P2 ;  /* 0xff80000048537808 */ /* 0x000fe20001000000 */
[--C-:B------:R-:W-:Y:S01]  /*3470*/  IMAD.MOV.U32 R72, RZ, RZ, R119.reuse ;  /* 0x000000ffff487224 */ /* 0x100fe200078e0077 */
[----:B------:R-:W-:Y:S02]  /*3480*/  FSEL R73, R73, -INF , P3 ;  /* 0xff80000049497808 */ /* 0x000fe40001800000 */
[----:B------:R-:W-:Y:S01]  /*3490*/  FSEL R85, R76, -INF , P4 ;  /* 0xff8000004c557808 */ /* 0x000fe20002000000 */
[----:B------:R-:W-:Y:S01]  /*34a0*/  HGMMA.64x16x16.F32.BF16 R64, gdesc[UR52], R64, gsb0 ;  /* 0x00200000344079f0 */ /* 0x000fe20008001840 */
[----:B------:R-:W-:Y:S01]  /*34b0*/  UIADD3 UR54, UR6, 0x806, URZ ;  /* 0x0000080606367890 */ /* 0x000fe2000fffe03f */
[----:B------:R-:W-:Y:S01]  /*34c0*/  FMNMX.FTZ R0, R83, R73, !PT ;  /* 0x0000004953007209 */ /* 0x000fe20007810000 */
[----:B------:R-:W-:Y:S01]  /*34d0*/  UMOV UR55, 0x40000040 ;  /* 0x4000004000377882 */ /* 0x000fe20000000000 */
[----:B------:R-:W-:Y:S01]  /*34e0*/  FSEL R5, R74, -INF , P2 ;  /* 0xff8000004a057808 */ /* 0x000fe20001000000 */
[----:B------:R-:W-:Y:S01]  /*34f0*/  IMAD.MOV.U32 R76, RZ, RZ, R119 ;  /* 0x000000ffff4c7224 */ /* 0x000fe200078e0077 */
[----:B------:R-:W-:-:S02]  /*3500*/  FSEL R77, R77, -INF , P5 ;  /* 0xff8000004d4d7808 */ /* 0x000fc40002800000 */
[----:B------:R-:W-:Y:S02]  /*3510*/  ISETP.GT.AND P2, PT, R3, 0x10, PT ;  /* 0x000000100300780c */ /* 0x000fe40003f44270 */
[----:B------:R-:W-:Y:S02]  /*3520*/  FMNMX.FTZ R0, R85, R0, !PT ;  /* 0x0000000055007209 */ /* 0x000fe40007810000 */
[----:B------:R-:W-:Y:S02]  /*3530*/  FSEL R75, R75, -INF , P3 ;  /* 0xff8000004b4b7808 */ /* 0x000fe40001800000 */
[----:B------:R-:W-:Y:S02]  /*3540*/  ISETP.GT.AND P3, PT, R3, 0x11, PT ;  /* 0x000000110300780c */ /* 0x000fe40003f64270 */
[----:B------:R-:W-:Y:S02]  /*3550*/  FMNMX.FTZ R0, R77, R0, !PT ;  /* 0x000000004d007209 */ /* 0x000fe40007810000 */
[----:B------:R-:W-:Y:S01]  /*3560*/  FSEL R9, R78, -INF , P4 ;  /* 0xff8000004e097808 */ /* 0x000fe20002000000 */
[----:B------:R-:W-:Y:S01]  /*3570*/  IMAD.MOV.U32 R78, RZ, RZ, R119 ;  /* 0x000000ffff4e7224 */ /* 0x000fe200078e0077 */
[----:B------:R-:W-:-:S02]  /*3580*/  ISETP.GT.AND P4, PT, R3, 0x18, PT ;  /* 0x000000180300780c */ /* 0x000fc40003f84270 */
[----:B------:R-:W-:Y:S02]  /*3590*/  FSEL R79, R79, -INF , P5 ;  /* 0xff8000004f4f7808 */ /* 0x000fe40002800000 */
[----:B------:R-:W-:Y:S02]  /*35a0*/  ISETP.GT.AND P5, PT, R3, 0x19, PT ;  /* 0x000000190300780c */ /* 0x000fe40003fa4270 */
[----:B------:R-:W-:Y:S01]  /*35b0*/  MOV R74, R119 ;  /* 0x00000077004a7202 */ /* 0x000fe20000000f00 */
[----:B------:R-:W-:Y:S02]  /*35c0*/  WARPGROUP.DEPBAR.LE gsb0, 0x0 ;  /* 0x00008000000079c5 */ /* 0x000fe40000010000 */
[----:B------:R-:W-:Y:S01]  /*35d0*/  WARPGROUP.ARRIVE ;  /* 0x00000000000079c5 */ /* 0x000fe20000000000 */
[----:B------:R-:W-:Y:S01]  /*35e0*/  FSEL R87, R64, -INF , P2 ;  /* 0xff80000040577808 */ /* 0x000fe20001000000 */
[----:B------:R-:W-:Y:S01]  /*35f0*/  IMAD.MOV.U32 R64, RZ, RZ, R119 ;  /* 0x000000ffff407224 */ /* 0x000fe200078e0077 */
[----:B------:R-:W-:-:S02]  /*3600*/  FSEL R65, R65, -INF , P3 ;  /* 0xff80000041417808 */ /* 0x000fc40001800000 */
[----:B------:R-:W-:Y:S01]  /*3610*/  FMNMX.FTZ R0, R87, R0, !PT ;  /* 0x0000000057007209 */ /* 0x000fe20007810000 */
[----:B------:R-:W-:Y:S01]  /*3620*/  HGMMA.64x16x16.F32.BF16 R56, gdesc[UR52], R56, gsb0 ;  /* 0x00200000343879f0 */ /* 0x000fe20008001838 */
[----:B------:R-:W-:Y:S01]  /*3630*/  UIADD3 UR54, UR6, 0x886, URZ ;  /* 0x0000088606367890 */ /* 0x000fe2000fffe03f */
[----:B------:R-:W-:Y:S01]  /*3640*/  FSEL R89, R68, -INF , P4 ;  /* 0xff80000044597808 */ /* 0x000fe20002000000 */
[----:B------:R-:W-:Y:S01]  /*3650*/  UMOV UR55, 0x40000040 ;  /* 0x4000004000377882 */ /* 0x000fe20000000000 */
[----:B------:R-:W-:Y:S01]  /*3660*/  FMNMX.FTZ R0, R65, R0, !PT ;  /* 0x0000000041007209 */ /* 0x000fe20007810000 */
[--C-:B------:R-:W-:Y:S01]  /*3670*/  IMAD.MOV.U32 R68, RZ, RZ, R119.reuse ;  /* 0x000000ffff447224 */ /* 0x100fe200078e0077 */
[----:B------:R-:W-:Y:S01]  /*3680*/  FSEL R11, R66, -INF , P2 ;  /* 0xff800000420b7808 */ /* 0x000fe20001000000 */
[----:B------:R-:W-:Y:S01]  /*3690*/  IMAD.MOV.U32 R66, RZ, RZ, R119 ;  /* 0x000000ffff427224 */ /* 0x000fe200078e0077 */
[----:B------:R-:W-:Y:S02]  /*36a0*/  FSEL R69, R69, -INF , P5 ;  /* 0xff80000045457808 */ /* 0x000fe40002800000 */
[----:B------:R-:W-:-:S02]  /*36b0*/  ISETP.GT.AND P2, PT, R3, 0x20, PT ;  /* 0x000000200300780c */ /* 0x000fc40003f44270 */
[----:B------:R-:W-:Y:S02]  /*36c0*/  FMNMX.FTZ R0, R89, R0, !PT ;  /* 0x0000000059007209 */ /* 0x000fe40007810000 */
[----:B------:R-:W-:Y:S02]  /*36d0*/  FSEL R71, R71, -INF , P5 ;  /* 0xff80000047477808 */ /* 0x000fe40002800000 */
[----:B------:R-:W-:Y:S02]  /*36e0*/  FMNMX.FTZ R0, R69, R0, !PT ;  /* 0x0000000045007209 */ /* 0x000fe40007810000 */
[C---:B------:R-:W-:Y:S02]  /*36f0*/  ISETP.GT.AND P5, PT, R3.reuse, 0x28, PT ;  /* 0x000000280300780c */ /* 0x040fe40003fa4270 */
[----:B------:R-:W-:Y:S01]  /*3700*/  FSEL R13, R70, -INF , P4 ;  /* 0xff800000460d7808 */ /* 0x000fe20002000000 */
[----:B------:R-:W-:Y:S01]  /*3710*/  IMAD.MOV.U32 R70, RZ, RZ, R119 ;  /* 0x000000ffff467224 */ /* 0x000fe200078e0077 */
[----:B------:R-:W-:-:S02]  /*3720*/  ISETP.GT.AND P4, PT, R3, 0x29, PT ;  /* 0x000000290300780c */ /* 0x000fc40003f84270 */
[----:B------:R-:W-:Y:S02]  /*3730*/  FSEL R67, R67, -INF , P3 ;  /* 0xff80000043437808 */ /* 0x000fe40001800000 */
[----:B------:R-:W-:Y:S01]  /*3740*/  ISETP.GT.AND P3, PT, R3, 0x30, PT ;  /* 0x000000300300780c */ /* 0x000fe20003f64270 */
[----:B------:R-:W-:Y:S02]  /*3750*/  WARPGROUP.DEPBAR.LE gsb0, 0x0 ;  /* 0x00008000000079c5 */ /* 0x000fe40000010000 */
[----:B------:R-:W-:Y:S01]  /*3760*/  WARPGROUP.ARRIVE ;  /* 0x00000000000079c5 */ /* 0x000fe20000000000 */
[----:B------:R-:W-:Y:S01]  /*3770*/  FSEL R91, R56, -INF , P2 ;  /* 0xff800000385b7808 */ /* 0x000fe20001000000 */
[--C-:B------:R-:W-:Y:S01]  /*3780*/  IMAD.MOV.U32 R56, RZ, RZ, R119.reuse ;  /* 0x000000ffff387224 */ /* 0x100fe200078e0077 */
[----:B------:R-:W-:Y:S02]  /*3790*/  FSEL R93, R57, -INF , P6 ;  /* 0xff800000395d7808 */ /* 0x000fe40003000000 */
[----:B------:R-:W-:Y:S01]  /*37a0*/  FMNMX.FTZ R0, R91, R0, !PT ;  /* 0x000000005b007209 */ /* 0x000fe20007810000 */
[----:B------:R-:W-:Y:S01]  /*37b0*/  HGMMA.64x16x16.F32.BF16 R48, gdesc[UR52], R48, gsb0 ;  /* 0x00200000343079f0 */ /* 0x000fe20008001830 */
[----:B------:R-:W-:Y:S01]  /*37c0*/  UIADD3 UR54, UR6, 0x906, URZ ;  /* 0x0000090606367890 */ /* 0x000fe2000fffe03f */
[----:B------:R-:W-:Y:S01]  /*37d0*/  FSEL R95, R60, -INF , P5 ;  /* 0xff8000003c5f7808 */ /* 0x000fe20002800000 */
[----:B------:R-:W-:Y:S01]  /*37e0*/  UMOV UR55, 0x40000040 ;  /* 0x4000004000377882 */ /* 0x000fe20000000000 */
[----:B------:R-:W-:Y:S01]  /*37f0*/  FMNMX.FTZ R0, R93, R0, !PT ;  /* 0x000000005d007209 */ /* 0x000fe20007810000 */
[----:B------:R-:W-:Y:S01]  /*3800*/  IMAD.MOV.U32 R60, RZ, RZ, R119 ;  /* 0x000000ffff3c7224 */ /* 0x000fe200078e0077 */
[----:B------:R-:W-:-:S02]  /*3810*/  FSEL R97, R61, -INF , P4 ;  /* 0xff8000003d617808 */ /* 0x000fc40002000000 */
[----:B------:R-:W-:Y:S02]  /*3820*/  FMNMX.FTZ R0, R95, R0, !PT ;  /* 0x000000005f007209 */ /* 0x000fe40007810000 */
[----:B------:R-:W-:Y:S01]  /*3830*/  FSEL R15, R58, -INF , P2 ;  /* 0xff8000003a0f7808 */ /* 0x000fe20001000000 */
[----:B------:R-:W-:Y:S01]  /*3840*/  IMAD.MOV.U32 R58, RZ, RZ, R119 ;  /* 0x000000ffff3a7224 */ /* 0x000fe200078e0077 */
[----:B------:R-:W-:Y:S02]  /*3850*/  ISETP.GT.AND P2, PT, R3, 0x31, PT ;  /* 0x000000310300780c */ /* 0x000fe40003f44270 */
[----:B------:R-:W-:Y:S02]  /*3860*/  FMNMX.FTZ R0, R97, R0, !PT ;  /* 0x0000000061007209 */ /* 0x000fe40007810000 */
[----:B------:R-:W-:Y:S02]  /*3870*/  FSEL R59, R59, -INF , P6 ;  /* 0xff8000003b3b7808 */ /* 0x000fe40003000000 */
[----:B------:R-:W-:-:S02]  /*3880*/  ISETP.GT.AND P6, PT, R3, 0x38, PT ;  /* 0x000000380300780c */ /* 0x000fc40003fc4270 */
[----:B------:R-:W-:Y:S01]  /*3890*/  FSEL R21, R62, -INF , P5 ;  /* 0xff8000003e157808 */ /* 0x000fe20002800000 */
[--C-:B------:R-:W-:Y:S01]  /*38a0*/  IMAD.MOV.U32 R62, RZ, RZ, R119.reuse ;  /* 0x000000ffff3e7224 */ /* 0x100fe200078e0077 */
[----:B------:R-:W-:Y:S02]  /*38b0*/  ISETP.GT.AND P5, PT, R3, 0x39, PT ;  /* 0x000000390300780c */ /* 0x000fe40003fa4270 */
[----:B------:R-:W-:Y:S02]  /*38c0*/  FSEL R63, R63, -INF , P4 ;  /* 0xff8000003f3f7808 */ /* 0x000fe40002000000 */
[----:B------:R-:W-:Y:S01]  /*38d0*/  ISETP.GT.AND P4, PT, R3, 0x40, PT ;  /* 0x000000400300780c */ /* 0x000fe20003f84270 */
[----:B------:R-:W-:Y:S02]  /*38e0*/  WARPGROUP.DEPBAR.LE gsb0, 0x0 ;  /* 0x00008000000079c5 */ /* 0x000fe40000010000 */
[----:B------:R-:W-:Y:S01]  /*38f0*/  WARPGROUP.ARRIVE ;  /* 0x00000000000079c5 */ /* 0x000fe20000000000 */
[----:B------:R-:W-:Y:S01]  /*3900*/  FSEL R99, R48, -INF , P3 ;  /* 0xff80000030637808 */ /* 0x000fe20001800000 */
[----:B------:R-:W-:Y:S01]  /*3910*/  IMAD.MOV.U32 R48, RZ, RZ, R119 ;  /* 0x000000ffff307224 */ /* 0x000fe200078e0077 */
[----:B------:R-:W-:-:S02]  /*3920*/  FSEL R101, R49, -INF , P2 ;  /* 0xff80000031657808 */ /* 0x000fc40001000000 */
[----:B------:R-:W-:Y:S01]  /*3930*/  FMNMX.FTZ R0, R99, R0, !PT ;  /* 0x0000000063007209 */ /* 0x000fe20007810000 */
[----:B------:R-:W-:Y:S01]  /*3940*/  HGMMA.64x16x16.F32.BF16 R40, gdesc[UR52], R40, gsb0 ;  /* 0x00200000342879f0 */ /* 0x000fe20008001828 */
[----:B------:R-:W-:Y:S01]  /*3950*/  UMOV UR54, UR7 ;  /* 0x0000000700367c82 */ /* 0x000fe20008000000 */
[----:B------:R-:W-:Y:S01]  /*3960*/  UMOV UR55, 0x40000040 ;  /* 0x4000004000377882 */ /* 0x000fe20000000000 */
[----:B------:R-:W-:Y:S01]  /*3970*/  FSEL R103, R52, -INF , P6 ;  /* 0xff80000034677808 */ /* 0x000fe20003000000 */
[----:B------:R-:W-:Y:S01]  /*3980*/  IMAD.MOV.U32 R52, RZ, RZ, R119 ;  /* 0x000000ffff347224 */ /* 0x000fe200078e0077 */
[----:B------:R-:W-:Y:S02]  /*3990*/  FMNMX.FTZ R0, R101, R0, !PT ;  /* 0x0000000065007209 */ /* 0x000fe40007810000 */
[----:B------:R-:W-:Y:S02]  /*39a0*/  FSEL R105, R53, -INF , P5 ;  /* 0xff80000035697808 */ /* 0x000fe40002800000 */
[----:B------:R-:W-:-:S02]  /*39b0*/  FMNMX.FTZ R0, R103, R0, !PT ;  /* 0x0000000067007209 */ /* 0x000fc40007810000 */
[----:B------:R-:W-:Y:S01]  /*39c0*/  FSEL R49, R50, -INF , P3 ;  /* 0xff80000032317808 */ /* 0x000fe20001800000 */
[----:B------:R-:W-:Y:S01]  /*39d0*/  IMAD.MOV.U32 R50, RZ, RZ, R119 ;  /* 0x000000ffff327224 */ /* 0x000fe200078e0077 */
[----:B------:R-:W-:Y:S02]  /*39e0*/  ISETP.GT.AND P3, PT, R3, 0x41, PT ;  /* 0x000000410300780c */ /* 0x000fe40003f64270 */
[----:B------:R-:W-:Y:S02]  /*39f0*/  FMNMX.FTZ R0, R105, R0, !PT ;  /* 0x0000000069007209 */ /* 0x000fe40007810000 */
[----:B------:R-:W-:Y:S02]  /*3a00*/  FSEL R51, R51, -INF , P2 ;  /* 0xff80000033337808 */ /* 0x000fe40001000000 */
[----:B------:R-:W-:Y:S02]  /*3a10*/  ISETP.GT.AND P2, PT, R3, 0x48, PT ;  /* 0x000000480300780c */ /* 0x000fe40003f44270 */
[----:B------:R-:W-:-:S02]  /*3a20*/  FSEL R55, R55, -INF , P5 ;  /* 0xff80000037377808 */ /* 0x000fc40002800000 */
[----:B------:R-:W-:Y:S01]  /*3a30*/  ISETP.GT.AND P5, PT, R3, 0x68, PT ;  /* 0x000000680300780c */ /* 0x000fe20003fa4270 */
[----:B------:R-:W-:Y:S02]  /*3a40*/  WARPGROUP.DEPBAR.LE gsb0, 0x0 ;  /* 0x00008000000079c5 */ /* 0x000fe40000010000 */
[----:B------:R-:W-:Y:S01]  /*3a50*/  WARPGROUP.ARRIVE ;  /* 0x00000000000079c5 */ /* 0x000fe20000000000 */
[----:B------:R-:W-:Y:S02]  /*3a60*/  FSEL R107, R40, -INF , P4 ;  /* 0xff800000286b7808 */ /* 0x000fe40002000000 */
[----:B------:R-:W-:Y:S02]  /*3a70*/  FSEL R109, R41, -INF , P3 ;  /* 0xff800000296d7808 */ /* 0x000fe40001800000 */
[----:B------:R-:W-:Y:S01]  /*3a80*/  FMNMX.FTZ R0, R107, R0, !PT ;  /* 0x000000006b007209 */ /* 0x000fe20007810000 */
[----:B------:R-:W-:Y:S01]  /*3a90*/  HGMMA.64x16x16.F32.BF16 R32, gdesc[UR52], R32, gsb0 ;  /* 0x00200000342079f0 */ /* 0x000fe20008001820 */
[----:B------:R-:W-:Y:S01]  /*3aa0*/  UIADD3 UR54, UR6, 0xa06, URZ ;  /* 0x00000a0606367890 */ /* 0x000fe2000fffe03f */
[----:B------:R-:W-:Y:S01]  /*3ab0*/  FSEL R111, R44, -INF , P2 ;  /* 0xff8000002c6f7808 */ /* 0x000fe20001000000 */
[----:B------:R-:W-:Y:S01]  /*3ac0*/  UMOV UR55, 0x40000040 ;  /* 0x4000004000377882 */ /* 0x000fe20000000000 */
[----:B------:R-:W-:Y:S01]  /*3ad0*/  FMNMX.FTZ R0, R109, R0, !PT ;  /* 0x000000006d007209 */ /* 0x000fe20007810000 */
[----:B------:R-:W-:Y:S01]  /*3ae0*/  ULDC UR6, c[0x0][0x988] ;  /* 0x0002620000067ab9 */ /* 0x000fe20000000800 */
[----:B------:R-:W-:-:S02]  /*3af0*/  FSEL R113, R45, -INF , P1 ;  /* 0xff8000002d717808 */ /* 0x000fc40000800000 */
[----:B------:R-:W-:Y:S02]  /*3b00*/  FMNMX.FTZ R0, R111, R0, !PT ;  /* 0x000000006f007209 */ /* 0x000fe40007810000 */
[----:B------:R-:W-:Y:S02]  /*3b10*/  ISETP.GT.AND P1, PT, R3, 0x51, PT ;  /* 0x000000510300780c */ /* 0x000fe40003f24270 */
[----:B------:R-:W-:Y:S02]  /*3b20*/  FMNMX.FTZ R0, R113, R0, !PT ;  /* 0x0000000071007209 */ /* 0x000fe40007810000 */
[----:B------:R-:W-:Y:S02]  /*3b30*/  FSEL R43, R43, -INF , P3 ;  /* 0xff8000002b2b7808 */ /* 0x000fe40001800000 */
[C---:B------:R-:W-:Y:S02]  /*3b40*/  ISETP.GT.AND P3, PT, R3.reuse, 0x60, PT ;  /* 0x000000600300780c */ /* 0x040fe40003f64270 */
[----:B------:R-:W-:Y:S01]  /*3b50*/  FSEL R45, R42, -INF , P4 ;  /* 0xff8000002a2d7808 */ /* 0x000fe20002000000 */
[----:B------:R-:W-:Y:S01]  /*3b60*/  IMAD.MOV.U32 R42, RZ, RZ, R119 ;  /* 0x000000ffff2a7224 */ /* 0x000fe200078e0077 */
[----:B------:R-:W-:-:S02]  /*3b70*/  ISETP.GT.AND P4, PT, R3, 0x61, PT ;  /* 0x000000610300780c */ /* 0x000fc40003f84270 */
[----:B------:R-:W-:Y:S01]  /*3b80*/  FSEL R41, R54, -INF , P6 ;  /* 0xff80000036297808 */ /* 0x000fe20003000000 */
[----:B------:R-:W-:Y:S01]  /*3b90*/  IMAD.MOV.U32 R54, RZ, RZ, R119 ;  /* 0x000000ffff367224 */ /* 0x000fe200078e0077 */
[----:B------:R-:W-:Y:S02]  /*3ba0*/  ISETP.GT.AND P6, PT, R3, 0x69, PT ;  /* 0x000000690300780c */ /* 0x000fe40003fc4270 */
[----:B------:R-:W-:Y:S02]  /*3bb0*/  P2R R20, PR, RZ, 0x2 ;  /* 0x00000002ff147803 */ /* 0x000fe40000000000 */
[----:B------:R-:W-:Y:S01]  /*3bc0*/  MOV R44, R119 ;  /* 0x00000077002c7202 */ /* 0x000fe20000000f00 */
[----:B------:R-:W-:Y:S02]  /*3bd0*/  WARPGROUP.DEPBAR.LE gsb0, 0x0 ;  /* 0x00008000000079c5 */ /* 0x000fe40000010000 */
[----:B------:R-:W-:Y:S01]  /*3be0*/  WARPGROUP.ARRIVE ;  /* 0x00000000000079c5 */ /* 0x000fe20000000000 */
[----:B------:R-:W-:-:S02]  /*3bf0*/  FSEL R115, R32, -INF , P0 ;  /* 0xff80000020737808 */ /* 0x000fc40000000000 */
[----:B------:R-:W-:Y:S02]  /*3c00*/  ISETP.GT.AND P0, PT, R3, 0x58, PT ;  /* 0x000000580300780c */ /* 0x000fe40003f04270 */
[----:B------:R-:W-:Y:S01]  /*3c10*/  FSEL R117, R33, -INF , P1 ;  /* 0xff80000021757808 */ /* 0x000fe20000800000 */
[----:B------:R-:W-:Y:S01]  /*3c20*/  HGMMA.64x16x16.F32.BF16 R24, gdesc[UR52], R24, gsb0 ;  /* 0x00200000341879f0 */ /* 0x000fe20008001818 */
[----:B------:R-:W-:Y:S02]  /*3c30*/  FMNMX.FTZ R0, R115, R0, !PT ;  /* 0x0000000073007209 */ /* 0x000fe40007810000 */
[----:B------:R-:W-:Y:S01]  /*3c40*/  FSEL R33, R46, -INF , P2 ;  /* 0xff8000002e217808 */ /* 0x000fe20001000000 */
[----:B------:R-:W-:Y:S01]  /*3c50*/  IMAD.MOV.U32 R46, RZ, RZ, R119 ;  /* 0x000000ffff2e7224 */ /* 0x000fe200078e0077 */
[----:B------:R-:W-:Y:S02]  /*3c60*/  ISETP.GT.AND P2, PT, R3, 0x59, PT ;  /* 0x000000590300780c */ /* 0x000fe40003f44270 */
[----:B------:R-:W-:-:S02]  /*3c70*/  FSEL R121, R36, -INF , P0 ;  /* 0xff80000024797808 */ /* 0x000fc40000000000 */
[----:B------:R-:W-:Y:S02]  /*3c80*/  FMNMX.FTZ R0, R117, R0, !PT ;  /* 0x0000000075007209 */ /* 0x000fe40007810000 */
[----:B------:R-:W-:Y:S02]  /*3c90*/  FSEL R123, R37, -INF , P2 ;  /* 0xff800000257b7808 */ /* 0x000fe40001000000 */
[----:B------:R-:W-:Y:S02]  /*3ca0*/  FMNMX.FTZ R0, R121, R0, !PT ;  /* 0x0000000079007209 */ /* 0x000fe40007810000 */
[----:B------:R-:W-:Y:S02]  /*3cb0*/  P2R R14, PR, RZ, 0x1 ;  /* 0x00000001ff0e7803 */ /* 0x000fe40000000000 */
[----:B------:R-:W-:Y:S02]  /*3cc0*/  FMNMX.FTZ R0, R123, R0, !PT ;  /* 0x000000007b007209 */ /* 0x000fe40007810000 */
[----:B------:R-:W-:-:S02]  /*3cd0*/  ISETP.GT.AND P0, PT, R3, 0x49, PT ;  /* 0x000000490300780c */ /* 0x000fc40003f04270 */
[----:B------:R-:W-:Y:S02]  /*3ce0*/  ISETP.GT.AND P1, PT, R3, 0x50, PT ;  /* 0x000000500300780c */ /* 0x000fe40003f24270 */
[----:B------:R-:W-:Y:S02]  /*3cf0*/  FSEL R61, R47, -INF , P0 ;  /* 0xff8000002f3d7808 */ /* 0x000fe40000000000 */
[----:B------:R-:W-:Y:S02]  /*3d00*/  FSEL R37, R34, -INF , P1 ;  /* 0xff80000022257808 */ /* 0x000fe40000800000 */
[----:B------:R-:W-:Y:S02]  /*3d10*/  ISETP.NE.AND P1, PT, R20, RZ, PT ;  /* 0x000000ff1400720c */ /* 0x000fe40003f25270 */
[----:B------:R-:W-:Y:S02]  /*3d20*/  P2R R12, PR, RZ, 0x4 ;  /* 0x00000004ff0c7803 */ /* 0x000fe40000000000 */
[----:B------:R-:W-:-:S02]  /*3d30*/  ISETP.NE.AND P0, PT, R14, RZ, PT ;  /* 0x000000ff0e00720c */ /* 0x000fc40003f05270 */
[----:B------:R-:W-:Y:S02]  /*3d40*/  FSEL R35, R35, -INF , P1 ;  /* 0xff80000023237808 */ /* 0x000fe40000800000 */
[----:B------:R-:W-:Y:S01]  /*3d50*/  ISETP.NE.AND P1, PT, R80, RZ, PT ;  /* 0x000000ff5000720c */ /* 0x000fe20003f25270 */
[----:B------:R-:W-:-:S12]  /*3d60*/  IMAD.MOV.U32 R80, RZ, RZ, R119 ;  /* 0x000000ffff507224 */ /* 0x000fd800078e0077 */
[----:B------:R-:W-:Y:S01]  /*3d70*/  @!P1 VIADD R2, R2, 0x36840 ;  /* 0x0003684002029836 */ /* 0x000fe20000000000 */
[----:B------:R-:W-:Y:S02]  /*3d80*/  WARPGROUP.DEPBAR.LE gsb0, 0x0 ;  /* 0x00008000000079c5 */ /* 0x000fe40000010000 */
[----:B------:R-:W-:Y:S02]  /*3d90*/  FSEL R125, R24, -INF , P3 ;  /* 0xff800000187d7808 */ /* 0x000fe40001800000 */
[----:B------:R-:W-:Y:S02]  /*3da0*/  FSEL R127, R25, -INF , P4 ;  /* 0xff800000197f7808 */ /* 0x000fe40002000000 */
[----:B------:R-:W-:Y:S02]  /*3db0*/  FMNMX.FTZ R0, R125, R0, !PT ;  /* 0x000000007d007209 */ /* 0x000fe40007810000 */
[----:B------:R-:W-:Y:S02]  /*3dc0*/  FSEL R129, R28, -INF , P5 ;  /* 0xff8000001c817808 */ /* 0x000fe40002800000 */
[----:B------:R-:W-:-:S02]  /*3dd0*/  FMNMX.FTZ R0, R127, R0, !PT ;  /* 0x000000007f007209 */ /* 0x000fc40007810000 */
[----:B------:R-:W-:Y:S02]  /*3de0*/  FSEL R131, R29, -INF , P6 ;  /* 0xff8000001d837808 */ /* 0x000fe40003000000 */
[----:B------:R-:W-:Y:S02]  /*3df0*/  FMNMX.FTZ R0, R129, R0, !PT ;  /* 0x0000000081007209 */ /* 0x000fe40007810000 */
[----:B------:R-:W-:Y:S02]  /*3e00*/  FSEL R29, R38, -INF , P0 ;  /* 0xff800000261d7808 */ /* 0x000fe40000000000 */
[----:B------:R-:W-:Y:S01]  /*3e10*/  FMNMX.FTZ R6, R131, R0, !PT ;  /* 0x0000000083067209 */ /* 0x000fe20007810000 */
[----:B------:R-:W-:Y:S01]  /*3e20*/  IMAD.U32 R0, RZ, RZ, UR6 ;  /* 0x00000006ff007e24 */ /* 0x000fe2000f8e00ff */
[----:B------:R-:W-:Y:S02]  /*3e30*/  FSEL R27, R27, -INF , P4 ;  /* 0xff8000001b1b7808 */ /* 0x000fe40002000000 */
[----:B------:R-:W-:Y:S01]  /*3e40*/  FSEL R31, R31, -INF , P6 ;  /* 0xff8000001f1f7808 */ /* 0x000fe20003000000 */
[----:B------:R-:W0:Y:S01]  /*3e50*/  SHFL.BFLY PT, R25, R6, 0x2, 0x1f ;  /* 0x0c401f0006197f89 */ /* 0x000e2200000e0000 */
[----:B------:R-:W-:-:S02]  /*3e60*/  @!P1 PRMT R2, RZ, 0x654, R2 ;  /* 0x00000654ff029816 */ /* 0x000fc40000000002 */
[----:B------:R-:W-:Y:S01]  /*3e70*/  ISETP.NE.AND P0, PT, R82, RZ, PT ;  /* 0x000000ff5200720c */ /* 0x000fe20003f05270 */
[----:B------:R-:W-:Y:S01]  /*3e80*/  IMAD.MOV.U32 R82, RZ, RZ, R119 ;  /* 0x000000ffff527224 */ /* 0x000fe200078e0077 */
[----:B------:R1:W-:Y:S01]  /*3e90*/  @!P1 SYNCS.ARRIVE.TRANS64.RED.A1T0 RZ, [R2+URZ], RZ ;  /* 0x000000ff02ff99a7 */ /* 0x0003e2000810043f */
[----:B0-----:R-:W-:Y:S02]  /*3ea0*/  FMNMX.FTZ R25, R6, R25, !PT ;  /* 0x0000001906197209 */ /* 0x001fe40007810000 */
[----:B------:R-:W-:-:S03]  /*3eb0*/  FMNMX.FTZ R6, R5, R75, !PT ;  /* 0x0000004b05067209 */ /* 0x000fc60007810000 */
[----:B------:R-:W0:Y:S01]  /*3ec0*/  SHFL.BFLY PT, R4, R25, 0x1, 0x1f ;  /* 0x0c201f0019047f89 */ /* 0x000e2200000e0000 */
[----:B------:R-:W-:-:S04]  /*3ed0*/  FMNMX.FTZ R6, R9, R6, !PT ;  /* 0x0000000609067209 */ /* 0x000fc80007810000 */
[----:B------:R-:W-:-:S04]  /*3ee0*/  FMNMX.FTZ R6, R79, R6, !PT ;  /* 0x000000064f067209 */ /* 0x000fc80007810000 */
[----:B------:R-:W-:-:S04]  /*3ef0*/  FMNMX.FTZ R6, R11, R6, !PT ;  /* 0x000000060b067209 */ /* 0x000fc80007810000 */
[----:B------:R-:W-:-:S04]  /*3f00*/  FMNMX.FTZ R6, R67, R6, !PT ;  /* 0x0000000643067209 */ /* 0x000fc80007810000 */
[----:B------:R-:W-:-:S04]  /*3f10*/  FMNMX.FTZ R6, R13, R6, !PT ;  /* 0x000000060d067209 */ /* 0x000fc80007810000 */
[----:B------:R-:W-:Y:S02]  /*3f20*/  FMNMX.FTZ R6, R71, R6, !PT ;  /* 0x0000000647067209 */ /* 0x000fe40007810000 */
[----:B0-----:R-:W-:Y:S02]  /*3f30*/  FMNMX.FTZ R4, R25, R4, !PT ;  /* 0x0000000419047209 */ /* 0x001fe40007810000 */
[----:B------:R-:W-:Y:S02]  /*3f40*/  FMNMX.FTZ R6, R15, R6, !PT ;  /* 0x000000060f067209 */ /* 0x000fe40007810000 */
[C---:B------:R-:W-:Y:S01]  /*3f50*/  FSETP.NEU.FTZ.AND P2, PT, R4.reuse, -INF , PT ;  /* 0xff8000000400780b */ /* 0x040fe20003f5d000 */
[----:B------:R-:W-:Y:S01]  /*3f60*/  FMUL.FTZ R8, R4, R0 ;  /* 0x0000000004087220 */ /* 0x000fe20000410000 */
[----:B------:R-:W-:-:S04]  /*3f70*/  FMNMX.FTZ R6, R59, R6, !PT ;  /* 0x000000063b067209 */ /* 0x000fc80007810000 */
[----:B------:R-:W-:Y:S02]  /*3f80*/  FMNMX.FTZ R6, R21, R6, !PT ;  /* 0x0000000615067209 */ /* 0x000fe40007810000 */
[----:B------:R-:W-:Y:S02]  /*3f90*/  FSEL R10, R8, RZ, P2 ;  /* 0x000000ff080a7208 */ /* 0x000fe40001000000 */
[----:B------:R-:W-:Y:S02]  /*3fa0*/  FMNMX.FTZ R6, R63, R6, !PT ;  /* 0x000000063f067209 */ /* 0x000fe40007810000 */
[----:B------:R-:W-:Y:S01]  /*3fb0*/  ISETP.NE.AND P2, PT, R12, RZ, PT ;  /* 0x000000ff0c00720c */ /* 0x000fe20003f45270 */
[--C-:B------:R-:W-:Y:S01]  /*3fc0*/  FFMA.FTZ R53, R65, R0, -R10.reuse ;  /* 0x0000000041357223 */ /* 0x100fe2000001080a */
[----:B------:R-:W-:Y:S01]  /*3fd0*/  FMNMX.FTZ R6, R49, R6, !PT ;  /* 0x0000000631067209 */ /* 0x000fe20007810000 */
[-CC-:B------:R-:W-:Y:S01]  /*3fe0*/  FFMA.FTZ R57, R69, R0.reuse, -R10.reuse ;  /* 0x0000000045397223 */ /* 0x180fe2000001080a */
[----:B------:R-:W-:Y:S01]  /*3ff0*/  FSEL R39, R39, -INF , P2 ;  /* 0xff80000027277808 */ /* 0x000fe20001000000 */
[--C-:B------:R-:W-:Y:S01]  /*4000*/  FFMA.FTZ R200, R83, R0, -R10.reuse ;  /* 0x0000000053c87223 */ /* 0x100fe2000001080a */
[----:B------:R-:W-:Y:S01]  /*4010*/  FMNMX.FTZ R6, R51, R6, !PT ;  /* 0x0000000633067209 */ /* 0x000fe20007810000 */
[-CC-:B------:R-:W-:Y:S01]  /*4020*/  FFMA.FTZ R25, R73, R0.reuse, -R10.reuse ;  /* 0x0000000049197223 */ /* 0x180fe2000001080a */
[----:B------:R-:W-:Y:S01]  /*4030*/  FSEL R65, R26, -INF , P3 ;  /* 0xff8000001a417808 */ /* 0x000fe20001800000 */
[--C-:B------:R-:W-:Y:S01]  /*4040*/  FFMA.FTZ R202, R85, R0, -R10.reuse ;  /* 0x0000000055ca7223 */ /* 0x100fe2000001080a */
[----:B------:R-:W-:Y:S01]  /*4050*/  FMNMX.FTZ R6, R41, R6, !PT ;  /* 0x0000000629067209 */ /* 0x000fe20007810000 */
[----:B------:R-:W-:Y:S01]  /*4060*/  MUFU.EX2 R200, R200 ;  /* 0x000000c800c87308 */ /* 0x000fe20000000800 */
[----:B------:R-:W-:Y:S01]  /*4070*/  FSEL R69, R30, -INF , P5 ;  /* 0xff8000001e457808 */ /* 0x000fe20002800000 */
[--C-:B------:R-:W-:Y:S01]  /*4080*/  FFMA.FTZ R47, R77, R0, -R10.reuse ;  /* 0x000000004d2f7223 */ /* 0x100fe2000001080a */
[----:B------:R-:W-:Y:S01]  /*4090*/  FMNMX.FTZ R6, R55, R6, !PT ;  /* 0x0000000637067209 */ /* 0x000fe20007810000 */
[-CC-:B------:R-:W-:Y:S01]  /*40a0*/  FFMA.FTZ R196, R87, R0.reuse, -R10.reuse ;  /* 0x0000000057c47223 */ /* 0x180fe2000001080a */
[-CC-:B------:R-:W-:Y:S01]  /*40b0*/  FFMA.FTZ R198, R89, R0.reuse, -R10.reuse ;  /* 0x0000000059c67223 */ /* 0x180fe2000001080a */
[--C-:B------:R-:W-:Y:S01]  /*40c0*/  FFMA.FTZ R192, R91, R0, -R10.reuse ;  /* 0x000000005bc07223 */ /* 0x100fe2000001080a */
[----:B------:R-:W-:Y:S01]  /*40d0*/  FMNMX.FTZ R6, R45, R6, !PT ;  /* 0x000000062d067209 */ /* 0x000fe20007810000 */
[----:B------:R-:W0:Y:S01]  /*40e0*/  MUFU.EX2 R25, R25 ;  /* 0x0000001900197308 */ /* 0x000e220000000800 */
[-CC-:B------:R-:W-:Y:S01]  /*40f0*/  FFMA.FTZ R93, R93, R0.reuse, -R10.reuse ;  /* 0x000000005d5d7223 */ /* 0x180fe2000001080a */
[--C-:B------:R-:W-:Y:S01]  /*4100*/  FFMA.FTZ R95, R95, R0, -R10.reuse ;  /* 0x000000005f5f7223 */ /* 0x100fe2000001080a */
[----:B------:R-:W-:Y:S01]  /*4110*/  FMNMX.FTZ R6, R43, R6, !PT ;  /* 0x000000062b067209 */ /* 0x000fe20007810000 */
[-CC-:B------:R-:W-:Y:S01]  /*4120*/  FFMA.FTZ R97, R97, R0.reuse, -R10.reuse ;  /* 0x0000000061617223 */ /* 0x180fe2000001080a */
[-CC-:B------:R-:W-:Y:S01]  /*4130*/  FFMA.FTZ R99, R99, R0.reuse, -R10.reuse ;  /* 0x0000000063637223 */ /* 0x180fe2000001080a */
[--C-:B------:R-:W-:Y:S01]  /*4140*/  FFMA.FTZ R101, R101, R0, -R10.reuse ;  /* 0x0000000065657223 */ /* 0x100fe2000001080a */
[----:B------:R-:W-:Y:S01]  /*4150*/  FMNMX.FTZ R6, R33, R6, !PT ;  /* 0x0000000621067209 */ /* 0x000fe20007810000 */
[----:B------:R-:W2:Y:S01]  /*4160*/  MUFU.EX2 R202, R202 ;  /* 0x000000ca00ca7308 */ /* 0x000ea20000000800 */
[-CC-:B------:R-:W-:Y:S01]  /*4170*/  FFMA.FTZ R103, R103, R0.reuse, -R10.reuse ;  /* 0x0000000067677223 */ /* 0x180fe2000001080a */
[--C-:B------:R-:W-:Y:S01]  /*4180*/  FFMA.FTZ R105, R105, R0, -R10.reuse ;  /* 0x0000000069697223 */ /* 0x100fe2000001080a */
[----:B------:R-:W-:Y:S01]  /*4190*/  FMNMX.FTZ R6, R61, R6, !PT ;  /* 0x000000063d067209 */ /* 0x000fe20007810000 */
[-CC-:B------:R-:W-:Y:S01]  /*41a0*/  FFMA.FTZ R107, R107, R0.reuse, -R10.reuse ;  /* 0x000000006b6b7223 */ /* 0x180fe2000001080a */
[-CC-:B------:R-:W-:Y:S01]  /*41b0*/  FFMA.FTZ R109, R109, R0.reuse, -R10.reuse ;  /* 0x000000006d6d7223 */ /* 0x180fe2000001080a */
[--C-:B------:R-:W-:Y:S01]  /*41c0*/  FFMA.FTZ R111, R111, R0, -R10.reuse ;  /* 0x000000006f6f7223 */ /* 0x100fe2000001080a */
[----:B------:R-:W-:Y:S01]  /*41d0*/  FMNMX.FTZ R6, R37, R6, !PT ;  /* 0x0000000625067209 */ /* 0x000fe20007810000 */
[----:B------:R-:W3:Y:S01]  /*41e0*/  MUFU.EX2 R47, R47 ;  /* 0x0000002f002f7308 */ /* 0x000ee20000000800 */
[-CC-:B------:R-:W-:Y:S01]  /*41f0*/  FFMA.FTZ R113, R113, R0.reuse, -R10.reuse ;  /* 0x0000000071717223 */ /* 0x180fe2000001080a */
[--C-:B------:R-:W-:Y:S01]  /*4200*/  FFMA.FTZ R115, R115, R0, -R10.reuse ;  /* 0x0000000073737223 */ /* 0x100fe2000001080a */
[----:B------:R-:W-:Y:S01]  /*4210*/  FMNMX.FTZ R6, R35, R6, !PT ;  /* 0x0000000623067209 */ /* 0x000fe20007810000 */
[-CC-:B------:R-:W-:Y:S01]  /*4220*/  FFMA.FTZ R117, R117, R0.reuse, -R10.reuse ;  /* 0x0000000075757223 */ /* 0x180fe2000001080a */
[-CC-:B------:R-:W-:Y:S01]  /*4230*/  FFMA.FTZ R121, R121, R0.reuse, -R10.reuse ;  /* 0x0000000079797223 */ /* 0x180fe2000001080a */
[--C-:B------:R-:W-:Y:S01]  /*4240*/  FFMA.FTZ R123, R123, R0, -R10.reuse ;  /* 0x000000007b7b7223 */ /* 0x100fe2000001080a */
[----:B------:R-:W-:Y:S01]  /*4250*/  FMNMX.FTZ R6, R29, R6, !PT ;  /* 0x000000061d067209 */ /* 0x000fe20007810000 */
[----:B------:R-:W-:Y:S01]  /*4260*/  MUFU.EX2 R196, R196 ;  /* 0x000000c400c47308 */ /* 0x000fe20000000800 */
[-CC-:B------:R-:W-:Y:S01]  /*4270*/  FFMA.FTZ R125, R125, R0.reuse, -R10.reuse ;  /* 0x000000007d7d7223 */ /* 0x180fe2000001080a */
[--C-:B------:R-:W-:Y:S01]  /*4280*/  FFMA.FTZ R127, R127, R0, -R10.reuse ;  /* 0x000000007f7f7223 */ /* 0x100fe2000001080a */
[----:B------:R-:W-:Y:S01]  /*4290*/  FMNMX.FTZ R6, R39, R6, !PT ;  /* 0x0000000627067209 */ /* 0x000fe20007810000 */
[-CC-:B------:R-:W-:Y:S01]  /*42a0*/  FFMA.FTZ R129, R129, R0.reuse, -R10.reuse ;  /* 0x0000000081817223 */ /* 0x180fe2000001080a */
[----:B------:R-:W-:Y:S01]  /*42b0*/  FFMA.FTZ R10, R131, R0, -R10 ;  /* 0x00000000830a7223 */ /* 0x000fe2000001080a */
[--C-:B------:R-:W-:Y:S01]  /*42c0*/  IMAD.MOV.U32 R91, RZ, RZ, R119.reuse ;  /* 0x000000ffff5b7224 */ /* 0x100fe200078e0077 */
[----:B------:R-:W-:Y:S01]  /*42d0*/  FMNMX.FTZ R6, R65, R6, !PT ;  /* 0x0000000641067209 */ /* 0x000fe20007810000 */
[----:B------:R-:W-:Y:S01]  /*42e0*/  MUFU.EX2 R53, R53 ;  /* 0x0000003500357308 */ /* 0x000fe20000000800 */
[----:B------:R-:W-:-:S02]  /*42f0*/  IMAD.MOV.U32 R89, RZ, RZ, R119 ;  /* 0x000000ffff597224 */ /* 0x000fc400078e0077 */
[----:B------:R-:W-:Y:S01]  /*4300*/  FMNMX.FTZ R6, R27, R6, !PT ;  /* 0x000000061b067209 */ /* 0x000fe20007810000 */
[--C-:B------:R-:W-:Y:S02]  /*4310*/  IMAD.MOV.U32 R87, RZ, RZ, R119.reuse ;  /* 0x000000ffff577224 */ /* 0x100fe400078e0077 */
[--C-:B------:R-:W-:Y:S01]  /*4320*/  IMAD.MOV.U32 R85, RZ, RZ, R119.reuse ;  /* 0x000000ffff557224 */ /* 0x100fe200078e0077 */
[----:B------:R-:W-:Y:S01]  /*4330*/  FMNMX.FTZ R6, R69, R6, !PT ;  /* 0x0000000645067209 */ /* 0x000fe20007810000 */
[----:B------:R-:W-:Y:S01]  /*4340*/  MUFU.EX2 R198, R198 ;  /* 0x000000c600c67308 */ /* 0x000fe20000000800 */
[--C-:B------:R-:W-:Y:S02]  /*4350*/  IMAD.MOV.U32 R83, RZ, RZ, R119.reuse ;  /* 0x000000ffff537224 */ /* 0x100fe400078e0077 */
[----:B------:R-:W-:Y:S01]  /*4360*/  FMNMX.FTZ R6, R31, R6, !PT ;  /* 0x000000061f067209 */ /* 0x000fe20007810000 */
[--C-:B------:R-:W-:Y:S02]  /*4370*/  IMAD.MOV.U32 R77, RZ, RZ, R119.reuse ;  /* 0x000000ffff4d7224 */ /* 0x100fe400078e0077 */
[----:B------:R-:W-:-:S02]  /*4380*/  IMAD.MOV.U32 R73, RZ, RZ, R119 ;  /* 0x000000ffff497224 */ /* 0x000fc400078e0077 */
[----:B------:R-:W4:Y:S01]  /*4390*/  SHFL.BFLY PT, R3, R6, 0x2, 0x1f ;  /* 0x0c401f0006037f89 */ /* 0x000f2200000e0000 */
[----:B------:R-:W-:Y:S08]  /*43a0*/  MUFU.EX2 R57, R57 ;  /* 0x0000003900397308 */ /* 0x000ff00000000800 */
[----:B------:R-:W-:Y:S08]  /*43b0*/  MUFU.EX2 R192, R192 ;  /* 0x000000c000c07308 */ /* 0x000ff00000000800 */
[----:B------:R-:W-:Y:S01]  /*43c0*/  MUFU.EX2 R93, R93 ;  /* 0x0000005d005d7308 */ /* 0x000fe20000000800 */
[----:B----4-:R-:W-:-:S07]  /*43d0*/  FMNMX.FTZ R8, R6, R3, !PT ;  /* 0x0000000306087209 */ /* 0x010fce0007810000 */
[----:B------:R-:W-:Y:S01]  /*43e0*/  MUFU.EX2 R95, R95 ;  /* 0x0000005f005f7308 */ /* 0x000fe20000000800 */
[----:B------:R-:W4:Y:S07]  /*43f0*/  SHFL.BFLY PT, R3, R8, 0x1, 0x1f ;  /* 0x0c201f0008037f89 */ /* 0x000f2e00000e0000 */
[----:B------:R5:W-:Y:S08]  /*4400*/  MUFU.EX2 R194, R97 ;  /* 0x0000006100c27308 */ /* 0x000bf00000000800 */
[----:B------:R-:W-:Y:S01]  /*4410*/  MUFU.EX2 R99, R99 ;  /* 0x0000006300637308 */ /* 0x000fe20000000800 */
[----:B-----5:R-:W-:-:S07]  /*4420*/  IMAD.MOV.U32 R97, RZ, RZ, R119 ;  /* 0x000000ffff617224 */ /* 0x020fce00078e0077 */
[----:B------:R5:W-:Y:S01]  /*4430*/  MUFU.EX2 R188, R101 ;  /* 0x0000006500bc7308 */ /* 0x000be20000000800 */
[----:B----4-:R-:W-:-:S04]  /*4440*/  FMNMX.FTZ R3, R8, R3, !PT ;  /* 0x0000000308037209 */ /* 0x010fc80007810000 */
[C---:B------:R-:W-:Y:S01]  /*4450*/  FSETP.NEU.FTZ.AND P2, PT, R3.reuse, -INF , PT ;  /* 0xff8000000300780b */ /* 0x040fe20003f5d000 */
[-C--:B------:R-:W-:Y:S02]  /*4460*/  FMUL.FTZ R6, R3, R0.reuse ;  /* 0x0000000003067220 */ /* 0x080fe40000410000 */
[----:B------:R-:W-:Y:S01]  /*4470*/  MUFU.EX2 R103, R103 ;  /* 0x0000006700677308 */ /* 0x000fe20000000800 */
[--C-:B-----5:R-:W-:Y:S02]  /*4480*/  IMAD.MOV.U32 R101, RZ, RZ, R119.reuse ;  /* 0x000000ffff657224 */ /* 0x120fe400078e0077 */
[----:B------:R-:W-:Y:S02]  /*4490*/  FSEL R6, R6, RZ, P2 ;  /* 0x000000ff06067208 */ /* 0x000fe40001000000 */
[----:B------:R-:W-:Y:S01]  /*44a0*/  ISETP.GE.AND P2, PT, R81, 0x71, PT ;  /* 0x000000715100780c */ /* 0x000fe20003f46270 */
[----:B------:R-:W-:Y:S02]  /*44b0*/  IMAD.MOV.U32 R81, RZ, RZ, R119 ;  /* 0x000000ffff517224 */ /* 0x000fe400078e0077 */
[----:B------:R-:W-:Y:S01]  /*44c0*/  MUFU.EX2 R190, R105 ;  /* 0x0000006900be7308 */ /* 0x000fe20000000800 */
[-CC-:B------:R-:W-:Y:S01]  /*44d0*/  FFMA.FTZ R5, R5, R0.reuse, -R6.reuse ;  /* 0x0000000005057223 */ /* 0x180fe20000010806 */
[-CC-:B------:R-:W-:Y:S01]  /*44e0*/  FFMA.FTZ R67, R67, R0.reuse, -R6.reuse ;  /* 0x0000000043437223 */ /* 0x180fe20000010806 */
[-CC-:B------:R-:W-:Y:S01]  /*44f0*/  FFMA.FTZ R75, R75, R0.reuse, -R6.reuse ;  /* 0x000000004b4b7223 */ /* 0x180fe20000010806 */
[-CC-:B------:R-:W-:Y:S01]  /*4500*/  FFMA.FTZ R9, R9, R0.reuse, -R6.reuse ;  /* 0x0000000009097223 */ /* 0x180fe20000010806 */
[-CC-:B------:R-:W-:Y:S01]  /*4510*/  FFMA.FTZ R59, R59, R0.reuse, -R6.reuse ;  /* 0x000000003b3b7223 */ /* 0x180fe20000010806 */
[-CC-:B------:R-:W-:Y:S01]  /*4520*/  FFMA.FTZ R79, R79, R0.reuse, -R6.reuse ;  /* 0x000000004f4f7223 */ /* 0x180fe20000010806 */
[-CC-:B------:R-:W-:Y:S01]  /*4530*/  FFMA.FTZ R11, R11, R0.reuse, -R6.reuse ;  /* 0x000000000b0b7223 */ /* 0x180fe20000010806 */
[----:B------:R0:W-:Y:S01]  /*4540*/  MUFU.EX2 R14, R67 ;  /* 0x00000043000e7308 */ /* 0x0001e20000000800 */
[-CC-:B------:R-:W-:Y:S01]  /*4550*/  FFMA.FTZ R13, R13, R0.reuse, -R6.reuse ;  /* 0x000000000d0d7223 */ /* 0x180fe20000010806 */
[-CC-:B------:R-:W-:Y:S01]  /*4560*/  FFMA.FTZ R51, R51, R0.reuse, -R6.reuse ;  /* 0x0000000033337223 */ /* 0x180fe20000010806 */
[-CC-:B------:R-:W-:Y:S01]  /*4570*/  FFMA.FTZ R71, R71, R0.reuse, -R6.reuse ;  /* 0x0000000047477223 */ /* 0x180fe20000010806 */
[-CC-:B------:R-:W-:Y:S01]  /*4580*/  FFMA.FTZ R15, R15, R0.reuse, -R6.reuse ;  /* 0x000000000f0f7223 */ /* 0x180fe20000010806 */
[-CC-:B------:R-:W-:Y:S01]  /*4590*/  FFMA.FTZ R21, R21, R0.reuse, -R6.reuse ;  /* 0x0000000015157223 */ /* 0x180fe20000010806 */
[-CC-:B------:R-:W-:Y:S01]  /*45a0*/  FFMA.FTZ R43, R43, R0.reuse, -R6.reuse ;  /* 0x000000002b2b7223 */ /* 0x180fe20000010806 */
[-CC-:B------:R-:W-:Y:S01]  /*45b0*/  FFMA.FTZ R63, R63, R0.reuse, -R6.reuse ;  /* 0x000000003f3f7223 */ /* 0x180fe20000010806 */
[----:B------:R-:W-:Y:S01]  /*45c0*/  MUFU.EX2 R5, R5 ;  /* 0x0000000500057308 */ /* 0x000fe20000000800 */
[----:B0-----:R-:W-:Y:S01]  /*45d0*/  FADD.FTZ R67, R200, R25 ;  /* 0x00000019c8437221 */ /* 0x001fe20000010000 */
[-CC-:B------:R-:W-:Y:S01]  /*45e0*/  FFMA.FTZ R49, R49, R0.reuse, -R6.reuse ;  /* 0x0000000031317223 */ /* 0x180fe20000010806 */
[-CC-:B------:R-:W-:Y:S01]  /*45f0*/  FFMA.FTZ R41, R41, R0.reuse, -R6.reuse ;  /* 0x0000000029297223 */ /* 0x180fe20000010806 */
[-CC-:B------:R-:W-:Y:S01]  /*4600*/  FFMA.FTZ R55, R55, R0.reuse, -R6.reuse ;  /* 0x0000000037377223 */ /* 0x180fe20000010806 */
[----:B--2---:R-:W-:Y:S01]  /*4610*/  FADD.FTZ R30, R202, R67 ;  /* 0x00000043ca1e7221 */ /* 0x004fe20000010000 */
[-CC-:B------:R-:W-:Y:S01]  /*4620*/  FFMA.FTZ R45, R45, R0.reuse, -R6.reuse ;  /* 0x000000002d2d7223 */ /* 0x180fe20000010806 */
[-CC-:B------:R-:W-:Y:S01]  /*4630*/  FFMA.FTZ R33, R33, R0.reuse, -R6.reuse ;  /* 0x0000000021217223 */ /* 0x180fe20000010806 */
[----:B------:R0:W2:Y:S01]  /*4640*/  MUFU.EX2 R8, R75 ;  /* 0x0000004b00087308 */ /* 0x0000a20000000800 */
[--C-:B------:R-:W-:Y:S01]  /*4650*/  FFMA.FTZ R61, R61, R0, -R6.reuse ;  /* 0x000000003d3d7223 */ /* 0x100fe20000010806 */
[----:B------:R-:W-:Y:S01]  /*4660*/  F2FP.BF16.F32.PACK_AB R200, R25, R200 ;  /* 0x000000c819c8723e */ /* 0x000fe200000010ff */
[-CC-:B------:R-:W-:Y:S01]  /*4670*/  FFMA.FTZ R37, R37, R0.reuse, -R6.reuse ;  /* 0x0000000025257223 */ /* 0x180fe20000010806 */
[-CC-:B------:R-:W-:Y:S01]  /*4680*/  FFMA.FTZ R35, R35, R0.reuse, -R6.reuse ;  /* 0x0000000023237223 */ /* 0x180fe20000010806 */
[-CC-:B------:R-:W-:Y:S01]  /*4690*/  FFMA.FTZ R29, R29, R0.reuse, -R6.reuse ;  /* 0x000000001d1d7223 */ /* 0x180fe20000010806 */
[-CC-:B------:R-:W-:Y:S01]  /*46a0*/  FFMA.FTZ R39, R39, R0.reuse, -R6.reuse ;  /* 0x0000000027277223 */ /* 0x180fe20000010806 */
[-CC-:B------:R-:W-:Y:S01]  /*46b0*/  FFMA.FTZ R65, R65, R0.reuse, -R6.reuse ;  /* 0x0000000041417223 */ /* 0x180fe20000010806 */
[----:B------:R-:W-:Y:S01]  /*46c0*/  MUFU.EX2 R9, R9 ;  /* 0x0000000900097308 */ /* 0x000fe20000000800 */
[-CC-:B------:R-:W-:Y:S01]  /*46d0*/  FFMA.FTZ R27, R27, R0.reuse, -R6.reuse ;  /* 0x000000001b1b7223 */ /* 0x180fe20000010806 */
[-CC-:B------:R-:W-:Y:S01]  /*46e0*/  FFMA.FTZ R69, R69, R0.reuse, -R6.reuse ;  /* 0x0000000045457223 */ /* 0x180fe20000010806 */
[----:B------:R-:W-:Y:S01]  /*46f0*/  FFMA.FTZ R31, R31, R0, -R6 ;  /* 0x000000001f1f7223 */ /* 0x000fe20000010806 */
[----:B---3--:R-:W-:Y:S01]  /*4700*/  F2FP.BF16.F32.PACK_AB R202, R47, R202 ;  /* 0x000000ca2fca723e */ /* 0x008fe200000010ff */
[----:B------:R-:W-:-:S02]  /*4710*/  IMAD.MOV.U32 R105, RZ, RZ, R119 ;  /* 0x000000ffff697224 */ /* 0x000fc400078e0077 */
[--C-:B0-----:R-:W-:Y:S01]  /*4720*/  IMAD.MOV.U32 R75, RZ, RZ, R119.reuse ;  /* 0x000000ffff4b7224 */ /* 0x101fe200078e0077 */
[----:B------:R0:W-:Y:S01]  /*4730*/  MUFU.EX2 R24, R59 ;  /* 0x0000003b00187308 */ /* 0x0001e20000000800 */
[----:B--2---:R-:W-:Y:S01]  /*4740*/  F2FP.BF16.F32.PACK_AB R201, R8, R5 ;  /* 0x0000000508c9723e */ /* 0x004fe200000010ff */
[----:B------:R-:W-:-:S06]  /*4750*/  IMAD.MOV.U32 R67, RZ, RZ, R119 ;  /* 0x000000ffff437224 */ /* 0x000fcc00078e0077 */
[----:B------:R2:W3:Y:S01]  /*4760*/  MUFU.EX2 R12, R79 ;  /* 0x0000004f000c7308 */ /* 0x0004e20000000800 */
[----:B0-----:R-:W-:Y:S01]  /*4770*/  FADD.FTZ R59, R47, R30 ;  /* 0x0000001e2f3b7221 */ /* 0x001fe20000010000 */
[----:B------:R-:W-:-:S03]  /*4780*/  IMAD.MOV.U32 R47, RZ, RZ, R119 ;  /* 0x000000ffff2f7224 */ /* 0x000fc600078e0077 */
[----:B------:R-:W-:Y:S01]  /*4790*/  FADD.FTZ R32, R196, R59 ;  /* 0x0000003bc4207221 */ /* 0x000fe20000010000 */
[C---:B------:R-:W-:Y:S02]  /*47a0*/  F2FP.BF16.F32.PACK_AB R196, R53.reuse, R196 ;  /* 0x000000c435c4723e */ /* 0x040fe400000010ff */
[----:B------:R-:W0:Y:S01]  /*47b0*/  MUFU.EX2 R11, R11 ;  /* 0x0000000b000b7308 */ /* 0x000e220000000800 */
[----:B------:R-:W-:Y:S01]  /*47c0*/  FADD.FTZ R59, R53, R32 ;  /* 0x00000020353b7221 */ /* 0x000fe20000010000 */
[----:B------:R-:W-:Y:S01]  /*47d0*/  FADD.FTZ R32, R5, R8 ;  /* 0x0000000805207221 */ /* 0x000fe20000010000 */
[----:B--2---:R-:W-:Y:S02]  /*47e0*/  IMAD.MOV.U32 R79, RZ, RZ, R119 ;  /* 0x000000ffff4f7224 */ /* 0x004fe400078e0077 */
[----:B------:R-:W-:Y:S01]  /*47f0*/  FADD.FTZ R34, R198, R59 ;  /* 0x0000003bc6227221 */ /* 0x000fe20000010000 */
[C---:B------:R-:W-:Y:S01]  /*4800*/  F2FP.BF16.F32.PACK_AB R198, R57.reuse, R198 ;  /* 0x000000c639c6723e */ /* 0x040fe200000010ff */
[--C-:B------:R-:W-:Y:S01]  /*4810*/  IMAD.MOV.U32 R53, RZ, RZ, R119.reuse ;  /* 0x000000ffff357224 */ /* 0x100fe200078e0077 */
[----:B------:R-:W-:Y:S01]  /*4820*/  MUFU.EX2 R13, R13 ;  /* 0x0000000d000d7308 */ /* 0x000fe20000000800 */
[----:B------:R-:W-:Y:S01]  /*4830*/  FADD.FTZ R59, R57, R34 ;  /* 0x00000022393b7221 */ /* 0x000fe20000010000 */
[----:B---3--:R-:W-:Y:S01]  /*4840*/  F2FP.BF16.F32.PACK_AB R203, R12, R9 ;  /* 0x000000090ccb723e */ /* 0x008fe200000010ff */
[----:B------:R-:W-:-:S02]  /*4850*/  IMAD.MOV.U32 R57, RZ, RZ, R119 ;  /* 0x000000ffff397224 */ /* 0x000fc400078e0077 */
[----:B------:R-:W-:Y:S01]  /*4860*/  FADD.FTZ R36, R192, R59 ;  /* 0x0000003bc0247221 */ /* 0x000fe20000010000 */
[C---:B------:R-:W-:Y:S01]  /*4870*/  F2FP.BF16.F32.PACK_AB R192, R93.reuse, R192 ;  /* 0x000000c05dc0723e */ /* 0x040fe200000010ff */
[--C-:B------:R-:W-:Y:S01]  /*4880*/  IMAD.MOV.U32 R59, RZ, RZ, R119.reuse ;  /* 0x000000ffff3b7224 */ /* 0x100fe200078e0077 */
[----:B------:R2:W-:Y:S01]  /*4890*/  MUFU.EX2 R28, R51 ;  /* 0x00000033001c7308 */ /* 0x0005e20000000800 */
[----:B------:R-:W-:Y:S01]  /*48a0*/  FADD.FTZ R36, R93, R36 ;  /* 0x000000245d247221 */ /* 0x000fe20000010000 */
[----:B0-----:R-:W-:Y:S01]  /*48b0*/  F2FP.BF16.F32.PACK_AB R197, R14, R11 ;  /* 0x0000000b0ec5723e */ /* 0x001fe200000010ff */
[----:B------:R-:W-:-:S05]  /*48c0*/  IMAD.MOV.U32 R93, RZ, RZ, R119 ;  /* 0x000000ffff5d7224 */ /* 0x000fca00078e0077 */
[----:B------:R0:W3:Y:S01]  /*48d0*/  MUFU.EX2 R20, R71 ;  /* 0x0000004700147308 */ /* 0x0000e20000000800 */
[----:B--2---:R-:W-:-:S04]  /*48e0*/  FADD.FTZ R51, R9, R32 ;  /* 0x0000002009337221 */ /* 0x004fc80000010000 */
[----:B------:R-:W-:-:S03]  /*48f0*/  FADD.FTZ R34, R12, R51 ;  /* 0x000000330c227221 */ /* 0x000fc60000010000 */
[----:B------:R-:W2:Y:S01]  /*4900*/  MUFU.EX2 R15, R15 ;  /* 0x0000000f000f7308 */ /* 0x000ea20000000800 */
[----:B------:R-:W-:Y:S01]  /*4910*/  FADD.FTZ R51, R11, R34 ;  /* 0x000000220b337221 */ /* 0x000fe20000010000 */
[----:B0-----:R-:W-:-:S03]  /*4920*/  IMAD.MOV.U32 R71, RZ, RZ, R119 ;  /* 0x000000ffff477224 */ /* 0x001fc600078e0077 */
[----:B------:R-:W-:Y:S01]  /*4930*/  FADD.FTZ R34, R14, R51 ;  /* 0x000000330e227221 */ /* 0x000fe20000010000 */
[----:B------:R-:W-:Y:S02]  /*4940*/  FADD.FTZ R51, R95, R36 ;  /* 0x000000245f337221 */ /* 0x000fe40000010000 */
[----:B------:R-:W0:Y:S01]  /*4950*/  MUFU.EX2 R21, R21 ;  /* 0x0000001500157308 */ /* 0x000e220000000800 */
[----:B---3--:R-:W-:Y:S01]  /*4960*/  F2FP.BF16.F32.PACK_AB R199, R20, R13 ;  /* 0x0000000d14c7723e */ /* 0x008fe200000010ff */
[C---:B------:R-:W-:Y:S01]  /*4970*/  FADD.FTZ R38, R194.reuse, R51 ;  /* 0x00000033c2267221 */ /* 0x040fe20000010000 */
[----:B------:R-:W-:Y:S01]  /*4980*/  F2FP.BF16.F32.PACK_AB R194, R194, R95 ;  /* 0x0000005fc2c2723e */ /* 0x000fe200000010ff */
[----:B------:R-:W-:Y:S02]  /*4990*/  IMAD.MOV.U32 R95, RZ, RZ, R119 ;  /* 0x000000ffff5f7224 */ /* 0x000fe400078e0077 */
[----:B------:R-:W-:Y:S02]  /*49a0*/  FADD.FTZ R51, R99, R38 ;  /* 0x0000002663337221 */ /* 0x000fe40000010000 */
[----:B------:R3:W-:Y:S01]  /*49b0*/  MUFU.EX2 R32, R43 ;  /* 0x0000002b00207308 */ /* 0x0007e20000000800 */
[----:B--2---:R-:W-:-:S07]  /*49c0*/  F2FP.BF16.F32.PACK_AB R193, R24, R15 ;  /* 0x0000000f18c1723e */ /* 0x004fce00000010ff */
[----:B------:R2:W4:Y:S01]  /*49d0*/  MUFU.EX2 R26, R63 ;  /* 0x0000003f001a7308 */ /* 0x0005220000000800 */
[----:B---3--:R-:W-:-:S04]  /*49e0*/  FADD.FTZ R43, R13, R34 ;  /* 0x000000220d2b7221 */ /* 0x008fc80000010000 */
[----:B------:R-:W-:-:S03]  /*49f0*/  FADD.FTZ R36, R20, R43 ;  /* 0x0000002b14247221 */ /* 0x000fc60000010000 */
[----:B------:R-:W3:Y:S01]  /*4a00*/  MUFU.EX2 R107, R107 ;  /* 0x0000006b006b7308 */ /* 0x000ee20000000800 */
[----:B------:R-:W-:Y:S01]  /*4a10*/  FADD.FTZ R43, R15, R36 ;  /* 0x000000240f2b7221 */ /* 0x000fe20000010000 */
[C---:B------:R-:W-:Y:S01]  /*4a20*/  FADD.FTZ R36, R188.reuse, R51 ;  /* 0x00000033bc247221 */ /* 0x040fe20000010000 */
[----:B------:R-:W-:Y:S01]  /*4a30*/  F2FP.BF16.F32.PACK_AB R188, R188, R99 ;  /* 0x00000063bcbc723e */ /* 0x000fe200000010ff */
[----:B------:R-:W-:Y:S02]  /*4a40*/  IMAD.MOV.U32 R99, RZ, RZ, R119 ;  /* 0x000000ffff637224 */ /* 0x000fe400078e0077 */
[----:B-1----:R-:W-:Y:S01]  /*4a50*/  FADD.FTZ R2, R24, R43 ;  /* 0x0000002b18027221 */ /* 0x002fe20000010000 */
[----:B------:R-:W-:Y:S01]  /*4a60*/  FADD.FTZ R51, R103, R36 ;  /* 0x0000002467337221 */ /* 0x000fe20000010000 */
[----:B--2---:R-:W-:Y:S01]  /*4a70*/  IMAD.MOV.U32 R63, RZ, RZ, R119 ;  /* 0x000000ffff3f7224 */ /* 0x004fe200078e0077 */
[----:B------:R-:W1:Y:S01]  /*4a80*/  MUFU.EX2 R49, R49 ;  /* 0x0000003100317308 */ /* 0x000e620000000800 */
[----:B0-----:R-:W-:Y:S01]  /*4a90*/  FADD.FTZ R43, R21, R2 ;  /* 0x00000002152b7221 */ /* 0x001fe20000010000 */
[C---:B------:R-:W-:Y:S01]  /*4aa0*/  FADD.FTZ R38, R190.reuse, R51 ;  /* 0x00000033be267221 */ /* 0x040fe20000010000 */
[----:B------:R-:W-:Y:S01]  /*4ab0*/  F2FP.BF16.F32.PACK_AB R190, R190, R103 ;  /* 0x00000067bebe723e */ /* 0x000fe200000010ff */
[----:B------:R-:W-:-:S02]  /*4ac0*/  IMAD.MOV.U32 R103, RZ, RZ, R119 ;  /* 0x000000ffff677224 */ /* 0x000fc400078e0077 */
[C---:B----4-:R-:W-:Y:S01]  /*4ad0*/  FADD.FTZ R36, R26.reuse, R43 ;  /* 0x0000002b1a247221 */ /* 0x050fe20000010000 */
[----:B------:R-:W-:Y:S01]  /*4ae0*/  F2FP.BF16.F32.PACK_AB R195, R26, R21 ;  /* 0x000000151ac3723e */ /* 0x000fe200000010ff */
[--C-:B------:R-:W-:Y:S01]  /*4af0*/  IMAD.MOV.U32 R26, RZ, RZ, R119.reuse ;  /* 0x000000ffff1a7224 */ /* 0x100fe200078e0077 */
[----:B------:R0:W2:Y:S01]  /*4b00*/  MUFU.EX2 R184, R109 ;  /* 0x0000006d00b87308 */ /* 0x0000a20000000800 */
[----:B---3--:R-:W-:Y:S01]  /*4b10*/  FADD.FTZ R51, R107, R38 ;  /* 0x000000266b337221 */ /* 0x008fe20000010000 */
[----:B------:R-:W-:-:S06]  /*4b20*/  IMAD.MOV.U32 R24, RZ, RZ, R119 ;  /* 0x000000ffff187224 */ /* 0x000fcc00078e0077 */
[----:B------:R-:W3:Y:S01]  /*4b30*/  MUFU.EX2 R111, R111 ;  /* 0x0000006f006f7308 */ /* 0x000ee20000000800 */
[----:B-1----:R-:W-:Y:S01]  /*4b40*/  FADD.FTZ R43, R49, R36 ;  /* 0x00000024312b7221 */ /* 0x002fe20000010000 */
[C---:B------:R-:W-:Y:S01]  /*4b50*/  F2FP.BF16.F32.PACK_AB R189, R28.reuse, R49 ;  /* 0x000000311cbd723e */ /* 0x040fe200000010ff */
[----:B0-----:R-:W-:Y:S02]  /*4b60*/  IMAD.MOV.U32 R109, RZ, RZ, R119 ;  /* 0x000000ffff6d7224 */ /* 0x001fe400078e0077 */
[----:B------:R-:W-:Y:S01]  /*4b70*/  FADD.FTZ R36, R28, R43 ;  /* 0x0000002b1c247221 */ /* 0x000fe20000010000 */
[----:B------:R-:W-:Y:S02]  /*4b80*/  IMAD.MOV.U32 R49, RZ, RZ, R119 ;  /* 0x000000ffff317224 */ /* 0x000fe400078e0077 */
[----:B------:R-:W0:Y:S01]  /*4b90*/  MUFU.EX2 R41, R41 ;  /* 0x0000002900297308 */ /* 0x000e220000000800 */
[C---:B--2---:R-:W-:Y:S01]  /*4ba0*/  FADD.FTZ R38, R184.reuse, R51 ;  /* 0x00000033b8267221 */ /* 0x044fe20000010000 */
[----:B------:R-:W-:Y:S01]  /*4bb0*/  F2FP.BF16.F32.PACK_AB R184, R184, R107 ;  /* 0x0000006bb8b8723e */ /* 0x000fe200000010ff */
[----:B------:R-:W-:-:S02]  /*4bc0*/  IMAD.MOV.U32 R107, RZ, RZ, R119 ;  /* 0x000000ffff6b7224 */ /* 0x000fc400078e0077 */
[--C-:B------:R-:W-:Y:S02]  /*4bd0*/  IMAD.MOV.U32 R51, RZ, RZ, R119.reuse ;  /* 0x000000ffff337224 */ /* 0x100fe400078e0077 */
[----:B------:R-:W-:Y:S01]  /*4be0*/  IMAD.MOV.U32 R28, RZ, RZ, R119 ;  /* 0x000000ffff1c7224 */ /* 0x000fe200078e0077 */
[----:B------:R1:W2:Y:S01]  /*4bf0*/  MUFU.EX2 R186, R113 ;  /* 0x0000007100ba7308 */ /* 0x0002a20000000800 */
[----:B---3--:R-:W-:-:S07]  /*4c00*/  FADD.FTZ R43, R111, R38 ;  /* 0x000000266f2b7221 */ /* 0x008fce0000010000 */
[----:B------:R3:W4:Y:S01]  /*4c10*/  MUFU.EX2 R30, R55 ;  /* 0x00000037001e7308 */ /* 0x0007220000000800 */
[----:B0-----:R-:W-:Y:S01]  /*4c20*/  FADD.FTZ R25, R41, R36 ;  /* 0x0000002429197221 */ /* 0x001fe20000010000 */
[----:B-1----:R-:W-:-:S06]  /*4c30*/  IMAD.MOV.U32 R113, RZ, RZ, R119 ;  /* 0x000000ffff717224 */ /* 0x002fcc00078e0077 */
[----:B------:R-:W-:Y:S01]  /*4c40*/  MUFU.EX2 R115, R115 ;  /* 0x0000007300737308 */ /* 0x000fe20000000800 */
[C---:B--2---:R-:W-:Y:S01]  /*4c50*/  FADD.FTZ R38, R186.reuse, R43 ;  /* 0x0000002bba267221 */ /* 0x044fe20000010000 */
[----:B------:R-:W-:Y:S01]  /*4c60*/  F2FP.BF16.F32.PACK_AB R186, R186, R111 ;  /* 0x0000006fbaba723e */ /* 0x000fe200000010ff */
[--C-:B------:R-:W-:Y:S02]  /*4c70*/  IMAD.MOV.U32 R111, RZ, RZ, R119.reuse ;  /* 0x000000ffff6f7224 */ /* 0x100fe400078e0077 */
[--C-:B---3--:R-:W-:Y:S02]  /*4c80*/  IMAD.MOV.U32 R55, RZ, RZ, R119.reuse ;  /* 0x000000ffff377224 */ /* 0x108fe400078e0077 */
[----:B------:R-:W-:Y:S01]  /*4c90*/  IMAD.MOV.U32 R43, RZ, RZ, R119 ;  /* 0x000000ffff2b7224 */ /* 0x000fe200078e0077 */
[----:B------:R-:W0:Y:S01]  /*4ca0*/  MUFU.EX2 R45, R45 ;  /* 0x0000002d002d7308 */ /* 0x000e220000000800 */
[C---:B----4-:R-:W-:Y:S01]  /*4cb0*/  FADD.FTZ R6, R30.reuse, R25 ;  /* 0x000000191e067221 */ /* 0x050fe20000010000 */
[----:B------:R-:W-:Y:S01]  /*4cc0*/  F2FP.BF16.F32.PACK_AB R191, R30, R41 ;  /* 0x000000291ebf723e */ /* 0x000fe200000010ff */
[----:B------:R-:W-:-:S02]  /*4cd0*/  IMAD.MOV.U32 R41, RZ, RZ, R119 ;  /* 0x000000ffff297224 */ /* 0x000fc400078e0077 */
[----:B------:R-:W-:-:S03]  /*4ce0*/  IMAD.MOV.U32 R30, RZ, RZ, R119 ;  /* 0x000000ffff1e7224 */ /* 0x000fc600078e0077 */
[----:B------:R1:W-:Y:S08]  /*4cf0*/  MUFU.EX2 R180, R117 ;  /* 0x0000007500b47308 */ /* 0x0003f00000000800 */
[----:B------:R-:W-:Y:S01]  /*4d00*/  MUFU.EX2 R121, R121 ;  /* 0x0000007900797308 */ /* 0x000fe20000000800 */
[----:B0-----:R-:W-:Y:S01]  /*4d10*/  FADD.FTZ R25, R45, R6 ;  /* 0x000000062d197221 */ /* 0x001fe20000010000 */
[----:B------:R-:W-:Y:S01]  /*4d20*/  F2FP.BF16.F32.PACK_AB R185, R32, R45 ;  /* 0x0000002d20b9723e */ /* 0x000fe200000010ff */
[----:B-1----:R-:W-:-:S02]  /*4d30*/  IMAD.MOV.U32 R117, RZ, RZ, R119 ;  /* 0x000000ffff757224 */ /* 0x002fc400078e0077 */
[----:B------:R-:W-:Y:S01]  /*4d40*/  FADD.FTZ R6, R32, R25 ;  /* 0x0000001920067221 */ /* 0x000fe20000010000 */
[--C-:B------:R-:W-:Y:S02]  /*4d50*/  IMAD.MOV.U32 R45, RZ, RZ, R119.reuse ;  /* 0x000000ffff2d7224 */ /* 0x100fe400078e0077 */
[----:B------:R-:W0:Y:S01]  /*4d60*/  MUFU.EX2 R33, R33 ;  /* 0x0000002100217308 */ /* 0x000e220000000800 */
[----:B------:R-:W-:-:S07]  /*4d70*/  IMAD.MOV.U32 R32, RZ, RZ, R119 ;  /* 0x000000ffff207224 */ /* 0x000fce00078e0077 */
[----:B------:R-:W-:Y:S08]  /*4d80*/  MUFU.EX2 R182, R123 ;  /* 0x0000007b00b67308 */ /* 0x000ff00000000800 */
[----:B------:R1:W2:Y:S01]  /*4d90*/  MUFU.EX2 R34, R61 ;  /* 0x0000003d00227308 */ /* 0x0002a20000000800 */
[----:B0-----:R-:W-:-:S07]  /*4da0*/  FADD.FTZ R25, R33, R6 ;  /* 0x0000000621197221 */ /* 0x001fce0000010000 */
[----:B------:R-:W0:Y:S01]  /*4db0*/  MUFU.EX2 R125, R125 ;  /* 0x0000007d007d7308 */ /* 0x000e220000000800 */
[----:B-1----:R-:W-:-:S07]  /*4dc0*/  IMAD.MOV.U32 R61, RZ, RZ, R119 ;  /* 0x000000ffff3d7224 */ /* 0x002fce00078e0077 */
[----:B------:R1:W-:Y:S01]  /*4dd0*/  MUFU.EX2 R2, R35 ;  /* 0x0000002300027308 */ /* 0x0003e20000000800 */
[C---:B--2---:R-:W-:Y:S01]  /*4de0*/  FADD.FTZ R6, R34.reuse, R25 ;  /* 0x0000001922067221 */ /* 0x044fe20000010000 */
[----:B------:R-:W-:Y:S01]  /*4df0*/  F2FP.BF16.F32.PACK_AB R187, R34, R33 ;  /* 0x0000002122bb723e */ /* 0x000fe200000010ff */
[--C-:B------:R-:W-:Y:S02]  /*4e00*/  IMAD.MOV.U32 R34, RZ, RZ, R119.reuse ;  /* 0x000000ffff227224 */ /* 0x100fe400078e0077 */
[----:B------:R-:W-:-:S03]  /*4e10*/  IMAD.MOV.U32 R33, RZ, RZ, R119 ;  /* 0x000000ffff217224 */ /* 0x000fc600078e0077 */
[----:B------:R-:W2:Y:S01]  /*4e20*/  MUFU.EX2 R37, R37 ;  /* 0x0000002500257308 */ /* 0x000ea20000000800 */
[----:B-1----:R-:W-:-:S04]  /*4e30*/  FADD.FTZ R35, R115, R38 ;  /* 0x0000002673237221 */ /* 0x002fc80000010000 */
[C---:B------:R-:W-:Y:S01]  /*4e40*/  FADD.FTZ R38, R180.reuse, R35 ;  /* 0x00000023b4267221 */ /* 0x040fe20000010000 */
[----:B------:R-:W-:Y:S01]  /*4e50*/  F2FP.BF16.F32.PACK_AB R180, R180, R115 ;  /* 0x00000073b4b4723e */ /* 0x000fe200000010ff */
[----:B------:R-:W-:Y:S01]  /*4e60*/  IMAD.MOV.U32 R115, RZ, RZ, R119 ;  /* 0x000000ffff737224 */ /* 0x000fe200078e0077 */
[----:B------:R-:W1:Y:S01]  /*4e70*/  MUFU.EX2 R176, R127 ;  /* 0x0000007f00b07308 */ /* 0x000e620000000800 */
[----:B------:R-:W-:-:S04]  /*4e80*/  FADD.FTZ R35, R121, R38 ;  /* 0x0000002679237221 */ /* 0x000fc80000010000 */
[C---:B------:R-:W-:Y:S01]  /*4e90*/  FADD.FTZ R40, R182.reuse, R35 ;  /* 0x00000023b6287221 */ /* 0x040fe20000010000 */
[----:B------:R-:W-:Y:S02]  /*4ea0*/  F2FP.BF16.F32.PACK_AB R182, R182, R121 ;  /* 0x00000079b6b6723e */ /* 0x000fe400000010ff */
[----:B------:R-:W3:Y:S01]  /*4eb0*/  MUFU.EX2 R129, R129 ;  /* 0x0000008100817308 */ /* 0x000ee20000000800 */
[----:B0-----:R-:W-:Y:S01]  /*4ec0*/  FADD.FTZ R35, R125, R40 ;  /* 0x000000287d237221 */ /* 0x001fe20000010000 */
[----:B--2---:R-:W-:Y:S01]  /*4ed0*/  FADD.FTZ R25, R37, R6 ;  /* 0x0000000625197221 */ /* 0x004fe20000010000 */
[C---:B------:R-:W-:Y:S01]  /*4ee0*/  F2FP.BF16.F32.PACK_AB R181, R2.reuse, R37 ;  /* 0x0000002502b5723e */ /* 0x040fe200000010ff */
[----:B------:R-:W-:Y:S02]  /*4ef0*/  IMAD.MOV.U32 R37, RZ, RZ, R119 ;  /* 0x000000ffff257224 */ /* 0x000fe400078e0077 */
[----:B------:R-:W-:Y:S01]  /*4f00*/  FADD.FTZ R6, R2, R25 ;  /* 0x0000001902067221 */ /* 0x000fe20000010000 */
[----:B------:R-:W-:Y:S01]  /*4f10*/  IMAD.MOV.U32 R2, RZ, RZ, 0x3f800000 ;  /* 0x3f800000ff027424 */ /* 0x000fe200078e00ff */
[----:B------:R-:W0:Y:S01]  /*4f20*/  MUFU.EX2 R29, R29 ;  /* 0x0000001d001d7308 */ /* 0x000e220000000800 */
[C---:B-1----:R-:W-:Y:S01]  /*4f30*/  FADD.FTZ R40, R176.reuse, R35 ;  /* 0x00000023b0287221 */ /* 0x042fe20000010000 */
[----:B------:R-:W-:-:S06]  /*4f40*/  F2FP.BF16.F32.PACK_AB R176, R176, R125 ;  /* 0x0000007db0b0723e */ /* 0x000fcc00000010ff */
[----:B------:R-:W1:Y:S01]  /*4f50*/  MUFU.EX2 R10, R10 ;  /* 0x0000000a000a7308 */ /* 0x000e620000000800 */
[----:B---3--:R-:W-:Y:S01]  /*4f60*/  FADD.FTZ R35, R129, R40 ;  /* 0x0000002881237221 */ /* 0x008fe20000010000 */
[----:B------:R-:W-:-:S06]  /*4f70*/  IMAD.MOV.U32 R40, RZ, RZ, R119 ;  /* 0x000000ffff287224 */ /* 0x000fcc00078e0077 */
[----:B------:R2:W3:Y:S01]  /*4f80*/  MUFU.EX2 R36, R39 ;  /* 0x0000002700247308 */ /* 0x0004e20000000800 */
[----:B0-----:R-:W-:-:S07]  /*4f90*/  FADD.FTZ R25, R29, R6 ;  /* 0x000000061d197221 */ /* 0x001fce0000010000 */
[----:B------:R-:W0:Y:S01]  /*4fa0*/  MUFU.EX2 R65, R65 ;  /* 0x0000004100417308 */ /* 0x000e220000000800 */
[C---:B-1----:R-:W-:Y:S01]  /*4fb0*/  FADD.FTZ R6, R10.reuse, R35 ;  /* 0x000000230a067221 */ /* 0x042fe20000010000 */
[----:B------:R-:W-:Y:S01]  /*4fc0*/  F2FP.BF16.F32.PACK_AB R178, R10, R129 ;  /* 0x000000810ab2723e */ /* 0x000fe200000010ff */
[--C-:B--2---:R-:W-:Y:S02]  /*4fd0*/  IMAD.MOV.U32 R39, RZ, RZ, R119.reuse ;  /* 0x000000ffff277224 */ /* 0x104fe400078e0077 */
[----:B------:R-:W-:-:S03]  /*4fe0*/  IMAD.MOV.U32 R35, RZ, RZ, R119 ;  /* 0x000000ffff237224 */ /* 0x000fc600078e0077 */
[----:B------:R1:W2:Y:S01]  /*4ff0*/  MUFU.EX2 R38, R27 ;  /* 0x0000001b00267308 */ /* 0x0002a20000000800 */
[C---:B---3--:R-:W-:Y:S01]  /*5000*/  FADD.FTZ R10, R36.reuse, R25 ;  /* 0x00000019240a7221 */ /* 0x048fe20000010000 */
[----:B------:R-:W-:Y:S01]  /*5010*/  F2FP.BF16.F32.PACK_AB R183, R36, R29 ;  /* 0x0000001d24b7723e */ /* 0x000fe200000010ff */
[--C-:B------:R-:W-:Y:S02]  /*5020*/  IMAD.MOV.U32 R36, RZ, RZ, R119.reuse ;  /* 0x000000ffff247224 */ /* 0x100fe400078e0077 */
[--C-:B------:R-:W-:Y:S02]  /*5030*/  IMAD.MOV.U32 R29, RZ, RZ, R119.reuse ;  /* 0x000000ffff1d7224 */ /* 0x100fe400078e0077 */
[--C-:B------:R-:W-:Y:S01]  /*5040*/  IMAD.MOV.U32 R25, RZ, RZ, R119.reuse ;  /* 0x000000ffff197224 */ /* 0x100fe200078e0077 */
[----:B------:R-:W3:Y:S01]  /*5050*/  MUFU.EX2 R69, R69 ;  /* 0x0000004500457308 */ /* 0x000ee20000000800 */
[----:B0-----:R-:W-:Y:S01]  /*5060*/  FADD.FTZ R5, R65, R10 ;  /* 0x0000000a41057221 */ /* 0x001fe20000010000 */
[----:B-1----:R-:W-:-:S06]  /*5070*/  IMAD.MOV.U32 R27, RZ, RZ, R119 ;  /* 0x000000ffff1b7224 */ /* 0x002fcc00078e0077 */
[----:B------:R0:W1:Y:S01]  /*5080*/  MUFU.EX2 R8, R31 ;  /* 0x0000001f00087308 */ /* 0x0000620000000800 */
[C---:B--2---:R-:W-:Y:S01]  /*5090*/  FADD.FTZ R10, R38.reuse, R5 ;  /* 0x00000005260a7221 */ /* 0x044fe20000010000 */
[----:B------:R-:W-:Y:S01]  /*50a0*/  F2FP.BF16.F32.PACK_AB R177, R38, R65 ;  /* 0x0000004126b1723e */ /* 0x000fe200000010ff */
[--C-:B------:R-:W-:Y:S02]  /*50b0*/  IMAD.MOV.U32 R65, RZ, RZ, R119.reuse ;  /* 0x000000ffff417224 */ /* 0x100fe400078e0077 */
[--C-:B------:R-:W-:Y:S02]  /*50c0*/  IMAD.MOV.U32 R38, RZ, RZ, R119.reuse ;  /* 0x000000ffff267224 */ /* 0x100fe400078e0077 */
[----:B---3--:R-:W-:Y:S01]  /*50d0*/  FADD.FTZ R5, R69, R10 ;  /* 0x0000000a45057221 */ /* 0x008fe20000010000 */
[----:B0-----:R-:W-:-:S03]  /*50e0*/  IMAD.MOV.U32 R31, RZ, RZ, R119 ;  /* 0x000000ffff1f7224 */ /* 0x001fc600078e0077 */
[C---:B-1----:R-:W-:Y:S01]  /*50f0*/  FADD.FTZ R5, R8.reuse, R5 ;  /* 0x0000000508057221 */ /* 0x042fe20000010000 */
[----:B------:R-:W-:Y:S01]  /*5100*/  F2FP.BF16.F32.PACK_AB R179, R8, R69 ;  /* 0x0000004508b3723e */ /* 0x000fe200000010ff */
[----:B------:R-:W-:Y:S02]  /*5110*/  IMAD.MOV.U32 R8, RZ, RZ, 0x3f800000 ;  /* 0x3f800000ff087424 */ /* 0x000fe400078e00ff */
[----:B------:R-:W-:Y:S01]  /*5120*/  IMAD.MOV.U32 R69, RZ, RZ, R119 ;  /* 0x000000ffff457224 */ /* 0x000fe200078e0077 */
[----:B------:R-:W-:Y:S06]  /*5130*/  @!P2 BRA `(.L_x_15) ;  /* 0x0000003c00c4a947 */ /* 0x000fec0003800000 */
[----:B------:R-:W-:Y:S01]  /*5140*/  VIADD R10, R120, 0xfffffffe ;  /* 0xfffffffe780a7836 */ /* 0x000fe20000000000 */
[----:B------:R-:W-:Y:S01]  /*5150*/  CS2R R118, SRZ ;  /* 0x0000000000767805 */ /* 0x000fe2000001ff00 */
[----:B------:R-:W-:Y:S01]  /*5160*/  IMAD.MOV.U32 R9, RZ, RZ, R3 ;  /* 0x000000ffff097224 */ /* 0x000fe200078e0003 */
[----:B------:R-:W-:Y:S01]  /*5170*/  CS2R R114, SRZ ;  /* 0x0000000000727805 */ /* 0x000fe2000001ff00 */
[----:B------:R-:W-:Y:S01]  /*5180*/  IMAD.MOV.U32 R11, RZ, RZ, R4 ;  /* 0x000000ffff0b7224 */ /* 0x000fe200078e0004 */
[----:B------:R-:W-:Y:S01]  /*5190*/  CS2R R110, SRZ ;  /* 0x00000000006e7805 */ /* 0x000fe2000001ff00 */
[----:B------:R-:W-:Y:S01]  /*51a0*/  IMAD.MOV.U32 R2, RZ, RZ, 0x3f800000 ;  /* 0x3f800000ff027424 */ /* 0x000fe200078e00ff */
[----:B------:R-:W-:Y:S02]  /*51b0*/  CS2R R106, SRZ ;  /* 0x00000000006a7805 */ /* 0x000fe4000001ff00 */
[----:B------:R-:W-:Y:S02]  /*51c0*/  CS2R R102, SRZ ;  /* 0x0000000000667805 */ /* 0x000fe4000001ff00 */
[----:B------:R-:W-:-:S02]  /*51d0*/  CS2R R98, SRZ ;  /* 0x0000000000627805 */ /* 0x000fc4000001ff00 */
[----:B------:R-:W-:Y:S02]  /*51e0*/  CS2R R94, SRZ ;  /* 0x00000000005e7805 */ /* 0x000fe4000001ff00 */
[----:B------:R-:W-:Y:S02]  /*51f0*/  CS2R R90, SRZ ;  /* 0x00000000005a7805 */ /* 0x000fe4000001ff00 */
[----:B------:R-:W-:Y:S02]  /*5200*/  CS2R R86, SRZ ;  /* 0x0000000000567805 */ /* 0x000fe4000001ff00 */
        /* <DEDUP_REMOVED lines=38> */
[----:B------:R-:W-:Y:S01]  /*5470*/  CS2R R24, SRZ ;  /* 0x0000000000187805 */ /* 0x000fe2000001ff00 */
[----:B------:R-:W-:Y:S01]  /*5480*/  UMOV UR60, UR61 ;  /* 0x0000003d003c7c82 */ /* 0x000fe20008000000 */
[----:B------:R-:W-:-:S05]  /*5490*/  UMOV UR37, UR36 ;  /* 0x0000002400257c82 */ /* 0x000fca0008000000 */
.L_x_24:
[----:B------:R-:W-:-:S04]  /*54a0*/  UIADD3 UR6, UR37, 0x1, URZ ;  /* 0x0000000125067890 */ /* 0x000fc8000fffe03f */
[----:B------:R-:W-:-:S04]  /*54b0*/  UISETP.NE.AND UP0, UPT, UR6, 0x2, UPT ;  /* 0x000000020600788c */ /* 0x000fc8000bf05270 */
[----:B------:R-:W-:Y:S02]  /*54c0*/  USEL UR61, URZ, 0x1, UP0 ;  /* 0x000000013f3d7887 */ /* 0x000fe40008000000 */
[----:B------:R-:W-:Y:S02]  /*54d0*/  USEL UR36, UR6, URZ, UP0 ;  /* 0x0000003f06247287 */ /* 0x000fe40008000000 */
[----:B------:R-:W-:Y:S01]  /*54e0*/  ULOP3.LUT UR61, UR60, UR61, URZ, 0x3c, !UPT ;  /* 0x0000003d3c3d7292 */ /* 0x000fe2000f8e3c3f */
[----:B------:R-:W-:Y:S11]  /*54f0*/  @!P0 BRA `(.L_x_16) ;  /* 0x0000000000048947 */ /* 0x000ff60003800000 */
[----:B------:R-:W-:Y:S01]  /*5500*/  BPT.TRAP 0x1 ;  /* 0x000000040000795c */ /* 0x000fe20000300000 */
.L_x_16:
[----:B------:R-:W0:Y:S01]  /*5510*/  S2UR UR6, SR_CgaCtaId ;  /* 0x00000000000679c3 */ /* 0x000e220000008800 */
[----:B------:R-:W-:Y:S01]  /*5520*/  UMOV UR39, 0x400 ;  /* 0x0000040000277882 */ /* 0x000fe20000000000 */
[----:B------:R-:W-:-:S05]  /*5530*/  IMAD.U32 R0, RZ, RZ, UR61 ;  /* 0x0000003dff007e24 */ /* 0x000fca000f8e00ff */
[----:B------:R-:W-:Y:S01]  /*5540*/  SHF.L.U32 R0, R0, 0x1f, RZ ;  /* 0x0000001f00007819 */ /* 0x000fe200000006ff */
[----:B0-----:R-:W-:-:S04]  /*5550*/  ULEA UR39, UR6, UR39, 0x18 ;  /* 0x0000002706277291 */ /* 0x001fc8000f8ec03f */
[----:B------:R-:W-:-:S09]  /*5560*/  ULEA UR38, UR36, UR39, 0x3 ;  /* 0x0000002724267291 */ /* 0x000fd2000f8e183f */
[----:B------:R0:W1:Y:S01]  /*5570*/  SYNCS.PHASECHK.TRANS64.TRYWAIT P2, [UR38+0x36830], R0 ;  /* 0x03683000ff0075a7 */ /* 0x0000620008040166 */
[----:B------:R-:W-:Y:S05]  /*5580*/  @!P0 BRA `(.L_x_17) ;  /* 0x0000000000048947 */ /* 0x000fea0003800000 */
[----:B------:R-:W-:Y:S01]  /*5590*/  BPT.TRAP 0x1 ;  /* 0x000000040000795c */ /* 0x000fe20000300000 */
.L_x_17:
[----:B-1----:R-:W-:Y:S05]  /*55a0*/  @P2 BRA `(.L_x_18) ;  /* 0x0000000000082947 */ /* 0x002fea0003800000 */
[----:B------:R-:W1:Y:S02]  /*55b0*/  SYNCS.PHASECHK.TRANS64.TRYWAIT P2, [UR38+0x36830], R0 ;  /* 0x03683000ff0075a7 */ /* 0x000e640008040166 */
[----:B-1----:R-:W-:Y:S05]  /*55c0*/  @!P2 BRA `(.L_x_19) ;  /* 0x000000ac0048a947 */ /* 0x002fea0003800000 */
.L_x_18:
[----:B------:R-:W-:Y:S01]  /*55d0*/  R2UR UR6, R7 ;  /* 0x00000000070672ca */ /* 0x000fe200000e0000 */
[----:B------:R-:W-:Y:S01]  /*55e0*/  WARPGROUP.ARRIVE ;  /* 0x00000000000079c5 */ /* 0x000fe20000000000 */
[----:B------:R-:W-:Y:S01]  /*55f0*/  UMOV UR7, 0x40000040 ;  /* 0x4000004000077882 */ /* 0x000fe20000000000 */
[----:B------:R-:W-:Y:S01]  /*5600*/  UMOV UR56, UR4 ;  /* 0x0000000400387c82 */ /* 0x000fe20008000000 */
[----:B------:R-:W-:Y:S01]  /*5610*/  UMOV UR57, UR5 ;  /* 0x0000000500397c82 */ /* 0x000fe20008000000 */
[----:B------:R-:W-:Y:S01]  /*5620*/  UMOV UR59, 0x40000040 ;  /* 0x40000040003b7882 */ /* 0x000fe20000000000 */
[----:B------:R-:W-:Y:S01]  /*5630*/  UMOV UR11, 0x40000040 ;  /* 0x40000040000b7882 */ /* 0x000fe20000000000 */
[----:B------:R-:W-:Y:S01]  /*5640*/  UMOV UR15, 0x40000040 ;  /* 0x40000040000f7882 */ /* 0x000fe20000000000 */
[----:B------:R-:W-:Y:S01]  /*5650*/  UMOV UR19, 0x40000040 ;  /* 0x4000004000137882 */ /* 0x000fe20000000000 */
[----:B------:R-:W-:Y:S01]  /*5660*/  UMOV UR23, 0x40000040 ;  /* 0x4000004000177882 */ /* 0x000fe20000000000 */
[----:B------:R-:W-:Y:S01]  /*5670*/  UMOV UR27, 0x40000040 ;  /* 0x40000040001b7882 */ /* 0x000fe20000000000 */
[----:B------:R-:W-:Y:S01]  /*5680*/  UMOV UR31, 0x40000040 ;  /* 0x40000040001f7882 */ /* 0x000fe20000000000 */
[----:B------:R-:W-:Y:S01]  /*5690*/  UMOV UR35, 0x40000040 ;  /* 0x4000004000237882 */ /* 0x000fe20000000000 */
[----:B------:R-:W-:Y:S01]  /*56a0*/  UIMAD UR6, UR36, 0xa80, UR6 ;  /* 0x00000a80240678a4 */ /* 0x000fe2000f8e0206 */
[-C--:B------:R-:W-:Y:S01]  /*56b0*/  FMUL.FTZ R24, R24, R8.reuse ;  /* 0x0000000818187220 */ /* 0x080fe20000410000 */
[----:B------:R-:W-:Y:S01]  /*56c0*/  UMOV UR43, 0x40000040 ;  /* 0x40000040002b7882 */ /* 0x000fe20000000000 */
[----:B------:R-:W-:Y:S01]  /*56d0*/  UMOV UR47, 0x40000040 ;  /* 0x40000040002f7882 */ /* 0x000fe20000000000 */
[----:B------:R-:W-:Y:S01]  /*56e0*/  UIADD3 UR58, UR6, 0x80, URZ ;  /* 0x00000080063a7890 */ /* 0x000fe2000fffe03f */
[-C--:B------:R-:W-:Y:S01]  /*56f0*/  FMUL.FTZ R25, R25, R8.reuse ;  /* 0x0000000819197220 */ /* 0x080fe20000410000 */
[----:B------:R-:W-:Y:S01]  /*5700*/  UIADD3 UR10, UR6, 0x180, URZ ;  /* 0x00000180060a7890 */ /* 0x000fe2000fffe03f */
[----:B------:R-:W-:Y:S01]  /*5710*/  FMUL.FTZ R28, R28, R8 ;  /* 0x000000081c1c7220 */ /* 0x000fe20000410000 */
[----:B------:R-:W-:-:S02]  /*5720*/  UIADD3 UR14, UR6, 0x102, URZ ;  /* 0x00000102060e7890 */ /* 0x000fc4000fffe03f */
[----:B------:R-:W-:Y:S01]  /*5730*/  HGMMA.64x16x16.F32.BF16 R168, gdesc[UR4], RZ, !UPT, gsb0 ;  /* 0x0020000004a879f0 */ /* 0x000fe2000c0018ff */
[----:B------:R-:W-:Y:S01]  /*5740*/  UIADD3 UR7, UR6, 0x100, URZ ;  /* 0x0000010006077890 */ /* 0x000fe2000fffe03f */
[-C--:B------:R-:W-:Y:S01]  /*5750*/  FMUL.FTZ R29, R29, R8.reuse ;  /* 0x000000081d1d7220 */ /* 0x080fe20000410000 */
        /* <DEDUP_REMOVED lines=16> */
[----:B------:R-:W-:Y:S01]  /*5860*/  UMOV UR51, 0x40000040 ;  /* 0x4000004000337882 */ /* 0x000fe20000000000 */
[----:B------:R-:W-:Y:S01]  /*5870*/  UIADD3 UR54, UR6, 0x706, URZ ;  /* 0x0000070606367890 */ /* 0x000fe2000fffe03f */
[-C--:B------:R-:W-:Y:S01]  /*5880*/  FMUL.FTZ R48, R48, R8.reuse ;  /* 0x0000000830307220 */ /* 0x080fe20000410000 */
[----:B------:R-:W-:Y:S01]  /*5890*/  UMOV UR55, 0x40000040 ;  /* 0x4000004000377882 */ /* 0x000fe20000000000 */
[-C--:B------:R-:W-:Y:S01]  /*58a0*/  FMUL.FTZ R49, R49, R8.reuse ;  /* 0x0000000831317220 */ /* 0x080fe20000410000 */
        /* <DEDUP_REMOVED lines=27> */
[----:B------:R-:W-:Y:S01]  /*5a60*/  FMUL.FTZ R105, R105, R8 ;  /* 0x0000000869697220 */ /* 0x000fe20000410000 */
[----:B------:R-:W-:-:S02]  /*5a70*/  WARPGROUP.DEPBAR.LE gsb0, 0x0 ;  /* 0x00008000000079c5 */ /* 0x000fc40000010000 */
[----:B------:R-:W-:Y:S01]  /*5a80*/  WARPGROUP.ARRIVE ;  /* 0x00000000000079c5 */ /* 0x000fe20000000000 */
[-C--:B------:R-:W-:Y:S01]  /*5a90*/  FMUL.FTZ R108, R108, R8.reuse ;  /* 0x000000086c6c7220 */ /* 0x080fe20000410000 */
[-C--:B------:R-:W-:Y:S01]  /*5aa0*/  FMUL.FTZ R109, R109, R8.reuse ;  /* 0x000000086d6d7220 */ /* 0x080fe20000410000 */
[-C--:B------:R-:W-:Y:S01]  /*5ab0*/  FMUL.FTZ R112, R112, R8.reuse ;  /* 0x0000000870707220 */ /* 0x080fe20000410000 */
[-C--:B------:R-:W-:Y:S01]  /*5ac0*/  FMUL.FTZ R113, R113, R8.reuse ;  /* 0x0000000871717220 */ /* 0x080fe20000410000 */
[-C--:B------:R-:W-:Y:S01]  /*5ad0*/  FMUL.FTZ R116, R116, R8.reuse ;  /* 0x0000000874747220 */ /* 0x080fe20000410000 */
[----:B------:R-:W-:Y:S01]  /*5ae0*/  HGMMA.64x16x16.F32.BF16 R160, gdesc[UR56], RZ, !UPT, gsb0 ;  /* 0x0020000038a079f0 */ /* 0x000fe2000c0018ff */
[----:B------:R-:W-:Y:S01]  /*5af0*/  UMOV UR56, UR4 ;  /* 0x0000000400387c82 */ /* 0x000fe20008000000 */
[----:B------:R-:W-:Y:S01]  /*5b00*/  UMOV UR57, UR5 ;  /* 0x0000000500397c82 */ /* 0x000fe20008000000 */
[----:B------:R-:W-:Y:S01]  /*5b10*/  UMOV UR58, UR7 ;  /* 0x00000007003a7c82 */ /* 0x000fe20008000000 */
[----:B------:R-:W-:Y:S01]  /*5b20*/  UMOV UR59, 0x40000040 ;  /* 0x40000040003b7882 */ /* 0x000fe20000000000 */
[----:B------:R-:W-:Y:S01]  /*5b30*/  UIADD3 UR7, UR6, 0x200, URZ ;  /* 0x0000020006077890 */ /* 0x000fe2000fffe03f */
[----:B------:R-:W-:Y:S01]  /*5b40*/  FMUL.FTZ R117, R117, R8 ;  /* 0x0000000875757220 */ /* 0x000fe20000410000 */
        /* <DEDUP_REMOVED lines=49> */
[----:B------:R-:W-:-:S03]  /*5e60*/  FMUL.FTZ R119, R119, R2 ;  /* 0x0000000277777220 */ /* 0x000fc60000410000 */
[----:B------:R-:W-:Y:S01]  /*5e70*/  HGMMA.64x16x16.F32.BF16 R152, gdesc[UR56], RZ, !UPT, gsb0 ;  /* 0x00200000389879f0 */ /* 0x000fe2000c0018ff */
[----:B------:R-:W-:Y:S01]  /*5e80*/  UMOV UR56, UR4 ;  /* 0x0000000400387c82 */ /* 0x000fe20008000000 */
[----:B------:R-:W-:Y:S01]  /*5e90*/  UMOV UR57, UR5 ;  /* 0x0000000500397c82 */ /* 0x000fe20008000000 */
[----:B------:R-:W-:Y:S01]  /*5ea0*/  UMOV UR58, UR10 ;  /* 0x0000000a003a7c82 */ /* 0x000fe20008000000 */
[----:B------:R-:W-:Y:S01]  /*5eb0*/  UMOV UR59, 0x40000040 ;  /* 0x40000040003b7882 */ /* 0x000fe20000000000 */
[----:B------:R-:W-:Y:S01]  /*5ec0*/  UIADD3 UR10, UR6, 0x280, URZ ;  /* 0x00000280060a7890 */ /* 0x000fe2000fffe03f */
[----:B------:R-:W-:Y:S02]  /*5ed0*/  WARPGROUP.DEPBAR.LE gsb0, 0x0 ;  /* 0x00008000000079c5 */ /* 0x000fe40000010000 */
[----:B------:R-:W-:-:S06]  /*5ee0*/  WARPGROUP.ARRIVE ;  /* 0x00000000000079c5 */ /* 0x000fcc0000000000 */
        /* <DEDUP_REMOVED lines=24> */
[----:B------:R-:W-:Y:S03]  /*6070*/  HGMMA.64x16x16.F32.BF16 R120, gdesc[UR56], RZ, !UPT, gsb0 ;  /* 0x00200000387879f0 */ /* 0x000fe6000c0018ff */
[----:B------:R-:W-:Y:S02]  /*6080*/  WARPGROUP.DEPBAR.LE gsb0, 0x0 ;  /* 0x00008000000079c5 */ /* 0x000fe40000010000 */
[----:B------:R-:W-:-:S06]  /*6090*/  WARPGROUP.ARRIVE ;  /* 0x00000000000079c5 */ /* 0x000fcc0000000000 */
[----:B------:R-:W-:Y:S01]  /*60a0*/  HGMMA.64x16x16.F32.BF16 R168, gdesc[UR8], R168, gsb0 ;  /* 0x0020000008a879f0 */ /* 0x000fe200080018a8 */
[----:B------:R-:W-:Y:S01]  /*60b0*/  UMOV UR10, UR7 ;  /* 0x00000007000a7c82 */ /* 0x000fe20008000000 */
[----:B------:R-:W-:Y:S01]  /*60c0*/  UMOV UR11, 0x40000040 ;  /* 0x40000040000b7882 */ /* 0x000fe20000000000 */
[----:B------:R-:W-:Y:S01]  /*60d0*/  UIADD3 UR7, UR6, 0x182, URZ ;  /* 0x0000018206077890 */ /* 0x000fe2000fffe03f */
        /* <DEDUP_REMOVED lines=33> */
[----:B------:R-:W-:Y:S02]  /*62f0*/  UIADD3 UR10, UR6, 0x104, URZ ;  /* 0x00000104060a7890 */ /* 0x000fe4000fffe03f */
        /* <DEDUP_REMOVED lines=38> */
[----:B------:R-:W-:Y:S03]  /*6560*/  HGMMA.64x16x16.F32.BF16 R120, gdesc[UR12], R120, gsb0 ;  /* 0x002000000c7879f0 */ /* 0x000fe60008001878 */
        /* <DEDUP_REMOVED lines=329> */
[----:B------:R-:W-:Y:S02]  /*7a00*/  UIADD3 UR7, UR6, 0x986, URZ ;  /* 0x0000098606077890 */ /* 0x000fe4000fffe03f */
[----:B------:R-:W-:Y:S01]  /*7a10*/  UIADD3 UR6, UR6, 0xa06, URZ ;  /* 0x00000a0606067890 */ /* 0x000fe2000fffe03f */
[----:B------:R-:W-:Y:S02]  /*7a20*/  WARPGROUP.DEPBAR.LE gsb0, 0x0 ;  /* 0x00008000000079c5 */ /* 0x000fe40000010000 */
[----:B------:R-:W-:-:S06]  /*7a30*/  WARPGROUP.ARRIVE ;  /* 0x00000000000079c5 */ /* 0x000fcc0000000000 */
[----:B------:R-:W-:Y:S01]  /*7a40*/  HGMMA.64x16x16.F32.BF16 R144, gdesc[UR52], R144, gsb0 ;  /* 0x00200000349079f0 */ /* 0x000fe20008001890 */
[----:B------:R-:W-:Y:S01]  /*7a50*/  UMOV UR54, UR10 ;  /* 0x0000000a00367c82 */ /* 0x000fe20008000000 */
[----:B------:R-:W-:Y:S01]  /*7a60*/  UMOV UR55, 0x40000040 ;  /* 0x4000004000377882 */ /* 0x000fe20000000000 */
        /* <DEDUP_REMOVED lines=12> */
[----:B------:R-:W-:Y:S03]  /*7b30*/  HGMMA.64x16x16.F32.BF16 R120, gdesc[UR52], R120, gsb0 ;  /* 0x00200000347879f0 */ /* 0x000fe60008001878 */
[----:B------:R-:W-:Y:S02]  /*7b40*/  WARPGROUP.DEPBAR.LE gsb0, 0x0 ;  /* 0x00008000000079c5 */ /* 0x000fe40000010000 */
[----:B------:R-:W-:Y:S05]  /*7b50*/  @!P0 BRA `(.L_x_20) ;  /* 0x0000000000048947 */ /* 0x000fea0003800000 */
[----:B------:R-:W-:Y:S01]  /*7b60*/  BPT.TRAP 0x1 ;  /* 0x000000040000795c */ /* 0x000fe20000300000 */
.L_x_20:
[----:B------:R-:W-:Y:S01]  /*7b70*/  ULEA UR7, UR37, UR39, 0x3 ;  /* 0x0000002725077291 */ /* 0x000fe2000f8e183f */
[----:B01----:R-:W-:-:S05]  /*7b80*/  IMAD.U32 R0, RZ, RZ, UR60 ;  /* 0x0000003cff007e24 */ /* 0x003fca000f8e00ff */
[----:B------:R-:W-:-:S04]  /*7b90*/  SHF.L.U32 R0, R0, 0x1f, RZ ;  /* 0x0000001f00007819 */ /* 0x000fc800000006ff */
[----:B------:R0:W1:Y:S01]  /*7ba0*/  SYNCS.PHASECHK.TRANS64.TRYWAIT P2, [UR7+0x36850], R0 ;  /* 0x03685000ff0075a7 */ /* 0x0000620008040147 */
[----:B------:R-:W-:Y:S05]  /*7bb0*/  @!P0 BRA `(.L_x_21) ;  /* 0x0000000000048947 */ /* 0x000fea0003800000 */
[----:B------:R-:W-:Y:S01]  /*7bc0*/  BPT.TRAP 0x1 ;  /* 0x000000040000795c */ /* 0x000fe20000300000 */
.L_x_21:
[----:B-1----:R-:W-:Y:S05]  /*7bd0*/  @P2 BRA `(.L_x_22) ;  /* 0x0000000000082947 */ /* 0x002fea0003800000 */
[----:B------:R-:W1:Y:S02]  /*7be0*/  SYNCS.PHASECHK.TRANS64.TRYWAIT P2, [UR7+0x36850], R0 ;  /* 0x03685000ff0075a7 */ /* 0x000e640008040147 */
[----:B-1----:R-:W-:Y:S05]  /*7bf0*/  @!P2 BRA `(.L_x_23) ;  /* 0x0000008400d4a947 */ /* 0x002fea0003800000 */
.L_x_22:
[----:B------:R-:W-:Y:S01]  /*7c00*/  UIADD3 UR39, UR39, 0x400, URZ ;  /* 0x0000040027277890 */ /* 0x000fe2000fffe03f */
[----:B------:R-:W-:Y:S01]  /*7c10*/  WARPGROUP.ARRIVE ;  /* 0x00000000000079c5 */ /* 0x000fe20000000000 */
[----:B------:R-:W-:Y:S01]  /*7c20*/  UMOV UR11, 0x40000040 ;  /* 0x40000040000b7882 */ /* 0x000fe20000000000 */
[----:B01----:R-:W-:Y:S01]  /*7c30*/  FMNMX.FTZ R0, R168, R11, !PT ;  /* 0x0000000ba8007209 */ /* 0x003fe20007810000 */
[----:B------:R-:W-:Y:S01]  /*7c40*/  USHF.R.U32.HI UR39, URZ, 0x4, UR39 ;  /* 0x000000043f277899 */ /* 0x000fe20008011627 */
[C---:B------:R-:W-:Y:S01]  /*7c50*/  ISETP.GT.AND P2, PT, R10.reuse, RZ, PT ;  /* 0x000000ff0a00720c */ /* 0x040fe20003f44270 */
[----:B------:R-:W-:Y:S01]  /*7c60*/  UMOV UR60, UR61 ;  /* 0x0000003d003c7c82 */ /* 0x000fe20008000000 */
[----:B------:R-:W-:Y:S01]  /*7c70*/  FMNMX.FTZ R3, R169, R0, !PT ;  /* 0x00000000a9037209 */ /* 0x000fe20007810000 */
[----:B------:R-:W-:Y:S01]  /*7c80*/  ULOP3.LUT UR39, UR39, 0x3fff, URZ, 0xc0, !UPT ;  /* 0x00003fff27277892 */ /* 0x000fe2000f8ec03f */
[----:B------:R-:W-:Y:S02]  /*7c90*/  VIADD R10, R10, 0xffffffff ;  /* 0xffffffff0a0a7836 */ /* 0x000fe40000000000 */
[----:B------:R-:W-:Y:S01]  /*7ca0*/  FMNMX.FTZ R0, R172, R3, !PT ;  /* 0x00000003ac007209 */ /* 0x000fe20007810000 */
[----:B------:R-:W-:-:S03]  /*7cb0*/  ULOP3.LUT UR6, UR39, 0x3800000, URZ, 0xfc, !UPT ;  /* 0x0380000027067892 */ /* 0x000fc6000f8efc3f */
[----:B------:R-:W-:Y:S01]  /*7cc0*/  FMNMX.FTZ R3, R173, R0, !PT ;  /* 0x00000000ad037209 */ /* 0x000fe20007810000 */
[----:B------:R-:W-:-:S03]  /*7cd0*/  UIMAD UR6, UR37, 0xa80, UR6 ;  /* 0x00000a80250678a4 */ /* 0x000fc6000f8e0206 */
[----:B------:R-:W-:Y:S01]  /*7ce0*/  FMNMX.FTZ R0, R160, R3, !PT ;  /* 0x00000003a0007209 */ /* 0x000fe20007810000 */
[----:B------:R-:W-:-:S03]  /*7cf0*/  UMOV UR37, UR36 ;  /* 0x0000002400257c82 */ /* 0x000fc60008000000 */
[----:B------:R-:W-:Y:S01]  /*7d00*/  UMOV UR10, UR6 ;  /* 0x00000006000a7c82 */ /* 0x000fe20008000000 */
[----:B------:R-:W-:Y:S01]  /*7d10*/  FMNMX.FTZ R3, R161, R0, !PT ;  /* 0x00000000a1037209 */ /* 0x000fe20007810000 */
[----:B------:R-:W-:Y:S01]  /*7d20*/  HGMMA.64x192x16.F32.BF16 R24, R200, gdesc[UR8].tnspB, R24, gsb0 ;  /* 0x42e00008c8187df0 */ /* 0x000fe20008001818 */
[----:B------:R-:W-:Y:S01]  /*7d30*/  UIADD3 UR10, UR6, 0x80, URZ ;  /* 0x00000080060a7890 */ /* 0x000fe2000fffe03f */
[----:B------:R-:W-:Y:S01]  /*7d40*/  UMOV UR11, 0x40000040 ;  /* 0x40000040000b7882 */ /* 0x000fe20000000000 */
[----:B------:R-:W-:-:S04]  /*7d50*/  FMNMX.FTZ R0, R164, R3, !PT ;  /* 0x00000003a4007209 */ /* 0x000fc80007810000 */
        /* <DEDUP_REMOVED lines=20> */
[----:B------:R-:W-:Y:S02]  /*7ea0*/  FMNMX.FTZ R2, R125, R0, !PT ;  /* 0x000000007d027209 */ /* 0x000fe40007810000 */
[----:B------:R-:W0:Y:S03]  /*7eb0*/  LDC R0, c[0x0][0x988] ;  /* 0x00026200ff007b82 */ /* 0x000e260000000800 */
[----:B------:R-:W1:Y:S02]  /*7ec0*/  SHFL.BFLY PT, R3, R2, 0x2, 0x1f ;  /* 0x0c401f0002037f89 */ /* 0x000e6400000e0000 */
[----:B-1----:R-:W-:Y:S02]  /*7ed0*/  FMNMX.FTZ R3, R2, R3, !PT ;  /* 0x0000000302037209 */ /* 0x002fe40007810000 */
[----:B------:R-:W-:-:S03]  /*7ee0*/  FMNMX.FTZ R2, R170, R9, !PT ;  /* 0x00000009aa027209 */ /* 0x000fc60007810000 */
[----:B------:R-:W1:Y:S02]  /*7ef0*/  SHFL.BFLY PT, R4, R3, 0x1, 0x1f ;  /* 0x0c201f0003047f89 */ /* 0x000e6400000e0000 */
[----:B-1----:R-:W-:Y:S02]  /*7f00*/  FMNMX.FTZ R4, R3, R4, !PT ;  /* 0x0000000403047209 */ /* 0x002fe40007810000 */
[----:B------:R-:W-:-:S03]  /*7f10*/  FMNMX.FTZ R3, R171, R2, !PT ;  /* 0x00000002ab037209 */ /* 0x000fc60007810000 */
[----:B------:R-:W-:Y:S01]  /*7f20*/  FADD.FTZ R11, -R4, R11 ;  /* 0x0000000b040b7221 */ /* 0x000fe20000010100 */
[----:B------:R-:W-:-:S03]  /*7f30*/  FMNMX.FTZ R2, R174, R3, !PT ;  /* 0x00000003ae027209 */ /* 0x000fc60007810000 */
[----:B0-----:R-:W-:Y:S01]  /*7f40*/  FMUL.FTZ R8, R11, R0 ;  /* 0x000000000b087220 */ /* 0x001fe20000410000 */
[----:B------:R-:W-:-:S04]  /*7f50*/  FMNMX.FTZ R3, R175, R2, !PT ;  /* 0x00000002af037209 */ /* 0x000fc80007810000 */
[----:B------:R-:W-:Y:S01]  /*7f60*/  FMNMX.FTZ R2, R162, R3, !PT ;  /* 0x00000003a2027209 */ /* 0x000fe20007810000 */
[----:B------:R-:W-:Y:S03]  /*7f70*/  MUFU.EX2 R8, R8 ;  /* 0x0000000800087308 */ /* 0x000fe60000000800 */
        /* <DEDUP_REMOVED lines=10> */
[----:B------:R-:W-:Y:S01]  /*8020*/  FMNMX.FTZ R3, R151, R2, !PT ;  /* 0x0000000297037209 */ /* 0x000fe20007810000 */
[----:B------:R-:W-:Y:S02]  /*8030*/  WARPGROUP.DEPBAR.LE gsb0, 0x0 ;  /* 0x00008000000079c5 */ /* 0x000fe40000010000 */
[----:B------:R-:W-:Y:S01]  /*8040*/  WARPGROUP.ARRIVE ;  /* 0x00000000000079c5 */ /* 0x000fe20000000000 */
[----:B------:R-:W-:-:S04]  /*8050*/  FMNMX.FTZ R2, R138, R3, !PT ;  /* 0x000000038a027209 */ /* 0x000fc80007810000 */
        /* <DEDUP_REMOVED lines=13> */
[----:B------:R-:W-:-:S05]  /*8130*/  FMNMX.FTZ R2, R127, R2, !PT ;  /* 0x000000027f027209 */ /* 0x000fca0007810000 */
[----:B------:R-:W0:Y:S02]  /*8140*/  SHFL.BFLY PT, R3, R2, 0x2, 0x1f ;  /* 0x0c401f0002037f89 */ /* 0x000e2400000e0000 */
[----:B0-----:R-:W-:-:S05]  /*8150*/  FMNMX.FTZ R14, R2, R3, !PT ;  /* 0x00000003020e7209 */ /* 0x001fca0007810000 */
[----:B------:R-:W0:Y:S02]  /*8160*/  SHFL.BFLY PT, R3, R14, 0x1, 0x1f ;  /* 0x0c201f000e037f89 */ /* 0x000e2400000e0000 */
[----:B0-----:R-:W-:Y:S01]  /*8170*/  FMNMX.FTZ R3, R14, R3, !PT ;  /* 0x000000030e037209 */ /* 0x001fe20007810000 */
[----:B------:R-:W-:Y:S02]  /*8180*/  WARPGROUP.DEPBAR.LE gsb0, 0x0 ;  /* 0x00008000000079c5 */ /* 0x000fe40000010000 */
[----:B------:R-:W-:-:S06]  /*8190*/  WARPGROUP.ARRIVE ;  /* 0x00000000000079c5 */ /* 0x000fcc0000000000 */
[----:B------:R-:W-:Y:S01]  /*81a0*/  HGMMA.64x192x16.F32.BF16 R24, R192, gdesc[UR8].tnspB, R24, gsb0 ;  /* 0x42e00008c0187df0 */ /* 0x000fe20008001818 */
[----:B------:R-:W-:Y:S01]  /*81b0*/  UIADD3 UR10, UR6, 0x180, URZ ;  /* 0x00000180060a7890 */ /* 0x000fe2000fffe03f */
[----:B------:R-:W-:Y:S01]  /*81c0*/  UMOV UR11, 0x40000040 ;  /* 0x40000040000b7882 */ /* 0x000fe20000000000 */
[----:B------:R-:W-:Y:S02]  /*81d0*/  WARPGROUP.DEPBAR.LE gsb0, 0x0 ;  /* 0x00008000000079c5 */ /* 0x000fe40000010000 */
[----:B------:R-:W-:-:S15]  /*81e0*/  WARPGROUP.ARRIVE ;  /* 0x00000000000079c5 */ /* 0x000fde0000000000 */
[----:B------:R-:W-:Y:S01]  /*81f0*/  HGMMA.64x192x16.F32.BF16 R24, R188, gdesc[UR8].tnspB, R24, gsb0 ;  /* 0x42e00008bc187df0 */ /* 0x000fe20008001818 */
[----:B------:R-:W-:Y:S01]  /*8200*/  UIADD3 UR10, UR6, 0x200, URZ ;  /* 0x00000200060a7890 */ /* 0x000fe2000fffe03f */
[----:B------:R-:W-:Y:S01]  /*8210*/  UMOV UR11, 0x40000040 ;  /* 0x40000040000b7882 */ /* 0x000fe20000000000 */
[----:B------:R-:W-:Y:S02]  /*8220*/  WARPGROUP.DEPBAR.LE gsb0, 0x0 ;  /* 0x00008000000079c5 */ /* 0x000fe40000010000 */
[----:B------:R-:W-:Y:S01]  /*8230*/  WARPGROUP.ARRIVE ;  /* 0x00000000000079c5 */ /* 0x000fe20000000000 */
[----:B------:R-:W-:-:S04]  /*8240*/  FMUL.FTZ R189, R4, R0 ;  /* 0x0000000004bd7220 */ /* 0x000fc80000410000 */
[----:B------:R-:W-:-:S10]  /*8250*/  FFMA.FTZ R13, R153, R0, -R189 ;  /* 0x00000000990d7223 */ /* 0x000fd400000108bd */
[----:B------:R-:W-:Y:S01]  /*8260*/  HGMMA.64x192x16.F32.BF16 R24, R184, gdesc[UR8].tnspB, R24, gsb0 ;  /* 0x42e00008b8187df0 */ /* 0x000fe20008001818 */
[----:B------:R-:W-:Y:S01]  /*8270*/  UIADD3 UR10, UR6, 0x280, URZ ;  /* 0x00000280060a7890 */ /* 0x000fe2000fffe03f */
[-CC-:B------:R-:W-:Y:S01]  /*8280*/  FFMA.FTZ R200, R169, R0.reuse, -R189.reuse ;  /* 0x00000000a9c87223 */ /* 0x180fe200000108bd */
[----:B------:R-:W-:Y:S01]  /*8290*/  UMOV UR11, 0x40000040 ;  /* 0x40000040000b7882 */ /* 0x000fe20000000000 */
[----:B------:R-:W-:Y:S01]  /*82a0*/  UIADD3 UR6, UR6, 0x300, URZ ;  /* 0x0000030006067890 */ /* 0x000fe2000fffe03f */
[-CC-:B------:R-:W-:Y:S01]  /*82b0*/  FFMA.FTZ R153, R129, R0.reuse, -R189.reuse ;  /* 0x0000000081997223 */ /* 0x180fe200000108bd */
        /* <DEDUP_REMOVED lines=19> */
[----:B------:R-:W-:Y:S01]  /*83f0*/  FFMA.FTZ R124, R124, R0, -R189 ;  /* 0x000000007c7c7223 */ /* 0x000fe200000108bd */
[----:B------:R-:W-:Y:S01]  /*8400*/  MUFU.EX2 R11, R11 ;  /* 0x0000000b000b7308 */ /* 0x000fe20000000800 */
[----:B------:R-:W-:-:S04]  /*8410*/  IMAD.U32 R133, RZ, RZ, UR38 ;  /* 0x00000026ff857e24 */ /* 0x000fc8000f8e00ff */
[----:B------:R-:W-:-:S03]  /*8420*/  @!P1 VIADD R133, R133, 0x36840 ;  /* 0x0003684085859836 */ /* 0x000fc60000000000 */
[----:B------:R-:W-:Y:S02]  /*8430*/  MUFU.EX2 R200, R200 ;  /* 0x000000c800c87308 */ /* 0x000fe40000000800 */
[----:B------:R-:W-:-:S06]  /*8440*/  @!P1 PRMT R133, RZ, 0x654, R133 ;  /* 0x00000654ff859816 */ /* 0x000fcc0000000085 */
[----:B------:R-:W-:Y:S08]  /*8450*/  MUFU.EX2 R202, R202 ;  /* 0x000000ca00ca7308 */ /* 0x000ff00000000800 */
        /* <DEDUP_REMOVED lines=19> */
[----:B------:R-:W-:Y:S01]  /*8590*/  MUFU.EX2 R121, R121 ;  /* 0x0000007900797308 */ /* 0x000fe20000000800 */
[----:B------:R-:W-:-:S02]  /*85a0*/  WARPGROUP.DEPBAR.LE gsb0, 0x0 ;  /* 0x00008000000079c5 */ /* 0x000fc40000010000 */
[----:B------:R-:W-:Y:S01]  /*85b0*/  WARPGROUP.ARRIVE ;  /* 0x00000000000079c5 */ /* 0x000fe20000000000 */
[-CC-:B------:R-:W-:Y:S01]  /*85c0*/  FFMA.FTZ R184, R136, R0.reuse, -R189.reuse ;  /* 0x0000000088b87223 */ /* 0x180fe200000108bd */
[----:B------:R-:W-:-:S04]  /*85d0*/  FFMA.FTZ R186, R140, R0, -R189 ;  /* 0x000000008cba7223 */ /* 0x000fc800000108bd */
[----:B------:R-:W-:Y:S01]  /*85e0*/  HGMMA.64x192x16.F32.BF16 R24, R180, gdesc[UR8].tnspB, R24, gsb0 ;  /* 0x42e00008b4187df0 */ /* 0x000fe20008001818 */
[----:B------:R-:W-:Y:S01]  /*85f0*/  UMOV UR10, UR6 ;  /* 0x00000006000a7c82 */ /* 0x000fe20008000000 */
[----:B------:R-:W-:Y:S01]  /*8600*/  UMOV UR11, 0x40000040 ;  /* 0x40000040000b7882 */ /* 0x000fe20000000000 */
[----:B------:R-:W-:Y:S08]  /*8610*/  MUFU.EX2 R184, R184 ;  /* 0x000000b800b87308 */ /* 0x000ff00000000800 */
[----:B------:R-:W-:Y:S01]  /*8620*/  MUFU.EX2 R186, R186 ;  /* 0x000000ba00ba7308 */ /* 0x000fe20000000800 */
[----:B------:R-:W-:-:S02]  /*8630*/  WARPGROUP.DEPBAR.LE gsb0, 0x0 ;  /* 0x00008000000079c5 */ /* 0x000fc40000010000 */
[----:B------:R-:W-:Y:S01]  /*8640*/  WARPGROUP.ARRIVE ;  /* 0x00000000000079c5 */ /* 0x000fe20000000000 */
[-CC-:B------:R-:W-:Y:S01]  /*8650*/  FFMA.FTZ R180, R128, R0.reuse, -R189.reuse ;  /* 0x0000000080b47223 */ /* 0x180fe200000108bd */
[-CC-:B------:R-:W-:Y:S01]  /*8660*/  FFMA.FTZ R182, R132, R0.reuse, -R189.reuse ;  /* 0x0000000084b67223 */ /* 0x180fe200000108bd */
[-C--:B------:R-:W-:Y:S01]  /*8670*/  FFMA.FTZ R189, R125, R0.reuse, -R189 ;  /* 0x000000007dbd7223 */ /* 0x080fe200000108bd */
[----:B------:R-:W-:Y:S02]  /*8680*/  FADD.FTZ R125, -R3, R9 ;  /* 0x00000009037d7221 */ /* 0x000fe40000010100 */
[----:B------:R-:W-:Y:S01]  /*8690*/  HGMMA.64x192x16.F32.BF16 R24, R176, gdesc[UR8].tnspB, R24, gsb0 ;  /* 0x42e00008b0187df0 */ /* 0x000fe20008001818 */
[----:B------:R0:W-:Y:S01]  /*86a0*/  MUFU.EX2 R9, R189 ;  /* 0x000000bd00097308 */ /* 0x0001e20000000800 */
[-C--:B------:R-:W-:Y:S01]  /*86b0*/  FMUL.FTZ R2, R125, R0.reuse ;  /* 0x000000007d027220 */ /* 0x080fe20000410000 */
[----:B------:R-:W-:-:S04]  /*86c0*/  FMUL.FTZ R125, R3, R0 ;  /* 0x00000000037d7220 */ /* 0x000fc80000410000 */
[-CC-:B------:R-:W-:Y:S01]  /*86d0*/  FFMA.FTZ R201, R170, R0.reuse, -R125.reuse ;  /* 0x00000000aac97223 */ /* 0x180fe2000001087d */
[-CC-:B------:R-:W-:Y:S01]  /*86e0*/  FFMA.FTZ R20, R171, R0.reuse, -R125.reuse ;  /* 0x00000000ab147223 */ /* 0x180fe2000001087d */
[----:B------:R-:W-:Y:S01]  /*86f0*/  MUFU.EX2 R2, R2 ;  /* 0x0000000200027308 */ /* 0x000fe20000000800 */
[-CC-:B------:R-:W-:Y:S01]  /*8700*/  FFMA.FTZ R203, R174, R0.reuse, -R125.reuse ;  /* 0x00000000aecb7223 */ /* 0x180fe2000001087d */
[-CC-:B------:R-:W-:Y:S01]  /*8710*/  FFMA.FTZ R120, R175, R0.reuse, -R125.reuse ;  /* 0x00000000af787223 */ /* 0x180fe2000001087d */
[-CC-:B0-----:R-:W-:Y:S01]  /*8720*/  FFMA.FTZ R189, R146, R0.reuse, -R125.reuse ;  /* 0x0000000092bd7223 */ /* 0x181fe2000001087d */
[-CC-:B------:R-:W-:Y:S01]  /*8730*/  FFMA.FTZ R197, R162, R0.reuse, -R125.reuse ;  /* 0x00000000a2c57223 */ /* 0x180fe2000001087d */
[----:B------:R-:W-:Y:S02]  /*8740*/  IMAD.U32 R146, RZ, RZ, UR7 ;  /* 0x00000007ff927e24 */ /* 0x000fe4000f8e00ff */
[-CC-:B------:R-:W-:Y:S01]  /*8750*/  FFMA.FTZ R124, R163, R0.reuse, -R125.reuse ;  /* 0x00000000a37c7223 */ /* 0x180fe2000001087d */
[-CC-:B------:R-:W-:Y:S01]  /*8760*/  FFMA.FTZ R199, R166, R0.reuse, -R125.reuse ;  /* 0x00000000a6c77223 */ /* 0x180fe2000001087d */
[----:B------:R-:W0:Y:S01]  /*8770*/  MUFU.EX2 R201, R201 ;  /* 0x000000c900c97308 */ /* 0x000e220000000800 */
[-CC-:B------:R-:W-:Y:S01]  /*8780*/  FFMA.FTZ R185, R138, R0.reuse, -R125.reuse ;  /* 0x000000008ab97223 */ /* 0x180fe2000001087d */
[----:B------:R-:W-:Y:S01]  /*8790*/  @!P1 IADD3 R146, R146, 0x36860, RZ ;  /* 0x0003686092929810 */ /* 0x000fe20007ffe0ff */
[-CC-:B------:R-:W-:Y:S01]  /*87a0*/  FFMA.FTZ R128, R167, R0.reuse, -R125.reuse ;  /* 0x00000000a7807223 */ /* 0x180fe2000001087d */
[-CC-:B------:R-:W-:Y:S01]  /*87b0*/  FFMA.FTZ R193, R154, R0.reuse, -R125.reuse ;  /* 0x000000009ac17223 */ /* 0x180fe2000001087d */
[-CC-:B------:R-:W-:Y:S01]  /*87c0*/  FFMA.FTZ R132, R155, R0.reuse, -R125.reuse ;  /* 0x000000009b847223 */ /* 0x180fe2000001087d */
[----:B------:R-:W-:Y:S01]  /*87d0*/  @!P1 PRMT R146, RZ, 0x654, R146 ;  /* 0x00000654ff929816 */ /* 0x000fe20000000092 */
[-CC-:B------:R-:W-:Y:S01]  /*87e0*/  FFMA.FTZ R187, R142, R0.reuse, -R125.reuse ;  /* 0x000000008ebb7223 */ /* 0x180fe2000001087d */
[----:B------:R-:W1:Y:S01]  /*87f0*/  MUFU.EX2 R20, R20 ;  /* 0x0000001400147308 */ /* 0x000e620000000800 */
[-CC-:B------:R-:W-:Y:S01]  /*8800*/  FFMA.FTZ R195, R158, R0.reuse, -R125.reuse ;  /* 0x000000009ec37223 */ /* 0x180fe2000001087d */
[-CC-:B------:R-:W-:Y:S01]  /*8810*/  FFMA.FTZ R181, R130, R0.reuse, -R125.reuse ;  /* 0x0000000082b57223 */ /* 0x180fe2000001087d */
[-CC-:B------:R-:W-:Y:S01]  /*8820*/  FFMA.FTZ R136, R159, R0.reuse, -R125.reuse ;  /* 0x000000009f887223 */ /* 0x180fe2000001087d */
[-CC-:B------:R-:W-:Y:S01]  /*8830*/  FFMA.FTZ R140, R147, R0.reuse, -R125.reuse ;  /* 0x00000000938c7223 */ /* 0x180fe2000001087d */
[-CC-:B------:R-:W-:Y:S01]  /*8840*/  FFMA.FTZ R191, R150, R0.reuse, -R125.reuse ;  /* 0x0000000096bf7223 */ /* 0x180fe2000001087d */
[-CC-:B------:R-:W-:Y:S01]  /*8850*/  FFMA.FTZ R144, R151, R0.reuse, -R125.reuse ;  /* 0x0000000097907223 */ /* 0x180fe2000001087d */
[-C--:B------:R-:W-:Y:S01]  /*8860*/  FFMA.FTZ R143, R143, R0.reuse, -R125 ;  /* 0x000000008f8f7223 */ /* 0x080fe2000001087d */
[----:B------:R-:W2:Y:S01]  /*8870*/  MUFU.EX2 R203, R203 ;  /* 0x000000cb00cb7308 */ /* 0x000ea20000000800 */
[----:B0-----:R-:W-:Y:S01]  /*8880*/  FFMA.FTZ R5, R2, R5, R201 ;  /* 0x0000000502057223 */ /* 0x001fe200000100c9 */
[-CC-:B------:R-:W-:Y:S01]  /*8890*/  FFMA.FTZ R131, R131, R0.reuse, -R125.reuse ;  /* 0x0000000083837223 */ /* 0x180fe2000001087d */
[-CC-:B------:R-:W-:Y:S01]  /*88a0*/  FFMA.FTZ R134, R134, R0.reuse, -R125.reuse ;  /* 0x0000000086867223 */ /* 0x180fe2000001087d */
[-CC-:B------:R-:W-:Y:S01]  /*88b0*/  FFMA.FTZ R135, R135, R0.reuse, -R125.reuse ;  /* 0x0000000087877223 */ /* 0x180fe2000001087d */
[-CC-:B------:R-:W-:Y:S01]  /*88c0*/  FFMA.FTZ R123, R123, R0.reuse, -R125.reuse ;  /* 0x000000007b7b7223 */ /* 0x180fe2000001087d */
[----:B------:R-:W-:-:S02]  /*88d0*/  FFMA.FTZ R126, R126, R0, -R125 ;  /* 0x000000007e7e7223 */ /* 0x000fc4000001087d */
[----:B------:R-:W0:Y:S01]  /*88e0*/  MUFU.EX2 R120, R120 ;  /* 0x0000007800787308 */ /* 0x000e220000000800 */
[C---:B-1----:R-:W-:Y:S01]  /*88f0*/  FADD.FTZ R138, R20.reuse, R5 ;  /* 0x00000005148a7221 */ /* 0x042fe20000010000 */
[----:B------:R-:W-:-:S06]  /*8900*/  F2FP.BF16.F32.PACK_AB R201, R20, R201 ;  /* 0x000000c914c9723e */ /* 0x000fcc00000010ff */
[----:B------:R-:W1:Y:S01]  /*8910*/  MUFU.EX2 R197, R197 ;  /* 0x000000c500c57308 */ /* 0x000e620000000800 */
[----:B--2---:R-:W-:-:S07]  /*8920*/  FADD.FTZ R5, R203, R138 ;  /* 0x0000008acb057221 */ /* 0x004fce0000010000 */
[----:B------:R-:W2:Y:S01]  /*8930*/  MUFU.EX2 R124, R124 ;  /* 0x0000007c007c7308 */ /* 0x000ea20000000800 */
[C---:B0-----:R-:W-:Y:S01]  /*8940*/  FADD.FTZ R138, R120.reuse, R5 ;  /* 0x00000005788a7221 */ /* 0x041fe20000010000 */
[----:B------:R-:W-:-:S06]  /*8950*/  F2FP.BF16.F32.PACK_AB R203, R120, R203 ;  /* 0x000000cb78cb723e */ /* 0x000fcc00000010ff */
[----:B------:R-:W0:Y:S01]  /*8960*/  MUFU.EX2 R199, R199 ;  /* 0x000000c700c77308 */ /* 0x000e220000000800 */
[----:B-1----:R-:W-:-:S07]  /*8970*/  FADD.FTZ R5, R197, R138 ;  /* 0x0000008ac5057221 */ /* 0x002fce0000010000 */
[----:B------:R-:W1:Y:S01]  /*8980*/  MUFU.EX2 R128, R128 ;  /* 0x0000008000807308 */ /* 0x000e620000000800 */
[----:B--2---:R-:W-:Y:S01]  /*8990*/  FADD.FTZ R130, R124, R5 ;  /* 0x000000057c827221 */ /* 0x004fe20000010000 */
[----:B------:R-:W-:Y:S01]  /*89a0*/  FFMA.FTZ R5, R122, R0, -R125 ;  /* 0x000000007a057223 */ /* 0x000fe2000001087d */
[----:B------:R-:W-:-:S05]  /*89b0*/  F2FP.BF16.F32.PACK_AB R197, R124, R197 ;  /* 0x000000c57cc5723e */ /* 0x000fca00000010ff */
[----:B------:R-:W2:Y:S08]  /*89c0*/  MUFU.EX2 R193, R193 ;  /* 0x000000c100c17308 */ /* 0x000eb00000000800 */
[----:B------:R-:W3:Y:S08]  /*89d0*/  MUFU.EX2 R132, R132 ;  /* 0x0000008400847308 */ /* 0x000ef00000000800 */
[----:B------:R-:W4:Y:S08]  /*89e0*/  MUFU.EX2 R195, R195 ;  /* 0x000000c300c37308 */ /* 0x000f300000000800 */
[----:B------:R-:W5:Y:S08]  /*89f0*/  MUFU.EX2 R136, R136 ;  /* 0x0000008800887308 */ /* 0x000f700000000800 */
[----:B------:R-:W5:Y:S08]  /*8a00*/  MUFU.EX2 R189, R189 ;  /* 0x000000bd00bd7308 */ /* 0x000f700000000800 */
[----:B------:R-:W5:Y:S08]  /*8a10*/  MUFU.EX2 R140, R140 ;  /* 0x0000008c008c7308 */ /* 0x000f700000000800 */
[----:B------:R-:W5:Y:S08]  /*8a20*/  MUFU.EX2 R191, R191 ;  /* 0x000000bf00bf7308 */ /* 0x000f700000000800 */
[----:B------:R-:W5:Y:S08]  /*8a30*/  MUFU.EX2 R144, R144 ;  /* 0x0000009000907308 */ /* 0x000f700000000800 */
[----:B------:R-:W5:Y:S08]  /*8a40*/  MUFU.EX2 R185, R185 ;  /* 0x000000b900b97308 */ /* 0x000f700000000800 */
        /* <DEDUP_REMOVED lines=8> */
[----:B------:R0:W-:Y:S05]  /*8ad0*/  @!P1 SYNCS.ARRIVE.TRANS64.RED.A1T0 RZ, [R133+URZ], RZ ;  /* 0x000000ff85ff99a7 */ /* 0x0001ea000810043f */
[----:B------:R-:W-:Y:S01]  /*8ae0*/  MUFU.EX2 R135, R135 ;  /* 0x0000008700877308 */ /* 0x000fe20000000800 */
[----:B------:R-:W-:Y:S02]  /*8af0*/  F2FP.BF16.F32.PACK_AB R178, R9, R14 ;  /* 0x0000000e09b2723e */ /* 0x000fe400000010ff */
[----:B------:R-:W-:Y:S01]  /*8b00*/  F2FP.BF16.F32.PACK_AB R176, R121, R12 ;  /* 0x0000000c79b0723e */ /* 0x000fe200000010ff */
[----:B0-----:R-:W-:Y:S01]  /*8b10*/  FFMA.FTZ R133, R8, R6, R11 ;  /* 0x0000000608857223 */ /* 0x001fe2000001000b */
[----:B------:R0:W-:Y:S01]  /*8b20*/  @!P1 SYNCS.ARRIVE.TRANS64.RED.A1T0 RZ, [R146+URZ], RZ ;  /* 0x000000ff92ff99a7 */ /* 0x0001e2000810043f */
[-CC-:B------:R-:W-:Y:S01]  /*8b30*/  FFMA.FTZ R6, R139, R0.reuse, -R125.reuse ;  /* 0x000000008b067223 */ /* 0x180fe2000001087d */
[----:B------:R-:W-:Y:S01]  /*8b40*/  FFMA.FTZ R125, R127, R0, -R125 ;  /* 0x000000007f7d7223 */ /* 0x000fe2000001087d */
[C---:B------:R-:W-:Y:S01]  /*8b50*/  FADD.FTZ R133, R200.reuse, R133 ;  /* 0x00000085c8857221 */ /* 0x040fe20000010000 */
[----:B------:R-:W-:Y:S01]  /*8b60*/  F2FP.BF16.F32.PACK_AB R200, R200, R11 ;  /* 0x0000000bc8c8723e */ /* 0x000fe200000010ff */
[----:B------:R-:W-:Y:S02]  /*8b70*/  MUFU.EX2 R177, R5 ;  /* 0x0000000500b17308 */ /* 0x000fe40000000800 */
[----:B0-----:R-:W-:Y:S01]  /*8b80*/  FADD.FTZ R146, R202, R133 ;  /* 0x00000085ca927221 */ /* 0x001fe20000010000 */
[----:B------:R-:W-:-:S03]  /*8b90*/  F2FP.BF16.F32.PACK_AB R202, R169, R202 ;  /* 0x000000caa9ca723e */ /* 0x000fc600000010ff */
[----:B------:R-:W-:Y:S02]  /*8ba0*/  FADD.FTZ R133, R169, R146 ;  /* 0x00000092a9857221 */ /* 0x000fe40000010000 */
[----:B------:R-:W0:Y:S02]  /*8bb0*/  MUFU.EX2 R6, R6 ;  /* 0x0000000600067308 */ /* 0x000e240000000800 */
[----:B------:R-:W-:Y:S01]  /*8bc0*/  FADD.FTZ R142, R196, R133 ;  /* 0x00000085c48e7221 */ /* 0x000fe20000010000 */
[----:B------:R-:W-:-:S03]  /*8bd0*/  F2FP.BF16.F32.PACK_AB R196, R161, R196 ;  /* 0x000000c4a1c4723e */ /* 0x000fc600000010ff */
[----:B------:R-:W-:Y:S02]  /*8be0*/  FADD.FTZ R133, R161, R142 ;  /* 0x0000008ea1857221 */ /* 0x000fe40000010000 */
[----:B------:R-:W0:Y:S02]  /*8bf0*/  MUFU.EX2 R123, R123 ;  /* 0x0000007b007b7308 */ /* 0x000e240000000800 */
[----:B------:R-:W-:Y:S01]  /*8c00*/  FADD.FTZ R138, R198, R133 ;  /* 0x00000085c68a7221 */ /* 0x000fe20000010000 */
[----:B------:R-:W-:Y:S01]  /*8c10*/  FADD.FTZ R133, R199, R130 ;  /* 0x00000082c7857221 */ /* 0x000fe20000010000 */
[C---:B------:R-:W-:Y:S02]  /*8c20*/  F2FP.BF16.F32.PACK_AB R198, R15.reuse, R198 ;  /* 0x000000c60fc6723e */ /* 0x040fe400000010ff */
[----:B------:R-:W-:Y:S01]  /*8c30*/  FADD.FTZ R139, R15, R138 ;  /* 0x0000008a0f8b7221 */ /* 0x000fe20000010000 */
[C---:B-1----:R-:W-:Y:S01]  /*8c40*/  FADD.FTZ R130, R128.reuse, R133 ;  /* 0x0000008580827221 */ /* 0x042fe20000010000 */
[----:B------:R-:W1:Y:S01]  /*8c50*/  MUFU.EX2 R179, R126 ;  /* 0x0000007e00b37308 */ /* 0x000e620000000800 */
[----:B------:R-:W-:Y:S01]  /*8c60*/  F2FP.BF16.F32.PACK_AB R199, R128, R199 ;  /* 0x000000c780c7723e */ /* 0x000fe200000010ff */
[----:B------:R-:W-:Y:S01]  /*8c70*/  FADD.FTZ R138, R192, R139 ;  /* 0x0000008bc08a7221 */ /* 0x000fe20000010000 */
[----:B--2---:R-:W-:Y:S01]  /*8c80*/  FADD.FTZ R133, R193, R130 ;  /* 0x00000082c1857221 */ /* 0x004fe20000010000 */
[----:B------:R-:W-:-:S02]  /*8c90*/  F2FP.BF16.F32.PACK_AB R192, R13, R192 ;  /* 0x000000c00dc0723e */ /* 0x000fc400000010ff */
[----:B------:R-:W-:Y:S01]  /*8ca0*/  FADD.FTZ R127, R13, R138 ;  /* 0x0000008a0d7f7221 */ /* 0x000fe20000010000 */
[C---:B---3--:R-:W-:Y:S01]  /*8cb0*/  FADD.FTZ R130, R132.reuse, R133 ;  /* 0x0000008584827221 */ /* 0x048fe20000010000 */
[----:B------:R-:W2:Y:S01]  /*8cc0*/  MUFU.EX2 R125, R125 ;  /* 0x0000007d007d7308 */ /* 0x000ea20000000800 */
[----:B------:R-:W-:Y:S01]  /*8cd0*/  F2FP.BF16.F32.PACK_AB R193, R132, R193 ;  /* 0x000000c184c1723e */ /* 0x000fe200000010ff */
[----:B------:R-:W-:Y:S01]  /*8ce0*/  FADD.FTZ R138, R194, R127 ;  /* 0x0000007fc28a7221 */ /* 0x000fe20000010000 */
[----:B----4-:R-:W-:Y:S01]  /*8cf0*/  FADD.FTZ R11, R195, R130 ;  /* 0x00000082c30b7221 */ /* 0x010fe20000010000 */
[C---:B------:R-:W-:Y:S02]  /*8d00*/  F2FP.BF16.F32.PACK_AB R194, R21.reuse, R194 ;  /* 0x000000c215c2723e */ /* 0x040fe400000010ff */
[----:B------:R-:W-:Y:S01]  /*8d10*/  FADD.FTZ R127, R21, R138 ;  /* 0x0000008a157f7221 */ /* 0x000fe20000010000 */
[C---:B-----5:R-:W-:Y:S01]  /*8d20*/  FADD.FTZ R130, R136.reuse, R11 ;  /* 0x0000000b88827221 */ /* 0x060fe20000010000 */
[----:B------:R-:W-:-:S02]  /*8d30*/  F2FP.BF16.F32.PACK_AB R195, R136, R195 ;  /* 0x000000c388c3723e */ /* 0x000fc400000010ff */
[----:B------:R-:W-:Y:S01]  /*8d40*/  FADD.FTZ R20, R188, R127 ;  /* 0x0000007fbc147221 */ /* 0x000fe20000010000 */
[----:B------:R-:W-:Y:S01]  /*8d50*/  FADD.FTZ R11, R189, R130 ;  /* 0x00000082bd0b7221 */ /* 0x000fe20000010000 */
[C---:B------:R-:W-:Y:S02]  /*8d60*/  F2FP.BF16.F32.PACK_AB R188, R145.reuse, R188 ;  /* 0x000000bc91bc723e */ /* 0x040fe400000010ff */
[----:B------:R-:W-:Y:S01]  /*8d70*/  FADD.FTZ R127, R145, R20 ;  /* 0x00000014917f7221 */ /* 0x000fe20000010000 */
[C---:B------:R-:W-:Y:S01]  /*8d80*/  FADD.FTZ R20, R140.reuse, R11 ;  /* 0x0000000b8c147221 */ /* 0x040fe20000010000 */
[----:B------:R-:W-:Y:S02]  /*8d90*/  F2FP.BF16.F32.PACK_AB R189, R140, R189 ;  /* 0x000000bd8cbd723e */ /* 0x000fe400000010ff */
[----:B------:R-:W-:Y:S01]  /*8da0*/  FADD.FTZ R120, R190, R127 ;  /* 0x0000007fbe787221 */ /* 0x000fe20000010000 */
[----:B------:R-:W-:Y:S01]  /*8db0*/  FADD.FTZ R11, R191, R20 ;  /* 0x00000014bf0b7221 */ /* 0x000fe20000010000 */
[----:B------:R-:W-:-:S02]  /*8dc0*/  F2FP.BF16.F32.PACK_AB R190, R149, R190 ;  /* 0x000000be95be723e */ /* 0x000fc400000010ff */
[----:B------:R-:W-:Y:S01]  /*8dd0*/  FADD.FTZ R13, R149, R120 ;  /* 0x00000078950d7221 */ /* 0x000fe20000010000 */
[C---:B------:R-:W-:Y:S01]  /*8de0*/  FADD.FTZ R20, R144.reuse, R11 ;  /* 0x0000000b90147221 */ /* 0x040fe20000010000 */
[----:B------:R-:W-:Y:S02]  /*8df0*/  F2FP.BF16.F32.PACK_AB R191, R144, R191 ;  /* 0x000000bf90bf723e */ /* 0x000fe400000010ff */
[----:B------:R-:W-:Y:S01]  /*8e00*/  FADD.FTZ R120, R184, R13 ;  /* 0x0000000db8787221 */ /* 0x000fe20000010000 */
[----:B------:R-:W-:Y:S01]  /*8e10*/  FADD.FTZ R11, R185, R20 ;  /* 0x00000014b90b7221 */ /* 0x000fe20000010000 */
[C---:B0-----:R-:W-:Y:S02]  /*8e20*/  F2FP.BF16.F32.PACK_AB R185, R6.reuse, R185 ;  /* 0x000000b906b9723e */ /* 0x041fe400000010ff */
[C---:B------:R-:W-:Y:S01]  /*8e30*/  FADD.FTZ R13, R137.reuse, R120 ;  /* 0x00000078890d7221 */ /* 0x040fe20000010000 */
[----:B------:R-:W-:Y:S01]  /*8e40*/  FADD.FTZ R20, R6, R11 ;  /* 0x0000000b06147221 */ /* 0x000fe20000010000 */
[----:B------:R-:W-:-:S02]  /*8e50*/  F2FP.BF16.F32.PACK_AB R184, R137, R184 ;  /* 0x000000b889b8723e */ /* 0x000fc400000010ff */
[----:B------:R-:W-:Y:S01]  /*8e60*/  FADD.FTZ R120, R186, R13 ;  /* 0x0000000dba787221 */ /* 0x000fe20000010000 */
[----:B------:R-:W-:Y:S01]  /*8e70*/  FADD.FTZ R11, R187, R20 ;  /* 0x00000014bb0b7221 */ /* 0x000fe20000010000 */
[C---:B------:R-:W-:Y:S02]  /*8e80*/  F2FP.BF16.F32.PACK_AB R186, R141.reuse, R186 ;  /* 0x000000ba8dba723e */ /* 0x040fe400000010ff */
[----:B------:R-:W-:Y:S01]  /*8e90*/  FADD.FTZ R13, R141, R120 ;  /* 0x000000788d0d7221 */ /* 0x000fe20000010000 */
[C---:B------:R-:W-:Y:S01]  /*8ea0*/  FADD.FTZ R20, R122.reuse, R11 ;  /* 0x0000000b7a147221 */ /* 0x040fe20000010000 */
[----:B------:R-:W-:Y:S01]  /*8eb0*/  F2FP.BF16.F32.PACK_AB R187, R122, R187 ;  /* 0x000000bb7abb723e */ /* 0x000fe200000010ff */
[----:B------:R-:W-:Y:S02]  /*8ec0*/  IMAD.MOV.U32 R11, RZ, RZ, R4 ;  /* 0x000000ffff0b7224 */ /* 0x000fe400078e0004 */
        /* <DEDUP_REMOVED lines=8> */
[C---:B------:R-:W-:Y:S02]  /*8f50*/  F2FP.BF16.F32.PACK_AB R182, R129.reuse, R182 ;  /* 0x000000b681b6723e */ /* 0x040fe400000010ff */
[----:B------:R-:W-:Y:S01]  /*8f60*/  FADD.FTZ R5, R129, R6 ;  /* 0x0000000681057221 */ /* 0x000fe20000010000 */
[C---:B------:R-:W-:Y:S01]  /*8f70*/  FADD.FTZ R20, R135.reuse, R20 ;  /* 0x0000001487147221 */ /* 0x040fe20000010000 */
[----:B------:R-:W-:-:S02]  /*8f80*/  F2FP.BF16.F32.PACK_AB R183, R135, R183 ;  /* 0x000000b787b7723e */ /* 0x000fc400000010ff */
[----:B------:R-:W-:Y:S01]  /*8f90*/  FADD.FTZ R6, R12, R5 ;  /* 0x000000050c067221 */ /* 0x000fe20000010000 */
[----:B------:R-:W-:Y:S01]  /*8fa0*/  FADD.FTZ R20, R177, R20 ;  /* 0x00000014b1147221 */ /* 0x000fe20000010000 */
[----:B------:R-:W-:Y:S02]  /*8fb0*/  F2FP.BF16.F32.PACK_AB R177, R123, R177 ;  /* 0x000000b17bb1723e */ /* 0x000fe400000010ff */
[----:B------:R-:W-:Y:S01]  /*8fc0*/  FADD.FTZ R5, R121, R6 ;  /* 0x0000000679057221 */ /* 0x000fe20000010000 */
[----:B------:R-:W-:-:S03]  /*8fd0*/  FADD.FTZ R20, R123, R20 ;  /* 0x000000147b147221 */ /* 0x000fc60000010000 */
[----:B------:R-:W-:Y:S01]  /*8fe0*/  FADD.FTZ R6, R14, R5 ;  /* 0x000000050e067221 */ /* 0x000fe20000010000 */
[----:B-1----:R-:W-:Y:S01]  /*8ff0*/  FADD.FTZ R20, R179, R20 ;  /* 0x00000014b3147221 */ /* 0x002fe20000010000 */
[----:B--2---:R-:W-:Y:S02]  /*9000*/  F2FP.BF16.F32.PACK_AB R179, R125, R179 ;  /* 0x000000b37db3723e */ /* 0x004fe400000010ff */
[----:B------:R-:W-:Y:S01]  /*9010*/  FADD.FTZ R6, R9, R6 ;  /* 0x0000000609067221 */ /* 0x000fe20000010000 */
[----:B------:R-:W-:Y:S01]  /*9020*/  FADD.FTZ R5, R125, R20 ;  /* 0x000000147d057221 */ /* 0x000fe20000010000 */
[----:B------:R-:W-:Y:S01]  /*9030*/  IMAD.MOV.U32 R9, RZ, RZ, R3 ;  /* 0x000000ffff097224 */ /* 0x000fe200078e0003 */
[----:B------:R-:W-:Y:S06]  /*9040*/  @P2 BRA `(.L_x_24) ;  /* 0xffffffc400142947 */ /* 0x000fec000383ffff */
.L_x_15:
[----:B------:R-:W-:Y:S06]  /*9050*/  BAR.ARV 0x8, 0x180 ;  /* 0x0206000000007b1d */ /* 0x000fec0000002000 */
        /* <DEDUP_REMOVED lines=96> */
[----:B------:R-:W-:Y:S06]  /*9660*/  @!P0 BRA `(.L_x_25) ;  /* 0x0000000000048947 */ /* 0x000fec0003800000 */
[----:B------:R-:W-:Y:S01]  /*9670*/  BPT.TRAP 0x1 ;  /* 0x000000040000795c */ /* 0x000fe20000300000 */
.L_x_25:
        /* <DEDUP_REMOVED lines=9> */
.L_x_26:
[----:B-1----:R-:W-:Y:S05]  /*9710*/  @P2 BRA `(.L_x_27) ;  /* 0x0000000000082947 */ /* 0x002fea0003800000 */
[----:B------:R-:W1:Y:S02]  /*9720*/  SYNCS.PHASECHK.TRANS64.TRYWAIT P0, [UR12+0x36850], R2 ;  /* 0x03685002ff0075a7 */ /* 0x000e64000800014c */
[----:B-1----:R-:W-:Y:S05]  /*9730*/  @!P0 BRA `(.L_x_28) ;  /* 0x0000006c001c8947 */ /* 0x002fea0003800000 */
.L_x_27:
[----:B------:R-:W-:Y:S01]  /*9740*/  UIADD3 UR5, UR4, 0x400, URZ ;  /* 0x0000040004057890 */ /* 0x000fe2000fffe03f */
[----:B------:R-:W-:Y:S01]  /*9750*/  WARPGROUP.ARRIVE ;  /* 0x00000000000079c5 */ /* 0x000fe20000000000 */
[----:B------:R-:W-:Y:S01]  /*9760*/  UMOV UR7, 0x40000040 ;  /* 0x4000004000077882 */ /* 0x000fe20000000000 */
[----:B-1----:R-:W1:Y:S01]  /*9770*/  SHFL.BFLY PT, R7, R6, 0x2, 0x1f ;  /* 0x0c401f0006077f89 */ /* 0x002e6200000e0000 */
[----:B------:R-:W-:Y:S01]  /*9780*/  USHF.R.U32.HI UR5, URZ, 0x4, UR5 ;  /* 0x000000043f057899 */ /* 0x000fe20008011605 */
[----:B------:R-:W-:Y:S01]  /*9790*/  CS2R R142, SRZ ;  /* 0x00000000008e7805 */ /* 0x000fe2000001ff00 */
[----:B------:R-:W-:Y:S01]  /*97a0*/  IMAD.MOV.U32 R131, RZ, RZ, -0x800000 ;  /* 0xff800000ff837424 */ /* 0x000fe200078e00ff */
[----:B0-----:R-:W0:Y:S01]  /*97b0*/  SHFL.BFLY PT, R2, R5, 0x2, 0x1f ;  /* 0x0c401f0005027f89 */ /* 0x001e2200000e0000 */
[----:B------:R-:W-:Y:S01]  /*97c0*/  ULOP3.LUT UR5, UR5, 0x3fff, URZ, 0xc0, !UPT ;  /* 0x00003fff05057892 */ /* 0x000fe2000f8ec03f */
[----:B------:R-:W-:Y:S01]  /*97d0*/  IMAD.MOV.U32 R130, RZ, RZ, -0x800000 ;  /* 0xff800000ff827424 */ /* 0x000fe200078e00ff */
[----:B------:R-:W2:Y:S01]  /*97e0*/  LDC R132, c[0x0][0xbe8] ;  /* 0x0002fa00ff847b82 */ /* 0x000ea20000000800 */
[----:B------:R-:W-:Y:S01]  /*97f0*/  R2UR UR13, R208 ;  /* 0x00000000d00d72ca */ /* 0x000fe200000e0000 */
[----:B------:R-:W-:Y:S01]  /*9800*/  ULOP3.LUT UR5, UR5, 0x3800000, URZ, 0xfc, !UPT ;  /* 0x0380000005057892 */ /* 0x000fe2000f8efc3f */
[----:B------:R-:W-:Y:S01]  /*9810*/  R2UR UR15, R209 ;  /* 0x00000000d10f72ca */ /* 0x000fe200000e0000 */
[----:B------:R-:W-:Y:S01]  /*9820*/  ULDC UR10, c[0x0][0xc44] ;  /* 0x00031100000a7ab9 */ /* 0x000fe20000000800 */
[----:B------:R-:W-:Y:S01]  /*9830*/  R2UR UR14, R207 ;  /* 0x00000000cf0e72ca */ /* 0x000fe200000e0000 */
[----:B------:R-:W-:-:S02]  /*9840*/  UIMAD UR8, UR36, 0xa80, UR5 ;  /* 0x00000a80240878a4 */ /* 0x000fc4000f8e0205 */
[----:B------:R-:W3:Y:S05]  /*9850*/  LDC R161, c[0x0][0xc38] ;  /* 0x00030e00ffa17b82 */ /* 0x000eea0000000800 */
[----:B------:R-:W-:Y:S02]  /*9860*/  UMOV UR6, UR8 ;  /* 0x0000000800067c82 */ /* 0x000fe40008000000 */
[----:B------:R-:W-:Y:S01]  /*9870*/  HGMMA.64x192x16.F32.BF16 R24, R200, gdesc[UR4].tnspB, R24, gsb0 ;  /* 0x42e00004c8187df0 */ /* 0x000fe20008001818 */
[----:B------:R-:W-:Y:S02]  /*9880*/  UIADD3 UR6, UR8, 0x80, URZ ;  /* 0x0000008008067890 */ /* 0x000fe4000fffe03f */
[----:B------:R-:W4:Y:S01]  /*9890*/  S2UR UR5, SR_SWINHI ;  /* 0x00000000000579c3 */ /* 0x000f220000002f00 */
[----:B------:R-:W-:Y:S01]  /*98a0*/  UMOV UR7, 0x40000040 ;  /* 0x4000004000077882 */ /* 0x000fe20000000000 */
[----:B-1----:R-:W-:Y:S01]  /*98b0*/  FADD.FTZ R7, R7, R6 ;  /* 0x0000000607077221 */ /* 0x002fe20000010000 */
[----:B0-----:R-:W-:Y:S01]  /*98c0*/  FADD.FTZ R8, R2, R5 ;  /* 0x0000000502087221 */ /* 0x001fe20000010000 */
[----:B------:R-:W-:-:S03]  /*98d0*/  IMAD R5, R205, 0x40, R17 ;  /* 0x00000040cd057824 */ /* 0x000fc600078e0211 */
[----:B------:R-:W0:Y:S04]  /*98e0*/  SHFL.BFLY PT, R2, R7, 0x1, 0x1f ;  /* 0x0c201f0007027f89 */ /* 0x000e2800000e0000 */
[----:B------:R-:W1:Y:S01]  /*98f0*/  SHFL.BFLY PT, R9, R8, 0x1, 0x1f ;  /* 0x0c201f0008097f89 */ /* 0x000e6200000e0000 */
[----:B0-----:R-:W-:Y:S01]  /*9900*/  FADD.FTZ R10, R7, R2 ;  /* 0x00000002070a7221 */ /* 0x001fe20000010000 */
[----:B-1----:R-:W-:-:S04]  /*9910*/  FADD.FTZ R9, R8, R9 ;  /* 0x0000000908097221 */ /* 0x002fc80000010000 */
[----:B------:R-:W-:Y:S02]  /*9920*/  FSETP.NE.FTZ.AND P0, PT, R10, RZ, PT ;  /* 0x000000ff0a00720b */ /* 0x000fe40003f15000 */
[----:B------:R-:W-:-:S11]  /*9930*/  FSETP.NE.FTZ.AND P2, PT, R9, RZ, PT ;  /* 0x000000ff0900720b */ /* 0x000fd60003f55000 */
[----:B------:R-:W0:Y:S02]  /*9940*/  @P0 MUFU.LG2 R2, R10 ;  /* 0x0000000a00020308 */ /* 0x000e240000000c00 */
[----:B------:R-:W-:-:S06]  /*9950*/  @P2 FMUL.FTZ R7, R0, 0.69314718246459960938 ;  /* 0x3f31721800072820 */ /* 0x000fcc0000410000 */
[----:B------:R-:W1:Y:S08]  /*9960*/  @P2 MUFU.LG2 R6, R9 ;  /* 0x0000000900062308 */ /* 0x000e700000000c00 */
[----:B------:R2:W-:Y:S01]  /*9970*/  @P2 MUFU.RCP R142, R9 ;  /* 0x00000009008e2308 */ /* 0x0005e20000001000 */
[----:B0-----:R-:W-:-:S07]  /*9980*/  @P0 FMUL.FTZ R2, R2, 0.69314718246459960938 ;  /* 0x3f31721802020820 */ /* 0x001fce0000410000 */
[----:B------:R0:W3:Y:S01]  /*9990*/  @P0 MUFU.RCP R143, R10 ;  /* 0x0000000a008f0308 */ /* 0x0000e20000001000 */
[----:B-1----:R-:W-:-:S04]  /*99a0*/  @P2 FMUL.FTZ R6, R6, 0.69314718246459960938 ;  /* 0x3f31721806062820 */ /* 0x002fc80000410000 */
[----:B------:R-:W-:Y:S01]  /*99b0*/  @P2 FFMA.FTZ R130, R7, R3, R6 ;  /* 0x0000000307822223 */ /* 0x000fe20000010006 */
[----:B------:R-:W-:Y:S02]  /*99c0*/  WARPGROUP.DEPBAR.LE gsb0, 0x0 ;  /* 0x00008000000079c5 */ /* 0x000fe40000010000 */
[----:B------:R-:W-:-:S06]  /*99d0*/  WARPGROUP.ARRIVE ;  /* 0x00000000000079c5 */ /* 0x000fcc0000000000 */
[----:B----4-:R-:W-:Y:S01]  /*99e0*/  HGMMA.64x192x16.F32.BF16 R24, R196, gdesc[UR4].tnspB, R24, gsb0 ;  /* 0x42e00004c4187df0 */ /* 0x010fe20008001818 */
        /* <DEDUP_REMOVED lines=17> */
[----:B------:R-:W-:Y:S01]  /*9b00*/  UIADD3 UR8, UR8, 0x300, URZ ;  /* 0x0000030008087890 */ /* 0x000fe2000fffe03f */
[----:B------:R-:W-:Y:S02]  /*9b10*/  WARPGROUP.DEPBAR.LE gsb0, 0x0 ;  /* 0x00008000000079c5 */ /* 0x000fe40000010000 */
[----:B------:R-:W-:-:S14]  /*9b20*/  WARPGROUP.ARRIVE ;  /* 0x00000000000079c5 */ /* 0x000fdc0000000000 */
[----:B------:R-:W-:Y:S01]  /*9b30*/  HGMMA.64x192x16.F32.BF16 R24, R180, gdesc[UR4].tnspB, R24, gsb0 ;  /* 0x42e00004b4187df0 */ /* 0x000fe20008001818 */
[----:B------:R-:W-:Y:S01]  /*9b40*/  UMOV UR6, UR4 ;  /* 0x0000000400067c82 */ /* 0x000fe20008000000 */
[----:B------:R-:W-:Y:S01]  /*9b50*/  UMOV UR7, UR5 ;  /* 0x0000000500077c82 */ /* 0x000fe20008000000 */
[----:B------:R-:W-:Y:S01]  /*9b60*/  UIADD3 UR5, -UR13, URZ, URZ ;  /* 0x0000003f0d057290 */ /* 0x000fe2000fffe13f */
[----:B------:R-:W-:Y:S01]  /*9b70*/  IMAD.U32 R126, RZ, RZ, UR6 ;  /* 0x00000006ff7e7e24 */ /* 0x000fe2000f8e00ff */
[----:B------:R-:W-:Y:S01]  /*9b80*/  UMOV UR6, UR8 ;  /* 0x0000000800067c82 */ /* 0x000fe20008000000 */
[----:B------:R-:W-:Y:S01]  /*9b90*/  IMAD.U32 R127, RZ, RZ, UR7 ;  /* 0x00000007ff7f7e24 */ /* 0x000fe2000f8e00ff */
[----:B------:R-:W-:Y:S01]  /*9ba0*/  UMOV UR7, 0x40000040 ;  /* 0x4000004000077882 */ /* 0x000fe20000000000 */
[----:B------:R-:W-:Y:S01]  /*9bb0*/  UIMAD UR10, UR10, UR5, UR15 ;  /* 0x000000050a0a72a4 */ /* 0x000fe2000f8e020f */
[----:B------:R-:W-:Y:S01]  /*9bc0*/  IMAD.WIDE R140, R213, 0x2, R126 ;  /* 0x00000002d58c7825 */ /* 0x000fe200078e027e */
[----:B------:R-:W-:-:S02]  /*9bd0*/  ULDC.64 UR8, c[0x0][0xb90] ;  /* 0x0002e40000087ab9 */ /* 0x000fc40000000a00 */
[----:B------:R-:W-:Y:S01]  /*9be0*/  USHF.R.S32.HI UR11, URZ, 0x1f, UR10 ;  /* 0x0000001f3f0b7899 */ /* 0x000fe2000801140a */
[----:B------:R-:W-:-:S04]  /*9bf0*/  IMAD.WIDE R126, R5, 0x2, R126 ;  /* 0x00000002057e7825 */ /* 0x000fc800078e027e */
[----:B------:R-:W-:Y:S01]  /*9c00*/  @P0 FMUL.FTZ R5, R0, 0.69314718246459960938 ;  /* 0x3f31721800050820 */ /* 0x000fe20000410000 */
[C---:B------:R-:W-:Y:S01]  /*9c10*/  IADD3 R121, P6, R140.reuse, 0x8020, RZ ;  /* 0x000080208c797810 */ /* 0x040fe20007fde0ff */
[----:B------:R-:W-:Y:S01]  /*9c20*/  UIMAD UR5, UR11, UR8, URZ ;  /* 0x000000080b0572a4 */ /* 0x000fe2000f8e023f */
[C---:B------:R-:W-:Y:S01]  /*9c30*/  IADD3 R135, P4, R140.reuse, 0x8060, RZ ;  /* 0x000080608c877810 */ /* 0x040fe20007f9e0ff */
[----:B------:R-:W-:Y:S01]  /*9c40*/  @P0 FFMA.FTZ R131, R5, R4, R2 ;  /* 0x0000000405830223 */ /* 0x000fe20000010002 */
[----:B------:R-:W-:Y:S01]  /*9c50*/  LOP3.LUT R2, R121, 0x380, RZ, 0xc0, !PT ;  /* 0x0000038079027812 */ /* 0x000fe200078ec0ff */
[----:B------:R-:W-:Y:S01]  /*9c60*/  IMAD.X R137, RZ, RZ, R141, P6 ;  /* 0x000000ffff897224 */ /* 0x000fe200030e068d */
[----:B------:R-:W-:Y:S01]  /*9c70*/  LOP3.LUT R134, R135, 0x380, RZ, 0xc0, !PT ;  /* 0x0000038087867812 */ /* 0x000fe200078ec0ff */
[----:B------:R-:W-:Y:S01]  /*9c80*/  UIMAD UR5, UR10, UR9, UR5 ;  /* 0x000000090a0572a4 */ /* 0x000fe2000f8e0205 */
[C---:B------:R-:W-:Y:S02]  /*9c90*/  IADD3 R21, P5, R140.reuse, 0x8000, RZ ;  /* 0x000080008c157810 */ /* 0x040fe40007fbe0ff */
[----:B------:R-:W-:-:S02]  /*9ca0*/  LOP3.LUT R3, R140, 0x380, RZ, 0xc0, !PT ;  /* 0x000003808c037812 */ /* 0x000fc400078ec0ff */
[----:B------:R-:W-:Y:S01]  /*9cb0*/  SHF.R.U64 R2, R2, 0x3, RZ ;  /* 0x0000000302027819 */ /* 0x000fe200000012ff */
[--C-:B------:R-:W-:Y:S01]  /*9cc0*/  IMAD.X R157, RZ, RZ, R141.reuse, P5 ;  /* 0x000000ffff9d7224 */ /* 0x100fe200028e068d */
[----:B------:R-:W-:Y:S02]  /*9cd0*/  SHF.R.U64 R134, R134, 0x3, RZ ;  /* 0x0000000386867819 */ /* 0x000fe400000012ff */
[C---:B------:R-:W-:Y:S02]  /*9ce0*/  IADD3 R8, P3, R140.reuse, 0x8040, RZ ;  /* 0x000080408c087810 */ /* 0x040fe40007f7e0ff */
[----:B------:R-:W-:Y:S02]  /*9cf0*/  IADD3 R15, P2, R140, 0x4060, RZ ;  /* 0x000040608c0f7810 */ /* 0x000fe40007f5e0ff */
[----:B------:R-:W-:Y:S01]  /*9d00*/  LOP3.LUT R0, R21, 0x380, RZ, 0xc0, !PT ;  /* 0x0000038015007812 */ /* 0x000fe200078ec0ff */
[--C-:B------:R-:W-:Y:S01]  /*9d10*/  IMAD.X R159, RZ, RZ, R141.reuse, P3 ;  /* 0x000000ffff9f7224 */ /* 0x100fe200018e068d */
[----:B------:R-:W-:Y:S01]  /*9d20*/  SHF.R.U64 R3, R3, 0x3, RZ ;  /* 0x0000000303037819 */ /* 0x000fe200000012ff */
[----:B------:R-:W-:Y:S01]  /*9d30*/  IMAD.X R155, RZ, RZ, R141, P2 ;  /* 0x000000ffff9b7224 */ /* 0x000fe200010e068d */
[----:B------:R-:W-:-:S02]  /*9d40*/  LOP3.LUT R136, R2, R121, RZ, 0x3c, !PT ;  /* 0x0000007902887212 */ /* 0x000fc400078e3cff */
[----:B------:R-:W-:Y:S01]  /*9d50*/  LOP3.LUT R134, R134, R135, RZ, 0x3c, !PT ;  /* 0x0000008786867212 */ /* 0x000fe200078e3cff */
[----:B------:R-:W-:Y:S01]  /*9d60*/  IMAD.X R135, RZ, RZ, R141, P4 ;  /* 0x000000ffff877224 */ /* 0x000fe200020e068d */
[----:B------:R-:W-:Y:S02]  /*9d70*/  LOP3.LUT R6, R8, 0x380, RZ, 0xc0, !PT ;  /* 0x0000038008067812 */ /* 0x000fe400078ec0ff */
[----:B------:R-:W-:Y:S02]  /*9d80*/  SHF.R.U64 R0, R0, 0x3, RZ ;  /* 0x0000000300007819 */ /* 0x000fe400000012ff */
[----:B------:R-:W-:Y:S02]  /*9d90*/  LOP3.LUT R2, R15, 0x380, RZ, 0xc0, !PT ;  /* 0x000003800f027812 */ /* 0x000fe400078ec0ff */
[C---:B------:R-:W-:Y:S02]  /*9da0*/  IADD3 R5, P0, R140.reuse, 0x20, RZ ;  /* 0x000000208c057810 */ /* 0x040fe40007f1e0ff */
[----:B------:R-:W-:-:S02]  /*9db0*/  IADD3 R4, P4, R140, 0x4040, RZ ;  /* 0x000040408c047810 */ /* 0x000fc40007f9e0ff */
[C---:B------:R-:W-:Y:S01]  /*9dc0*/  IADD3 R13, P3, R140.reuse, 0x4020, RZ ;  /* 0x000040208c0d7810 */ /* 0x040fe20007f7e0ff */
[--C-:B------:R-:W-:Y:S01]  /*9dd0*/  IMAD.X R145, RZ, RZ, R141.reuse, P0 ;  /* 0x000000ffff917224 */ /* 0x100fe200000e068d */
[C---:B------:R-:W-:Y:S01]  /*9de0*/  IADD3 R11, P6, R140.reuse, 0x4000, RZ ;  /* 0x000040008c0b7810 */ /* 0x040fe20007fde0ff */
[--C-:B------:R-:W-:Y:S01]  /*9df0*/  IMAD.X R139, RZ, RZ, R141.reuse, P4 ;  /* 0x000000ffff8b7224 */ /* 0x100fe200020e068d */
[C---:B--2---:R-:W-:Y:S01]  /*9e00*/  IADD3 R9, P5, R140.reuse, 0x60, RZ ;  /* 0x000000608c097810 */ /* 0x044fe20007fbe0ff */
[--C-:B------:R-:W-:Y:S01]  /*9e10*/  IMAD.X R153, RZ, RZ, R141.reuse, P3 ;  /* 0x000000ffff997224 */ /* 0x100fe200018e068d */
[----:B------:R-:W-:Y:S01]  /*9e20*/  IADD3 R7, P2, R140, 0x40, RZ ;  /* 0x000000408c077810 */ /* 0x000fe20007f5e0ff */
[--C-:B------:R-:W-:Y:S01]  /*9e30*/  IMAD.X R151, RZ, RZ, R141.reuse, P6 ;  /* 0x000000ffff977224 */ /* 0x100fe200030e068d */
[----:B------:R-:W-:Y:S01]  /*9e40*/  LOP3.LUT R140, R3, R140, RZ, 0x3c, !PT ;  /* 0x0000008c038c7212 */ /* 0x000fe200078e3cff */
[--C-:B------:R-:W-:Y:S01]  /*9e50*/  IMAD.X R149, RZ, RZ, R141.reuse, P5 ;  /* 0x000000ffff957224 */ /* 0x100fe200028e068d */
[----:B------:R-:W-:Y:S01]  /*9e60*/  SHF.R.U64 R3, R6, 0x3, RZ ;  /* 0x0000000306037819 */ /* 0x000fe200000012ff */
[----:B------:R-:W-:Y:S01]  /*9e70*/  IMAD.X R147, RZ, RZ, R141, P2 ;  /* 0x000000ffff937224 */ /* 0x000fe200010e068d */
[----:B------:R-:W-:-:S02]  /*9e80*/  LOP3.LUT R156, R0, R21, RZ, 0x3c, !PT ;  /* 0x00000015009c7212 */ /* 0x000fc400078e3cff */
[----:B------:R-:W-:Y:S02]  /*9e90*/  SHF.R.U64 R2, R2, 0x3, RZ ;  /* 0x0000000302027819 */ /* 0x000fe400000012ff */
[----:B------:R-:W-:Y:S02]  /*9ea0*/  LOP3.LUT R0, R5, 0x380, RZ, 0xc0, !PT ;  /* 0x0000038005007812 */ /* 0x000fe400078ec0ff */
[----:B------:R-:W-:Y:S02]  /*9eb0*/  LOP3.LUT R158, R3, R8, RZ, 0x3c, !PT ;  /* 0x00000008039e7212 */ /* 0x000fe400078e3cff */
[----:B------:R-:W-:Y:S02]  /*9ec0*/  LOP3.LUT R154, R2, R15, RZ, 0x3c, !PT ;  /* 0x0000000f029a7212 */ /* 0x000fe400078e3cff */
[----:B------:R-:W-:Y:S02]  /*9ed0*/  SHF.R.U64 R0, R0, 0x3, RZ ;  /* 0x0000000300007819 */ /* 0x000fe400000012ff */
[----:B------:R-:W-:-:S02]  /*9ee0*/  LOP3.LUT R3, R4, 0x380, RZ, 0xc0, !PT ;  /* 0x0000038004037812 */ /* 0x000fc400078ec0ff */
[----:B------:R-:W-:Y:S02]  /*9ef0*/  LOP3.LUT R2, R13, 0x380, RZ, 0xc0, !PT ;  /* 0x000003800d027812 */ /* 0x000fe400078ec0ff */
[----:B------:R-:W-:Y:S02]  /*9f00*/  LOP3.LUT R6, R9, 0x380, RZ, 0xc0, !PT ;  /* 0x0000038009067812 */ /* 0x000fe400078ec0ff */
[----:B------:R-:W-:Y:S02]  /*9f10*/  LOP3.LUT R144, R0, R5, RZ, 0x3c, !PT ;  /* 0x0000000500907212 */ /* 0x000fe400078e3cff */
[----:B------:R-:W-:Y:S02]  /*9f20*/  SHF.R.U64 R3, R3, 0x3, RZ ;  /* 0x0000000303037819 */ /* 0x000fe400000012ff */
[----:B------:R-:W-:Y:S02]  /*9f30*/  SHF.R.U64 R2, R2, 0x3, RZ ;  /* 0x0000000302027819 */ /* 0x000fe400000012ff */
[----:B------:R-:W-:-:S02]  /*9f40*/  SHF.R.U64 R6, R6, 0x3, RZ ;  /* 0x0000000306067819 */ /* 0x000fc400000012ff */
[----:B------:R-:W-:Y:S02]  /*9f50*/  LOP3.LUT R0, R11, 0x380, RZ, 0xc0, !PT ;  /* 0x000003800b007812 */ /* 0x000fe400078ec0ff */
[----:B------:R-:W-:Y:S02]  /*9f60*/  IADD3 R21, P2, R126, 0x5000, RZ ;  /* 0x000050007e157810 */ /* 0x000fe40007f5e0ff */
[----:B------:R-:W-:Y:S02]  /*9f70*/  LOP3.LUT R138, R3, R4, RZ, 0x3c, !PT ;  /* 0x00000004038a7212 */ /* 0x000fe400078e3cff */
[----:B------:R-:W-:Y:S02]  /*9f80*/  LOP3.LUT R152, R2, R13, RZ, 0x3c, !PT ;  /* 0x0000000d02987212 */ /* 0x000fe400078e3cff */
[----:B------:R-:W-:Y:S02]  /*9f90*/  LOP3.LUT R148, R6, R9, RZ, 0x3c, !PT ;  /* 0x0000000906947212 */ /* 0x000fe400078e3cff */
[----:B------:R-:W-:-:S02]  /*9fa0*/  SHF.R.U64 R0, R0, 0x3, RZ ;  /* 0x0000000300007819 */ /* 0x000fc400000012ff */
[C---:B------:R-:W-:Y:S02]  /*9fb0*/  IADD3 R3, P4, R126.reuse, 0x1000, RZ ;  /* 0x000010007e037810 */ /* 0x040fe40007f9e0ff */
[C---:B------:R-:W-:Y:S02]  /*9fc0*/  IADD3 R5, P3, R126.reuse, 0x2000, RZ ;  /* 0x000020007e057810 */ /* 0x040fe40007f7e0ff */
[C---:B------:R-:W-:Y:S02]  /*9fd0*/  IADD3 R9, P6, R126.reuse, 0x3000, RZ ;  /* 0x000030007e097810 */ /* 0x040fe40007fde0ff */
[----:B------:R-:W-:Y:S02]  /*9fe0*/  IADD3 R13, P5, R126, 0x4000, RZ ;  /* 0x000040007e0d7810 */ /* 0x000fe40007fbe0ff */
[----:B------:R-:W-:Y:S02]  /*9ff0*/  LOP3.LUT R20, R21, 0x380, RZ, 0xc0, !PT ;  /* 0x0000038015147812 */ /* 0x000fe400078ec0ff */
[----:B------:R-:W-:-:S02]  /*a000*/  LOP3.LUT R150, R0, R11, RZ, 0x3c, !PT ;  /* 0x0000000b00967212 */ /* 0x000fc400078e3cff */
[----:B------:R-:W-:Y:S02]  /*a010*/  LOP3.LUT R2, R3, 0x380, RZ, 0xc0, !PT ;  /* 0x0000038003027812 */ /* 0x000fe400078ec0ff */
[----:B------:R-:W-:Y:S02]  /*a020*/  LOP3.LUT R4, R5, 0x380, RZ, 0xc0, !PT ;  /* 0x0000038005047812 */ /* 0x000fe400078ec0ff */
[----:B------:R-:W-:Y:S02]  /*a030*/  LOP3.LUT R8, R9, 0x380, RZ, 0xc0, !PT ;  /* 0x0000038009087812 */ /* 0x000fe400078ec0ff */
[----:B------:R-:W-:Y:S02]  /*a040*/  LOP3.LUT R12, R13, 0x380, RZ, 0xc0, !PT ;  /* 0x000003800d0c7812 */ /* 0x000fe400078ec0ff */
[----:B------:R-:W-:Y:S02]  /*a050*/  LOP3.LUT R0, R7, 0x380, RZ, 0xc0, !PT ;  /* 0x0000038007007812 */ /* 0x000fe400078ec0ff */
[----:B------:R-:W-:-:S02]  /*a060*/  SHF.R.U64 R20, R20, 0x3, RZ ;  /* 0x0000000314147819 */ /* 0x000fc400000012ff */
[----:B------:R-:W-:Y:S02]  /*a070*/  LOP3.LUT R11, R126, 0x380, RZ, 0xc0, !PT ;  /* 0x000003807e0b7812 */ /* 0x000fe400078ec0ff */
[----:B------:R-:W-:Y:S02]  /*a080*/  SHF.R.U64 R2, R2, 0x3, RZ ;  /* 0x0000000302027819 */ /* 0x000fe400000012ff */
[----:B------:R-:W-:Y:S02]  /*a090*/  SHF.R.U64 R4, R4, 0x3, RZ ;  /* 0x0000000304047819 */ /* 0x000fe400000012ff */
[----:B------:R-:W-:Y:S02]  /*a0a0*/  SHF.R.U64 R8, R8, 0x3, RZ ;  /* 0x0000000308087819 */ /* 0x000fe400000012ff */
[----:B------:R-:W-:Y:S02]  /*a0b0*/  SHF.R.U64 R12, R12, 0x3, RZ ;  /* 0x000000030c0c7819 */ /* 0x000fe400000012ff */
[----:B------:R-:W-:-:S02]  /*a0c0*/  SHF.R.U64 R0, R0, 0x3, RZ ;  /* 0x0000000300007819 */ /* 0x000fc400000012ff */
[----:B------:R-:W-:Y:S01]  /*a0d0*/  LOP3.LUT R20, R20, R21, RZ, 0x3c, !PT ;  /* 0x0000001514147212 */ /* 0x000fe200078e3cff */
[--C-:B------:R-:W-:Y:S01]  /*a0e0*/  IMAD.X R21, RZ, RZ, R127.reuse, P2 ;  /* 0x000000ffff157224 */ /* 0x100fe200010e067f */
[----:B------:R-:W-:Y:S02]  /*a0f0*/  IADD3 R133, P2, R126, 0xb000, RZ ;  /* 0x0000b0007e857810 */ /* 0x000fe40007f5e0ff */
[----:B------:R-:W-:Y:S02]  /*a100*/  SHF.R.U64 R11, R11, 0x3, RZ ;  /* 0x000000030b0b7819 */ /* 0x000fe400000012ff */
[----:B------:R-:W-:Y:S01]  /*a110*/  LOP3.LUT R2, R2, R3, RZ, 0x3c, !PT ;  /* 0x0000000302027212 */ /* 0x000fe200078e3cff */
[--C-:B------:R-:W-:Y:S01]  /*a120*/  IMAD.X R3, RZ, RZ, R127.reuse, P4 ;  /* 0x000000ffff037224 */ /* 0x100fe200020e067f */
[----:B------:R-:W-:Y:S01]  /*a130*/  LOP3.LUT R4, R4, R5, RZ, 0x3c, !PT ;  /* 0x0000000504047212 */ /* 0x000fe200078e3cff */
[--C-:B------:R-:W-:Y:S01]  /*a140*/  IMAD.X R5, RZ, RZ, R127.reuse, P3 ;  /* 0x000000ffff057224 */ /* 0x100fe200018e067f */
[----:B------:R-:W-:Y:S01]  /*a150*/  LOP3.LUT R8, R8, R9, RZ, 0x3c, !PT ;  /* 0x0000000908087212 */ /* 0x000fe200078e3cff */
[--C-:B------:R-:W-:Y:S01]  /*a160*/  IMAD.X R9, RZ, RZ, R127.reuse, P6 ;  /* 0x000000ffff097224 */ /* 0x100fe200030e067f */
[----:B------:R-:W-:Y:S01]  /*a170*/  LOP3.LUT R12, R12, R13, RZ, 0x3c, !PT ;  /* 0x0000000d0c0c7212 */ /* 0x000fe200078e3cff */
[----:B------:R-:W-:Y:S01]  /*a180*/  IMAD.X R13, RZ, RZ, R127, P5 ;  /* 0x000000ffff0d7224 */ /* 0x000fe200028e067f */
[----:B------:R-:W-:-:S02]  /*a190*/  LOP3.LUT R146, R0, R7, RZ, 0x3c, !PT ;  /* 0x0000000700927212 */ /* 0x000fc400078e3cff */
[C---:B------:R-:W-:Y:S02]  /*a1a0*/  IADD3 R121, P0, R126.reuse, 0x6000, RZ ;  /* 0x000060007e797810 */ /* 0x040fe40007f1e0ff */
[C---:B------:R-:W-:Y:S02]  /*a1b0*/  IADD3 R125, P4, R126.reuse, 0x7000, RZ ;  /* 0x000070007e7d7810 */ /* 0x040fe40007f9e0ff */
[C---:B------:R-:W-:Y:S02]  /*a1c0*/  IADD3 R7, P3, R126.reuse, 0x8000, RZ ;  /* 0x000080007e077810 */ /* 0x040fe40007f7e0ff */
[C---:B------:R-:W-:Y:S02]  /*a1d0*/  IADD3 R15, P6, R126.reuse, 0x9000, RZ ;  /* 0x000090007e0f7810 */ /* 0x040fe40007fde0ff */
[----:B------:R-:W-:Y:S02]  /*a1e0*/  IADD3 R123, P5, R126, 0xa000, RZ ;  /* 0x0000a0007e7b7810 */ /* 0x000fe40007fbe0ff */
[----:B------:R-:W-:Y:S01]  /*a1f0*/  MOV R145, R144 ;  /* 0x0000009000917202 */ /* 0x000fe20000000f00 */
[----:B------:R-:W-:Y:S01]  /*a200*/  IMAD.U32 R144, RZ, RZ, UR12 ;  /* 0x0000000cff907e24 */ /* 0x000fe2000f8e00ff */
[----:B------:R-:W-:Y:S01]  /*a210*/  LOP3.LUT R126, R11, R126, RZ, 0x3c, !PT ;  /* 0x0000007e0b7e7212 */ /* 0x000fe200078e3cff */
[----:B------:R-:W-:Y:S01]  /*a220*/  IMAD.X R11, RZ, RZ, R127, P2 ;  /* 0x000000ffff0b7224 */ /* 0x000fe200010e067f */
[----:B------:R-:W-:Y:S01]  /*a230*/  ISETP.NE.AND P2, PT, R132, 0x1, PT ;  /* 0x000000018400780c */ /* 0x000fe20003f45270 */
[----:B------:R-:W-:Y:S01]  /*a240*/  @!P1 VIADD R144, R144, 0x36860 ;  /* 0x0003686090909836 */ /* 0x000fe20000000000 */
[----:B------:R-:W-:Y:S01]  /*a250*/  MOV R141, R140 ;  /* 0x0000008c008d7202 */ /* 0x000fe20000000f00 */
[----:B------:R-:W-:Y:S01]  /*a260*/  USHF.R.S32.HI UR12, URZ, 0x1f, UR13 ;  /* 0x0000001f3f0c7899 */ /* 0x000fe2000801140d */
[----:B------:R-:W-:-:S02]  /*a270*/  MOV R140, R150 ;  /* 0x00000096008c7202 */ /* 0x000fc40000000f00 */
[----:B------:R-:W-:Y:S02]  /*a280*/  @!P1 PRMT R150, RZ, 0x654, R144 ;  /* 0x00000654ff969816 */ /* 0x000fe40000000090 */
[----:B------:R-:W-:Y:S02]  /*a290*/  LOP3.LUT R0, R133, 0x380, RZ, 0xc0, !PT ;  /* 0x0000038085007812 */ /* 0x000fe400078ec0ff */
[----:B------:R-:W-:Y:S02]  /*a2a0*/  MOV R144, R148 ;  /* 0x0000009400907202 */ /* 0x000fe40000000f00 */
[----:B------:R-:W-:Y:S01]  /*a2b0*/  SHF.R.U64 R0, R0, 0x3, RZ ;  /* 0x0000000300007819 */ /* 0x000fe200000012ff */
[----:B------:R-:W1:Y:S01]  /*a2c0*/  @P2 LDC R151, c[0x0][0xbf0] ;  /* 0x0002fc00ff972b82 */ /* 0x000e620000000800 */
[----:B------:R-:W-:Y:S02]  /*a2d0*/  MOV R146, R146 ;  /* 0x0000009200927202 */ /* 0x000fe40000000f00 */
[----:B0-----:R-:W-:Y:S01]  /*a2e0*/  LOP3.LUT R10, R0, R133, RZ, 0x3c, !PT ;  /* 0x00000085000a7212 */ /* 0x001fe200078e3cff */
[----:B------:R-:W-:Y:S01]  /*a2f0*/  IMAD R0, RZ, RZ, -UR15 ;  /* 0x8000000fff007e24 */ /* 0x000fe2000f8e02ff */
[----:B------:R-:W-:-:S02]  /*a300*/  LOP3.LUT R120, R121, 0x380, RZ, 0xc0, !PT ;  /* 0x0000038079787812 */ /* 0x000fc400078ec0ff */
[----:B------:R-:W-:Y:S01]  /*a310*/  LOP3.LUT R6, R7, 0x380, RZ, 0xc0, !PT ;  /* 0x0000038007067812 */ /* 0x000fe200078ec0ff */
[----:B---3--:R-:W-:Y:S01]  /*a320*/  IMAD R0, R161, R0, UR14 ;  /* 0x0000000ea1007e24 */ /* 0x008fe2000f8e0200 */
[----:B------:R-:W-:Y:S02]  /*a330*/  SHF.R.U64 R120, R120, 0x3, RZ ;  /* 0x0000000378787819 */ /* 0x000fe400000012ff */
[----:B------:R-:W-:Y:S01]  /*a340*/  MOV R138, R138 ;  /* 0x0000008a008a7202 */ /* 0x000fe20000000f00 */
[----:B------:R-:W-:Y:S01]  /*a350*/  IMAD R147, R0, 0x80, R212 ;  /* 0x0000008000937824 */ /* 0x000fe200078e02d4 */
[----:B------:R-:W-:Y:S01]  /*a360*/  LOP3.LUT R120, R120, R121, RZ, 0x3c, !PT ;  /* 0x0000007978787212 */ /* 0x000fe200078e3cff */
[----:B------:R-:W-:Y:S01]  /*a370*/  IMAD.X R121, RZ, RZ, R127, P0 ;  /* 0x000000ffff797224 */ /* 0x000fe200000e067f */
[----:B------:R-:W-:Y:S02]  /*a380*/  SHF.R.U64 R6, R6, 0x3, RZ ;  /* 0x0000000306067819 */ /* 0x000fe400000012ff */
[----:B------:R-:W-:-:S02]  /*a390*/  MOV R139, R152 ;  /* 0x00000098008b7202 */ /* 0x000fc40000000f00 */
[----:B------:R-:W-:Y:S01]  /*a3a0*/  LOP3.LUT R6, R6, R7, RZ, 0x3c, !PT ;  /* 0x0000000706067212 */ /* 0x000fe200078e3cff */
[----:B------:R-:W-:Y:S01]  /*a3b0*/  IMAD.X R7, RZ, RZ, R127, P3 ;  /* 0x000000ffff077224 */ /* 0x000fe200018e067f */
[----:B------:R-:W-:Y:S02]  /*a3c0*/  MOV R136, R136 ;  /* 0x0000008800887202 */ /* 0x000fe40000000f00 */
[----:B------:R-:W-:Y:S01]  /*a3d0*/  MOV R133, R154 ;  /* 0x0000009a00857202 */ /* 0x000fe20000000f00 */
[----:B------:R-:W-:Y:S02]  /*a3e0*/  WARPGROUP.DEPBAR.LE gsb0, 0x0 ;  /* 0x00008000000079c5 */ /* 0x000fe40000010000 */
[----:B------:R-:W-:Y:S01]  /*a3f0*/  WARPGROUP.ARRIVE ;  /* 0x00000000000079c5 */ /* 0x000fe20000000000 */
[----:B------:R-:W-:Y:S02]  /*a400*/  MOV R137, R156 ;  /* 0x0000009c00897202 */ /* 0x000fe40000000f00 */
[----:B------:R-:W-:-:S02]  /*a410*/  MOV R134, R134 ;  /* 0x0000008600867202 */ /* 0x000fc40000000f00 */
[----:B------:R-:W-:Y:S01]  /*a420*/  MOV R135, R158 ;  /* 0x0000009e00877202 */ /* 0x000fe20000000f00 */
[----:B------:R-:W-:Y:S01]  /*a430*/  HGMMA.64x192x16.F32.BF16 R24, R176, gdesc[UR4].tnspB, R24, gsb0 ;  /* 0x42e00004b0187df0 */ /* 0x000fe20008001818 */
[----:B------:R-:W-:Y:S01]  /*a440*/  UIMAD.WIDE.U32 UR6, UR10, UR8, URZ ;  /* 0x000000080a0672a5 */ /* 0x000fe2000f8e003f */
[----:B------:R-:W-:Y:S02]  /*a450*/  LOP3.LUT R124, R125, 0x380, RZ, 0xc0, !PT ;  /* 0x000003807d7c7812 */ /* 0x000fe400078ec0ff */
[----:B------:R-:W-:Y:S01]  /*a460*/  LOP3.LUT R14, R15, 0x380, RZ, 0xc0, !PT ;  /* 0x000003800f0e7812 */ /* 0x000fe200078ec0ff */
[----:B------:R-:W-:Y:S01]  /*a470*/  ULDC.64 UR8, c[0x0][0x208] ;  /* 0x0000820000087ab9 */ /* 0x000fe20000000a00 */
[----:B------:R-:W-:Y:S01]  /*a480*/  LOP3.LUT R122, R123, 0x380, RZ, 0xc0, !PT ;  /* 0x000003807b7a7812 */ /* 0x000fe200078ec0ff */
[----:B------:R-:W-:Y:S01]  /*a490*/  IMAD.U32 R128, RZ, RZ, UR6 ;  /* 0x00000006ff807e24 */ /* 0x000fe2000f8e00ff */
[----:B------:R-:W-:Y:S02]  /*a4a0*/  UIADD3 UR6, UR7, UR5, URZ ;  /* 0x0000000507067290 */ /* 0x000fe4000fffe03f */
[----:B------:R-:W-:Y:S01]  /*a4b0*/  IMAD.U32 R129, RZ, RZ, UR7 ;  /* 0x00000007ff817e24 */ /* 0x000fe2000f8e00ff */
[----:B------:R-:W-:Y:S01]  /*a4c0*/  SHF.R.U64 R124, R124, 0x3, RZ ;  /* 0x000000037c7c7819 */ /* 0x000fe200000012ff */
[----:B------:R-:W-:Y:S01]  /*a4d0*/  ULDC UR5, c[0x0][0xa88] ;  /* 0x0002a20000057ab9 */ /* 0x000fe20000000800 */
[----:B------:R-:W-:Y:S01]  /*a4e0*/  SHF.R.U64 R14, R14, 0x3, RZ ;  /* 0x000000030e0e7819 */ /* 0x000fe200000012ff */
[----:B------:R-:W-:Y:S01]  /*a4f0*/  IMAD.U32 R129, RZ, RZ, UR6 ;  /* 0x00000006ff817e24 */ /* 0x000fe2000f8e00ff */
[----:B------:R-:W-:Y:S01]  /*a500*/  ULDC.64 UR6, c[0x0][0xb88] ;  /* 0x0002e20000067ab9 */ /* 0x000fe20000000a00 */
[----:B------:R-:W-:-:S02]  /*a510*/  SHF.R.U64 R122, R122, 0x3, RZ ;  /* 0x000000037a7a7819 */ /* 0x000fc400000012ff */
[----:B------:R-:W-:Y:S02]  /*a520*/  LOP3.LUT R124, R124, R125, RZ, 0x3c, !PT ;  /* 0x0000007d7c7c7212 */ /* 0x000fe400078e3cff */
[----:B------:R-:W-:Y:S01]  /*a530*/  LOP3.LUT R14, R14, R15, RZ, 0x3c, !PT ;  /* 0x0000000f0e0e7212 */ /* 0x000fe200078e3cff */
[--C-:B------:R-:W-:Y:S01]  /*a540*/  IMAD.X R15, RZ, RZ, R127.reuse, P6 ;  /* 0x000000ffff0f7224 */ /* 0x100fe200030e067f */
[----:B------:R-:W-:Y:S01]  /*a550*/  LOP3.LUT R122, R122, R123, RZ, 0x3c, !PT ;  /* 0x0000007b7a7a7212 */ /* 0x000fe200078e3cff */
[----:B------:R-:W-:Y:S01]  /*a560*/  IMAD.X R123, RZ, RZ, R127, P5 ;  /* 0x000000ffff7b7224 */ /* 0x000fe200028e067f */
[----:B------:R-:W-:Y:S01]  /*a570*/  IADD3.X R125, RZ, R127, RZ, P4, !PT ;  /* 0x0000007fff7d7210 */ /* 0x000fe200027fe4ff */
[----:B------:R-:W-:Y:S02]  /*a580*/  UIADD3 UR4, UR4, 0x36820, URZ ;  /* 0x0003682004047890 */ /* 0x000fe4000fffe03f */
[----:B------:R-:W-:Y:S02]  /*a590*/  UIADD3 UR36, UR36, 0x1, URZ ;  /* 0x0000000124247890 */ /* 0x000fe4000fffe03f */
[----:B------:R-:W-:-:S02]  /*a5a0*/  UPRMT UR4, URZ, 0x654, UR4 ;  /* 0x000006543f047896 */ /* 0x000fc40008000004 */
[----:B------:R-:W-:Y:S01]  /*a5b0*/  UISETP.NE.AND UP0, UPT, UR36, 0x2, UPT ;  /* 0x000000022400788c */ /* 0x000fe2000bf05270 */
[----:B------:R-:W-:Y:S03]  /*a5c0*/  BSSY B0, `(.L_x_29) ;  /* 0x0000114000007945 */ /* 0x000fe60003800000 */
[----:B------:R-:W-:Y:S01]  /*a5d0*/  USEL UR36, UR36, URZ, UP0 ;  /* 0x0000003f24247287 */ /* 0x000fe20008000000 */
[----:B------:R-:W-:Y:S02]  /*a5e0*/  WARPGROUP.DEPBAR.LE gsb0, 0x0 ;  /* 0x00008000000079c5 */ /* 0x000fe40000010000 */
[----:B------:R0:W-:Y:S01]  /*a5f0*/  @!P1 SYNCS.ARRIVE.TRANS64.RED.A1T0 RZ, [R150+URZ], RZ ;  /* 0x000000ff96ff99a7 */ /* 0x0001e2000810043f */
[-C--:B------:R-:W-:Y:S01]  /*a600*/  FMUL.FTZ R148, R28, R143.reuse ;  /* 0x0000008f1c947220 */ /* 0x080fe20000410000 */
[-C--:B------:R-:W-:Y:S01]  /*a610*/  FMUL.FTZ R28, R33, R143.reuse ;  /* 0x0000008f211c7220 */ /* 0x080fe20000410000 */
[-C--:B------:R-:W-:Y:S01]  /*a620*/  FMUL.FTZ R149, R32, R143.reuse ;  /* 0x0000008f20957220 */ /* 0x080fe20000410000 */
[-C--:B------:R-:W-:Y:S01]  /*a630*/  FMUL.FTZ R32, R37, R143.reuse ;  /* 0x0000008f25207220 */ /* 0x080fe20000410000 */
[-C--:B------:R-:W-:Y:S01]  /*a640*/  FMUL.FTZ R33, R36, R143.reuse ;  /* 0x0000008f24217220 */ /* 0x080fe20000410000 */
[-C--:B------:R-:W-:Y:S01]  /*a650*/  FMUL.FTZ R25, R25, R143.reuse ;  /* 0x0000008f19197220 */ /* 0x080fe20000410000 */
[-C--:B------:R-:W-:Y:S01]  /*a660*/  FMUL.FTZ R24, R24, R143.reuse ;  /* 0x0000008f18187220 */ /* 0x080fe20000410000 */
[----:B0-----:R-:W0:Y:S01]  /*a670*/  @P2 LDC R150, c[0x0][0xbec] ;  /* 0x0002fb00ff962b82 */ /* 0x001e220000000800 */
[-C--:B------:R-:W-:Y:S01]  /*a680*/  FMUL.FTZ R27, R27, R142.reuse ;  /* 0x0000008e1b1b7220 */ /* 0x080fe20000410000 */
[-C--:B------:R-:W-:Y:S01]  /*a690*/  FMUL.FTZ R26, R26, R142.reuse ;  /* 0x0000008e1a1a7220 */ /* 0x080fe20000410000 */
[-C--:B------:R-:W-:Y:S01]  /*a6a0*/  FMUL.FTZ R31, R31, R142.reuse ;  /* 0x0000008e1f1f7220 */ /* 0x080fe20000410000 */
[----:B------:R-:W-:Y:S01]  /*a6b0*/  FMUL.FTZ R30, R30, R142 ;  /* 0x0000008e1e1e7220 */ /* 0x000fe20000410000 */
[-C--:B------:R-:W-:Y:S01]  /*a6c0*/  FMUL.FTZ R29, R29, R143.reuse ;  /* 0x0000008f1d1d7220 */ /* 0x080fe20000410000 */
[-C--:B------:R-:W-:Y:S01]  /*a6d0*/  FMUL.FTZ R41, R41, R143.reuse ;  /* 0x0000008f29297220 */ /* 0x080fe20000410000 */
[-C--:B------:R-:W-:Y:S01]  /*a6e0*/  FMUL.FTZ R40, R40, R143.reuse ;  /* 0x0000008f28287220 */ /* 0x080fe20000410000 */
[----:B------:R-:W2:Y:S01]  /*a6f0*/  LDC.64 R36, c[0x0][0xb98] ;  /* 0x0002e600ff247b82 */ /* 0x000ea20000000a00 */
        /* <DEDUP_REMOVED lines=15> */
[----:B0-----:R-:W-:-:S04]  /*a7f0*/  @P2 IMAD.HI.U32 R150, R147, R150, RZ ;  /* 0x0000009693962227 */ /* 0x001fc800078e00ff */
        /* <DEDUP_REMOVED lines=23> */
[----:B------:R-:W-:-:S02]  /*a970*/  IMAD.MOV.U32 R143, RZ, RZ, R147 ;  /* 0x000000ffff8f7224 */ /* 0x000fc400078e0093 */
[-C--:B------:R-:W-:Y:S01]  /*a980*/  FMUL.FTZ R43, R43, R142.reuse ;  /* 0x0000008e2b2b7220 */ /* 0x080fe20000410000 */
[-C--:B------:R-:W-:Y:S01]  /*a990*/  FMUL.FTZ R42, R42, R142.reuse ;  /* 0x0000008e2a2a7220 */ /* 0x080fe20000410000 */
[----:B-1----:R-:W-:Y:S01]  /*a9a0*/  @P2 SHF.R.U32.HI R143, RZ, R151, R150 ;  /* 0x00000097ff8f2219 */ /* 0x002fe20000011696 */
[----:B------:R-:W-:Y:S01]  /*a9b0*/  FMUL.FTZ R35, R35, R142 ;  /* 0x0000008e23237220 */ /* 0x000fe20000410000 */
[----:B------:R-:W-:Y:S01]  /*a9c0*/  F2FP.BF16.F32.PACK_AB R24, R25, R24 ;  /* 0x000000181918723e */ /* 0x000fe200000010ff */
[----:B------:R-:W-:Y:S01]  /*a9d0*/  FMUL.FTZ R34, R34, R142 ;  /* 0x0000008e22227220 */ /* 0x000fe20000410000 */
[----:B------:R-:W-:Y:S01]  /*a9e0*/  F2FP.BF16.F32.PACK_AB R25, R27, R26 ;  /* 0x0000001a1b19723e */ /* 0x000fe200000010ff */
[-C--:B------:R-:W-:Y:S01]  /*a9f0*/  FMUL.FTZ R39, R39, R142.reuse ;  /* 0x0000008e27277220 */ /* 0x080fe20000410000 */
[----:B------:R-:W-:Y:S01]  /*aa00*/  FMUL.FTZ R38, R38, R142 ;  /* 0x0000008e26267220 */ /* 0x000fe20000410000 */
[----:B------:R-:W-:Y:S01]  /*aa10*/  F2FP.BF16.F32.PACK_AB R27, R31, R30 ;  /* 0x0000001e1f1b723e */ /* 0x000fe200000010ff */
[-C--:B------:R-:W-:Y:S01]  /*aa20*/  FMUL.FTZ R47, R47, R142.reuse ;  /* 0x0000008e2f2f7220 */ /* 0x080fe20000410000 */
[----:B------:R-:W-:Y:S01]  /*aa30*/  FMUL.FTZ R46, R46, R142 ;  /* 0x0000008e2e2e7220 */ /* 0x000fe20000410000 */
[----:B------:R-:W-:Y:S01]  /*aa40*/  F2FP.BF16.F32.PACK_AB R30, R32, R33 ;  /* 0x00000021201e723e */ /* 0x000fe200000010ff */
[----:B--2---:R-:W-:Y:S01]  /*aa50*/  IMAD.WIDE.U32 R128, R36, UR13, R128 ;  /* 0x0000000d24807c25 */ /* 0x004fe2000f8e0080 */
[----:B------:R-:W-:-:S03]  /*aa60*/  F2FP.BF16.F32.PACK_AB R33, R43, R42 ;  /* 0x0000002a2b21723e */ /* 0x000fc600000010ff */
[----:B------:R-:W-:Y:S01]  /*aa70*/  FMUL.FTZ R51, R51, R142 ;  /* 0x0000008e33337220 */ /* 0x000fe20000410000 */
[----:B------:R-:W-:Y:S01]  /*aa80*/  F2FP.BF16.F32.PACK_AB R26, R29, R148 ;  /* 0x000000941d1a723e */ /* 0x000fe200000010ff */
[----:B------:R-:W-:Y:S01]  /*aa90*/  BAR.SYNC.DEFER_BLOCKING 0x1, 0x100 ;  /* 0x0044000000007b1d */ /* 0x000fe20000010000 */
[----:B------:R-:W-:Y:S01]  /*aaa0*/  IMAD.MOV R43, RZ, RZ, -R143 ;  /* 0x000000ffff2b7224 */ /* 0x000fe200078e0a8f */
[----:B------:R-:W-:Y:S01]  /*aab0*/  F2FP.BF16.F32.PACK_AB R28, R28, R149 ;  /* 0x000000951c1c723e */ /* 0x000fe200000010ff */
[----:B------:R-:W-:Y:S01]  /*aac0*/  FMUL.FTZ R50, R50, R142 ;  /* 0x0000008e32327220 */ /* 0x000fe20000410000 */
[----:B------:R-:W-:Y:S01]  /*aad0*/  F2FP.BF16.F32.PACK_AB R29, R35, R34 ;  /* 0x00000022231d723e */ /* 0x000fe200000010ff */
[----:B------:R-:W-:Y:S01]  /*aae0*/  IMAD R43, R132, R43, R147 ;  /* 0x0000002b842b7224 */ /* 0x000fe200078e0293 */
[----:B------:R-:W-:Y:S01]  /*aaf0*/  F2FP.BF16.F32.PACK_AB R31, R39, R38 ;  /* 0x00000026271f723e */ /* 0x000fe200000010ff */
[----:B------:R-:W-:Y:S01]  /*ab00*/  IMAD R38, R36, UR12, RZ ;  /* 0x0000000c24267c24 */ /* 0x000fe2000f8e02ff */
[----:B------:R-:W-:Y:S01]  /*ab10*/  F2FP.BF16.F32.PACK_AB R32, R41, R40 ;  /* 0x000000282920723e */ /* 0x000fe200000010ff */
[----:B------:R-:W-:Y:S01]  /*ab20*/  FMUL.FTZ R55, R55, R142 ;  /* 0x0000008e37377220 */ /* 0x000fe20000410000 */
[----:B------:R-:W-:Y:S01]  /*ab30*/  F2FP.BF16.F32.PACK_AB R34, R45, R44 ;  /* 0x0000002c2d22723e */ /* 0x000fe200000010ff */
[----:B------:R-:W-:Y:S01]  /*ab40*/  IMAD R41, R37, UR13, R38 ;  /* 0x0000000d25297c24 */ /* 0x000fe2000f8e0226 */
[----:B------:R-:W-:Y:S01]  /*ab50*/  F2FP.BF16.F32.PACK_AB R35, R47, R46 ;  /* 0x0000002e2f23723e */ /* 0x000fe200000010ff */
[----:B------:R-:W-:Y:S01]  /*ab60*/  FMUL.FTZ R54, R54, R142 ;  /* 0x0000008e36367220 */ /* 0x000fe20000410000 */
[----:B------:R-:W-:Y:S01]  /*ab70*/  IADD3 R40, P0, R143, R128, RZ ;  /* 0x000000808f287210 */ /* 0x000fe20007f1e0ff */
        /* <DEDUP_REMOVED lines=8> */
[----:B------:R-:W-:Y:S01]  /*ac00*/  F2FP.BF16.F32.PACK_AB R36, R49, R48 ;  /* 0x000000303124723e */ /* 0x000fe200000010ff */
[----:B------:R0:W-:Y:S01]  /*ac10*/  STSM.16.M88.4 [R141], R24 ;  /* 0x000000188d007844 */ /* 0x0001e20000000200 */
[----:B------:R-:W-:Y:S01]  /*ac20*/  F2FP.BF16.F32.PACK_AB R37, R51, R50 ;  /* 0x000000323325723e */ /* 0x000fe200000010ff */
[----:B------:R-:W-:Y:S01]  /*ac30*/  FMUL.FTZ R75, R75, R142 ;  /* 0x0000008e4b4b7220 */ /* 0x000fe20000410000 */
[----:B------:R-:W-:Y:S01]  /*ac40*/  F2FP.BF16.F32.PACK_AB R38, R53, R52 ;  /* 0x000000343526723e */ /* 0x000fe200000010ff */
[----:B------:R-:W-:Y:S01]  /*ac50*/  STSM.16.M88.4 [R145], R28 ;  /* 0x0000001c91007844 */ /* 0x000fe20000000200 */
[----:B------:R-:W-:Y:S01]  /*ac60*/  F2FP.BF16.F32.PACK_AB R39, R55, R54 ;  /* 0x000000363727723e */ /* 0x000fe200000010ff */
[-C--:B------:R-:W-:Y:S01]  /*ac70*/  FMUL.FTZ R74, R74, R142.reuse ;  /* 0x0000008e4a4a7220 */ /* 0x080fe20000410000 */
[-C--:B------:R-:W-:Y:S01]  /*ac80*/  FMUL.FTZ R79, R79, R142.reuse ;  /* 0x0000008e4f4f7220 */ /* 0x080fe20000410000 */
[----:B------:R1:W-:Y:S01]  /*ac90*/  STSM.16.M88.4 [R146], R32 ;  /* 0x0000002092007844 */ /* 0x0003e20000000200 */
[-C--:B------:R-:W-:Y:S01]  /*aca0*/  FMUL.FTZ R78, R78, R142.reuse ;  /* 0x0000008e4e4e7220 */ /* 0x080fe20000410000 */
[-C--:B------:R-:W-:Y:S01]  /*acb0*/  FMUL.FTZ R83, R83, R142.reuse ;  /* 0x0000008e53537220 */ /* 0x080fe20000410000 */
[-C--:B------:R-:W-:Y:S01]  /*acc0*/  FMUL.FTZ R82, R82, R142.reuse ;  /* 0x0000008e52527220 */ /* 0x080fe20000410000 */
[----:B------:R-:W-:Y:S01]  /*acd0*/  STSM.16.M88.4 [R144], R36 ;  /* 0x0000002490007844 */ /* 0x000fe20000000200 */
[-C--:B------:R-:W-:Y:S01]  /*ace0*/  FMUL.FTZ R87, R87, R142.reuse ;  /* 0x0000008e57577220 */ /* 0x080fe20000410000 */
[-C--:B------:R-:W-:Y:S01]  /*acf0*/  FMUL.FTZ R86, R86, R142.reuse ;  /* 0x0000008e56567220 */ /* 0x080fe20000410000 */
[----:B------:R-:W-:Y:S01]  /*ad00*/  FMUL.FTZ R91, R91, R142 ;  /* 0x0000008e5b5b7220 */ /* 0x000fe20000410000 */
[----:B0-----:R-:W-:Y:S01]  /*ad10*/  F2FP.BF16.F32.PACK_AB R24, R57, R56 ;  /* 0x000000383918723e */ /* 0x001fe200000010ff */
[----:B------:R-:W-:Y:S01]  /*ad20*/  FMUL.FTZ R90, R90, R142 ;  /* 0x0000008e5a5a7220 */ /* 0x000fe20000410000 */
[----:B------:R-:W-:Y:S01]  /*ad30*/  F2FP.BF16.F32.PACK_AB R25, R59, R58 ;  /* 0x0000003a3b19723e */ /* 0x000fe200000010ff */
[----:B------:R-:W-:Y:S01]  /*ad40*/  FMUL.FTZ R95, R95, R142 ;  /* 0x0000008e5f5f7220 */ /* 0x000fe20000410000 */
[----:B------:R-:W-:Y:S01]  /*ad50*/  F2FP.BF16.F32.PACK_AB R26, R61, R60 ;  /* 0x0000003c3d1a723e */ /* 0x000fe200000010ff */
[----:B------:R-:W-:Y:S01]  /*ad60*/  FMUL.FTZ R94, R94, R142 ;  /* 0x0000008e5e5e7220 */ /* 0x000fe20000410000 */
[----:B------:R-:W-:Y:S01]  /*ad70*/  F2FP.BF16.F32.PACK_AB R27, R63, R62 ;  /* 0x0000003e3f1b723e */ /* 0x000fe200000010ff */
[-C--:B------:R-:W-:Y:S01]  /*ad80*/  FMUL.FTZ R99, R99, R142.reuse ;  /* 0x0000008e63637220 */ /* 0x080fe20000410000 */
[----:B-1----:R-:W-:Y:S01]  /*ad90*/  SHF.R.S32.HI R33, RZ, 0x1f, R143 ;  /* 0x0000001fff217819 */ /* 0x002fe2000001148f */
[-C--:B------:R-:W-:Y:S01]  /*ada0*/  FMUL.FTZ R98, R98, R142.reuse ;  /* 0x0000008e62627220 */ /* 0x080fe20000410000 */
[----:B------:R-:W-:Y:S01]  /*adb0*/  SHF.R.S32.HI R32, RZ, 0x1f, R43 ;  /* 0x0000001fff207819 */ /* 0x000fe2000001142b */
[----:B------:R0:W-:Y:S01]  /*adc0*/  STSM.16.M88.4 [R140], R24 ;  /* 0x000000188c007844 */ /* 0x0001e20000000200 */
[----:B------:R-:W-:Y:S01]  /*add0*/  IADD3.X R41, R33, R129, R41, P0, !PT ;  /* 0x0000008121297210 */ /* 0x000fe200007fe429 */
[----:B------:R-:W-:Y:S01]  /*ade0*/  FMUL.FTZ R103, R103, R142 ;  /* 0x0000008e67677220 */ /* 0x000fe20000410000 */
[----:B------:R-:W-:Y:S01]  /*adf0*/  F2FP.BF16.F32.PACK_AB R28, R65, R64 ;  /* 0x00000040411c723e */ /* 0x000fe200000010ff */
[----:B------:R-:W-:Y:S01]  /*ae00*/  IMAD R32, R32, UR6, RZ ;  /* 0x0000000620207c24 */ /* 0x000fe2000f8e02ff */
[----:B------:R-:W-:Y:S01]  /*ae10*/  F2FP.BF16.F32.PACK_AB R29, R67, R66 ;  /* 0x00000042431d723e */ /* 0x000fe200000010ff */
[----:B------:R-:W-:Y:S01]  /*ae20*/  IMAD.WIDE.U32 R40, R43, UR6, R40 ;  /* 0x000000062b287c25 */ /* 0x000fe2000f8e0028 */
[----:B------:R-:W-:-:S03]  /*ae30*/  F2FP.BF16.F32.PACK_AB R30, R69, R68 ;  /* 0x00000044451e723e */ /* 0x000fc600000010ff */
[----:B------:R-:W-:Y:S01]  /*ae40*/  FMUL.FTZ R102, R102, R142 ;  /* 0x0000008e66667220 */ /* 0x000fe20000410000 */
[----:B------:R-:W-:Y:S01]  /*ae50*/  F2FP.BF16.F32.PACK_AB R31, R71, R70 ;  /* 0x00000046471f723e */ /* 0x000fe200000010ff */
[----:B------:R-:W-:Y:S01]  /*ae60*/  IMAD R45, R43, UR7, R32 ;  /* 0x000000072b2d7c24 */ /* 0x000fe2000f8e0220 */
[----:B------:R-:W-:Y:S01]  /*ae70*/  F2FP.BF16.F32.PACK_AB R32, R73, R72 ;  /* 0x000000484920723e */ /* 0x000fe200000010ff */
[----:B------:R-:W-:Y:S01]  /*ae80*/  IMAD R43, R0, 0x80, R211 ;  /* 0x00000080002b7824 */ /* 0x000fe200078e02d3 */
[----:B------:R-:W-:Y:S01]  /*ae90*/  ULDC.64 UR6, c[0x0][0xb50] ;  /* 0x0002d40000067ab9 */ /* 0x000fe20000000a00 */
[----:B------:R-:W-:Y:S01]  /*aea0*/  IMAD R72, R132, UR5, RZ ;  /* 0x0000000584487c24 */ /* 0x000fe2000f8e02ff */
[----:B------:R1:W-:Y:S01]  /*aeb0*/  STSM.16.M88.4 [R139], R28 ;  /* 0x0000001c8b007844 */ /* 0x0003e20000000200 */
[----:B------:R-:W-:Y:S01]  /*aec0*/  LOP3.LUT P0, RZ, R206, 0x3, RZ, 0xc0, !PT ;  /* 0x00000003ceff7812 */ /* 0x000fe2000780c0ff */
[----:B0-----:R-:W-:Y:S02]  /*aed0*/  VIADD R25, R43, 0x8 ;  /* 0x000000082b197836 */ /* 0x001fe40000000000 */
[----:B------:R-:W-:Y:S01]  /*aee0*/  FMUL.FTZ R107, R107, R142 ;  /* 0x0000008e6b6b7220 */ /* 0x000fe20000410000 */
[----:B------:R-:W-:-:S02]  /*aef0*/  IMAD.IADD R27, R41, 0x1, R45 ;  /* 0x00000001291b7824 */ /* 0x000fc400078e022d */
[-C--:B------:R-:W-:Y:S01]  /*af00*/  FMUL.FTZ R106, R106, R142.reuse ;  /* 0x0000008e6a6a7220 */ /* 0x080fe20000410000 */
[-C--:B------:R-:W-:Y:S01]  /*af10*/  FMUL.FTZ R111, R111, R142.reuse ;  /* 0x0000008e6f6f7220 */ /* 0x080fe20000410000 */
[-C--:B------:R-:W-:Y:S01]  /*af20*/  FMUL.FTZ R110, R110, R142.reuse ;  /* 0x0000008e6e6e7220 */ /* 0x080fe20000410000 */
[-C--:B------:R-:W-:Y:S01]  /*af30*/  FMUL.FTZ R115, R115, R142.reuse ;  /* 0x0000008e73737220 */ /* 0x080fe20000410000 */
[----:B------:R-:W-:Y:S01]  /*af40*/  FMUL.FTZ R114, R114, R142 ;  /* 0x0000008e72727220 */ /* 0x000fe20000410000 */
[----:B------:R-:W-:Y:S01]  /*af50*/  ISETP.GE.OR P1, PT, R43, R72, P0 ;  /* 0x000000482b00720c */ /* 0x000fe20000726670 */
[-C--:B------:R-:W-:Y:S01]  /*af60*/  FMUL.FTZ R119, R119, R142.reuse ;  /* 0x0000008e77777220 */ /* 0x080fe20000410000 */
[----:B------:R-:W-:Y:S01]  /*af70*/  FMUL.FTZ R118, R118, R142 ;  /* 0x0000008e76767220 */ /* 0x000fe20000410000 */
[----:B------:R-:W-:Y:S01]  /*af80*/  F2FP.BF16.F32.PACK_AB R33, R75, R74 ;  /* 0x0000004a4b21723e */ /* 0x000fe200000010ff */
[----:B------:R-:W0:Y:S01]  /*af90*/  @P2 LDC R73, c[0x0][0xbec] ;  /* 0x0002fb00ff492b82 */ /* 0x000e220000000800 */
[----:B------:R-:W-:-:S02]  /*afa0*/  F2FP.BF16.F32.PACK_AB R34, R77, R76 ;  /* 0x0000004c4d22723e */ /* 0x000fc400000010ff */
[C---:B-1----:R-:W-:Y:S02]  /*afb0*/  LEA R28, P3, R40.reuse, UR6, 0x2 ;  /* 0x00000006281c7c11 */ /* 0x042fe4000f8610ff */
[----:B------:R-:W-:Y:S02]  /*afc0*/  F2FP.BF16.F32.PACK_AB R35, R79, R78 ;  /* 0x0000004e4f23723e */ /* 0x000fe400000010ff */
[----:B------:R-:W-:Y:S01]  /*afd0*/  ISETP.GE.OR P0, PT, R25, R72, P0 ;  /* 0x000000481900720c */ /* 0x000fe20000706670 */
[----:B------:R-:W-:Y:S01]  /*afe0*/  SHFL.IDX PT, R44, R28, RZ, 0x1c1f ;  /* 0x001c1fff1c2c7589 */ /* 0x000fe200000e0000 */
[----:B------:R-:W-:Y:S01]  /*aff0*/  LEA.HI.X R40, R40, UR7, R27, 0x2, P3 ;  /* 0x0000000728287c11 */ /* 0x000fe200098f141b */
[----:B------:R-:W1:Y:S01]  /*b000*/  @P2 LDC R74, c[0x0][0xbf0] ;  /* 0x0002fc00ff4a2b82 */ /* 0x000e620000000800 */
[----:B------:R-:W-:Y:S01]  /*b010*/  F2FP.BF16.F32.PACK_AB R88, R89, R88 ;  /* 0x000000585958723e */ /* 0x000fe200000010ff */
[----:B------:R-:W-:Y:S01]  /*b020*/  STSM.16.M88.4 [R138], R32 ;  /* 0x000000208a007844 */ /* 0x000fe20000000200 */
[----:B------:R-:W-:-:S02]  /*b030*/  F2FP.BF16.F32.PACK_AB R24, R81, R80 ;  /* 0x000000505118723e */ /* 0x000fc400000010ff */
[----:B------:R-:W-:Y:S01]  /*b040*/  F2FP.BF16.F32.PACK_AB R25, R83, R82 ;  /* 0x000000525319723e */ /* 0x000fe200000010ff */
[----:B------:R-:W2:Y:S01]  /*b050*/  SHFL.IDX PT, R45, R40, RZ, 0x1c1f ;  /* 0x001c1fff282d7589 */ /* 0x000ea200000e0000 */
[----:B------:R-:W-:Y:S02]  /*b060*/  F2FP.BF16.F32.PACK_AB R26, R85, R84 ;  /* 0x00000054551a723e */ /* 0x000fe400000010ff */
[----:B------:R-:W-:Y:S01]  /*b070*/  F2FP.BF16.F32.PACK_AB R27, R87, R86 ;  /* 0x00000056571b723e */ /* 0x000fe200000010ff */
[----:B------:R-:W-:Y:S01]  /*b080*/  SHFL.IDX PT, R46, R28, 0x1, 0x1c1f ;  /* 0x003c1f001c2e7f89 */ /* 0x000fe200000e0000 */
[----:B------:R-:W-:Y:S02]  /*b090*/  F2FP.BF16.F32.PACK_AB R89, R91, R90 ;  /* 0x0000005a5b59723e */ /* 0x000fe400000010ff */
[----:B------:R-:W-:Y:S01]  /*b0a0*/  F2FP.BF16.F32.PACK_AB R96, R97, R96 ;  /* 0x000000606160723e */ /* 0x000fe200000010ff */
[----:B------:R-:W-:Y:S01]  /*b0b0*/  STSM.16.M88.4 [R133], R24 ;  /* 0x0000001885007844 */ /* 0x000fe20000000200 */
[----:B------:R-:W-:-:S02]  /*b0c0*/  F2FP.BF16.F32.PACK_AB R90, R93, R92 ;  /* 0x0000005c5d5a723e */ /* 0x000fc400000010ff */
[----:B------:R-:W-:Y:S01]  /*b0d0*/  F2FP.BF16.F32.PACK_AB R91, R95, R94 ;  /* 0x0000005e5f5b723e */ /* 0x000fe200000010ff */
[----:B------:R-:W3:Y:S01]  /*b0e0*/  SHFL.IDX PT, R47, R40, 0x1, 0x1c1f ;  /* 0x003c1f00282f7f89 */ /* 0x000ee200000e0000 */
[----:B------:R-:W-:Y:S02]  /*b0f0*/  F2FP.BF16.F32.PACK_AB R97, R99, R98 ;  /* 0x000000626361723e */ /* 0x000fe400000010ff */
[----:B------:R-:W-:Y:S01]  /*b100*/  F2FP.BF16.F32.PACK_AB R104, R105, R104 ;  /* 0x000000686968723e */ /* 0x000fe200000010ff */
[----:B------:R-:W-:Y:S01]  /*b110*/  STSM.16.M88.4 [R137], R88 ;  /* 0x0000005889007844 */ /* 0x000fe20000000200 */
[----:B------:R-:W-:Y:S02]  /*b120*/  F2FP.BF16.F32.PACK_AB R98, R101, R100 ;  /* 0x000000646562723e */ /* 0x000fe400000010ff */
[----:B------:R-:W-:Y:S02]  /*b130*/  F2FP.BF16.F32.PACK_AB R99, R103, R102 ;  /* 0x000000666763723e */ /* 0x000fe400000010ff */
[----:B------:R-:W-:-:S02]  /*b140*/  F2FP.BF16.F32.PACK_AB R105, R107, R106 ;  /* 0x0000006a6b69723e */ /* 0x000fc400000010ff */
[----:B------:R-:W-:Y:S01]  /*b150*/  F2FP.BF16.F32.PACK_AB R112, R113, R112 ;  /* 0x000000707170723e */ /* 0x000fe200000010ff */
[----:B------:R-:W-:Y:S01]  /*b160*/  STSM.16.M88.4 [R136], R96 ;  /* 0x0000006088007844 */ /* 0x000fe20000000200 */
[----:B------:R-:W-:Y:S02]  /*b170*/  F2FP.BF16.F32.PACK_AB R106, R109, R108 ;  /* 0x0000006c6d6a723e */ /* 0x000fe400000010ff */
[----:B------:R-:W-:Y:S02]  /*b180*/  F2FP.BF16.F32.PACK_AB R107, R111, R110 ;  /* 0x0000006e6f6b723e */ /* 0x000fe400000010ff */
[----:B------:R-:W-:Y:S02]  /*b190*/  F2FP.BF16.F32.PACK_AB R113, R115, R114 ;  /* 0x000000727371723e */ /* 0x000fe400000010ff */
[----:B------:R-:W-:Y:S01]  /*b1a0*/  F2FP.BF16.F32.PACK_AB R114, R117, R116 ;  /* 0x000000747572723e */ /* 0x000fe200000010ff */
[----:B------:R-:W-:Y:S01]  /*b1b0*/  STSM.16.M88.4 [R135], R104 ;  /* 0x0000006887007844 */ /* 0x000fe20000000200 */
[----:B------:R-:W-:-:S05]  /*b1c0*/  F2FP.BF16.F32.PACK_AB R115, R119, R118 ;  /* 0x000000767773723e */ /* 0x000fca00000010ff */
[----:B------:R-:W-:Y:S01]  /*b1d0*/  STSM.16.M88.4 [R134], R112 ;  /* 0x0000007086007844 */ /* 0x000fe20000000200 */
[----:B------:R-:W-:Y:S06]  /*b1e0*/  BAR.SYNC.DEFER_BLOCKING 0x1, 0x100 ;  /* 0x0044000000007b1d */ /* 0x000fec0000010000 */
[----:B--2---:R-:W-:Y:S04]  /*b1f0*/  @!P1 ST.E desc[UR8][R44.64], R131 ;  /* 0x000000832c009985 */ /* 0x004fe8000c101908 */
[----:B---3--:R2:W-:Y:S04]  /*b200*/  @!P0 ST.E desc[UR8][R46.64], R130 ;  /* 0x000000822e008985 */ /* 0x0085e8000c101908 */
[----:B------:R3:W5:Y:S04]  /*b210*/  LD.E.128 R24, desc[UR8][R8.64] ;  /* 0x0000000808187980 */ /* 0x000768000c101d00 */
[----:B------:R4:W5:Y:S04]  /*b220*/  LD.E.128 R36, desc[UR8][R2.64] ;  /* 0x0000000802247980 */ /* 0x000968000c101d00 */
[----:B------:R-:W5:Y:S01]  /*b230*/  LD.E.128 R48, desc[UR8][R126.64] ;  /* 0x000000087e307980 */ /* 0x000f62000c101d00 */
[----:B---3--:R-:W3:Y:S03]  /*b240*/  LDC.64 R8, c[0x0][0xae0] ;  /* 0x0002b800ff087b82 */ /* 0x008ee60000000a00 */
[----:B------:R0:W5:Y:S01]  /*b250*/  LD.E.128 R28, desc[UR8][R4.64] ;  /* 0x00000008041c7980 */ /* 0x000162000c101d00 */
[----:B----4-:R-:W-:-:S03]  /*b260*/  IMAD R3, R22, 0x20, R205 ;  /* 0x0000002016037824 */ /* 0x010fc600078e02cd */
[----:B------:R-:W5:Y:S04]  /*b270*/  LD.E.128 R60, desc[UR8][R12.64] ;  /* 0x000000080c3c7980 */ /* 0x000f68000c101d00 */
[----:B------:R-:W5:Y:S01]  /*b280*/  LD.E.128 R52, desc[UR8][R20.64] ;  /* 0x0000000814347980 */ /* 0x000f62000c101d00 */
[----:B0-----:R-:W-:-:S03]  /*b290*/  IMAD R4, R0, 0x80, R3 ;  /* 0x0000008000047824 */ /* 0x001fc600078e0203 */
[----:B------:R-:W5:Y:S04]  /*b2a0*/  LD.E.128 R40, desc[UR8][R120.64] ;  /* 0x0000000878287980 */ /* 0x000f68000c101d00 */
[----:B------:R-:W5:Y:S04]  /*b2b0*/  LD.E.128 R32, desc[UR8][R124.64] ;  /* 0x000000087c207980 */ /* 0x000f68000c101d00 */
[----:B------:R0:W5:Y:S04]  /*b2c0*/  LD.E.128 R68, desc[UR8][R6.64] ;  /* 0x0000000806447980 */ /* 0x000168000c101d00 */
[----:B------:R-:W5:Y:S04]  /*b2d0*/  LD.E.128 R64, desc[UR8][R14.64] ;  /* 0x000000080e407980 */ /* 0x000f68000c101d00 */
[----:B------:R-:W5:Y:S04]  /*b2e0*/  LD.E.128 R56, desc[UR8][R122.64] ;  /* 0x000000087a387980 */ /* 0x000f68000c101d00 */
[----:B--2---:R2:W5:Y:S01]  /*b2f0*/  LD.E.128 R44, desc[UR8][R10.64] ;  /* 0x000000080a2c7980 */ /* 0x004562000c101d00 */
[----:B------:R-:W-:-:S02]  /*b300*/  ULDC.64 UR8, c[0x0][0xae8] ;  /* 0x0002ba0000087ab9 */ /* 0x000fc40000000a00 */
[----:B------:R-:W-:Y:S01]  /*b310*/  UIMAD UR5, UR11, UR8, URZ ;  /* 0x000000080b0572a4 */ /* 0x000fe2000f8e023f */
[----:B------:R-:W-:Y:S01]  /*b320*/  @P2 IMAD.HI.U32 R3, R4, R73, RZ ;  /* 0x0000004904032227 */ /* 0x000fe200078e00ff */
[----:B------:R-:W-:Y:S01]  /*b330*/  UIMAD.WIDE.U32 UR6, UR10, UR8, URZ ;  /* 0x000000080a0672a5 */ /* 0x000fe2000f8e003f */
[----:B------:R-:W-:Y:S01]  /*b340*/  @!PT LDS RZ, [RZ] ;  /* 0x00000000fffff984 */ /* 0x000fe20000000800 */
[----:B------:R-:W-:Y:S01]  /*b350*/  @!PT LDS RZ, [RZ] ;  /* 0x00000000fffff984 */ /* 0x000fe20000000800 */
[----:B------:R-:W-:Y:S01]  /*b360*/  @!PT LDS RZ, [RZ] ;  /* 0x00000000fffff984 */ /* 0x000fe20000000800 */
[----:B------:R-:W-:Y:S01]  /*b370*/  @!PT LDS RZ, [RZ] ;  /* 0x00000000fffff984 */ /* 0x000fe20000000800 */
[----:B------:R4:W-:Y:S06]  /*b380*/  MEMBAR.ALL.CTA ;  /* 0x0000000000007992 */ /* 0x0009ec0000008000 */
[----:B----4-:R-:W4:Y:S01]  /*b390*/  FENCE.VIEW.ASYNC.S ;  /* 0x00000000000073c6 */ /* 0x010f220000000000 */
[----:B------:R-:W-:Y:S01]  /*b3a0*/  UIMAD UR5, UR10, UR9, UR5 ;  /* 0x000000090a0572a4 */ /* 0x000fe2000f8e0205 */
[----:B------:R-:W-:Y:S01]  /*b3b0*/  IMAD.MOV.U32 R2, RZ, RZ, R4 ;  /* 0x000000ffff027224 */ /* 0x000fe200078e0004 */
[----:B-1----:R-:W-:Y:S01]  /*b3c0*/  @P2 SHF.R.U32.HI R2, RZ, R74, R3 ;  /* 0x0000004aff022219 */ /* 0x002fe20000011603 */
[----:B------:R-:W-:Y:S01]  /*b3d0*/  ULDC.64 UR8, c[0x0][0xaf0] ;  /* 0x0002bc0000087ab9 */ /* 0x000fe20000000a00 */
[----:B------:R-:W-:-:S02]  /*b3e0*/  UIADD3 UR7, UR7, UR5, URZ ;  /* 0x0000000507077290 */ /* 0x000fc4000fffe03f */
[----:B------:R-:W-:Y:S01]  /*b3f0*/  UIMAD UR5, UR12, UR8, URZ ;  /* 0x000000080c0572a4 */ /* 0x000fe2000f8e023f */
[--C-:B------:R-:W-:Y:S01]  /*b400*/  SHF.R.S32.HI R3, RZ, 0x1f, R2.reuse ;  /* 0x0000001fff037819 */ /* 0x100fe20000011402 */
[----:B------:R-:W-:Y:S01]  /*b410*/  UIMAD.WIDE.U32 UR6, UR13, UR8, UR6 ;  /* 0x000000080d0672a5 */ /* 0x000fe2000f8e0006 */
[----:B------:R-:W-:Y:S01]  /*b420*/  IMAD.MOV R5, RZ, RZ, -R2 ;  /* 0x000000ffff057224 */ /* 0x000fe200078e0a02 */
[----:B------:R-:W-:Y:S02]  /*b430*/  UIMAD UR5, UR13, UR9, UR5 ;  /* 0x000000090d0572a4 */ /* 0x000fe4000f8e0205 */
[----:B---3--:R-:W-:Y:S02]  /*b440*/  IMAD R3, R3, R8, RZ ;  /* 0x0000000803037224 */ /* 0x008fe400078e02ff */
[----:B------:R-:W-:Y:S01]  /*b450*/  UIADD3 UR7, UR7, UR5, URZ ;  /* 0x0000000507077290 */ /* 0x000fe2000fffe03f */
[----:B------:R-:W-:Y:S02]  /*b460*/  IMAD R5, R132, R5, R4 ;  /* 0x0000000584057224 */ /* 0x000fe400078e0204 */
[----:B0-----:R-:W-:-:S03]  /*b470*/  IMAD R7, R2, R9, R3 ;  /* 0x0000000902077224 */ /* 0x001fc600078e0203 */
[----:B------:R-:W-:Y:S01]  /*b480*/  SHF.R.S32.HI R4, RZ, 0x1f, R5 ;  /* 0x0000001fff047819 */ /* 0x000fe20000011405 */
[----:B------:R-:W-:Y:S01]  /*b490*/  IMAD.WIDE.U32 R2, R2, R8, UR6 ;  /* 0x0000000602027e25 */ /* 0x000fe2000f8e0008 */
[----:B------:R-:W-:Y:S01]  /*b4a0*/  ULDC.64 UR6, c[0x0][0xad8] ;  /* 0x0002b60000067ab9 */ /* 0x000fe20000000a00 */
[----:B------:R-:W-:Y:S01]  /*b4b0*/  R2UR UR9, R23 ;  /* 0x00000000170972ca */ /* 0x000fe200000e0000 */
[----:B----4-:R-:W-:Y:S01]  /*b4c0*/  SYNCS.ARRIVE.TRANS64.RED.A1T0 RZ, [UR4], RZ ;  /* 0x000000ffffff79a7 */ /* 0x010fe20008100404 */
[----:B------:R-:W-:Y:S02]  /*b4d0*/  IMAD.IADD R3, R3, 0x1, R7 ;  /* 0x0000000103037824 */ /* 0x000fe400078e0207 */
[----:B------:R-:W-:Y:S02]  /*b4e0*/  IMAD R4, R4, UR6, RZ ;  /* 0x0000000604047c24 */ /* 0x000fe4000f8e02ff */
[----:B--2---:R-:W-:Y:S02]  /*b4f0*/  IMAD R11, R0, 0x80, R205 ;  /* 0x00000080000b7824 */ /* 0x004fe400078e02cd */
[----:B------:R-:W-:-:S02]  /*b500*/  IMAD R7, R5, UR7, R4 ;  /* 0x0000000705077c24 */ /* 0x000fc4000f8e0204 */
[----:B------:R-:W-:Y:S01]  /*b510*/  IMAD.WIDE.U32 R2, R5, UR6, R2 ;  /* 0x0000000605027c25 */ /* 0x000fe2000f8e0002 */
[CC--:B------:R-:W-:Y:S01]  /*b520*/  ISETP.GE.AND P2, PT, R11.reuse, R72.reuse, PT ;  /* 0x000000480b00720c */ /* 0x0c0fe20003f46270 */
[----:B------:R-:W-:Y:S02]  /*b530*/  ULDC.64 UR6, c[0x0][0xa80] ;  /* 0x0002a00000067ab9 */ /* 0x000fe40000000a00 */
[----:B------:R-:W-:Y:S01]  /*b540*/  VIADD R5, R11, 0x20 ;  /* 0x000000200b057836 */ /* 0x000fe20000000000 */
[C---:B------:R-:W-:Y:S01]  /*b550*/  LEA R0, P3, R2.reuse, UR6, 0x1 ;  /* 0x0000000602007c11 */ /* 0x040fe2000f8608ff */
[----:B------:R-:W-:Y:S01]  /*b560*/  IMAD.IADD R3, R3, 0x1, R7 ;  /* 0x0000000103037824 */ /* 0x000fe200078e0207 */
[----:B------:R-:W-:Y:S02]  /*b570*/  ULDC UR5, c[0x0][0xc] ;  /* 0x0000030000057ab9 */ /* 0x000fe40000000800 */
[-C--:B------:R-:W-:Y:S01]  /*b580*/  ISETP.GE.AND P0, PT, R5, R72.reuse, PT ;  /* 0x000000480500720c */ /* 0x080fe20003f06270 */
[----:B------:R-:W-:Y:S01]  /*b590*/  VIADD R5, R11, 0x40 ;  /* 0x000000400b057836 */ /* 0x000fe20000000000 */
[----:B------:R-:W-:Y:S01]  /*b5a0*/  UIADD3 UR9, UR5, UR9, URZ ;  /* 0x0000000905097290 */ /* 0x000fe2000fffe03f */
[----:B------:R-:W-:Y:S01]  /*b5b0*/  LEA.HI.X R10, R2, UR7, R3, 0x1, P3 ;  /* 0x00000007020a7c11 */ /* 0x000fe200098f0c03 */
[----:B------:R-:W-:Y:S01]  /*b5c0*/  USEL UR6, URZ, 0x1, UP0 ;  /* 0x000000013f067887 */ /* 0x000fe20008000000 */
[----:B------:R0:W1:Y:S01]  /*b5d0*/  SHFL.IDX PT, R4, R0, RZ, 0x181f ;  /* 0x00181fff00047589 */ /* 0x00006200000e0000 */
[----:B------:R-:W-:-:S02]  /*b5e0*/  ISETP.GE.AND P1, PT, R5, R72, PT ;  /* 0x000000480500720c */ /* 0x000fc40003f26270 */
[----:B------:R-:W-:Y:S01]  /*b5f0*/  ULOP3.LUT UR61, UR61, UR6, URZ, 0x3c, !UPT ;  /* 0x000000063d3d7292 */ /* 0x000fe2000f8e3c3f */
[----:B------:R-:W-:Y:S01]  /*b600*/  IMAD.U32 R23, RZ, RZ, UR9 ;  /* 0x00000009ff177e24 */ /* 0x000fe2000f8e00ff */
[----:B------:R0:W2:Y:S01]  /*b610*/  SHFL.IDX PT, R5, R10, RZ, 0x181f ;  /* 0x00181fff0a057589 */ /* 0x0000a200000e0000 */
[----:B------:R-:W-:Y:S09]  /*b620*/  @P2 BRA `(.L_x_30) ;  /* 0x0000000000342947 */ /* 0x000ff20003800000 */
[----:B------:R-:W-:Y:S01]  /*b630*/  ULDC UR4, c[0x0][0xac8] ;  /* 0x0002b20000047ab9 */ /* 0x000fe20000000800 */
[----:B------:R-:W-:Y:S01]  /*b640*/  ULDC.64 UR6, c[0x0][0x208] ;  /* 0x0000820000067ab9 */ /* 0x000fe20000000a00 */
[----:B------:R-:W-:Y:S02]  /*b650*/  ISETP.GE.AND P3, PT, R19, UR4, PT ;  /* 0x0000000413007c0c */ /* 0x000fe4000bf66270 */
[----:B------:R-:W-:Y:S02]  /*b660*/  ISETP.GE.AND P4, PT, R18, UR4, PT ;  /* 0x0000000412007c0c */ /* 0x000fe4000bf86270 */
[----:B------:R-:W-:-:S09]  /*b670*/  ISETP.GE.AND P2, PT, R17, UR4, PT ;  /* 0x0000000411007c0c */ /* 0x000fd2000bf46270 */
[-C--:B-1----:R-:W-:Y:S02]  /*b680*/  @!P3 LEA R6, P5, R19, R4.reuse, 0x1 ;  /* 0x000000041306b211 */ /* 0x082fe400078a08ff */
[C---:B------:R-:W-:Y:S02]  /*b690*/  @!P4 LEA R8, P6, R18.reuse, R4, 0x1 ;  /* 0x000000041208c211 */ /* 0x040fe400078c08ff */
[----:B--2---:R-:W-:Y:S01]  /*b6a0*/  @!P2 IMAD.WIDE R2, R17, 0x2, R4 ;  /* 0x000000021102a825 */ /* 0x004fe200078e0204 */
[-C--:B------:R-:W-:Y:S02]  /*b6b0*/  @!P3 LEA.HI.X R7, R19, R5.reuse, R216, 0x1, P5 ;  /* 0x000000051307b211 */ /* 0x080fe400028f0cd8 */
[----:B------:R-:W-:Y:S02]  /*b6c0*/  @!P4 LEA.HI.X R9, R18, R5, R215, 0x1, P6 ;  /* 0x000000051209c211 */ /* 0x000fe400030f0cd7 */
[----:B-----5:R3:W-:Y:S04]  /*b6d0*/  @!P2 ST.E.128 desc[UR6][R2.64], R48 ;  /* 0x000000300200a985 */ /* 0x0207e8000c101d06 */
[----:B------:R3:W-:Y:S04]  /*b6e0*/  @!P3 ST.E.128 desc[UR6][R6.64], R60 ;  /* 0x0000003c0600b985 */ /* 0x0007e8000c101d06 */
[----:B------:R3:W-:Y:S02]  /*b6f0*/  @!P4 ST.E.128 desc[UR6][R8.64], R68 ;  /* 0x000000440800c985 */ /* 0x0007e4000c101d06 */
.L_x_30:
[----:B------:R-:W-:Y:S05]  /*b700*/  BSYNC B0 ;  /* 0x0000000000007941 */ /* 0x000fea0003800000 */
.L_x_29:
[----:B--2---:R2:W4:Y:S01]  /*b710*/  SHFL.IDX PT, R5, R10, 0x1, 0x181f ;  /* 0x00381f000a057f89 */ /* 0x00452200000e0000 */
[----:B------:R-:W-:Y:S03]  /*b720*/  BSSY B0, `(.L_x_31) ;  /* 0x0000010000007945 */ /* 0x000fe60003800000 */
[----:B-1----:R2:W1:Y:S01]  /*b730*/  SHFL.IDX PT, R4, R0, 0x1, 0x181f ;  /* 0x00381f0000047f89 */ /* 0x00246200000e0000 */
[----:B------:R-:W-:Y:S05]  /*b740*/  @P0 BRA `(.L_x_32) ;  /* 0x0000000000340947 */ /* 0x000fea0003800000 */
[----:B------:R-:W-:Y:S01]  /*b750*/  ULDC UR4, c[0x0][0xac8] ;  /* 0x0002b20000047ab9 */ /* 0x000fe20000000800 */
[----:B------:R-:W-:Y:S01]  /*b760*/  ULDC.64 UR6, c[0x0][0x208] ;  /* 0x0000820000067ab9 */ /* 0x000fe20000000a00 */
[----:B------:R-:W-:Y:S02]  /*b770*/  ISETP.GE.AND P4, PT, R19, UR4, PT ;  /* 0x0000000413007c0c */ /* 0x000fe4000bf86270 */
[----:B------:R-:W-:Y:S02]  /*b780*/  ISETP.GE.AND P5, PT, R18, UR4, PT ;  /* 0x0000000412007c0c */ /* 0x000fe4000bfa6270 */
[----:B------:R-:W-:-:S09]  /*b790*/  ISETP.GE.AND P3, PT, R17, UR4, PT ;  /* 0x0000000411007c0c */ /* 0x000fd2000bf66270 */
[-C--:B-1-3--:R-:W-:Y:S02]  /*b7a0*/  @!P4 LEA R6, P0, R19, R4.reuse, 0x1 ;  /* 0x000000041306c211 */ /* 0x08afe400078008ff */
[C---:B------:R-:W-:Y:S02]  /*b7b0*/  @!P5 LEA R8, P2, R18.reuse, R4, 0x1 ;  /* 0x000000041208d211 */ /* 0x040fe400078408ff */
[----:B----4-:R-:W-:Y:S01]  /*b7c0*/  @!P3 IMAD.WIDE R2, R17, 0x2, R4 ;  /* 0x000000021102b825 */ /* 0x010fe200078e0204 */
[-C--:B------:R-:W-:Y:S02]  /*b7d0*/  @!P4 LEA.HI.X R7, R19, R5.reuse, R216, 0x1, P0 ;  /* 0x000000051307c211 */ /* 0x080fe400000f0cd8 */
[----:B------:R-:W-:Y:S02]  /*b7e0*/  @!P5 LEA.HI.X R9, R18, R5, R215, 0x1, P2 ;  /* 0x000000051209d211 */ /* 0x000fe400010f0cd7 */
[----:B-----5:R1:W-:Y:S04]  /*b7f0*/  @!P3 ST.E.128 desc[UR6][R2.64], R36 ;  /* 0x000000240200b985 */ /* 0x0203e8000c101d06 */
[----:B------:R1:W-:Y:S04]  /*b800*/  @!P4 ST.E.128 desc[UR6][R6.64], R52 ;  /* 0x000000340600c985 */ /* 0x0003e8000c101d06 */
[----:B------:R1:W-:Y:S02]  /*b810*/  @!P5 ST.E.128 desc[UR6][R8.64], R64 ;  /* 0x000000400800d985 */ /* 0x0003e4000c101d06 */
.L_x_32:
[----:B------:R-:W-:Y:S05]  /*b820*/  BSYNC B0 ;  /* 0x0000000000007941 */ /* 0x000fea0003800000 */
.L_x_31:
[----:B----4-:R4:W0:Y:S01]  /*b830*/  SHFL.IDX PT, R5, R10, 0x2, 0x181f ;  /* 0x00581f000a057f89 */ /* 0x01082200000e0000 */
        /* <DEDUP_REMOVED lines=10> */
[----:B0-----:R-:W-:Y:S01]  /*b8e0*/  @!P2 IMAD.WIDE R2, R17, 0x2, R4 ;  /* 0x000000021102a825 */ /* 0x001fe200078e0204 */
[-C--:B------:R-:W-:Y:S02]  /*b8f0*/  @!P3 LEA.HI.X R7, R19, R5.reuse, R216, 0x1, P0 ;  /* 0x000000051307b211 */ /* 0x080fe400000f0cd8 */
[----:B------:R-:W-:Y:S02]  /*b900*/  @!P4 LEA.HI.X R9, R18, R5, R215, 0x1, P1 ;  /* 0x000000051209c211 */ /* 0x000fe400008f0cd7 */
[----:B-----5:R0:W-:Y:S04]  /*b910*/  @!P2 ST.E.128 desc[UR6][R2.64], R28 ;  /* 0x0000001c0200a985 */ /* 0x0201e8000c101d06 */
[----:B------:R0:W-:Y:S04]  /*b920*/  @!P3 ST.E.128 desc[UR6][R6.64], R40 ;  /* 0x000000280600b985 */ /* 0x0001e8000c101d06 */
[----:B------:R0:W-:Y:S02]  /*b930*/  @!P4 ST.E.128 desc[UR6][R8.64], R56 ;  /* 0x000000380800c985 */ /* 0x0001e4000c101d06 */
.L_x_34:
[----:B------:R-:W-:Y:S05]  /*b940*/  BSYNC B0 ;  /* 0x0000000000007941 */ /* 0x000fea0003800000 */
.L_x_33:
[----:B0--3--:R-:W-:Y:S01]  /*b950*/  VIADD R3, R11, 0x60 ;  /* 0x000000600b037836 */ /* 0x009fe20000000000 */
[----:B------:R0:W3:Y:S01]  /*b960*/  SHFL.IDX PT, R5, R10, 0x3, 0x181f ;  /* 0x00781f000a057f89 */ /* 0x0000e200000e0000 */
[----:B------:R-:W-:Y:S01]  /*b970*/  BSSY B0, `(.L_x_35) ;  /* 0x0000012000007945 */ /* 0x000fe20003800000 */
[----:B------:R-:W-:Y:S02]  /*b980*/  VIADD R204, R204, 0x1 ;  /* 0x00000001cccc7836 */ /* 0x000fe40000000000 */
[----:B------:R-:W-:Y:S01]  /*b990*/  ISETP.GE.AND P0, PT, R3, R72, PT ;  /* 0x000000480300720c */ /* 0x000fe20003f06270 */
[----:B-1----:R0:W1:-:S12]  /*b9a0*/  SHFL.IDX PT, R4, R0, 0x3, 0x181f ;  /* 0x00781f0000047f89 */ /* 0x00205800000e0000 */
[----:B0-----:R-:W-:Y:S05]  /*b9b0*/  @P0 BRA `(.L_x_36) ;  /* 0x0000000000340947 */ /* 0x001fea0003800000 */
[----:B------:R-:W-:Y:S01]  /*b9c0*/  ULDC UR4, c[0x0][0xac8] ;  /* 0x0002b20000047ab9 */ /* 0x000fe20000000800 */
[----:B------:R-:W-:Y:S01]  /*b9d0*/  ULDC.64 UR6, c[0x0][0x208] ;  /* 0x0000820000067ab9 */ /* 0x000fe20000000a00 */
[----:B------:R-:W-:Y:S02]  /*b9e0*/  ISETP.GE.AND P3, PT, R19, UR4, PT ;  /* 0x0000000413007c0c */ /* 0x000fe4000bf66270 */
[----:B------:R-:W-:Y:S02]  /*b9f0*/  ISETP.GE.AND P4, PT, R18, UR4, PT ;  /* 0x0000000412007c0c */ /* 0x000fe4000bf86270 */
[----:B------:R-:W-:-:S09]  /*ba00*/  ISETP.GE.AND P2, PT, R17, UR4, PT ;  /* 0x0000000411007c0c */ /* 0x000fd2000bf46270 */
[-C--:B-1----:R-:W-:Y:S02]  /*ba10*/  @!P3 LEA R6, P0, R19, R4.reuse, 0x1 ;  /* 0x000000041306b211 */ /* 0x082fe400078008ff */
[C---:B------:R-:W-:Y:S02]  /*ba20*/  @!P4 LEA R8, P1, R18.reuse, R4, 0x1 ;  /* 0x000000041208c211 */ /* 0x040fe400078208ff */
[----:B---3--:R-:W-:Y:S01]  /*ba30*/  @!P2 IMAD.WIDE R2, R17, 0x2, R4 ;  /* 0x000000021102a825 */ /* 0x008fe200078e0204 */
[-C--:B------:R-:W-:Y:S02]  /*ba40*/  @!P3 LEA.HI.X R7, R19, R5.reuse, R216, 0x1, P0 ;  /* 0x000000051307b211 */ /* 0x080fe400000f0cd8 */
[----:B------:R-:W-:Y:S02]  /*ba50*/  @!P4 LEA.HI.X R9, R18, R5, R215, 0x1, P1 ;  /* 0x000000051209c211 */ /* 0x000fe400008f0cd7 */
[----:B-----5:R0:W-:Y:S04]  /*ba60*/  @!P2 ST.E.128 desc[UR6][R2.64], R24 ;  /* 0x000000180200a985 */ /* 0x0201e8000c101d06 */
[----:B------:R0:W-:Y:S04]  /*ba70*/  @!P3 ST.E.128 desc[UR6][R6.64], R32 ;  /* 0x000000200600b985 */ /* 0x0001e8000c101d06 */
[----:B------:R0:W-:Y:S02]  /*ba80*/  @!P4 ST.E.128 desc[UR6][R8.64], R44 ;  /* 0x0000002c0800c985 */ /* 0x0001e4000c101d06 */
.L_x_36:
[----:B------:R-:W-:Y:S05]  /*ba90*/  BSYNC B0 ;  /* 0x0000000000007941 */ /* 0x000fea0003800000 */
.L_x_35:
[----:B--2-4-:R-:W2:Y:S01]  /*baa0*/  LDC R0, c[0x0][0xc34] ;  /* 0x00030d00ff007b82 */ /* 0x014ea20000000800 */
[----:B------:R-:W-:-:S13]  /*bab0*/  R2UR UR4, R23 ;  /* 0x00000000170472ca */ /* 0x000fda00000e0000 */
[----:B--2---:R-:W-:-:S13]  /*bac0*/  ISETP.LE.AND P0, PT, R0, UR4, PT ;  /* 0x0000000400007c0c */ /* 0x004fda000bf03270 */
[----:B------:R-:W-:Y:S05]  /*bad0*/  @!P0 BRA `(.L_x_37) ;  /* 0xffffff5000a88947 */ /* 0x000fea000383ffff */
[----:B------:R-:W-:Y:S05]  /*bae0*/  EXIT ;  /* 0x000000000000794d */ /* 0x000fea0003800000 */
.L_x_7:
[----:B------:R-:W-:-:S08]  /*baf0*/  NOP ;  /* 0x0000000000007918 */ /* 0x000fd00000000000 */
[----:B0-----:R-:W0:-:S00]  /*bb00*/  USETMAXREG.DEALLOC.CTAPOOL 0x18 ;  /* 0x00000018000079c8 */ /* 0x001e0000080e0500 */
[----:B------:R-:W1:Y:S01]  /*bb10*/  S2UR UR5, SR_CTAID.X ;  /* 0x00000000000579c3 */ /* 0x000e620000002500 */
[----:B0-----:R-:W-:Y:S02]  /*bb20*/  IMAD.MOV.U32 R2, RZ, RZ, 0x1 ;  /* 0x00000001ff027424 */ /* 0x001fe400078e00ff */
[----:B------:R-:W-:-:S05]  /*bb30*/  IMAD.MOV.U32 R18, RZ, RZ, RZ ;  /* 0x000000ffff127224 */ /* 0x000fca00078e00ff */
[----:B------:R-:W1:Y:S02]  /*bb40*/  LDC R3, c[0x0][0xc34] ;  /* 0x00030d00ff037b82 */ /* 0x000e640000000800 */
[----:B-1----:R-:W-:Y:S01]  /*bb50*/  ISETP.LE.AND P0, PT, R3, UR5, PT ;  /* 0x0000000503007c0c */ /* 0x002fe2000bf03270 */
[----:B------:R-:W-:-:S05]  /*bb60*/  IMAD.MOV.U32 R3, RZ, RZ, 0x1 ;  /* 0x00000001ff037424 */ /* 0x000fca00078e00ff */
[----:B------:R0:W-:Y:S07]  /*bb70*/  STL [R1+0x4], R3 ;  /* 0x0000040301007387 */ /* 0x0001ee0000100800 */
[----:B------:R-:W-:Y:S05]  /*bb80*/  @P0 BRA `(.L_x_38) ;  /* 0x0000004000d40947 */ /* 0x000fea0003800000 */
[----:B------:R-:W1:Y:S01]  /*bb90*/  S2UR UR4, SR_CgaCtaId ;  /* 0x00000000000479c3 */ /* 0x000e620000008800 */
[C---:B------:R-:W-:Y:S01]  /*bba0*/  IMAD.SHL.U32 R2, R0.reuse, 0x8, RZ ;  /* 0x0000000800027824 */ /* 0x040fe200078e00ff */
[----:B------:R-:W-:Y:S01]  /*bbb0*/  LOP3.LUT R5, R0, 0x7f, RZ, 0xc0, !PT ;  /* 0x0000007f00057812 */ /* 0x000fe200078ec0ff */
[----:B------:R-:W-:Y:S01]  /*bbc0*/  UMOV UR36, 0x400 ;  /* 0x0000040000247882 */ /* 0x000fe20000000000 */
[----:B------:R-:W-:Y:S01]  /*bbd0*/  IMAD.MOV.U32 R18, RZ, RZ, RZ ;  /* 0x000000ffff127224 */ /* 0x000fe200078e00ff */
[----:B------:R-:W-:Y:S01]  /*bbe0*/  ULDC.64 UR38, c[0x0][0x198] ;  /* 0x0000660000267ab9 */ /* 0x000fe20000000a00 */
[C---:B0-----:R-:W-:Y:S01]  /*bbf0*/  LOP3.LUT R3, R2.reuse, 0x1f8, RZ, 0xc0, !PT ;  /* 0x000001f802037812 */ /* 0x041fe200078ec0ff */
[----:B------:R-:W-:Y:S01]  /*bc00*/  ULDC UR37, c[0x0][0xc] ;  /* 0x0000030000257ab9 */ /* 0x000fe20000000800 */
[----:B------:R-:W-:Y:S02]  /*bc10*/  LOP3.LUT R2, R2, 0x38, RZ, 0xc0, !PT ;  /* 0x0000003802027812 */ /* 0x000fe400078ec0ff */
[----:B------:R-:W-:-:S02]  /*bc20*/  LOP3.LUT R4, R3, 0x38, R0, 0x78, !PT ;  /* 0x0000003803047812 */ /* 0x000fc400078e7800 */
[----:B------:R-:W-:Y:S02]  /*bc30*/  SHF.L.U32 R3, R5, 0x3, RZ ;  /* 0x0000000305037819 */ /* 0x000fe400000006ff */
[----:B------:R-:W-:Y:S02]  /*bc40*/  SHF.R.U32.HI R5, RZ, 0x3, R5 ;  /* 0x00000003ff057819 */ /* 0x000fe40000011605 */
[----:B------:R-:W-:Y:S01]  /*bc50*/  LOP3.LUT R4, R4, 0x200, R3, 0xf8, !PT ;  /* 0x0000020004047812 */ /* 0x000fe200078ef803 */
[----:B------:R-:W-:-:S05]  /*bc60*/  IMAD.SHL.U32 R3, R0, 0x10, RZ ;  /* 0x0000001000037824 */ /* 0x000fca00078e00ff */
[----:B------:R-:W-:Y:S01]  /*bc70*/  LOP3.LUT R0, R5, 0x70, R3, 0xf8, !PT ;  /* 0x0000007005007812 */ /* 0x000fe200078ef803 */
[----:B------:R-:W-:Y:S01]  /*bc80*/  IMAD.U32 R3, RZ, RZ, UR5 ;  /* 0x00000005ff037e24 */ /* 0x000fe2000f8e00ff */
[----:B-1----:R-:W-:Y:S01]  /*bc90*/  ULEA UR36, UR4, UR36, 0x18 ;  /* 0x0000002404247291 */ /* 0x002fe2000f8ec03f */
[----:B------:R-:W-:-:S05]  /*bca0*/  IMAD.MOV.U32 R0, RZ, RZ, 0x1 ;  /* 0x00000001ff007424 */ /* 0x000fca00078e00ff */
[----:B------:R-:W-:-:S05]  /*bcb0*/  LEA R4, R4, UR36, 0x1 ;  /* 0x0000002404047c11 */ /* 0x000fca000f8e08ff */
[----:B------:R-:W-:Y:S04]  /*bcc0*/  STL [R1+0x10], R4 ;  /* 0x0000100401007387 */ /* 0x000fe80000100800 */
[----:B------:R0:W-:Y:S04]  /*bcd0*/  STL [R1+0x24], R3 ;  /* 0x0000240301007387 */ /* 0x0001e80000100800 */
[----:B------:R1:W-:Y:S04]  /*bce0*/  STL [R1+0x4], R0 ;  /* 0x0000040001007387 */ /* 0x0003e80000100800 */
[----:B------:R2:W-:Y:S01]  /*bcf0*/  STL [R1+0x2c], RZ ;  /* 0x00002cff01007387 */ /* 0x0005e20000100800 */
[----:B0-----:R-:W-:-:S02]  /*bd00*/  LOP3.LUT R3, R2, 0x40, RZ, 0xfc, !PT ;  /* 0x0000004002037812 */ /* 0x001fc400078efcff */
[----:B-1----:R-:W-:-:S07]  /*bd10*/  LOP3.LUT R0, R2, 0x80, RZ, 0xfc, !PT ;  /* 0x0000008002007812 */ /* 0x002fce00078efcff */
.L_x_118:
[----:B------:R-:W3:Y:S01]  /*bd20*/  LDL R2, [R1+0x24] ;  /* 0x0000240001027983 */ /* 0x000ee20000100800 */
[----:B0-----:R-:W0:Y:S01]  /*bd30*/  LDC R0, c[0x0][0xc38] ;  /* 0x00030e00ff007b82 */ /* 0x001e220000000800 */
[----:B------:R-:W-:Y:S05]  /*bd40*/  YIELD ;  /* 0x0000000000007946 */ /* 0x000fea0003800000 */
[----:B------:R-:W-:Y:S02]  /*bd50*/  ULDC.64 UR4, c[0x0][0x418] ;  /* 0x0001060000047ab9 */ /* 0x000fe40000000a00 */
[----:B-1----:R-:W1:Y:S01]  /*bd60*/  LDC R16, c[0x0][0xc44] ;  /* 0x00031100ff107b82 */ /* 0x002e620000000800 */
[----:B------:R-:W-:-:S03]  /*bd70*/  UISETP.NE.U32.AND UP0, UPT, UR4, URZ, UPT ;  /* 0x0000003f0400728c */ /* 0x000fc6000bf05070 */
[----:B------:R-:W-:Y:S01]  /*bd80*/  ULDC UR4, c[0x0][0x424] ;  /* 0x0001090000047ab9 */ /* 0x000fe20000000800 */
[----:B------:R-:W-:-:S04]  /*bd90*/  UISETP.NE.AND.EX UP0, UPT, UR5, URZ, UPT, UP0 ;  /* 0x0000003f0500728c */ /* 0x000fc8000bf05300 */
[----:B------:R-:W-:Y:S01]  /*bda0*/  USEL UR4, UR4, 0x1, UP0 ;  /* 0x0000000104047887 */ /* 0x000fe20008000000 */
[----:B0-----:R-:W-:Y:S02]  /*bdb0*/  ISETP.NE.AND P0, PT, R0, 0x1, PT ;  /* 0x000000010000780c */ /* 0x001fe40003f05270 */
[----:B-1----:R-:W-:-:S11]  /*bdc0*/  ISETP.NE.AND P1, PT, R16, 0x1, PT ;  /* 0x000000011000780c */ /* 0x002fd60003f25270 */
[----:B------:R-:W3:Y:S08]  /*bdd0*/  @P0 LDC R0, c[0x0][0xc3c] ;  /* 0x00030f00ff000b82 */ /* 0x000ef00000000800 */
[----:B------:R-:W0:Y:S01]  /*bde0*/  @P0 LDC R3, c[0x0][0xc40] ;  /* 0x00031000ff030b82 */ /* 0x000e220000000800 */
[----:B---3--:R-:W-:-:S04]  /*bdf0*/  @P0 IMAD.HI.U32 R0, R2, R0, RZ ;  /* 0x0000000002000227 */ /* 0x008fc800078e00ff */
[----:B------:R-:W-:Y:S01]  /*be00*/  IMAD.MOV.U32 R4, RZ, RZ, R2 ;  /* 0x000000ffff047224 */ /* 0x000fe200078e0002 */
[----:B0-----:R-:W-:Y:S02]  /*be10*/  @P0 SHF.R.U32.HI R4, RZ, R3, R0 ;  /* 0x00000003ff040219 */ /* 0x001fe40000011600 */
[----:B------:R-:W0:Y:S03]  /*be20*/  @P1 LDC.64 R2, c[0x0][0xc48] ;  /* 0x00031200ff021b82 */ /* 0x000e260000000a00 */
[----:B------:R-:W-:Y:S01]  /*be30*/  IMAD.MOV.U32 R5, RZ, RZ, R4 ;  /* 0x000000ffff057224 */ /* 0x000fe200078e0004 */
[----:B------:R1:W-:Y:S04]  /*be40*/  STL [R1+0x20], R4 ;  /* 0x0000200401007387 */ /* 0x0003e80000100800 */
[----:B------:R-:W3:Y:S01]  /*be50*/  LDC R0, c[0x0][0x2f0] ;  /* 0x0000bc00ff007b82 */ /* 0x000ee20000000800 */
[----:B0-----:R-:W-:-:S05]  /*be60*/  @P1 IMAD.HI.U32 R2, R4, R2, RZ ;  /* 0x0000000204021227 */ /* 0x001fca00078e00ff */
[----:B------:R-:W-:Y:S01]  /*be70*/  @P1 SHF.R.U32.HI R5, RZ, R3, R2 ;  /* 0x00000003ff051219 */ /* 0x000fe20000011602 */
[----:B------:R-:W-:Y:S02]  /*be80*/  IMAD.MOV.U32 R2, RZ, RZ, RZ ;  /* 0x000000ffff027224 */ /* 0x000fe400078e00ff */
[----:B---3--:R-:W-:Y:S01]  /*be90*/  IMAD R6, R0, UR4, RZ ;  /* 0x0000000400067c24 */ /* 0x008fe2000f8e02ff */
[----:B------:R-:W-:Y:S01]  /*bea0*/  UIADD3 UR4, UR36, 0x21400, URZ ;  /* 0x0002140024047890 */ /* 0x000fe2000fffe03f */
[----:B------:R-:W-:Y:S01]  /*beb0*/  IMAD.MOV R0, RZ, RZ, -R5 ;  /* 0x000000ffff007224 */ /* 0x000fe200078e0a05 */
[----:B------:R1:W-:Y:S01]  /*bec0*/  STL [R1+0x14], R5 ;  /* 0x0000140501007387 */ /* 0x0003e20000100800 */
[----:B------:R-:W-:Y:S01]  /*bed0*/  VIADD R3, R6, 0x6f ;  /* 0x0000006f06037836 */ /* 0x000fe20000000000 */
[----:B------:R-:W-:Y:S01]  /*bee0*/  ULOP3.LUT UP0, URZ, UR4, 0x3ff, URZ, 0xc0, !UPT ;  /* 0x000003ff043f7892 */ /* 0x000fe2000f80c03f */
[----:B------:R-:W-:Y:S01]  /*bef0*/  IMAD R16, R16, R0, R4 ;  /* 0x0000000010107224 */ /* 0x000fe200078e0204 */
[----:B------:R1:W-:Y:S01]  /*bf00*/  STL [R1+0x28], R6 ;  /* 0x0000280601007387 */ /* 0x0003e20000100800 */
[----:B------:R-:W-:-:S03]  /*bf10*/  IMAD.HI R2, R3, -0x6db6db6d, R2 ;  /* 0x9249249303027827 */ /* 0x000fc600078e0202 */
[----:B------:R-:W-:Y:S02]  /*bf20*/  PLOP3.LUT P0, PT, PT, PT, UP0, 0x80, 0x0 ;  /* 0x000000000000781c */ /* 0x000fe40003f0f008 */
[----:B------:R-:W-:-:S04]  /*bf30*/  SHF.R.U32.HI R0, RZ, 0x1f, R2 ;  /* 0x0000001fff007819 */ /* 0x000fc80000011602 */
[----:B------:R-:W-:-:S05]  /*bf40*/  LEA.HI.SX32 R0, R2, R0, 0x1a ;  /* 0x0000000002007211 */ /* 0x000fca00078fd2ff */
[----:B------:R1:W-:Y:S02]  /*bf50*/  STL [R1+0x1c], R0 ;  /* 0x00001c0001007387 */ /* 0x0003e40000100800 */
[----:B--2---:R-:W-:Y:S05]  /*bf60*/  @!P0 BRA `(.L_x_39) ;  /* 0x0000000000408947 */ /* 0x004fea0003800000 */
[----:B------:R-:W-:Y:S01]  /*bf70*/  MOV R2, 0x0 ;  /* 0x0000000000027802 */ /* 0x000fe20000000f00 */
[----:B------:R-:W-:Y:S01]  /*bf80*/  ULDC.64 UR6, c[0x4][0xa8] ;  /* 0x01002a0000067ab9 */ /* 0x000fe20000000a00 */
[----:B------:R-:W-:Y:S01]  /*bf90*/  ULDC.64 UR8, c[0x4][0xb0] ;  /* 0x01002c0000087ab9 */ /* 0x000fe20000000a00 */
[----:B------:R-:W-:Y:S01]  /*bfa0*/  ULDC.64 UR4, c[0x4][0x8] ;  /* 0x0100020000047ab9 */ /* 0x000fe20000000a00 */
[----:B-1----:R-:W-:Y:S02]  /*bfb0*/  IMAD.U32 R4, RZ, RZ, UR6 ;  /* 0x00000006ff047e24 */ /* 0x002fe4000f8e00ff */
[----:B------:R-:W0:Y:S01]  /*bfc0*/  LDC.64 R2, c[0x4][R2] ;  /* 0x0100000002027b82 */ /* 0x000e220000000a00 */
[----:B------:R-:W-:Y:S02]  /*bfd0*/  IMAD.U32 R5, RZ, RZ, UR7 ;  /* 0x00000007ff057e24 */ /* 0x000fe4000f8e00ff */
[----:B------:R-:W-:Y:S02]  /*bfe0*/  IMAD.U32 R6, RZ, RZ, UR8 ;  /* 0x00000008ff067e24 */ /* 0x000fe4000f8e00ff */
[----:B------:R-:W-:-:S02]  /*bff0*/  IMAD.U32 R7, RZ, RZ, UR9 ;  /* 0x00000009ff077e24 */ /* 0x000fc4000f8e00ff */
[----:B------:R-:W-:Y:S02]  /*c000*/  IMAD.U32 R10, RZ, RZ, UR4 ;  /* 0x00000004ff0a7e24 */ /* 0x000fe4000f8e00ff */
[----:B------:R-:W-:Y:S02]  /*c010*/  IMAD.U32 R11, RZ, RZ, UR5 ;  /* 0x00000005ff0b7e24 */ /* 0x000fe4000f8e00ff */
[----:B------:R-:W-:Y:S02]  /*c020*/  IMAD.MOV.U32 R8, RZ, RZ, 0x70 ;  /* 0x00000070ff087424 */ /* 0x000fe400078e00ff */
[----:B------:R-:W-:Y:S02]  /*c030*/  IMAD.MOV.U32 R12, RZ, RZ, 0x1 ;  /* 0x00000001ff0c7424 */ /* 0x000fe400078e00ff */
[----:B------:R-:W-:-:S07]  /*c040*/  IMAD.MOV.U32 R13, RZ, RZ, RZ ;  /* 0x000000ffff0d7224 */ /* 0x000fce00078e00ff */
[----:B------:R-:W-:-:S07]  /*c050*/  LEPC R20, `(.L_x_39) ;  /* 0x000000001014794e */ /* 0x000fce0000000000 */
[----:B0-2---:R-:W-:Y:S05]  /*c060*/  CALL.ABS.NOINC R2 ;  /* 0x0000000002007343 */ /* 0x005fea0003c00000 */
.L_x_39:
[----:B------:R-:W-:-:S04]  /*c070*/  UIADD3 UR4, UR36, 0x400, URZ ;  /* 0x0000040024047890 */ /* 0x000fc8000fffe03f */
[----:B------:R-:W-:-:S06]  /*c080*/  ULOP3.LUT UP0, URZ, UR4, 0x3ff, URZ, 0xc0, !UPT ;  /* 0x000003ff043f7892 */ /* 0x000fcc000f80c03f */
[----:B------:R-:W-:-:S13]  /*c090*/  PLOP3.LUT P0, PT, PT, PT, UP0, 0x80, 0x0 ;  /* 0x000000000000781c */ /* 0x000fda0003f0f008 */
[----:B------:R-:W-:Y:S05]  /*c0a0*/  @!P0 BRA `(.L_x_40) ;  /* 0x00000000007c8947 */ /* 0x000fea0003800000 */
[----:B------:R-:W-:Y:S01]  /*c0b0*/  MOV R17, 0x0 ;  /* 0x0000000000117802 */ /* 0x000fe20000000f00 */
[----:B------:R-:W-:Y:S01]  /*c0c0*/  ULDC.64 UR6, c[0x4][0xa8] ;  /* 0x01002a0000067ab9 */ /* 0x000fe20000000a00 */
[----:B------:R-:W-:Y:S01]  /*c0d0*/  ULDC.64 UR8, c[0x4][0xb0] ;  /* 0x01002c0000087ab9 */ /* 0x000fe20000000a00 */
[----:B------:R-:W-:Y:S01]  /*c0e0*/  ULDC.64 UR4, c[0x4][0x10] ;  /* 0x0100040000047ab9 */ /* 0x000fe20000000a00 */
[----:B------:R0:W3:Y:S01]  /*c0f0*/  LDC.64 R2, c[0x4][R17] ;  /* 0x0100000011027b82 */ /* 0x0000e20000000a00 */
[----:B-1----:R-:W-:Y:S02]  /*c100*/  IMAD.U32 R4, RZ, RZ, UR6 ;  /* 0x00000006ff047e24 */ /* 0x002fe4000f8e00ff */
[----:B------:R-:W-:Y:S02]  /*c110*/  IMAD.U32 R5, RZ, RZ, UR7 ;  /* 0x00000007ff057e24 */ /* 0x000fe4000f8e00ff */
[----:B------:R-:W-:Y:S02]  /*c120*/  IMAD.U32 R6, RZ, RZ, UR8 ;  /* 0x00000008ff067e24 */ /* 0x000fe4000f8e00ff */
[----:B------:R-:W-:-:S02]  /*c130*/  IMAD.U32 R7, RZ, RZ, UR9 ;  /* 0x00000009ff077e24 */ /* 0x000fc4000f8e00ff */
[----:B------:R-:W-:Y:S02]  /*c140*/  IMAD.U32 R10, RZ, RZ, UR4 ;  /* 0x00000004ff0a7e24 */ /* 0x000fe4000f8e00ff */
[----:B------:R-:W-:Y:S02]  /*c150*/  IMAD.U32 R11, RZ, RZ, UR5 ;  /* 0x00000005ff0b7e24 */ /* 0x000fe4000f8e00ff */
[----:B------:R-:W-:Y:S02]  /*c160*/  IMAD.MOV.U32 R8, RZ, RZ, 0x70 ;  /* 0x00000070ff087424 */ /* 0x000fe400078e00ff */
[----:B------:R-:W-:Y:S02]  /*c170*/  IMAD.MOV.U32 R12, RZ, RZ, 0x1 ;  /* 0x00000001ff0c7424 */ /* 0x000fe400078e00ff */
[----:B0-----:R-:W-:-:S07]  /*c180*/  IMAD.MOV.U32 R13, RZ, RZ, RZ ;  /* 0x000000ffff0d7224 */ /* 0x001fce00078e00ff */
[----:B------:R-:W-:-:S07]  /*c190*/  LEPC R20, `(.L_x_41) ;  /* 0x000000001014794e */ /* 0x000fce0000000000 */
[----:B--23--:R-:W-:Y:S05]  /*c1a0*/  CALL.ABS.NOINC R2 ;  /* 0x0000000002007343 */ /* 0x00cfea0003c00000 */
.L_x_41:
[----:B------:R0:W1:Y:S01]  /*c1b0*/  LDC.64 R2, c[0x4][R17] ;  /* 0x0100000011027b82 */ /* 0x0000620000000a00 */
[----:B------:R-:W-:Y:S01]  /*c1c0*/  ULDC.64 UR6, c[0x4][0xa8] ;  /* 0x01002a0000067ab9 */ /* 0x000fe20000000a00 */
[----:B------:R-:W-:Y:S01]  /*c1d0*/  ULDC.64 UR8, c[0x4][0xb0] ;  /* 0x01002c0000087ab9 */ /* 0x000fe20000000a00 */
[----:B------:R-:W-:Y:S01]  /*c1e0*/  ULDC.64 UR4, c[0x4][0x18] ;  /* 0x0100060000047ab9 */ /* 0x000fe20000000a00 */
[----:B------:R-:W-:Y:S01]  /*c1f0*/  IMAD.U32 R4, RZ, RZ, UR6 ;  /* 0x00000006ff047e24 */ /* 0x000fe2000f8e00ff */
[----:B------:R-:W-:Y:S01]  /*c200*/  MOV R6, UR8 ;  /* 0x0000000800067c02 */ /* 0x000fe20008000f00 */
[----:B------:R-:W-:Y:S02]  /*c210*/  IMAD.U32 R5, RZ, RZ, UR7 ;  /* 0x00000007ff057e24 */ /* 0x000fe4000f8e00ff */
[----:B------:R-:W-:Y:S02]  /*c220*/  IMAD.U32 R7, RZ, RZ, UR9 ;  /* 0x00000009ff077e24 */ /* 0x000fe4000f8e00ff */
[----:B------:R-:W-:-:S02]  /*c230*/  IMAD.U32 R10, RZ, RZ, UR4 ;  /* 0x00000004ff0a7e24 */ /* 0x000fc4000f8e00ff */
[----:B------:R-:W-:Y:S02]  /*c240*/  IMAD.U32 R11, RZ, RZ, UR5 ;  /* 0x00000005ff0b7e24 */ /* 0x000fe4000f8e00ff */
[----:B------:R-:W-:Y:S02]  /*c250*/  IMAD.MOV.U32 R8, RZ, RZ, 0x70 ;  /* 0x00000070ff087424 */ /* 0x000fe400078e00ff */
[----:B------:R-:W-:Y:S02]  /*c260*/  IMAD.MOV.U32 R12, RZ, RZ, 0x1 ;  /* 0x00000001ff0c7424 */ /* 0x000fe400078e00ff */
[----:B0-----:R-:W-:-:S07]  /*c270*/  IMAD.MOV.U32 R13, RZ, RZ, RZ ;  /* 0x000000ffff0d7224 */ /* 0x001fce00078e00ff */
[----:B------:R-:W-:-:S07]  /*c280*/  LEPC R20, `(.L_x_40) ;  /* 0x000000001014794e */ /* 0x000fce0000000000 */
[----:B-1----:R-:W-:Y:S05]  /*c290*/  CALL.ABS.NOINC R2 ;  /* 0x0000000002007343 */ /* 0x002fea0003c00000 */
.L_x_40:
[----:B------:R-:W3:Y:S01]  /*c2a0*/  LDL R2, [R1+0x1c] ;  /* 0x00001c0001027983 */ /* 0x000ee20000100800 */
[----:B------:R-:W-:-:S03]  /*c2b0*/  ULDC.64 UR4, c[0x0][0x9f8] ;  /* 0x00027e0000047ab9 */ /* 0x000fc60000000a00 */
[----:B-1----:R-:W4:Y:S01]  /*c2c0*/  LDL R0, [R1+0x14] ;  /* 0x0000140001007983 */ /* 0x002f220000100800 */
[----:B------:R-:W-:Y:S01]  /*c2d0*/  ISETP.NE.U32.AND P0, PT, RZ, UR4, PT ;  /* 0x00000004ff007c0c */ /* 0x000fe2000bf05070 */
[----:B------:R-:W-:-:S03]  /*c2e0*/  ULDC.64 UR6, c[0x0][0x208] ;  /* 0x0000820000067ab9 */ /* 0x000fc60000000a00 */
[----:B------:R-:W-:Y:S01]  /*c2f0*/  ISETP.NE.AND.EX P0, PT, RZ, UR5, PT, P0 ;  /* 0x00000005ff007c0c */ /* 0x000fe2000bf05300 */
[----:B---3--:R-:W-:-:S12]  /*c300*/  IMAD.MOV.U32 R17, RZ, RZ, R2 ;  /* 0x000000ffff117224 */ /* 0x008fd800078e0002 */
[----:B------:R-:W0:Y:S01]  /*c310*/  @P0 LDC.64 R2, c[0x0][0x9f8] ;  /* 0x00027e00ff020b82 */ /* 0x000e220000000a00 */
[----:B----4-:R-:W-:Y:S02]  /*c320*/  IMAD.MOV.U32 R7, RZ, RZ, R0 ;  /* 0x000000ffff077224 */ /* 0x010fe400078e0000 */
[----:B0-----:R-:W-:-:S05]  /*c330*/  @P0 IMAD.WIDE R2, R0, 0x4, R2 ;  /* 0x0000000400020825 */ /* 0x001fca00078e0202 */
[----:B------:R0:W3:Y:S01]  /*c340*/  @P0 LDG.E R7, desc[UR6][R2.64] ;  /* 0x0000000602070981 */ /* 0x0000e2000c1e1900 */
[----:B------:R-:W-:Y:S01]  /*c350*/  VIADD R9, R17, 0xffffffff ;  /* 0xffffffff11097836 */ /* 0x000fe20000000000 */
[----:B------:R-:W-:Y:S01]  /*c360*/  UMOV UR4, 0xffffffff ;  /* 0xffffffff00047882 */ /* 0x000fe20000000000 */
[----:B------:R-:W-:Y:S01]  /*c370*/  LOP3.LUT R19, R19, 0xfffffffe, RZ, 0xc0, !PT ;  /* 0xfffffffe13137812 */ /* 0x000fe200078ec0ff */
[----:B0-----:R-:W0:Y:S02]  /*c380*/  LDC.64 R2, c[0x0][0x418] ;  /* 0x00010600ff027b82 */ /* 0x001e240000000a00 */
[----:B0-----:R-:W-:-:S04]  /*c390*/  ISETP.NE.U32.AND P0, PT, R2, RZ, PT ;  /* 0x000000ff0200720c */ /* 0x001fc80003f05070 */
[----:B------:R-:W-:-:S13]  /*c3a0*/  ISETP.NE.AND.EX P1, PT, R3, RZ, PT, P0 ;  /* 0x000000ff0300720c */ /* 0x000fda0003f25300 */
[----:B------:R-:W-:Y:S02]  /*c3b0*/  @P1 LOP3.LUT R19, R19, 0x1, RZ, 0xfc, !PT ;  /* 0x0000000113131812 */ /* 0x000fe400078efcff */
[----:B---3--:R-:W-:Y:S01]  /*c3c0*/  SHF.R.S32.HI R8, RZ, 0x1f, R7 ;  /* 0x0000001fff087819 */ /* 0x008fe20000011407 */
[----:B------:R0:W-:Y:S01]  /*c3d0*/  STL [R1], R7 ;  /* 0x0000000701007387 */ /* 0x0001e20000100800 */
[----:B------:R-:W-:-:S03]  /*c3e0*/  SEL R17, R7, RZ, !P1 ;  /* 0x000000ff07117207 */ /* 0x000fc60004800000 */
[----:B------:R0:W-:Y:S04]  /*c3f0*/  STL [R1+0x18], R9 ;  /* 0x0000180901007387 */ /* 0x0001e80000100800 */
[----:B------:R0:W-:Y:S01]  /*c400*/  STL [R1+0xc], R8 ;  /* 0x00000c0801007387 */ /* 0x0001e20000100800 */
[----:B------:R-:W-:Y:S05]  /*c410*/  BRA.DIV UR4, `(.L_x_42) ;  /* 0x0000003e04fc7947 */ /* 0x000fea000b800000 */
[----:B------:R-:W1:Y:S02]  /*c420*/  S2R R0, SR_TID.X ;  /* 0x0000000000007919 */ /* 0x000e640000002100 */
[----:B-1----:R-:W-:-:S04]  /*c430*/  SHF.R.U32.HI R0, RZ, 0x5, R0 ;  /* 0x00000005ff007819 */ /* 0x002fc80000011600 */
[----:B------:R-:W-:-:S05]  /*c440*/  LOP3.LUT R0, R0, 0x3, RZ, 0xc0, !PT ;  /* 0x0000000300007812 */ /* 0x000fca00078ec0ff */
[----:B------:R1:W3:Y:S02]  /*c450*/  SHFL.IDX PT, R14, R0, RZ, 0x1f ;  /* 0x00001fff000e7589 */ /* 0x0002e400000e0000 */
.L_x_134:
[----:B---3--:R-:W-:Y:S02]  /*c460*/  ISETP.NE.AND P0, PT, R14, RZ, PT ;  /* 0x000000ff0e00720c */ /* 0x008fe40003f05270 */
[----:B------:R-:W-:Y:S02]  /*c470*/  PLOP3.LUT P2, PT, PT, PT, PT, 0x8, 0x0 ;  /* 0x000000000000781c */ /* 0x000fe40003f4e170 */
[----:B------:R-:W-:-:S11]  /*c480*/  LOP3.LUT R19, R19, 0xfffffffd, RZ, 0xc0, !PT ;  /* 0xfffffffd13137812 */ /* 0x000fd600078ec0ff */
[----:B------:R-:W-:Y:S01]  /*c490*/  @P2 LOP3.LUT R19, R19, 0x2, RZ, 0xfc, !PT ;  /* 0x0000000213132812 */ /* 0x000fe200078efcff */
[----:B------:R-:W-:Y:S06]  /*c4a0*/  @P0 BRA `(.L_x_43) ;  /* 0x0000000400280947 */ /* 0x000fec0003800000 */
[----:B------:R-:W-:-:S03]  /*c4b0*/  UMOV UR4, 0xffffffff ;  /* 0xffffffff00047882 */ /* 0x000fc60000000000 */
[----:B------:R-:W-:Y:S05]  /*c4c0*/  BRA.DIV UR4, `(.L_x_44) ;  /* 0x0000004204047947 */ /* 0x000fea000b800000 */
[----:B------:R-:W-:-:S13]  /*c4d0*/  ELECT P6, URZ, PT ;  /* 0x00000000003f782f */ /* 0x000fda00038c0000 */
.L_x_137:
[----:B------:R-:W-:Y:S05]  /*c4e0*/  @!P6 BRA `(.L_x_43) ;  /* 0x000000040018e947 */ /* 0x000fea0003800000 */
[----:B------:R3:W-:Y:S01]  /*c4f0*/  STL [R1+0x8], R9 ;  /* 0x0000080901007387 */ /* 0x0007e20000100800 */
[----:B------:R-:W-:Y:S01]  /*c500*/  IMAD.MOV.U32 R17, RZ, RZ, R7 ;  /* 0x000000ffff117224 */ /* 0x000fe200078e0007 */
[----:B------:R-:W-:Y:S06]  /*c510*/  @!P1 BRA `(.L_x_45) ;  /* 0x0000000000509947 */ /* 0x000fec0003800000 */
[----:B------:R-:W4:Y:S01]  /*c520*/  LDC R6, c[0x0][0x43c] ;  /* 0x00010f00ff067b82 */ /* 0x000f220000000800 */
[----:B-1----:R-:W-:Y:S01]  /*c530*/  IMAD.MOV.U32 R0, RZ, RZ, R9 ;  /* 0x000000ffff007224 */ /* 0x002fe200078e0009 */
[----:B------:R-:W-:Y:S01]  /*c540*/  ULDC.64 UR4, c[0x0][0x428] ;  /* 0x00010a0000047ab9 */ /* 0x000fe20000000a00 */
[----:B------:R-:W-:Y:S01]  /*c550*/  ULDC.64 UR6, c[0x0][0x208] ;  /* 0x0000820000067ab9 */ /* 0x000fe20000000a00 */
[----:B----4-:R-:W-:-:S13]  /*c560*/  ISETP.NE.AND P0, PT, R6, 0x1, PT ;  /* 0x000000010600780c */ /* 0x010fda0003f05270 */
[----:B------:R-:W1:Y:S02]  /*c570*/  @P0 LDC.64 R4, c[0x0][0x440] ;  /* 0x00011000ff040b82 */ /* 0x000e640000000a00 */
[----:B-1----:R-:W-:-:S05]  /*c580*/  @P0 IMAD.HI.U32 R4, R9, R4, RZ ;  /* 0x0000000409040227 */ /* 0x002fca00078e00ff */
[----:B------:R-:W-:-:S04]  /*c590*/  @P0 SHF.R.U32.HI R0, RZ, R5, R4 ;  /* 0x00000005ff000219 */ /* 0x000fc80000011604 */
[--C-:B------:R-:W-:Y:S01]  /*c5a0*/  SHF.R.S32.HI R5, RZ, 0x1f, R0.reuse ;  /* 0x0000001fff057819 */ /* 0x100fe20000011400 */
[----:B------:R-:W-:-:S04]  /*c5b0*/  IMAD.MOV R4, RZ, RZ, -R0 ;  /* 0x000000ffff047224 */ /* 0x000fc800078e0a00 */
[----:B------:R-:W-:Y:S02]  /*c5c0*/  IMAD R6, R6, R4, R9 ;  /* 0x0000000406067224 */ /* 0x000fe400078e0209 */
[----:B------:R-:W-:-:S03]  /*c5d0*/  IMAD.MOV.U32 R4, RZ, RZ, R0 ;  /* 0x000000ffff047224 */ /* 0x000fc600078e0000 */
[----:B------:R1:W-:Y:S01]  /*c5e0*/  STL [R1+0x8], R6 ;  /* 0x0000080601007387 */ /* 0x0003e20000100800 */
[----:B------:R-:W-:-:S03]  /*c5f0*/  IMAD.WIDE.U32 R4, R7, UR4, R4 ;  /* 0x0000000407047c25 */ /* 0x000fc6000f8e0004 */
[----:B------:R-:W-:Y:S01]  /*c600*/  LEA R2, P0, R4, R2, 0x2 ;  /* 0x0000000204027211 */ /* 0x000fe200078010ff */
[----:B-1----:R-:W-:-:S04]  /*c610*/  IMAD R6, R8, UR4, RZ ;  /* 0x0000000408067c24 */ /* 0x002fc8000f8e02ff */
[----:B------:R-:W-:-:S04]  /*c620*/  IMAD R0, R7, UR5, R6 ;  /* 0x0000000507007c24 */ /* 0x000fc8000f8e0206 */
[----:B------:R-:W-:-:S05]  /*c630*/  IMAD.IADD R0, R5, 0x1, R0 ;  /* 0x0000000105007824 */ /* 0x000fca00078e0200 */
[----:B------:R-:W-:-:S05]  /*c640*/  LEA.HI.X R3, R4, R3, R0, 0x2, P0 ;  /* 0x0000000304037211 */ /* 0x000fca00000f1400 */
[----:B------:R4:W5:Y:S02]  /*c650*/  LDG.E R17, desc[UR6][R2.64] ;  /* 0x0000000602117981 */ /* 0x000964000c1e1900 */
.L_x_45:
[----:B----4-:R-:W4:Y:S01]  /*c660*/  LDL R2, [R1+0x4] ;  /* 0x0000040001027983 */ /* 0x010f220000100800 */
[----:B-1----:R-:W-:Y:S02]  /*c670*/  LEA R0, R18, UR36, 0x3 ;  /* 0x0000002412007c11 */ /* 0x002fe4000f8e18ff */
[----:B----4-:R-:W-:-:S04]  /*c680*/  SHF.L.U32 R2, R2, 0x1f, RZ ;  /* 0x0000001f02027819 */ /* 0x010fc800000006ff */
[----:B------:R-:W1:Y:S02]  /*c690*/  SYNCS.PHASECHK.TRANS64.TRYWAIT P0, [R0+URZ+0x36840], R2 ;  /* 0x03684002000075a7 */ /* 0x000e64000800017f */
[----:B-1----:R-:W-:Y:S05]  /*c6a0*/  @!P0 BRA `(.L_x_46) ;  /* 0x0000003c00ac8947 */ /* 0x002fea0003800000 */
.L_x_138:
[----:B------:R-:W4:Y:S02]  /*c6b0*/  S2R R3, SR_TID.X ;  /* 0x0000000000037919 */ /* 0x000f240000002100 */
[----:B----4-:R-:W-:-:S04]  /*c6c0*/  LOP3.LUT R3, R3, 0x7f, RZ, 0xc0, !PT ;  /* 0x0000007f03037812 */ /* 0x010fc800078ec0ff */
[----:B------:R-:W-:-:S13]  /*c6d0*/  ISETP.NE.AND P0, PT, R3, RZ, PT ;  /* 0x000000ff0300720c */ /* 0x000fda0003f05270 */
[----:B------:R-:W-:Y:S05]  /*c6e0*/  @P0 BRA `(.L_x_47) ;  /* 0x00000000001c0947 */ /* 0x000fea0003800000 */
[----:B------:R-:W4:Y:S01]  /*c6f0*/  S2R R3, SR_TID.X ;  /* 0x0000000000037919 */ /* 0x000f220000002100 */
[----:B-1----:R-:W-:-:S04]  /*c700*/  IMAD.MOV.U32 R2, RZ, RZ, 0xa800 ;  /* 0x0000a800ff027424 */ /* 0x002fc800078e00ff */
[----:B------:R1:W-:Y:S01]  /*c710*/  SYNCS.ARRIVE.TRANS64 RZ, [R0+URZ+0x36830], R2 ;  /* 0x0368300200ff79a7 */ /* 0x0003e2000800003f */
[----:B----4-:R-:W-:-:S04]  /*c720*/  LOP3.LUT R3, R3, 0x1f, RZ, 0xc0, !PT ;  /* 0x0000001f03037812 */ /* 0x010fc800078ec0ff */
[----:B------:R-:W-:-:S13]  /*c730*/  ISETP.NE.AND P0, PT, R3, RZ, PT ;  /* 0x000000ff0300720c */ /* 0x000fda0003f05270 */
[----:B-1----:R-:W-:Y:S05]  /*c740*/  @!P0 BRA `(.L_x_47) ;  /* 0x0000000000048947 */ /* 0x002fea0003800000 */
[----:B------:R-:W-:Y:S01]  /*c750*/  BPT.TRAP 0x1 ;  /* 0x000000040000795c */ /* 0x000fe20000300000 */
.L_x_47:
[----:B-1----:R-:W4:Y:S01]  /*c760*/  LDL R2, [R1+0x8] ;  /* 0x0000080001027983 */ /* 0x002f220000100800 */
[----:B------:R-:W-:Y:S01]  /*c770*/  R2UR UR8, R18 ;  /* 0x00000000120872ca */ /* 0x000fe200000e0000 */
[----:B------:R-:W-:Y:S01]  /*c780*/  UIADD3 UR4, UP0, UR38, 0x370, URZ ;  /* 0x0000037026047890 */ /* 0x000fe2000ff1e03f */
[----:B------:R-:W-:Y:S01]  /*c790*/  R2UR UR9, R0 ;  /* 0x00000000000972ca */ /* 0x000fe200000e0000 */
[----:B------:R-:W-:Y:S01]  /*c7a0*/  UMOV UR10, URZ ;  /* 0x0000003f000a7c82 */ /* 0x000fe20008000000 */
[----:B------:R-:W-:Y:S01]  /*c7b0*/  R2UR UR12, R16 ;  /* 0x00000000100c72ca */ /* 0x000fe200000e0000 */
[----:B------:R-:W-:Y:S01]  /*c7c0*/  UIADD3.X UR5, URZ, UR39, URZ, UP0, !UPT ;  /* 0x000000273f057290 */ /* 0x000fe200087fe43f */
[----:B-----5:R-:W-:Y:S01]  /*c7d0*/  R2UR UR13, R17 ;  /* 0x00000000110d72ca */ /* 0x020fe200000e0000 */
[----:B------:R-:W-:Y:S01]  /*c7e0*/  UMOV UR6, 0x0 ;  /* 0x0000000000067882 */ /* 0x000fe20000000000 */
[----:B------:R-:W-:Y:S01]  /*c7f0*/  UMOV UR7, 0x14f00000 ;  /* 0x14f0000000077882 */ /* 0x000fe20000000000 */
[----:B------:R-:W-:Y:S01]  /*c800*/  UMOV UR16, 0x40 ;  /* 0x0000004000107882 */ /* 0x000fe20000000000 */
[----:B------:R-:W-:-:S02]  /*c810*/  PLOP3.LUT P0, PT, PT, PT, PT, 0x80, 0x0 ;  /* 0x000000000000781c */ /* 0x000fc40003f0f070 */
[----:B------:R-:W-:Y:S01]  /*c820*/  LOP3.LUT R19, R19, 0xfffffffd, RZ, 0xc0, !PT ;  /* 0xfffffffd13137812 */ /* 0x000fe200078ec0ff */
[----:B------:R-:W-:Y:S02]  /*c830*/  UIMAD UR8, UR8, 0xa800, UR36 ;  /* 0x0000a800080878a4 */ /* 0x000fe4000f8e0224 */
[----:B------:R-:W-:Y:S02]  /*c840*/  UIADD3 UR9, UR9, 0x36830, URZ ;  /* 0x0003683009097890 */ /* 0x000fe4000fffe03f */
[----:B------:R-:W-:Y:S02]  /*c850*/  UIADD3 UR14, UR8, 0x21400, URZ ;  /* 0x00021400080e7890 */ /* 0x000fe4000fffe03f */
[----:B------:R-:W-:Y:S02]  /*c860*/  UIADD3 UR15, UR8, 0x24c00, URZ ;  /* 0x00024c00080f7890 */ /* 0x000fe4000fffe03f */
[----:B------:R-:W-:Y:S02]  /*c870*/  UIADD3 UR17, UR8, 0x28400, URZ ;  /* 0x0002840008117890 */ /* 0x000fe4000fffe03f */
[----:B------:R-:W-:Y:S01]  /*c880*/  @P0 LOP3.LUT R19, R19, 0x2, RZ, 0xfc, !PT ;  /* 0x0000000213130812 */ /* 0x000fe200078efcff */
[----:B------:R-:W-:Y:S01]  /*c890*/  UMOV UR8, UR14 ;  /* 0x0000000e00087c82 */ /* 0x000fe20008000000 */
[----:B------:R-:W-:Y:S01]  /*c8a0*/  UMOV UR14, 0x80 ;  /* 0x00000080000e7882 */ /* 0x000fe20000000000 */
[----:B----4-:R-:W-:-:S13]  /*c8b0*/  R2UR UR11, R2 ;  /* 0x00000000020b72ca */ /* 0x010fda00000e0000 */
[----:B------:R-:W-:-:S09]  /*c8c0*/  UIMAD UR11, UR11, 0x70, URZ ;  /* 0x000000700b0b78a4 */ /* 0x000fd2000f8e023f */
[----:B------:R1:W-:Y:S02]  /*c8d0*/  UTMALDG.4D [UR8], [UR4], desc[UR6] ;  /* 0x00000608040075b4 */ /* 0x0003e40008019000 */
[----:B-1----:R-:W-:Y:S01]  /*c8e0*/  UMOV UR8, UR15 ;  /* 0x0000000f00087c82 */ /* 0x002fe20008000000 */
[----:B------:R-:W-:Y:S02]  /*c8f0*/  UMOV UR10, UR16 ;  /* 0x00000010000a7c82 */ /* 0x000fe40008000000 */
[----:B------:R1:W-:Y:S02]  /*c900*/  UTMALDG.4D [UR8], [UR4], desc[UR6] ;  /* 0x00000608040075b4 */ /* 0x0003e40008019000 */
[----:B-1----:R-:W-:Y:S01]  /*c910*/  UMOV UR8, UR17 ;  /* 0x0000001100087c82 */ /* 0x002fe20008000000 */
[----:B------:R-:W-:Y:S02]  /*c920*/  UMOV UR10, UR14 ;  /* 0x0000000e000a7c82 */ /* 0x000fe40008000000 */
[----:B------:R4:W-:Y:S02]  /*c930*/  UTMALDG.4D [UR8], [UR4], desc[UR6] ;  /* 0x00000608040075b4 */ /* 0x0009e40008019000 */
[----:B----4-:R-:W-:Y:S01]  /*c940*/  NOP ;  /* 0x0000000000007918 */ /* 0x010fe20000000000 */
.L_x_43:
[----:B------:R-:W-:Y:S05]  /*c950*/  WARPSYNC.ALL ;  /* 0x0000000000007948 */ /* 0x000fea0003800000 */
[----:B------:R-:W-:Y:S01]  /*c960*/  UIADD3 UR4, UR36, 0x15400, URZ ;  /* 0x0001540024047890 */ /* 0x000fe2000fffe03f */
[----:B------:R-:W-:Y:S03]  /*c970*/  BAR.SYNC.DEFER_BLOCKING 0x8, 0x180 ;  /* 0x0206000000007b1d */ /* 0x000fe60000010000 */
[----:B------:R-:W-:-:S06]  /*c980*/  ULOP3.LUT UP0, URZ, UR4, 0x3ff, URZ, 0xc0, !UPT ;  /* 0x000003ff043f7892 */ /* 0x000fcc000f80c03f */
[----:B------:R-:W-:-:S13]  /*c990*/  PLOP3.LUT P0, PT, PT, PT, UP0, 0x80, 0x0 ;  /* 0x000000000000781c */ /* 0x000fda0003f0f008 */
[----:B------:R-:W-:Y:S05]  /*c9a0*/  @!P0 BRA `(.L_x_48) ;  /* 0x0000000000408947 */ /* 0x000fea0003800000 */
[----:B------:R-:W-:Y:S01]  /*c9b0*/  MOV R2, 0x0 ;  /* 0x0000000000027802 */ /* 0x000fe20000000f00 */
[----:B------:R-:W-:Y:S01]  /*c9c0*/  ULDC.64 UR6, c[0x4][0xa8] ;  /* 0x01002a0000067ab9 */ /* 0x000fe20000000a00 */
[----:B------:R-:W-:Y:S01]  /*c9d0*/  ULDC.64 UR8, c[0x4][0xb0] ;  /* 0x01002c0000087ab9 */ /* 0x000fe20000000a00 */
[----:B------:R-:W-:Y:S01]  /*c9e0*/  ULDC.64 UR4, c[0x4][0x20] ;  /* 0x0100080000047ab9 */ /* 0x000fe20000000a00 */
[----:B------:R-:W-:Y:S02]  /*c9f0*/  IMAD.U32 R4, RZ, RZ, UR6 ;  /* 0x00000006ff047e24 */ /* 0x000fe4000f8e00ff */
[----:B------:R-:W4:Y:S01]  /*ca00*/  LDC.64 R2, c[0x4][R2] ;  /* 0x0100000002027b82 */ /* 0x000f220000000a00 */
[----:B------:R-:W-:Y:S02]  /*ca10*/  IMAD.U32 R5, RZ, RZ, UR7 ;  /* 0x00000007ff057e24 */ /* 0x000fe4000f8e00ff */
[----:B------:R-:W-:Y:S02]  /*ca20*/  IMAD.U32 R6, RZ, RZ, UR8 ;  /* 0x00000008ff067e24 */ /* 0x000fe4000f8e00ff */
[----:B0-----:R-:W-:-:S02]  /*ca30*/  IMAD.U32 R7, RZ, RZ, UR9 ;  /* 0x00000009ff077e24 */ /* 0x001fc4000f8e00ff */
[----:B------:R-:W-:Y:S02]  /*ca40*/  IMAD.U32 R10, RZ, RZ, UR4 ;  /* 0x00000004ff0a7e24 */ /* 0x000fe4000f8e00ff */
[----:B------:R-:W-:Y:S02]  /*ca50*/  IMAD.U32 R11, RZ, RZ, UR5 ;  /* 0x00000005ff0b7e24 */ /* 0x000fe4000f8e00ff */
[----:B------:R-:W-:Y:S02]  /*ca60*/  IMAD.MOV.U32 R8, RZ, RZ, 0x70 ;  /* 0x00000070ff087424 */ /* 0x000fe400078e00ff */
[----:B------:R-:W-:Y:S02]  /*ca70*/  IMAD.MOV.U32 R12, RZ, RZ, 0x1 ;  /* 0x00000001ff0c7424 */ /* 0x000fe400078e00ff */
[----:B------:R-:W-:-:S07]  /*ca80*/  IMAD.MOV.U32 R13, RZ, RZ, RZ ;  /* 0x000000ffff0d7224 */ /* 0x000fce00078e00ff */
[----:B------:R-:W-:-:S07]  /*ca90*/  LEPC R20, `(.L_x_48) ;  /* 0x000000001014794e */ /* 0x000fce0000000000 */
[----:B-1234-:R-:W-:Y:S05]  /*caa0*/  CALL.ABS.NOINC R2 ;  /* 0x0000000002007343 */ /* 0x01efea0003c00000 */
.L_x_48:
[----:B------:R-:W4:Y:S01]  /*cab0*/  LDL.LU R4, [R1+0x14] ;  /* 0x0000140001047983 */ /* 0x000f220000300800 */
[----:B-1----:R-:W-:Y:S01]  /*cac0*/  SHF.R.S32.HI R0, RZ, 0x1f, R16 ;  /* 0x0000001fff007819 */ /* 0x002fe20000011410 */
[----:B------:R-:W-:Y:S01]  /*cad0*/  ULDC.64 UR4, c[0x0][0x2d8] ;  /* 0x0000b60000047ab9 */ /* 0x000fe20000000a00 */
[----:B0-----:R-:W0:Y:S01]  /*cae0*/  LDC R8, c[0x0][0x448] ;  /* 0x00011200ff087b82 */ /* 0x001e220000000800 */
[----:B------:R-:W2:Y:S01]  /*caf0*/  LDL.LU R7, [R1+0x20] ;  /* 0x0000200001077983 */ /* 0x000ea20000300800 */
[----:B------:R-:W-:-:S03]  /*cb00*/  ULDC.64 UR6, c[0x0][0x280] ;  /* 0x0000a00000067ab9 */ /* 0x000fc60000000a00 */
[----:B------:R-:W3:Y:S01]  /*cb10*/  LDL R5, [R1+0x24] ;  /* 0x0000240001057983 */ /* 0x000ee20000100800 */
[----:B------:R-:W-:Y:S02]  /*cb20*/  IMAD R0, R0, UR4, RZ ;  /* 0x0000000400007c24 */ /* 0x000fe4000f8e02ff */
[C---:B------:R-:W-:Y:S01]  /*cb30*/  IMAD.WIDE.U32 R2, R16.reuse, UR4, RZ ;  /* 0x0000000410027c25 */ /* 0x040fe2000f8e00ff */
[----:B------:R-:W1:Y:S03]  /*cb40*/  S2R R10, SR_TID.X ;  /* 0x00000000000a7919 */ /* 0x000e660000002100 */
[----:B------:R-:W-:Y:S01]  /*cb50*/  IMAD R0, R16, UR5, R0 ;  /* 0x0000000510007c24 */ /* 0x000fe2000f8e0200 */
[----:B------:R-:W-:-:S03]  /*cb60*/  ULDC.64 UR4, c[0x0][0x2e0] ;  /* 0x0000b80000047ab9 */ /* 0x000fc60000000a00 */
[----:B------:R-:W-:Y:S01]  /*cb70*/  IMAD.IADD R3, R3, 0x1, R0 ;  /* 0x0000000103037824 */ /* 0x000fe200078e0200 */
[----:B0-----:R-:W-:-:S13]  /*cb80*/  ISETP.NE.AND P0, PT, R8, 0x1, PT ;  /* 0x000000010800780c */ /* 0x001fda0003f05270 */
[----:B------:R-:W0:Y:S01]  /*cb90*/  @P0 LDC R6, c[0x0][0x44c] ;  /* 0x00011300ff060b82 */ /* 0x000e220000000800 */
[----:B-1----:R-:W-:-:S05]  /*cba0*/  IMAD.SHL.U32 R10, R10, 0x8, RZ ;  /* 0x000000080a0a7824 */ /* 0x002fca00078e00ff */
[----:B------:R-:W-:-:S04]  /*cbb0*/  LOP3.LUT R10, R10, 0x38, RZ, 0xc0, !PT ;  /* 0x000000380a0a7812 */ /* 0x000fc800078ec0ff */
[C---:B------:R-:W-:Y:S02]  /*cbc0*/  LOP3.LUT R11, R10.reuse, 0x40, RZ, 0xfc, !PT ;  /* 0x000000400a0b7812 */ /* 0x040fe400078efcff */
[----:B------:R-:W-:Y:S02]  /*cbd0*/  LOP3.LUT R10, R10, 0x80, RZ, 0xfc, !PT ;  /* 0x000000800a0a7812 */ /* 0x000fe400078efcff */
[----:B----4-:R-:W-:Y:S01]  /*cbe0*/  SHF.R.S32.HI R0, RZ, 0x1f, R4 ;  /* 0x0000001fff007819 */ /* 0x010fe20000011404 */
[----:B------:R-:W-:-:S04]  /*cbf0*/  IMAD.WIDE.U32 R2, R4, UR4, R2 ;  /* 0x0000000404027c25 */ /* 0x000fc8000f8e0002 */
[----:B------:R-:W-:Y:S01]  /*cc00*/  IMAD R0, R0, UR4, RZ ;  /* 0x0000000400007c24 */ /* 0x000fe2000f8e02ff */
[----:B------:R-:W-:-:S03]  /*cc10*/  ULDC UR4, c[0x0][0xc38] ;  /* 0x00030e0000047ab9 */ /* 0x000fc60000000800 */
[----:B------:R-:W-:Y:S02]  /*cc20*/  IMAD R0, R4, UR5, R0 ;  /* 0x0000000504007c24 */ /* 0x000fe4000f8e0200 */
[----:B------:R-:W1:Y:S02]  /*cc30*/  S2R R4, SR_TID.X ;  /* 0x0000000000047919 */ /* 0x000e640000002100 */
[----:B------:R-:W-:Y:S02]  /*cc40*/  IMAD.IADD R3, R3, 0x1, R0 ;  /* 0x0000000103037824 */ /* 0x000fe400078e0200 */
[----:B--2---:R-:W-:Y:S02]  /*cc50*/  IMAD.MOV R0, RZ, RZ, -R7 ;  /* 0x000000ffff007224 */ /* 0x004fe400078e0a07 */
[----:B------:R-:W2:Y:S02]  /*cc60*/  @P0 LDC R7, c[0x0][0x450] ;  /* 0x00011400ff070b82 */ /* 0x000ea40000000800 */
[----:B---3--:R-:W-:Y:S01]  /*cc70*/  IMAD R0, R0, UR4, R5 ;  /* 0x0000000400007c24 */ /* 0x008fe2000f8e0205 */
[----:B------:R-:W-:-:S03]  /*cc80*/  ULDC.64 UR4, c[0x0][0x2d0] ;  /* 0x0000b40000047ab9 */ /* 0x000fc60000000a00 */
[----:B------:R-:W-:Y:S01]  /*cc90*/  IMAD.SHL.U32 R5, R0, 0x80, RZ ;  /* 0x0000008000057824 */ /* 0x000fe200078e00ff */
[----:B-1----:R-:W-:-:S04]  /*cca0*/  LOP3.LUT R4, R4, 0x7f, RZ, 0xc0, !PT ;  /* 0x0000007f04047812 */ /* 0x002fc800078ec0ff */
[----:B------:R-:W-:Y:S02]  /*ccb0*/  SHF.R.U32.HI R9, RZ, 0x3, R4 ;  /* 0x00000003ff097819 */ /* 0x000fe40000011604 */
[----:B------:R-:W1:Y:S02]  /*ccc0*/  S2R R4, SR_TID.X ;  /* 0x0000000000047919 */ /* 0x000e640000002100 */
[----:B-1----:R-:W-:-:S05]  /*ccd0*/  IMAD.SHL.U32 R4, R4, 0x10, RZ ;  /* 0x0000001004047824 */ /* 0x002fca00078e00ff */
[----:B------:R-:W-:Y:S02]  /*cce0*/  LOP3.LUT R4, R9, 0x70, R4, 0xf8, !PT ;  /* 0x0000007009047812 */ /* 0x000fe400078ef804 */
[----:B------:R-:W1:Y:S02]  /*ccf0*/  S2R R9, SR_TID.X ;  /* 0x0000000000097919 */ /* 0x000e640000002100 */
[----:B------:R-:W-:-:S04]  /*cd00*/  LOP3.LUT R0, R4, R5, RZ, 0xfc, !PT ;  /* 0x0000000504007212 */ /* 0x000fc800078efcff */
[----:B------:R-:W-:Y:S01]  /*cd10*/  MOV R4, R0 ;  /* 0x0000000000047202 */ /* 0x000fe20000000f00 */
[----:B0-----:R-:W-:-:S05]  /*cd20*/  @P0 IMAD.HI.U32 R6, R0, R6, RZ ;  /* 0x0000000600060227 */ /* 0x001fca00078e00ff */
[----:B--2---:R-:W-:-:S05]  /*cd30*/  @P0 SHF.R.U32.HI R4, RZ, R7, R6 ;  /* 0x00000007ff040219 */ /* 0x004fca0000011606 */
[----:B------:R-:W-:Y:S02]  /*cd40*/  IMAD.MOV R6, RZ, RZ, -R4 ;  /* 0x000000ffff067224 */ /* 0x000fe400078e0a04 */
[----:B------:R-:W-:-:S04]  /*cd50*/  IMAD.WIDE.U32 R2, R4, UR4, R2 ;  /* 0x0000000404027c25 */ /* 0x000fc8000f8e0002 */
[----:B------:R-:W-:Y:S01]  /*cd60*/  IMAD R0, R8, R6, R0 ;  /* 0x0000000608007224 */ /* 0x000fe200078e0200 */
[----:B------:R-:W-:-:S05]  /*cd70*/  SHF.R.S32.HI R6, RZ, 0x1f, R4 ;  /* 0x0000001fff067819 */ /* 0x000fca0000011404 */
[----:B------:R-:W-:Y:S02]  /*cd80*/  IMAD R6, R6, UR4, RZ ;  /* 0x0000000406067c24 */ /* 0x000fe4000f8e02ff */
[----:B-1----:R-:W-:Y:S02]  /*cd90*/  IMAD.SHL.U32 R9, R9, 0x8, RZ ;  /* 0x0000000809097824 */ /* 0x002fe400078e00ff */
[----:B------:R-:W-:Y:S01]  /*cda0*/  IMAD R6, R4, UR5, R6 ;  /* 0x0000000504067c24 */ /* 0x000fe2000f8e0206 */
[----:B------:R-:W-:Y:S01]  /*cdb0*/  SHF.R.S32.HI R4, RZ, 0x1f, R0 ;  /* 0x0000001fff047819 */ /* 0x000fe20000011400 */
[----:B------:R-:W-:Y:S01]  /*cdc0*/  ULDC.64 UR4, c[0x0][0x2c8] ;  /* 0x0000b20000047ab9 */ /* 0x000fe20000000a00 */
[----:B------:R-:W-:Y:S01]  /*cdd0*/  LOP3.LUT R9, R9, 0x38, RZ, 0xc0, !PT ;  /* 0x0000003809097812 */ /* 0x000fe200078ec0ff */
[----:B------:R-:W-:Y:S02]  /*cde0*/  IMAD.IADD R3, R3, 0x1, R6 ;  /* 0x0000000103037824 */ /* 0x000fe400078e0206 */
[----:B------:R-:W-:-:S02]  /*cdf0*/  IMAD R4, R4, UR4, RZ ;  /* 0x0000000404047c24 */ /* 0x000fc4000f8e02ff */
[----:B------:R-:W-:Y:S01]  /*ce00*/  IMAD.WIDE.U32 R2, R0, UR4, R2 ;  /* 0x0000000400027c25 */ /* 0x000fe2000f8e0002 */
[----:B------:R-:W-:Y:S02]  /*ce10*/  ULDC UR4, c[0x0][0x2b8] ;  /* 0x0000ae0000047ab9 */ /* 0x000fe40000000800 */
[----:B------:R-:W-:Y:S01]  /*ce20*/  ISETP.GE.AND P2, PT, R10, UR4, PT ;  /* 0x000000040a007c0c */ /* 0x000fe2000bf46270 */
[----:B------:R-:W-:Y:S01]  /*ce30*/  IMAD R4, R0, UR5, R4 ;  /* 0x0000000500047c24 */ /* 0x000fe2000f8e0204 */
[----:B------:R0:W5:Y:S01]  /*ce40*/  LDL R10, [R1+0x10] ;  /* 0x00001000010a7983 */ /* 0x0001620000100800 */
[C---:B------:R-:W-:Y:S02]  /*ce50*/  LEA R0, P3, R2.reuse, UR6, 0x1 ;  /* 0x0000000602007c11 */ /* 0x040fe4000f8608ff */
[----:B------:R-:W-:Y:S01]  /*ce60*/  IMAD.IADD R4, R3, 0x1, R4 ;  /* 0x0000000103047824 */ /* 0x000fe200078e0204 */
[----:B------:R-:W-:Y:S02]  /*ce70*/  ISETP.GE.AND P0, PT, R9, UR4, PT ;  /* 0x0000000409007c0c */ /* 0x000fe4000bf06270 */
[----:B------:R-:W-:Y:S01]  /*ce80*/  ISETP.GE.AND P1, PT, R11, UR4, PT ;  /* 0x000000040b007c0c */ /* 0x000fe2000bf26270 */
[----:B------:R-:W-:Y:S01]  /*ce90*/  UMOV UR4, 0xffffffff ;  /* 0xffffffff00047882 */ /* 0x000fe20000000000 */
[----:B------:R-:W-:-:S02]  /*cea0*/  LEA.HI.X R4, R2, UR7, R4, 0x1, P3 ;  /* 0x0000000702047c11 */ /* 0x000fc400098f0c04 */
[----:B0-----:R-:W-:Y:S09]  /*ceb0*/  BRA.DIV UR4, `(.L_x_49) ;  /* 0x0000003604bc7947 */ /* 0x001ff2000b800000 */
[----:B------:R-:W0:Y:S01]  /*cec0*/  S2R R6, SR_TID.X ;  /* 0x0000000000067919 */ /* 0x000e220000002100 */
[----:B------:R-:W-:Y:S01]  /*ced0*/  ULDC UR4, c[0x0][0x288] ;  /* 0x0000a20000047ab9 */ /* 0x000fe20000000800 */
[----:B------:R-:W-:Y:S01]  /*cee0*/  ULDC.64 UR6, c[0x0][0x208] ;  /* 0x0000820000067ab9 */ /* 0x000fe20000000a00 */
[----:B------:R-:W-:Y:S01]  /*cef0*/  IMAD R3, R8, UR4, RZ ;  /* 0x0000000408037c24 */ /* 0x000fe2000f8e02ff */
[----:B------:R-:W1:Y:S01]  /*cf00*/  S2R R11, SR_TID.X ;  /* 0x00000000000b7919 */ /* 0x000e620000002100 */
[----:B------:R-:W2:Y:S04]  /*cf10*/  SHFL.IDX PT, R7, R0, RZ, 0x181f ;  /* 0x00181fff00077589 */ /* 0x000ea800000e0000 */
[----:B------:R-:W-:Y:S01]  /*cf20*/  SHFL.IDX PT, R8, R0, 0x1, 0x181f ;  /* 0x00381f0000087f89 */ /* 0x000fe200000e0000 */
[----:B0-----:R-:W-:-:S04]  /*cf30*/  LOP3.LUT R6, R6, 0x7f, RZ, 0xc0, !PT ;  /* 0x0000007f06067812 */ /* 0x001fc800078ec0ff */
[----:B------:R-:W-:Y:S01]  /*cf40*/  SHF.R.U32.HI R6, RZ, 0x3, R6 ;  /* 0x00000003ff067819 */ /* 0x000fe20000011606 */
[----:B-1----:R-:W-:-:S04]  /*cf50*/  IMAD.SHL.U32 R11, R11, 0x8, RZ ;  /* 0x000000080b0b7824 */ /* 0x002fc800078e00ff */
[----:B------:R-:W-:Y:S01]  /*cf60*/  IMAD.IADD R2, R6, 0x1, R5 ;  /* 0x0000000106027824 */ /* 0x000fe200078e0205 */
[----:B------:R-:W-:Y:S01]  /*cf70*/  LOP3.LUT R11, R11, 0x38, RZ, 0xc0, !PT ;  /* 0x000000380b0b7812 */ /* 0x000fe200078ec0ff */
[----:B------:R-:W0:Y:S02]  /*cf80*/  SHFL.IDX PT, R6, R4, RZ, 0x181f ;  /* 0x00181fff04067589 */ /* 0x000e2400000e0000 */
[C---:B------:R-:W-:Y:S01]  /*cf90*/  VIADD R5, R2.reuse, 0x10 ;  /* 0x0000001002057836 */ /* 0x040fe20000000000 */
[----:B------:R-:W-:-:S04]  /*cfa0*/  ISETP.GE.AND P4, PT, R2, R3, PT ;  /* 0x000000030200720c */ /* 0x000fc80003f86270 */
[----:B------:R-:W-:Y:S02]  /*cfb0*/  ISETP.GE.AND P3, PT, R5, R3, PT ;  /* 0x000000030500720c */ /* 0x000fe40003f66270 */
[----:B------:R-:W1:Y:S07]  /*cfc0*/  SHFL.IDX PT, R5, R4, 0x1, 0x181f ;  /* 0x00381f0004057f89 */ /* 0x000e6e00000e0000 */
[----:B--2---:R-:W-:-:S05]  /*cfd0*/  @!P4 LEA R7, P5, R11, R7, 0x1 ;  /* 0x000000070b07c211 */ /* 0x004fca00078a08ff */
[----:B0-----:R-:W-:Y:S01]  /*cfe0*/  @!P4 IMAD.X R6, RZ, RZ, R6, P5 ;  /* 0x000000ffff06c224 */ /* 0x001fe200028e0606 */
[----:B------:R-:W-:-:S04]  /*cff0*/  @!P3 LEA R8, P5, R11, R8, 0x1 ;  /* 0x000000080b08b211 */ /* 0x000fc800078a08ff */
[----:B------:R-:W-:-:S04]  /*d000*/  @!P4 LOP3.LUT R7, R7, R6, RZ, 0x3c, !PT ;  /* 0x000000060707c212 */ /* 0x000fc800078e3cff */
[----:B------:R-:W-:Y:S01]  /*d010*/  @!P4 LOP3.LUT R6, R7, R6, RZ, 0x3c, !PT ;  /* 0x000000060706c212 */ /* 0x000fe200078e3cff */
[----:B-1----:R-:W-:-:S03]  /*d020*/  @!P3 IMAD.X R5, RZ, RZ, R5, P5 ;  /* 0x000000ffff05b224 */ /* 0x002fc600028e0605 */
[----:B------:R-:W-:-:S05]  /*d030*/  @!P4 LOP3.LUT R7, R7, R6, RZ, 0x3c, !PT ;  /* 0x000000060707c212 */ /* 0x000fca00078e3cff */
[----:B-----5:R-:W-:Y:S04]  /*d040*/  @!P4 LDGSTS.E.BYPASS.LTC128B.128 [R10+0x15400], desc[UR6][R6.64], !P0 ;  /* 0x15400000060acfae */ /* 0x020fe8000c101d46 */
[----:B------:R-:W-:Y:S04]  /*d050*/  @!P4 LDGSTS.E.BYPASS.LTC128B.128 [R10+0x19400], desc[UR6][R6.64+0x80], !P1 ;  /* 0x19400080060acfae */ /* 0x000fe8000c901d46 */
[----:B------:R0:W-:Y:S02]  /*d060*/  @!P4 LDGSTS.E.BYPASS.LTC128B.128 [R10+0x1d400], desc[UR6][R6.64+0x100], !P2 ;  /* 0x1d400100060acfae */ /* 0x0001e4000d101d46 */
[----:B0-----:R-:W-:-:S02]  /*d070*/  @!P3 IMAD.MOV.U32 R6, RZ, RZ, R8 ;  /* 0x000000ffff06b224 */ /* 0x001fc400078e0008 */
[----:B------:R-:W-:Y:S01]  /*d080*/  @!P3 IMAD.MOV.U32 R7, RZ, RZ, R5 ;  /* 0x000000ffff07b224 */ /* 0x000fe200078e0005 */
[----:B------:R-:W0:Y:S01]  /*d090*/  SHFL.IDX PT, R8, R0, 0x2, 0x181f ;  /* 0x00581f0000087f89 */ /* 0x000e2200000e0000 */
[----:B------:R-:W-:-:S03]  /*d0a0*/  VIADD R5, R2, 0x20 ;  /* 0x0000002002057836 */ /* 0x000fc60000000000 */
[----:B------:R-:W-:Y:S04]  /*d0b0*/  @!P3 LDGSTS.E.BYPASS.LTC128B.128 [R10+0x15c00], desc[UR6][R6.64], !P0 ;  /* 0x15c00000060abfae */ /* 0x000fe8000c101d46 */
[----:B------:R-:W-:Y:S04]  /*d0c0*/  @!P3 LDGSTS.E.BYPASS.LTC128B.128 [R10+0x19c00], desc[UR6][R6.64+0x80], !P1 ;  /* 0x19c00080060abfae */ /* 0x000fe8000c901d46 */
[----:B------:R1:W-:Y:S01]  /*d0d0*/  @!P3 LDGSTS.E.BYPASS.LTC128B.128 [R10+0x1dc00], desc[UR6][R6.64+0x100], !P2 ;  /* 0x1dc00100060abfae */ /* 0x0003e2000d101d46 */
[----:B------:R-:W-:-:S03]  /*d0e0*/  ISETP.GE.AND P3, PT, R5, R3, PT ;  /* 0x000000030500720c */ /* 0x000fc60003f66270 */
[----:B------:R-:W2:Y:S10]  /*d0f0*/  SHFL.IDX PT, R5, R4, 0x2, 0x181f ;  /* 0x00581f0004057f89 */ /* 0x000eb400000e0000 */
[----:B0-----:R-:W-:-:S05]  /*d100*/  @!P3 LEA R8, P4, R11, R8, 0x1 ;  /* 0x000000080b08b211 */ /* 0x001fca00078808ff */
[----:B-1----:R-:W-:Y:S02]  /*d110*/  @!P3 IMAD.MOV.U32 R6, RZ, RZ, R8 ;  /* 0x000000ffff06b224 */ /* 0x002fe400078e0008 */
[----:B--2---:R-:W-:Y:S02]  /*d120*/  @!P3 IMAD.X R9, RZ, RZ, R5, P4 ;  /* 0x000000ffff09b224 */ /* 0x004fe400020e0605 */
[----:B------:R-:W-:Y:S02]  /*d130*/  VIADD R5, R2, 0x30 ;  /* 0x0000003002057836 */ /* 0x000fe40000000000 */
[----:B------:R-:W-:-:S05]  /*d140*/  @!P3 IMAD.MOV.U32 R7, RZ, RZ, R9 ;  /* 0x000000ffff07b224 */ /* 0x000fca00078e0009 */
[----:B------:R-:W-:Y:S04]  /*d150*/  @!P3 LDGSTS.E.BYPASS.LTC128B.128 [R10+0x16400], desc[UR6][R6.64], !P0 ;  /* 0x16400000060abfae */ /* 0x000fe8000c101d46 */
[----:B------:R-:W-:Y:S04]  /*d160*/  @!P3 LDGSTS.E.BYPASS.LTC128B.128 [R10+0x1a400], desc[UR6][R6.64+0x80], !P1 ;  /* 0x1a400080060abfae */ /* 0x000fe8000c901d46 */
[----:B------:R0:W-:Y:S01]  /*d170*/  @!P3 LDGSTS.E.BYPASS.LTC128B.128 [R10+0x1e400], desc[UR6][R6.64+0x100], !P2 ;  /* 0x1e400100060abfae */ /* 0x0001e2000d101d46 */
[----:B------:R-:W-:-:S03]  /*d180*/  ISETP.GE.AND P3, PT, R5, R3, PT ;  /* 0x000000030500720c */ /* 0x000fc60003f66270 */
[----:B------:R-:W-:Y:S04]  /*d190*/  SHFL.IDX PT, R5, R4, 0x3, 0x181f ;  /* 0x00781f0004057f89 */ /* 0x000fe800000e0000 */
[----:B0-----:R-:W0:Y:S06]  /*d1a0*/  SHFL.IDX PT, R6, R0, 0x3, 0x181f ;  /* 0x00781f0000067f89 */ /* 0x001e2c00000e0000 */
[----:B0-----:R-:W-:-:S05]  /*d1b0*/  @!P3 LEA R6, P4, R11, R6, 0x1 ;  /* 0x000000060b06b211 */ /* 0x001fca00078808ff */
[----:B------:R-:W-:-:S04]  /*d1c0*/  @!P3 IMAD.X R5, RZ, RZ, R5, P4 ;  /* 0x000000ffff05b224 */ /* 0x000fc800020e0605 */
[----:B------:R-:W-:Y:S02]  /*d1d0*/  @!P3 IMAD.MOV.U32 R7, RZ, RZ, R5 ;  /* 0x000000ffff07b224 */ /* 0x000fe400078e0005 */
[----:B------:R-:W-:-:S03]  /*d1e0*/  VIADD R5, R2, 0x40 ;  /* 0x0000004002057836 */ /* 0x000fc60000000000 */
        /* <DEDUP_REMOVED lines=20> */
[----:B------:R-:W-:Y:S02]  /*d330*/  @!P3 LDGSTS.E.BYPASS.LTC128B.128 [R10+0x17c00], desc[UR6][R6.64], !P0 ;  /* 0x17c00000060abfae */ /* 0x000fe4000c101d46 */
[----:B------:R-:W-:Y:S02]  /*d340*/  ISETP.GE.AND P4, PT, R5, R3, PT ;  /* 0x000000030500720c */ /* 0x000fe40003f86270 */
[----:B------:R-:W-:Y:S04]  /*d350*/  @!P3 LDGSTS.E.BYPASS.LTC128B.128 [R10+0x1bc00], desc[UR6][R6.64+0x80], !P1 ;  /* 0x1bc00080060abfae */ /* 0x000fe8000c901d46 */
[----:B------:R0:W-:Y:S04]  /*d360*/  @!P3 LDGSTS.E.BYPASS.LTC128B.128 [R10+0x1fc00], desc[UR6][R6.64+0x100], !P2 ;  /* 0x1fc00100060abfae */ /* 0x0001e8000d101d46 */
[----:B------:R-:W-:Y:S04]  /*d370*/  SHFL.IDX PT, R5, R4, 0x6, 0x181f ;  /* 0x00d81f0004057f89 */ /* 0x000fe800000e0000 */
[----:B------:R-:W-:Y:S04]  /*d380*/  SHFL.IDX PT, R4, R4, 0x7, 0x181f ;  /* 0x00f81f0004047f89 */ /* 0x000fe800000e0000 */
[----:B0-----:R-:W0:Y:S04]  /*d390*/  SHFL.IDX PT, R6, R0, 0x6, 0x181f ;  /* 0x00d81f0000067f89 */ /* 0x001e2800000e0000 */
[----:B------:R-:W1:Y:S01]  /*d3a0*/  SHFL.IDX PT, R0, R0, 0x7, 0x181f ;  /* 0x00f81f0000007f89 */ /* 0x000e6200000e0000 */
[----:B0-----:R-:W-:-:S05]  /*d3b0*/  @!P4 LEA R6, P3, R11, R6, 0x1 ;  /* 0x000000060b06c211 */ /* 0x001fca00078608ff */
[----:B------:R-:W-:-:S04]  /*d3c0*/  @!P4 IMAD.X R5, RZ, RZ, R5, P3 ;  /* 0x000000ffff05c224 */ /* 0x000fc800018e0605 */
[----:B------:R-:W-:-:S05]  /*d3d0*/  @!P4 IMAD.MOV.U32 R7, RZ, RZ, R5 ;  /* 0x000000ffff07c224 */ /* 0x000fca00078e0005 */
[----:B------:R0:W-:Y:S04]  /*d3e0*/  @!P4 LDGSTS.E.BYPASS.LTC128B.128 [R10+0x18400], desc[UR6][R6.64], !P0 ;  /* 0x18400000060acfae */ /* 0x0001e8000c101d46 */
[----:B------:R0:W-:Y:S04]  /*d3f0*/  @!P4 LDGSTS.E.BYPASS.LTC128B.128 [R10+0x1c400], desc[UR6][R6.64+0x80], !P1 ;  /* 0x1c400080060acfae */ /* 0x0001e8000c901d46 */
[----:B-1----:R0:W-:Y:S02]  /*d400*/  @!P4 LDGSTS.E.BYPASS.LTC128B.128 [R10+0x20400], desc[UR6][R6.64+0x100], !P2 ;  /* 0x20400100060acfae */ /* 0x0021e4000d101d46 */
.L_x_155:
[----:B------:R-:W-:Y:S01]  /*d410*/  VIADD R2, R2, 0x70 ;  /* 0x0000007002027836 */ /* 0x000fe20000000000 */
[----:B------:R-:W-:Y:S04]  /*d420*/  BSSY B0, `(.L_x_50) ;  /* 0x000000f000007945 */ /* 0x000fe80003800000 */
[----:B------:R-:W-:-:S13]  /*d430*/  ISETP.GE.AND P3, PT, R2, R3, PT ;  /* 0x000000030200720c */ /* 0x000fda0003f66270 */
[----:B------:R-:W-:Y:S05]  /*d440*/  @P3 BRA `(.L_x_51) ;  /* 0x0000000000303947 */ /* 0x000fea0003800000 */
[----:B------:R-:W1:Y:S01]  /*d450*/  S2R R5, SR_TID.X ;  /* 0x0000000000057919 */ /* 0x000e620000002100 */
[----:B------:R-:W-:Y:S01]  /*d460*/  ULDC.64 UR4, c[0x0][0x208] ;  /* 0x0000820000047ab9 */ /* 0x000fe20000000a00 */
[----:B-1----:R-:W-:-:S04]  /*d470*/  SHF.L.U32 R5, R5, 0x3, RZ ;  /* 0x0000000305057819 */ /* 0x002fc800000006ff */
[----:B------:R-:W-:-:S04]  /*d480*/  LOP3.LUT R5, R5, 0x38, RZ, 0xc0, !PT ;  /* 0x0000003805057812 */ /* 0x000fc800078ec0ff */
[----:B------:R-:W-:-:S05]  /*d490*/  LEA R2, P3, R5, R0, 0x1 ;  /* 0x0000000005027211 */ /* 0x000fca00078608ff */
[----:B------:R-:W-:-:S05]  /*d4a0*/  IMAD.X R3, RZ, RZ, R4, P3 ;  /* 0x000000ffff037224 */ /* 0x000fca00018e0604 */
[----:B------:R-:W-:Y:S01]  /*d4b0*/  @!PT LDS RZ, [RZ] ;  /* 0x00000000fffff984 */ /* 0x000fe20000000800 */
[----:B------:R-:W-:Y:S01]  /*d4c0*/  @!PT LDS RZ, [RZ] ;  /* 0x00000000fffff984 */ /* 0x000fe20000000800 */
[----:B------:R-:W-:Y:S01]  /*d4d0*/  @!PT LDS RZ, [RZ] ;  /* 0x00000000fffff984 */ /* 0x000fe20000000800 */
[----:B------:R1:W-:Y:S04]  /*d4e0*/  LDGSTS.E.BYPASS.LTC128B.128 [R10+0x18c00], desc[UR4][R2.64], !P0 ;  /* 0x18c00000020a7fae */ /* 0x0003e8000c101d44 */
[----:B------:R1:W-:Y:S04]  /*d4f0*/  LDGSTS.E.BYPASS.LTC128B.128 [R10+0x1cc00], desc[UR4][R2.64+0x80], !P1 ;  /* 0x1cc00080020a7fae */ /* 0x0003e8000c901d44 */
[----:B------:R1:W-:Y:S02]  /*d500*/  LDGSTS.E.BYPASS.LTC128B.128 [R10+0x20c00], desc[UR4][R2.64+0x100], !P2 ;  /* 0x20c00100020a7fae */ /* 0x0003e4000d101d44 */
.L_x_51:
[----:B------:R-:W-:Y:S05]  /*d510*/  BSYNC B0 ;  /* 0x0000000000007941 */ /* 0x000fea0003800000 */
.L_x_50:
[----:B-1----:R-:W2:Y:S01]  /*d520*/  LDL R2, [R1+0x2c] ;  /* 0x00002c0001027983 */ /* 0x002ea20000100800 */
[----:B------:R-:W-:Y:S01]  /*d530*/  NOP ;  /* 0x0000000000007918 */ /* 0x000fe20000000000 */
[----:B------:R-:W-:Y:S02]  /*d540*/  SYNCS.ARRIVE.TRANS64.RED.A0T1 RZ, [UR36+0x36800], RZ ;  /* 0x036800ffffff79a7 */ /* 0x000fe40008200424 */
[----:B------:R-:W-:Y:S01]  /*d550*/  ARRIVES.LDGSTSBAR.64.TRANSCNT [UR36+0x36800] ;  /* 0x03680000ff0079b0 */ /* 0x000fe20008000aa4 */
[----:B--2---:R-:W-:-:S04]  /*d560*/  LOP3.LUT R0, R2, 0x1, RZ, 0xc, !PT ;  /* 0x0000000102007812 */ /* 0x004fc800078e0cff */
[----:B------:R-:W-:Y:S01]  /*d570*/  SHF.L.U32 R0, R0, 0x1f, RZ ;  /* 0x0000001f00007819 */ /* 0x000fe200000006ff */
[----:B------:R-:W-:Y:S01]  /*d580*/  NOP ;  /* 0x0000000000007918 */ /* 0x000fe20000000000 */
[----:B------:R-:W2:Y:S01]  /*d590*/  LDL.LU R2, [R1+0x28] ;  /* 0x0000280001027983 */ /* 0x000ea20000300800 */
[----:B------:R-:W-:Y:S01]  /*d5a0*/  SYNCS.ARRIVE.TRANS64.A1T0 RZ, [UR36+0x36800], RZ ;  /* 0x036800ffffff79a7 */ /* 0x000fe20008100024 */
[----:B------:R-:W-:Y:S01]  /*d5b0*/  BSSY B0, `(.L_x_52) ;  /* 0x0000005000007945 */ /* 0x000fe20003800000 */
[----:B------:R-:W-:Y:S01]  /*d5c0*/  IMAD.U32 R9, RZ, RZ, UR36 ;  /* 0x00000024ff097e24 */ /* 0x000fe2000f8e00ff */
[----:B------:R-:W1:Y:S01]  /*d5d0*/  SYNCS.PHASECHK.TRANS64.TRYWAIT P0, [UR36+0x36820], R0 ;  /* 0x03682000ff0075a7 */ /* 0x000e620008000164 */
[----:B--2---:R-:W-:Y:S01]  /*d5e0*/  ISETP.GE.AND P1, PT, R2, 0x71, PT ;  /* 0x000000710200780c */ /* 0x004fe20003f26270 */
[----:B-1----:R-:W-:-:S12]  /*d5f0*/  @!P0 BRA `(.L_x_53) ;  /* 0x0000003800d88947 */ /* 0x002fd80003800000 */
.L_x_156:
[----:B------:R-:W-:Y:S05]  /*d600*/  BSYNC B0 ;  /* 0x0000000000007941 */ /* 0x000fea0003800000 */
.L_x_52:
[----:B------:R-:W-:Y:S01]  /*d610*/  VIADD R11, R9, 0x36800 ;  /* 0x00036800090b7836 */ /* 0x000fe20000000000 */
[----:B------:R-:W-:Y:S06]  /*d620*/  @!P1 BRA `(.L_x_54) ;  /* 0x0000002000bc9947 */ /* 0x000fec0003800000 */
[----:B------:R-:W2:Y:S01]  /*d630*/  LDL R2, [R1+0x1c] ;  /* 0x00001c0001027983 */ /* 0x000ea20000100800 */
[----:B-1----:R-:W-:Y:S02]  /*d640*/  IMAD.MOV.U32 R0, RZ, RZ, 0x1 ;  /* 0x00000001ff007424 */ /* 0x002fe400078e00ff */
[----:B--2---:R-:W-:-:S05]  /*d650*/  IMAD.MOV R8, RZ, RZ, -R2 ;  /* 0x000000ffff087224 */ /* 0x004fca00078e0a02 */
[----:B------:R-:W-:-:S05]  /*d660*/  VIADDMNMX R8, R8, R0, 0xffffffff, !PT ;  /* 0xffffffff08087446 */ /* 0x000fca0007800100 */
[----:B------:R-:W-:-:S05]  /*d670*/  IMAD.IADD R0, R2, 0x1, R8 ;  /* 0x0000000102007824 */ /* 0x000fca00078e0208 */
[----:B------:R-:W-:-:S04]  /*d680*/  LOP3.LUT R0, R0, 0x1, RZ, 0xc0, !PT ;  /* 0x0000000100007812 */ /* 0x000fc800078ec0ff */
[----:B------:R-:W-:Y:S01]  /*d690*/  ISETP.NE.U32.AND P0, PT, R0, 0x1, PT ;  /* 0x000000010000780c */ /* 0x000fe20003f05070 */
[----:B------:R-:W-:-:S12]  /*d6a0*/  VIADD R0, R2, 0xfffffffe ;  /* 0xfffffffe02007836 */ /* 0x000fd80000000000 */
[----:B------:R-:W-:Y:S05]  /*d6b0*/  @P0 BRA `(.L_x_55) ;  /* 0x0000000800e00947 */ /* 0x000fea0003800000 */
[----:B------:R-:W2:Y:S01]  /*d6c0*/  LDL R2, [R1+0x4] ;  /* 0x0000040001027983 */ /* 0x000ea20000100800 */
[----:B------:R-:W-:Y:S01]  /*d6d0*/  LOP3.LUT P2, RZ, R19, 0x2, RZ, 0xc0, !PT ;  /* 0x0000000213ff7812 */ /* 0x000fe2000784c0ff */
[----:B------:R-:W-:Y:S01]  /*d6e0*/  VIADD R4, R18, 0x1 ;  /* 0x0000000112047836 */ /* 0x000fe20000000000 */
[----:B------:R-:W-:Y:S04]  /*d6f0*/  BSSY B0, `(.L_x_56) ;  /* 0x00000b0000007945 */ /* 0x000fe80003800000 */
[----:B------:R-:W-:-:S04]  /*d700*/  ISETP.NE.AND P0, PT, R4, 0x2, PT ;  /* 0x000000020400780c */ /* 0x000fc80003f05270 */
[----:B0-----:R-:W-:Y:S02]  /*d710*/  SEL R10, RZ, 0x1, P0 ;  /* 0x00000001ff0a7807 */ /* 0x001fe40000000000 */
[----:B------:R-:W-:Y:S02]  /*d720*/  SEL R4, R4, RZ, P0 ;  /* 0x000000ff04047207 */ /* 0x000fe40000000000 */
[----:B--2---:R-:W-:Y:S01]  /*d730*/  LOP3.LUT R10, R2, R10, RZ, 0x3c, !PT ;  /* 0x0000000a020a7212 */ /* 0x004fe200078e3cff */
[----:B------:R-:W-:Y:S06]  /*d740*/  @!P2 BRA `(.L_x_57) ;  /* 0x0000000800a8a947 */ /* 0x000fec0003800000 */
[----:B------:R-:W-:Y:S01]  /*d750*/  LOP3.LUT P2, RZ, R19, 0x1, RZ, 0xc0, !PT ;  /* 0x0000000113ff7812 */ /* 0x000fe2000784c0ff */
[----:B------:R-:W-:-:S12]  /*d760*/  IMAD.MOV.U32 R6, RZ, RZ, R17 ;  /* 0x000000ffff067224 */ /* 0x000fd800078e0011 */
[----:B------:R-:W-:Y:S05]  /*d770*/  @!P2 BRA `(.L_x_58) ;  /* 0x000000000054a947 */ /* 0x000fea0003800000 */
[----:B------:R-:W2:Y:S01]  /*d780*/  LDL R12, [R1+0xc] ;  /* 0x00000c00010c7983 */ /* 0x000ea20000100800 */
[----:B------:R-:W0:Y:S01]  /*d790*/  LDC R6, c[0x0][0x43c] ;  /* 0x00010f00ff067b82 */ /* 0x000e220000000800 */
[----:B------:R-:W-:Y:S02]  /*d7a0*/  ULDC.64 UR4, c[0x0][0x428] ;  /* 0x00010a0000047ab9 */ /* 0x000fe40000000a00 */
[----:B------:R-:W3:Y:S01]  /*d7b0*/  LDL R7, [R1] ;  /* 0x0000000001077983 */ /* 0x000ee20000100800 */
[----:B------:R-:W-:Y:S01]  /*d7c0*/  ULDC.64 UR6, c[0x0][0x208] ;  /* 0x0000820000067ab9 */ /* 0x000fe20000000a00 */
[----:B0-----:R-:W-:-:S13]  /*d7d0*/  ISETP.NE.AND P0, PT, R6, 0x1, PT ;  /* 0x000000010600780c */ /* 0x001fda0003f05270 */
[----:B------:R-:W0:Y:S02]  /*d7e0*/  @P0 LDC.64 R2, c[0x0][0x440] ;  /* 0x00011000ff020b82 */ /* 0x000e240000000a00 */
[----:B0-----:R-:W-:-:S04]  /*d7f0*/  @P0 IMAD.HI.U32 R5, R0, R2, RZ ;  /* 0x0000000200050227 */ /* 0x001fc800078e00ff */
[----:B------:R-:W-:Y:S01]  /*d800*/  IMAD.MOV.U32 R2, RZ, RZ, R0 ;  /* 0x000000ffff027224 */ /* 0x000fe200078e0000 */
[----:B------:R-:W-:-:S05]  /*d810*/  @P0 SHF.R.U32.HI R2, RZ, R3, R5 ;  /* 0x00000003ff020219 */ /* 0x000fca0000011605 */
[----:B------:R-:W-:-:S04]  /*d820*/  IMAD.MOV R3, RZ, RZ, -R2 ;  /* 0x000000ffff037224 */ /* 0x000fc800078e0a02 */
[----:B------:R-:W-:Y:S01]  /*d830*/  IMAD R0, R6, R3, R0 ;  /* 0x0000000306007224 */ /* 0x000fe200078e0200 */
[----:B------:R-:W-:Y:S01]  /*d840*/  SHF.R.S32.HI R3, RZ, 0x1f, R2 ;  /* 0x0000001fff037819 */ /* 0x000fe20000011402 */
[----:B--2---:R-:W-:-:S04]  /*d850*/  IMAD R5, R12, UR4, RZ ;  /* 0x000000040c057c24 */ /* 0x004fc8000f8e02ff */
[C---:B---3--:R-:W-:Y:S02]  /*d860*/  IMAD R5, R7.reuse, UR5, R5 ;  /* 0x0000000507057c24 */ /* 0x048fe4000f8e0205 */
[----:B------:R-:W-:Y:S01]  /*d870*/  IMAD.WIDE.U32 R2, R7, UR4, R2 ;  /* 0x0000000407027c25 */ /* 0x000fe2000f8e0002 */
[----:B------:R-:W-:-:S03]  /*d880*/  ULDC.64 UR4, c[0x0][0x418] ;  /* 0x0001060000047ab9 */ /* 0x000fc60000000a00 */
[----:B------:R-:W-:Y:S01]  /*d890*/  IMAD.IADD R3, R5, 0x1, R3 ;  /* 0x0000000105037824 */ /* 0x000fe200078e0203 */
[----:B------:R-:W-:-:S04]  /*d8a0*/  LEA R6, P0, R2, UR4, 0x2 ;  /* 0x0000000402067c11 */ /* 0x000fc8000f8010ff */
[----:B------:R-:W-:-:S05]  /*d8b0*/  LEA.HI.X R7, R2, UR5, R3, 0x2, P0 ;  /* 0x0000000502077c11 */ /* 0x000fca00080f1403 */
[----:B------:R0:W5:Y:S04]  /*d8c0*/  LDG.E R6, desc[UR6][R6.64] ;  /* 0x0000000606067981 */ /* 0x000168000c1e1900 */
.L_x_58:
[----:B------:R-:W-:Y:S01]  /*d8d0*/  LEA R3, R4, UR36, 0x3 ;  /* 0x0000002404037c11 */ /* 0x000fe2000f8e18ff */
[----:B------:R-:W-:Y:S01]  /*d8e0*/  BSSY B1, `(.L_x_59) ;  /* 0x0000004000017945 */ /* 0x000fe20003800000 */
[----:B------:R-:W-:-:S04]  /*d8f0*/  SHF.L.U32 R2, R10, 0x1f, RZ ;  /* 0x0000001f0a027819 */ /* 0x000fc800000006ff */
[----:B------:R-:W1:Y:S02]  /*d900*/  SYNCS.PHASECHK.TRANS64.TRYWAIT P0, [R3+URZ+0x36840], R2 ;  /* 0x03684002030075a7 */ /* 0x000e64000800017f */
[----:B-1----:R-:W-:Y:S05]  /*d910*/  @!P0 BRA `(.L_x_60) ;  /* 0x0000003800248947 */ /* 0x002fea0003800000 */
.L_x_157:
[----:B------:R-:W-:Y:S05]  /*d920*/  BSYNC B1 ;  /* 0x0000000000017941 */ /* 0x000fea0003800000 */
.L_x_59:
[----:B------:R-:W2:Y:S01]  /*d930*/  S2R R5, SR_TID.X ;  /* 0x0000000000057919 */ /* 0x000ea20000002100 */
[----:B------:R-:W-:Y:S01]  /*d940*/  BSSY B1, `(.L_x_61) ;  /* 0x000000b000017945 */ /* 0x000fe20003800000 */
[----:B--2---:R-:W-:-:S04]  /*d950*/  LOP3.LUT R5, R5, 0x7f, RZ, 0xc0, !PT ;  /* 0x0000007f05057812 */ /* 0x004fc800078ec0ff */
[----:B------:R-:W-:-:S13]  /*d960*/  ISETP.NE.AND P1, PT, R5, RZ, PT ;  /* 0x000000ff0500720c */ /* 0x000fda0003f25270 */
[----:B------:R-:W-:Y:S05]  /*d970*/  @P1 BRA `(.L_x_62) ;  /* 0x00000000001c1947 */ /* 0x000fea0003800000 */
[----:B------:R-:W2:Y:S01]  /*d980*/  S2R R5, SR_TID.X ;  /* 0x0000000000057919 */ /* 0x000ea20000002100 */
[----:B-1----:R-:W-:-:S04]  /*d990*/  IMAD.MOV.U32 R2, RZ, RZ, 0xa800 ;  /* 0x0000a800ff027424 */ /* 0x002fc800078e00ff */
[----:B------:R3:W-:Y:S01]  /*d9a0*/  SYNCS.ARRIVE.TRANS64 RZ, [R3+URZ+0x36830], R2 ;  /* 0x0368300203ff79a7 */ /* 0x0007e2000800003f */
[----:B--2---:R-:W-:-:S04]  /*d9b0*/  LOP3.LUT R5, R5, 0x1f, RZ, 0xc0, !PT ;  /* 0x0000001f05057812 */ /* 0x004fc800078ec0ff */
[----:B------:R-:W-:-:S13]  /*d9c0*/  ISETP.NE.AND P0, PT, R5, RZ, PT ;  /* 0x000000ff0500720c */ /* 0x000fda0003f05270 */
[----:B---3--:R-:W-:Y:S05]  /*d9d0*/  @!P0 BRA `(.L_x_62) ;  /* 0x0000000000048947 */ /* 0x008fea0003800000 */
[----:B------:R-:W-:Y:S01]  /*d9e0*/  BPT.TRAP 0x1 ;  /* 0x000000040000795c */ /* 0x000fe20000300000 */
.L_x_62:
[----:B------:R-:W-:Y:S05]  /*d9f0*/  BSYNC B1 ;  /* 0x0000000000017941 */ /* 0x000fea0003800000 */
.L_x_61:
[----:B------:R-:W-:Y:S01]  /*da00*/  IMAD.MOV.U32 R14, RZ, RZ, RZ ;  /* 0x000000ffff0e7224 */ /* 0x000fe200078e00ff */
[----:B------:R-:W-:Y:S01]  /*da10*/  UIADD3 UR4, UP0, UR38, 0x370, URZ ;  /* 0x0000037026047890 */ /* 0x000fe2000ff1e03f */
[----:B------:R-:W-:Y:S01]  /*da20*/  IMAD R5, R4, 0xa800, R9 ;  /* 0x0000a80004057824 */ /* 0x000fe200078e0209 */
[----:B------:R-:W-:Y:S01]  /*da30*/  PLOP3.LUT P0, PT, PT, PT, PT, 0x80, 0x0 ;  /* 0x000000000000781c */ /* 0x000fe20003f0f070 */
[----:B-1----:R-:W-:Y:S01]  /*da40*/  VIADD R3, R3, 0x36830 ;  /* 0x0003683003037836 */ /* 0x002fe20000000000 */
[----:B------:R-:W-:Y:S01]  /*da50*/  R2UR UR10, R14 ;  /* 0x000000000e0a72ca */ /* 0x000fe200000e0000 */
[----:B------:R-:W-:Y:S01]  /*da60*/  IMAD R2, R0, 0x70, RZ ;  /* 0x0000007000027824 */ /* 0x000fe200078e02ff */
[----:B------:R-:W-:Y:S01]  /*da70*/  UIADD3.X UR5, URZ, UR39, URZ, UP0, !UPT ;  /* 0x000000273f057290 */ /* 0x000fe200087fe43f */
[----:B0-----:R-:W-:Y:S01]  /*da80*/  VIADD R7, R5, 0x21400 ;  /* 0x0002140005077836 */ /* 0x001fe20000000000 */
[----:B------:R-:W-:Y:S01]  /*da90*/  UMOV UR6, 0x0 ;  /* 0x0000000000067882 */ /* 0x000fe20000000000 */
[----:B------:R-:W-:-:S10]  /*daa0*/  UMOV UR7, 0x14f00000 ;  /* 0x14f0000000077882 */ /* 0x000fd40000000000 */
.L_x_63:
[----:B------:R-:W-:-:S13]  /*dab0*/  @P0 ELECT P2, URZ, PT ;  /* 0x00000000003f082f */ /* 0x000fda0003840000 */
[----:B-----5:R-:W-:Y:S02]  /*dac0*/  @P2 R2UR UR13, R6 ;  /* 0x00000000060d22ca */ /* 0x020fe400000e0000 */
[----:B------:R-:W-:Y:S02]  /*dad0*/  @P2 R2UR UR12, R16 ;  /* 0x00000000100c22ca */ /* 0x000fe400000e0000 */
[----:B------:R-:W-:Y:S02]  /*dae0*/  @P2 R2UR UR11, R2 ;  /* 0x00000000020b22ca */ /* 0x000fe400000e0000 */
[----:B------:R-:W-:Y:S02]  /*daf0*/  @P2 R2UR UR9, R3 ;  /* 0x00000000030922ca */ /* 0x000fe400000e0000 */
[----:B------:R-:W-:Y:S02]  /*db00*/  @P2 R2UR UR8, R7 ;  /* 0x00000000070822ca */ /* 0x000fe400000e0000 */
[----:B------:R-:W-:-:S02]  /*db10*/  @P2 PLOP3.LUT P0, PT, P2, PT, PT, 0x8, 0x0 ;  /* 0x000000000000281c */ /* 0x000fc4000170e170 */
[----:B------:R-:W-:-:S09]  /*db20*/  PLOP3.LUT P2, PT, PT, PT, PT, 0x8, 0x0 ;  /* 0x000000000000781c */ /* 0x000fd20003f4e170 */
[----:B------:R0:W-:Y:S02]  /*db30*/  UTMALDG.4D [UR8], [UR4], desc[UR6] ;  /* 0x00000608040075b4 */ /* 0x0001e40008019000 */
[----:B0-----:R-:W-:Y:S05]  /*db40*/  @P0 BRA.U.ANY `(.L_x_63) ;  /* 0xfffffffd00d80947 */ /* 0x001fea000393ffff */
[----:B------:R-:W-:Y:S01]  /*db50*/  IMAD.MOV.U32 R20, RZ, RZ, 0x40 ;  /* 0x00000040ff147424 */ /* 0x000fe200078e00ff */
[----:B------:R-:W-:Y:S01]  /*db60*/  PLOP3.LUT P0, PT, PT, PT, PT, 0x80, 0x0 ;  /* 0x000000000000781c */ /* 0x000fe20003f0f070 */
[----:B------:R-:W-:Y:S01]  /*db70*/  VIADD R7, R5, 0x24c00 ;  /* 0x00024c0005077836 */ /* 0x000fe20000000000 */
[----:B------:R-:W-:Y:S01]  /*db80*/  UMOV UR6, 0x0 ;  /* 0x0000000000067882 */ /* 0x000fe20000000000 */
[----:B------:R-:W-:Y:S01]  /*db90*/  UMOV UR7, 0x14f00000 ;  /* 0x14f0000000077882 */ /* 0x000fe20000000000 */
[----:B------:R-:W-:-:S15]  /*dba0*/  R2UR UR10, R20 ;  /* 0x00000000140a72ca */ /* 0x000fde00000e0000 */
.L_x_64:
[----:B------:R-:W-:-:S13]  /*dbb0*/  @P0 ELECT P2, URZ, PT ;  /* 0x00000000003f082f */ /* 0x000fda0003840000 */
[----:B------:R-:W-:Y:S02]  /*dbc0*/  @P2 R2UR UR13, R6 ;  /* 0x00000000060d22ca */ /* 0x000fe400000e0000 */
        /* <DEDUP_REMOVED lines=14> */
.L_x_65:
        /* <DEDUP_REMOVED lines=10> */
[----:B------:R-:W2:Y:S01]  /*dd50*/  LDL.LU R7, [R1+0x4] ;  /* 0x0000040001077983 */ /* 0x000ea20000300800 */
[----:B------:R-:W-:Y:S01]  /*dd60*/  IMAD R3, R18, 0x8, R11 ;  /* 0x0000000812037824 */ /* 0x000fe200078e020b */
[----:B------:R-:W-:Y:S01]  /*dd70*/  BSSY B1, `(.L_x_66) ;  /* 0x0000004000017945 */ /* 0x000fe20003800000 */
[----:B--2---:R-:W-:-:S04]  /*dd80*/  SHF.L.U32 R2, R7, 0x1f, RZ ;  /* 0x0000001f07027819 */ /* 0x004fc800000006ff */
[----:B------:R-:W0:Y:S02]  /*dd90*/  SYNCS.PHASECHK.TRANS64.TRYWAIT P0, [R3+URZ+0x60], R2 ;  /* 0x00006002030075a7 */ /* 0x000e24000800017f */
[----:B0-----:R-:W-:Y:S05]  /*dda0*/  @!P0 BRA `(.L_x_67) ;  /* 0x0000003400148947 */ /* 0x001fea0003800000 */
.L_x_158:
[----:B------:R-:W-:Y:S05]  /*ddb0*/  BSYNC B1 ;  /* 0x0000000000017941 */ /* 0x000fea0003800000 */
.L_x_66:
[----:B------:R-:W-:Y:S01]  /*ddc0*/  BSSY B1, `(.L_x_68) ;  /* 0x000000c000017945 */ /* 0x000fe20003800000 */
[----:B------:R-:W-:Y:S02]  /*ddd0*/  IMAD.MOV.U32 R12, RZ, RZ, 0x0 ;  /* 0x00000000ff0c7424 */ /* 0x000fe400078e00ff */
[----:B------:R-:W-:Y:S01]  /*dde0*/  IMAD.MOV.U32 R13, RZ, RZ, 0x14f00000 ;  /* 0x14f00000ff0d7424 */ /* 0x000fe200078e00ff */
[----:B------:R-:W-:Y:S06]  /*ddf0*/  @P1 BRA `(.L_x_69) ;  /* 0x0000000000201947 */ /* 0x000fec0003800000 */
[----:B------:R-:W1:Y:S01]  /*de00*/  S2R R5, SR_TID.X ;  /* 0x0000000000057919 */ /* 0x000e620000002100 */
[----:B0-----:R-:W-:Y:S01]  /*de10*/  LEA R2, R18, UR36, 0x3 ;  /* 0x0000002412027c11 */ /* 0x001fe2000f8e18ff */
[----:B------:R-:W-:-:S04]  /*de20*/  IMAD.MOV.U32 R3, RZ, RZ, 0xa800 ;  /* 0x0000a800ff037424 */ /* 0x000fc800078e00ff */
[----:B------:R2:W-:Y:S01]  /*de30*/  SYNCS.ARRIVE.TRANS64 RZ, [R2+URZ+0x36850], R3 ;  /* 0x0368500302ff79a7 */ /* 0x0005e2000800003f */
[----:B-1----:R-:W-:-:S04]  /*de40*/  LOP3.LUT R5, R5, 0x1f, RZ, 0xc0, !PT ;  /* 0x0000001f05057812 */ /* 0x002fc800078ec0ff */
[----:B------:R-:W-:-:S13]  /*de50*/  ISETP.NE.AND P0, PT, R5, RZ, PT ;  /* 0x000000ff0500720c */ /* 0x000fda0003f05270 */
[----:B--2---:R-:W-:Y:S05]  /*de60*/  @!P0 BRA `(.L_x_69) ;  /* 0x0000000000048947 */ /* 0x004fea0003800000 */
[----:B------:R-:W-:Y:S01]  /*de70*/  BPT.TRAP 0x1 ;  /* 0x000000040000795c */ /* 0x000fe20000300000 */
.L_x_69:
[----:B------:R-:W-:Y:S05]  /*de80*/  BSYNC B1 ;  /* 0x0000000000017941 */ /* 0x000fea0003800000 */
.L_x_68:
[----:B------:R-:W2:Y:S01]  /*de90*/  LDL.LU R5, [R1+0x8] ;  /* 0x0000080001057983 */ /* 0x000ea20000300800 */
[----:B------:R-:W-:Y:S01]  /*dea0*/  R2UR UR10, R14 ;  /* 0x000000000e0a72ca */ /* 0x000fe200000e0000 */
[----:B0-----:R-:W-:Y:S01]  /*deb0*/  IMAD R3, R18, 0xa800, R9 ;  /* 0x0000a80012037824 */ /* 0x001fe200078e0209 */
[----:B------:R-:W-:Y:S01]  /*dec0*/  R2UR UR6, R12 ;  /* 0x000000000c0672ca */ /* 0x000fe200000e0000 */
[----:B------:R-:W-:Y:S01]  /*ded0*/  UIADD3 UR4, UP0, UR38, 0x470, URZ ;  /* 0x0000047026047890 */ /* 0x000fe2000ff1e03f */
[----:B------:R-:W-:Y:S01]  /*dee0*/  R2UR UR7, R13 ;  /* 0x000000000d0772ca */ /* 0x000fe200000e0000 */
[----:B------:R-:W-:Y:S01]  /*def0*/  VIADD R7, R3, 0x400 ;  /* 0x0000040003077836 */ /* 0x000fe20000000000 */
[----:B------:R-:W-:Y:S01]  /*df00*/  LEA R2, R18, UR36, 0x3 ;  /* 0x0000002412027c11 */ /* 0x000fe2000f8e18ff */
[----:B------:R-:W-:Y:S01]  /*df10*/  UIADD3.X UR5, URZ, UR39, URZ, UP0, !UPT ;  /* 0x000000273f057290 */ /* 0x000fe200087fe43f */
[----:B------:R-:W-:-:S03]  /*df20*/  PLOP3.LUT P0, PT, PT, PT, PT, 0x80, 0x0 ;  /* 0x000000000000781c */ /* 0x000fc60003f0f070 */
[----:B------:R-:W-:Y:S02]  /*df30*/  VIADD R2, R2, 0x36850 ;  /* 0x0003685002027836 */ /* 0x000fe40000000000 */
[----:B--2---:R-:W-:-:S08]  /*df40*/  IMAD R5, R5, 0x70, RZ ;  /* 0x0000007005057824 */ /* 0x004fd000078e02ff */
.L_x_70:
        /* <DEDUP_REMOVED lines=10> */
[----:B------:R-:W-:Y:S01]  /*dff0*/  R2UR UR10, R20 ;  /* 0x00000000140a72ca */ /* 0x000fe200000e0000 */
[----:B------:R-:W-:Y:S01]  /*e000*/  VIADD R7, R3, 0x3c00 ;  /* 0x00003c0003077836 */ /* 0x000fe20000000000 */
[----:B------:R-:W-:Y:S02]  /*e010*/  R2UR UR6, R12 ;  /* 0x000000000c0672ca */ /* 0x000fe400000e0000 */
[----:B------:R-:W-:Y:S02]  /*e020*/  R2UR UR7, R13 ;  /* 0x000000000d0772ca */ /* 0x000fe400000e0000 */
[----:B------:R-:W-:-:S13]  /*e030*/  PLOP3.LUT P0, PT, PT, PT, PT, 0x80, 0x0 ;  /* 0x000000000000781c */ /* 0x000fda0003f0f070 */
.L_x_71:
        /* <DEDUP_REMOVED lines=15> */
.L_x_72:
        /* <DEDUP_REMOVED lines=10> */
[----:B------:R0:W-:Y:S01]  /*e1d0*/  STL [R1+0x8], R0 ;  /* 0x0000080001007387 */ /* 0x0001e20000100800 */
[----:B------:R-:W-:-:S07]  /*e1e0*/  IMAD.MOV.U32 R17, RZ, RZ, R6 ;  /* 0x000000ffff117224 */ /* 0x000fce00078e0006 */
.L_x_57:
[----:B------:R-:W-:Y:S05]  /*e1f0*/  BSYNC B0 ;  /* 0x0000000000007941 */ /* 0x000fea0003800000 */
.L_x_56:
[----:B0-----:R-:W2:Y:S01]  /*e200*/  LDL.LU R0, [R1+0x1c] ;  /* 0x00001c0001007983 */ /* 0x001ea20000300800 */
[----:B------:R-:W-:-:S03]  /*e210*/  IMAD.MOV.U32 R18, RZ, RZ, R4 ;  /* 0x000000ffff127224 */ /* 0x000fc600078e0004 */
[----:B------:R1:W-:Y:S02]  /*e220*/  STL [R1+0x4], R10 ;  /* 0x0000040a01007387 */ /* 0x0003e40000100800 */
[----:B-12---:R-:W-:-:S07]  /*e230*/  IADD3 R0, R0, -0x3, RZ ;  /* 0xfffffffd00007810 */ /* 0x006fce0007ffe0ff */
.L_x_55:
[----:B------:R-:W2:Y:S01]  /*e240*/  LDL.LU R2, [R1+0x18] ;  /* 0x0000180001027983 */ /* 0x000ea20000300800 */
[----:B------:R-:W-:Y:S01]  /*e250*/  IMAD.MOV R8, RZ, RZ, -R8 ;  /* 0x000000ffff087224 */ /* 0x000fe200078e0a08 */
[----:B------:R-:W-:Y:S04]  /*e260*/  BSSY B0, `(.L_x_54) ;  /* 0x000016b000007945 */ /* 0x000fe80003800000 */
[----:B--2---:R-:W-:-:S13]  /*e270*/  ISETP.NE.AND P0, PT, R2, R8, PT ;  /* 0x000000080200720c */ /* 0x004fda0003f05270 */
[----:B------:R-:W-:Y:S05]  /*e280*/  @!P0 BRA `(.L_x_73) ;  /* 0x0000001400a08947 */ /* 0x000fea0003800000 */
[----:B0-----:R-:W-:-:S07]  /*e290*/  IMAD.MOV.U32 R6, RZ, RZ, R17 ;  /* 0x000000ffff067224 */ /* 0x001fce00078e0011 */
.L_x_108:
[----:B--2---:R-:W2:Y:S01]  /*e2a0*/  LDL R2, [R1+0x4] ;  /* 0x0000040001027983 */ /* 0x004ea20000100800 */
[----:B------:R-:W-:Y:S01]  /*e2b0*/  LOP3.LUT P1, RZ, R19, 0x2, RZ, 0xc0, !PT ;  /* 0x0000000213ff7812 */ /* 0x000fe2000782c0ff */
[----:B------:R-:W-:Y:S01]  /*e2c0*/  VIADD R4, R18, 0x1 ;  /* 0x0000000112047836 */ /* 0x000fe20000000000 */
[----:B------:R-:W-:Y:S04]  /*e2d0*/  BSSY B1, `(.L_x_74) ;  /* 0x00000ae000017945 */ /* 0x000fe80003800000 */
[----:B------:R-:W-:-:S04]  /*e2e0*/  ISETP.NE.AND P0, PT, R4, 0x2, PT ;  /* 0x000000020400780c */ /* 0x000fc80003f05270 */
[----:B------:R-:W-:Y:S02]  /*e2f0*/  SEL R5, RZ, 0x1, P0 ;  /* 0x00000001ff057807 */ /* 0x000fe40000000000 */
[----:B------:R-:W-:Y:S02]  /*e300*/  SEL R4, R4, RZ, P0 ;  /* 0x000000ff04047207 */ /* 0x000fe40000000000 */
[----:B--2---:R-:W-:Y:S01]  /*e310*/  LOP3.LUT R5, R2, R5, RZ, 0x3c, !PT ;  /* 0x0000000502057212 */ /* 0x004fe200078e3cff */
[----:B01----:R-:W-:Y:S06]  /*e320*/  @!P1 BRA `(.L_x_75) ;  /* 0x0000000800a09947 */ /* 0x003fec0003800000 */
        /* <DEDUP_REMOVED lines=24> */
.L_x_76:
[----:B------:R-:W-:Y:S01]  /*e4b0*/  LEA R3, R4, UR36, 0x3 ;  /* 0x0000002404037c11 */ /* 0x000fe2000f8e18ff */
[----:B------:R-:W-:Y:S01]  /*e4c0*/  BSSY B2, `(.L_x_77) ;  /* 0x0000004000027945 */ /* 0x000fe20003800000 */
[----:B------:R-:W-:-:S04]  /*e4d0*/  SHF.L.U32 R2, R5, 0x1f, RZ ;  /* 0x0000001f05027819 */ /* 0x000fc800000006ff */
[----:B------:R-:W1:Y:S02]  /*e4e0*/  SYNCS.PHASECHK.TRANS64.TRYWAIT P0, [R3+URZ+0x36840], R2 ;  /* 0x03684002030075a7 */ /* 0x000e64000800017f */
[----:B-1----:R-:W-:Y:S05]  /*e4f0*/  @!P0 BRA `(.L_x_78) ;  /* 0x0000002c00548947 */ /* 0x002fea0003800000 */
.L_x_159:
[----:B------:R-:W-:Y:S05]  /*e500*/  BSYNC B2 ;  /* 0x0000000000027941 */ /* 0x000fea0003800000 */
.L_x_77:
[----:B0-----:R-:W0:Y:S01]  /*e510*/  S2R R7, SR_TID.X ;  /* 0x0000000000077919 */ /* 0x001e220000002100 */
[----:B------:R-:W-:Y:S01]  /*e520*/  BSSY B2, `(.L_x_79) ;  /* 0x000000b000027945 */ /* 0x000fe20003800000 */
[----:B0-----:R-:W-:-:S04]  /*e530*/  LOP3.LUT R7, R7, 0x7f, RZ, 0xc0, !PT ;  /* 0x0000007f07077812 */ /* 0x001fc800078ec0ff */
[----:B------:R-:W-:-:S13]  /*e540*/  ISETP.NE.AND P1, PT, R7, RZ, PT ;  /* 0x000000ff0700720c */ /* 0x000fda0003f25270 */
[----:B------:R-:W-:Y:S05]  /*e550*/  @P1 BRA `(.L_x_80) ;  /* 0x00000000001c1947 */ /* 0x000fea0003800000 */
[----:B------:R-:W0:Y:S01]  /*e560*/  S2R R7, SR_TID.X ;  /* 0x0000000000077919 */ /* 0x000e220000002100 */
[----:B-1----:R-:W-:-:S04]  /*e570*/  IMAD.MOV.U32 R2, RZ, RZ, 0xa800 ;  /* 0x0000a800ff027424 */ /* 0x002fc800078e00ff */
[----:B------:R2:W-:Y:S01]  /*e580*/  SYNCS.ARRIVE.TRANS64 RZ, [R3+URZ+0x36830], R2 ;  /* 0x0368300203ff79a7 */ /* 0x0005e2000800003f */
[----:B0-----:R-:W-:-:S04]  /*e590*/  LOP3.LUT R7, R7, 0x1f, RZ, 0xc0, !PT ;  /* 0x0000001f07077812 */ /* 0x001fc800078ec0ff */
[----:B------:R-:W-:-:S13]  /*e5a0*/  ISETP.NE.AND P0, PT, R7, RZ, PT ;  /* 0x000000ff0700720c */ /* 0x000fda0003f05270 */
[----:B--2---:R-:W-:Y:S05]  /*e5b0*/  @!P0 BRA `(.L_x_80) ;  /* 0x0000000000048947 */ /* 0x004fea0003800000 */
[----:B------:R-:W-:Y:S01]  /*e5c0*/  BPT.TRAP 0x1 ;  /* 0x000000040000795c */ /* 0x000fe20000300000 */
.L_x_80:
[----:B------:R-:W-:Y:S05]  /*e5d0*/  BSYNC B2 ;  /* 0x0000000000027941 */ /* 0x000fea0003800000 */
.L_x_79:
        /* <DEDUP_REMOVED lines=8> */
[----:B------:R-:W-:Y:S01]  /*e660*/  VIADD R10, R7, 0x21400 ;  /* 0x00021400070a7836 */ /* 0x000fe20000000000 */
[----:B------:R-:W-:Y:S01]  /*e670*/  UMOV UR6, 0x0 ;  /* 0x0000000000067882 */ /* 0x000fe20000000000 */
[----:B------:R-:W-:-:S10]  /*e680*/  UMOV UR7, 0x14f00000 ;  /* 0x14f0000000077882 */ /* 0x000fd40000000000 */
.L_x_81:
        /* <DEDUP_REMOVED lines=16> */
.L_x_82:
        /* <DEDUP_REMOVED lines=16> */
.L_x_83:
        /* <DEDUP_REMOVED lines=16> */
.L_x_160:
[----:B------:R-:W-:Y:S05]  /*e990*/  BSYNC B2 ;  /* 0x0000000000027941 */ /* 0x000fea0003800000 */
.L_x_84:
[----:B------:R-:W-:Y:S01]  /*e9a0*/  BSSY B2, `(.L_x_86) ;  /* 0x000000b000027945 */ /* 0x000fe20003800000 */
[----:B------:R-:W-:Y:S02]  /*e9b0*/  IMAD.MOV.U32 R12, RZ, RZ, 0x0 ;  /* 0x00000000ff0c7424 */ /* 0x000fe400078e00ff */
[----:B------:R-:W-:Y:S01]  /*e9c0*/  IMAD.MOV.U32 R13, RZ, RZ, 0x14f00000 ;  /* 0x14f00000ff0d7424 */ /* 0x000fe200078e00ff */
[----:B------:R-:W-:Y:S06]  /*e9d0*/  @P1 BRA `(.L_x_87) ;  /* 0x00000000001c1947 */ /* 0x000fec0003800000 */
[----:B------:R-:W1:Y:S01]  /*e9e0*/  S2R R7, SR_TID.X ;  /* 0x0000000000077919 */ /* 0x000e620000002100 */
[----:B0-----:R-:W-:-:S04]  /*e9f0*/  IMAD.MOV.U32 R3, RZ, RZ, 0xa800 ;  /* 0x0000a800ff037424 */ /* 0x001fc800078e00ff */
[----:B------:R2:W-:Y:S01]  /*ea00*/  SYNCS.ARRIVE.TRANS64 RZ, [R2+URZ+0x50], R3 ;  /* 0x0000500302ff79a7 */ /* 0x0005e2000800003f */
[----:B-1----:R-:W-:-:S04]  /*ea10*/  LOP3.LUT R7, R7, 0x1f, RZ, 0xc0, !PT ;  /* 0x0000001f07077812 */ /* 0x002fc800078ec0ff */
[----:B------:R-:W-:-:S13]  /*ea20*/  ISETP.NE.AND P0, PT, R7, RZ, PT ;  /* 0x000000ff0700720c */ /* 0x000fda0003f05270 */
[----:B--2---:R-:W-:Y:S05]  /*ea30*/  @!P0 BRA `(.L_x_87) ;  /* 0x0000000000048947 */ /* 0x004fea0003800000 */
[----:B------:R-:W-:Y:S01]  /*ea40*/  BPT.TRAP 0x1 ;  /* 0x000000040000795c */ /* 0x000fe20000300000 */
.L_x_87:
[----:B------:R-:W-:Y:S05]  /*ea50*/  BSYNC B2 ;  /* 0x0000000000027941 */ /* 0x000fea0003800000 */
.L_x_86:
[----:B0-----:R-:W2:Y:S01]  /*ea60*/  LDL.LU R3, [R1+0x8] ;  /* 0x0000080001037983 */ /* 0x001ea20000300800 */
[----:B------:R-:W-:Y:S01]  /*ea70*/  R2UR UR10, R14 ;  /* 0x000000000e0a72ca */ /* 0x000fe200000e0000 */
[----:B------:R-:W-:Y:S01]  /*ea80*/  IMAD R18, R18, 0xa800, R9 ;  /* 0x0000a80012127824 */ /* 0x000fe200078e0209 */
[----:B------:R-:W-:Y:S01]  /*ea90*/  R2UR UR6, R12 ;  /* 0x000000000c0672ca */ /* 0x000fe200000e0000 */
[----:B------:R-:W-:Y:S01]  /*eaa0*/  UIADD3 UR4, UP0, UR38, 0x470, URZ ;  /* 0x0000047026047890 */ /* 0x000fe2000ff1e03f */
[----:B------:R-:W-:Y:S01]  /*eab0*/  R2UR UR7, R13 ;  /* 0x000000000d0772ca */ /* 0x000fe200000e0000 */
[----:B------:R-:W-:Y:S01]  /*eac0*/  VIADD R2, R2, 0x50 ;  /* 0x0000005002027836 */ /* 0x000fe20000000000 */
[----:B------:R-:W-:Y:S01]  /*ead0*/  PLOP3.LUT P0, PT, PT, PT, PT, 0x80, 0x0 ;  /* 0x000000000000781c */ /* 0x000fe20003f0f070 */
[----:B------:R-:W-:Y:S01]  /*eae0*/  VIADD R7, R18, 0x400 ;  /* 0x0000040012077836 */ /* 0x000fe20000000000 */
[----:B------:R-:W-:Y:S01]  /*eaf0*/  UIADD3.X UR5, URZ, UR39, URZ, UP0, !UPT ;  /* 0x000000273f057290 */ /* 0x000fe200087fe43f */
[----:B--2---:R-:W-:-:S11]  /*eb00*/  IMAD R3, R3, 0x70, RZ ;  /* 0x0000007003037824 */ /* 0x004fd600078e02ff */
.L_x_88:
        /* <DEDUP_REMOVED lines=15> */
.L_x_89:
        /* <DEDUP_REMOVED lines=15> */
.L_x_90:
        /* <DEDUP_REMOVED lines=12> */
.L_x_75:
[----:B------:R-:W-:Y:S05]  /*edb0*/  BSYNC B1 ;  /* 0x0000000000017941 */ /* 0x000fea0003800000 */
.L_x_74:
[----:B------:R-:W-:Y:S01]  /*edc0*/  VIADD R18, R4, 0x1 ;  /* 0x0000000104127836 */ /* 0x000fe20000000000 */
[----:B------:R-:W-:Y:S01]  /*edd0*/  LOP3.LUT P1, RZ, R19, 0x2, RZ, 0xc0, !PT ;  /* 0x0000000213ff7812 */ /* 0x000fe2000782c0ff */
[----:B------:R-:W-:Y:S03]  /*ede0*/  BSSY B1, `(.L_x_91) ;  /* 0x00000af000017945 */ /* 0x000fe60003800000 */
[----:B------:R-:W-:-:S04]  /*edf0*/  ISETP.NE.AND P0, PT, R18, 0x2, PT ;  /* 0x000000021200780c */ /* 0x000fc80003f05270 */
[----:B------:R-:W-:Y:S02]  /*ee00*/  SEL R2, RZ, 0x1, P0 ;  /* 0x00000001ff027807 */ /* 0x000fe40000000000 */
[----:B------:R-:W-:Y:S02]  /*ee10*/  SEL R18, R18, RZ, P0 ;  /* 0x000000ff12127207 */ /* 0x000fe40000000000 */
[----:B------:R-:W-:-:S05]  /*ee20*/  LOP3.LUT R10, R5, R2, RZ, 0x3c, !PT ;  /* 0x00000002050a7212 */ /* 0x000fca00078e3cff */
[----:B------:R1:W-:Y:S01]  /*ee30*/  STL [R1+0x4], R10 ;  /* 0x0000040a01007387 */ /* 0x0003e20000100800 */
[----:B------:R-:W-:Y:S05]  /*ee40*/  @!P1 BRA `(.L_x_92) ;  /* 0x0000000800a09947 */ /* 0x000fea0003800000 */
[----:B------:R-:W-:Y:S01]  /*ee50*/  LOP3.LUT P1, RZ, R19, 0x1, RZ, 0xc0, !PT ;  /* 0x0000000113ff7812 */ /* 0x000fe2000782c0ff */
[----:B0-----:R-:W-:-:S12]  /*ee60*/  VIADD R8, R0, 0xffffffff ;  /* 0xffffffff00087836 */ /* 0x001fd80000000000 */
        /* <DEDUP_REMOVED lines=10> */
[----:B------:R-:W-:-:S04]  /*ef10*/  @P0 SHF.R.U32.HI R2, RZ, R3, R6 ;  /* 0x00000003ff020219 */ /* 0x000fc80000011606 */
[----:B------:R-:W-:-:S05]  /*ef20*/  IADD3 R3, -R2, RZ, RZ ;  /* 0x000000ff02037210 */ /* 0x000fca0007ffe1ff */
        /* <DEDUP_REMOVED lines=10> */
.L_x_93:
[----:B------:R-:W-:Y:S01]  /*efd0*/  LEA R2, R18, UR36, 0x3 ;  /* 0x0000002412027c11 */ /* 0x000fe2000f8e18ff */
[----:B------:R-:W-:Y:S01]  /*efe0*/  BSSY B2, `(.L_x_94) ;  /* 0x0000004000027945 */ /* 0x000fe20003800000 */
[----:B------:R-:W-:-:S04]  /*eff0*/  SHF.L.U32 R3, R10, 0x1f, RZ ;  /* 0x0000001f0a037819 */ /* 0x000fc800000006ff */
[----:B------:R-:W2:Y:S02]  /*f000*/  SYNCS.PHASECHK.TRANS64.TRYWAIT P0, [R2+URZ+0x36840], R3 ;  /* 0x03684003020075a7 */ /* 0x000ea4000800017f */
[----:B--2---:R-:W-:Y:S05]  /*f010*/  @!P0 BRA `(.L_x_95) ;  /* 0x0000002000b48947 */ /* 0x004fea0003800000 */
.L_x_161:
[----:B------:R-:W-:Y:S05]  /*f020*/  BSYNC B2 ;  /* 0x0000000000027941 */ /* 0x000fea0003800000 */
.L_x_94:
[----:B0-----:R-:W0:Y:S01]  /*f030*/  S2R R7, SR_TID.X ;  /* 0x0000000000077919 */ /* 0x001e220000002100 */
[----:B------:R-:W-:Y:S01]  /*f040*/  BSSY B2, `(.L_x_96) ;  /* 0x000000b000027945 */ /* 0x000fe20003800000 */
[----:B0-----:R-:W-:-:S04]  /*f050*/  LOP3.LUT R7, R7, 0x7f, RZ, 0xc0, !PT ;  /* 0x0000007f07077812 */ /* 0x001fc800078ec0ff */
[----:B------:R-:W-:-:S13]  /*f060*/  ISETP.NE.AND P1, PT, R7, RZ, PT ;  /* 0x000000ff0700720c */ /* 0x000fda0003f25270 */
[----:B------:R-:W-:Y:S05]  /*f070*/  @P1 BRA `(.L_x_97) ;  /* 0x00000000001c1947 */ /* 0x000fea0003800000 */
[----:B------:R-:W0:Y:S01]  /*f080*/  S2R R7, SR_TID.X ;  /* 0x0000000000077919 */ /* 0x000e220000002100 */
[----:B--2---:R-:W-:-:S04]  /*f090*/  IMAD.MOV.U32 R3, RZ, RZ, 0xa800 ;  /* 0x0000a800ff037424 */ /* 0x004fc800078e00ff */
[----:B------:R3:W-:Y:S01]  /*f0a0*/  SYNCS.ARRIVE.TRANS64 RZ, [R2+URZ+0x36830], R3 ;  /* 0x0368300302ff79a7 */ /* 0x0007e2000800003f */
[----:B0-----:R-:W-:-:S04]  /*f0b0*/  LOP3.LUT R7, R7, 0x1f, RZ, 0xc0, !PT ;  /* 0x0000001f07077812 */ /* 0x001fc800078ec0ff */
[----:B------:R-:W-:-:S13]  /*f0c0*/  ISETP.NE.AND P0, PT, R7, RZ, PT ;  /* 0x000000ff0700720c */ /* 0x000fda0003f05270 */
[----:B---3--:R-:W-:Y:S05]  /*f0d0*/  @!P0 BRA `(.L_x_97) ;  /* 0x0000000000048947 */ /* 0x008fea0003800000 */
[----:B------:R-:W-:Y:S01]  /*f0e0*/  BPT.TRAP 0x1 ;  /* 0x000000040000795c */ /* 0x000fe20000300000 */
.L_x_97:
[----:B------:R-:W-:Y:S05]  /*f0f0*/  BSYNC B2 ;  /* 0x0000000000027941 */ /* 0x000fea0003800000 */
.L_x_96:
[----:B------:R-:W-:Y:S01]  /*f100*/  IMAD.MOV.U32 R14, RZ, RZ, RZ ;  /* 0x000000ffff0e7224 */ /* 0x000fe200078e00ff */
[----:B------:R-:W-:Y:S01]  /*f110*/  UIADD3 UR4, UP0, UR38, 0x370, URZ ;  /* 0x0000037026047890 */ /* 0x000fe2000ff1e03f */
[C---:B--2---:R-:W-:Y:S01]  /*f120*/  IMAD R3, R18.reuse, 0x8, R11 ;  /* 0x0000000812037824 */ /* 0x044fe200078e020b */
[----:B------:R-:W-:Y:S01]  /*f130*/  PLOP3.LUT P0, PT, PT, PT, PT, 0x80, 0x0 ;  /* 0x000000000000781c */ /* 0x000fe20003f0f070 */
[----:B------:R-:W-:Y:S01]  /*f140*/  IMAD R7, R18, 0xa800, R9 ;  /* 0x0000a80012077824 */ /* 0x000fe200078e0209 */
[----:B------:R-:W-:Y:S01]  /*f150*/  R2UR UR10, R14 ;  /* 0x000000000e0a72ca */ /* 0x000fe200000e0000 */
[----:B------:R-:W-:Y:S01]  /*f160*/  VIADD R3, R3, 0x30 ;  /* 0x0000003003037836 */ /* 0x000fe20000000000 */
[----:B------:R-:W-:Y:S01]  /*f170*/  UIADD3.X UR5, URZ, UR39, URZ, UP0, !UPT ;  /* 0x000000273f057290 */ /* 0x000fe200087fe43f */
[----:B------:R-:W-:Y:S01]  /*f180*/  IMAD R2, R8, 0x70, RZ ;  /* 0x0000007008027824 */ /* 0x000fe200078e02ff */
[----:B------:R-:W-:Y:S01]  /*f190*/  UMOV UR6, 0x0 ;  /* 0x0000000000067882 */ /* 0x000fe20000000000 */
[----:B-1----:R-:W-:Y:S01]  /*f1a0*/  VIADD R10, R7, 0x21400 ;  /* 0x00021400070a7836 */ /* 0x002fe20000000000 */
[----:B------:R-:W-:-:S09]  /*f1b0*/  UMOV UR7, 0x14f00000 ;  /* 0x14f0000000077882 */ /* 0x000fd20000000000 */
.L_x_98:
        /* <DEDUP_REMOVED lines=16> */
.L_x_99:
        /* <DEDUP_REMOVED lines=16> */
.L_x_100:
        /* <DEDUP_REMOVED lines=10> */
[----:B------:R-:W-:Y:S01]  /*f460*/  SHF.L.U32 R5, R5, 0x1f, RZ ;  /* 0x0000001f05057819 */ /* 0x000fe200000006ff */
[----:B------:R-:W-:Y:S01]  /*f470*/  IMAD R2, R4, 0x8, R11 ;  /* 0x0000000804027824 */ /* 0x000fe200078e020b */
[----:B------:R-:W-:Y:S03]  /*f480*/  BSSY B2, `(.L_x_101) ;  /* 0x0000003000027945 */ /* 0x000fe60003800000 */
[----:B------:R-:W0:Y:S02]  /*f490*/  SYNCS.PHASECHK.TRANS64.TRYWAIT P0, [R2+URZ+0x60], R5 ;  /* 0x00006005020075a7 */ /* 0x000e24000800017f */
[----:B0-----:R-:W-:Y:S05]  /*f4a0*/  @!P0 BRA `(.L_x_102) ;  /* 0x0000001c00a48947 */ /* 0x001fea0003800000 */
.L_x_162:
[----:B------:R-:W-:Y:S05]  /*f4b0*/  BSYNC B2 ;  /* 0x0000000000027941 */ /* 0x000fea0003800000 */
.L_x_101:
[----:B------:R-:W-:Y:S01]  /*f4c0*/  BSSY B2, `(.L_x_103) ;  /* 0x000000b000027945 */ /* 0x000fe20003800000 */
[----:B------:R-:W-:Y:S02]  /*f4d0*/  IMAD.MOV.U32 R12, RZ, RZ, 0x0 ;  /* 0x00000000ff0c7424 */ /* 0x000fe400078e00ff */
[----:B------:R-:W-:Y:S01]  /*f4e0*/  IMAD.MOV.U32 R13, RZ, RZ, 0x14f00000 ;  /* 0x14f00000ff0d7424 */ /* 0x000fe200078e00ff */
[----:B------:R-:W-:Y:S06]  /*f4f0*/  @P1 BRA `(.L_x_104) ;  /* 0x00000000001c1947 */ /* 0x000fec0003800000 */
[----:B------:R-:W1:Y:S01]  /*f500*/  S2R R7, SR_TID.X ;  /* 0x0000000000077919 */ /* 0x000e620000002100 */
[----:B------:R-:W-:-:S04]  /*f510*/  IMAD.MOV.U32 R3, RZ, RZ, 0xa800 ;  /* 0x0000a800ff037424 */ /* 0x000fc800078e00ff */
[----:B------:R2:W-:Y:S01]  /*f520*/  SYNCS.ARRIVE.TRANS64 RZ, [R2+URZ+0x50], R3 ;  /* 0x0000500302ff79a7 */ /* 0x0005e2000800003f */
[----:B-1----:R-:W-:-:S04]  /*f530*/  LOP3.LUT R7, R7, 0x1f, RZ, 0xc0, !PT ;  /* 0x0000001f07077812 */ /* 0x002fc800078ec0ff */
[----:B------:R-:W-:-:S13]  /*f540*/  ISETP.NE.AND P0, PT, R7, RZ, PT ;  /* 0x000000ff0700720c */ /* 0x000fda0003f05270 */
[----:B--2---:R-:W-:Y:S05]  /*f550*/  @!P0 BRA `(.L_x_104) ;  /* 0x0000000000048947 */ /* 0x004fea0003800000 */
[----:B------:R-:W-:Y:S01]  /*f560*/  BPT.TRAP 0x1 ;  /* 0x000000040000795c */ /* 0x000fe20000300000 */
.L_x_104:
[----:B------:R-:W-:Y:S05]  /*f570*/  BSYNC B2 ;  /* 0x0000000000027941 */ /* 0x000fea0003800000 */
.L_x_103:
[----:B------:R-:W2:Y:S01]  /*f580*/  LDL.LU R3, [R1+0x8] ;  /* 0x0000080001037983 */ /* 0x000ea20000300800 */
[----:B------:R-:W-:Y:S01]  /*f590*/  R2UR UR10, R14 ;  /* 0x000000000e0a72ca */ /* 0x000fe200000e0000 */
[----:B------:R-:W-:Y:S01]  /*f5a0*/  IMAD R4, R4, 0xa800, R9 ;  /* 0x0000a80004047824 */ /* 0x000fe200078e0209 */
[----:B------:R-:W-:Y:S01]  /*f5b0*/  R2UR UR6, R12 ;  /* 0x000000000c0672ca */ /* 0x000fe200000e0000 */
[----:B------:R-:W-:Y:S01]  /*f5c0*/  UIADD3 UR4, UP0, UR38, 0x470, URZ ;  /* 0x0000047026047890 */ /* 0x000fe2000ff1e03f */
[----:B------:R-:W-:Y:S01]  /*f5d0*/  R2UR UR7, R13 ;  /* 0x000000000d0772ca */ /* 0x000fe200000e0000 */
[----:B0-----:R-:W-:Y:S01]  /*f5e0*/  VIADD R2, R2, 0x50 ;  /* 0x0000005002027836 */ /* 0x001fe20000000000 */
[----:B------:R-:W-:Y:S01]  /*f5f0*/  PLOP3.LUT P0, PT, PT, PT, PT, 0x80, 0x0 ;  /* 0x000000000000781c */ /* 0x000fe20003f0f070 */
[----:B------:R-:W-:Y:S01]  /*f600*/  VIADD R5, R4, 0x400 ;  /* 0x0000040004057836 */ /* 0x000fe20000000000 */
[----:B------:R-:W-:Y:S01]  /*f610*/  UIADD3.X UR5, URZ, UR39, URZ, UP0, !UPT ;  /* 0x000000273f057290 */ /* 0x000fe200087fe43f */
[----:B--2---:R-:W-:-:S11]  /*f620*/  IMAD R3, R3, 0x70, RZ ;  /* 0x0000007003037824 */ /* 0x004fd600078e02ff */
.L_x_105:
        /* <DEDUP_REMOVED lines=15> */
.L_x_106:
        /* <DEDUP_REMOVED lines=15> */
.L_x_107:
        /* <DEDUP_REMOVED lines=12> */
.L_x_92:
[----:B------:R-:W-:Y:S05]  /*f8d0*/  BSYNC B1 ;  /* 0x0000000000017941 */ /* 0x000fea0003800000 */
.L_x_91:
[C---:B------:R-:W-:Y:S01]  /*f8e0*/  ISETP.GT.AND P0, PT, R0.reuse, 0x1, PT ;  /* 0x000000010000780c */ /* 0x040fe20003f04270 */
[----:B------:R-:W-:-:S12]  /*f8f0*/  VIADD R0, R0, 0xfffffffe ;  /* 0xfffffffe00007836 */ /* 0x000fd80000000000 */
[----:B------:R-:W-:Y:S05]  /*f900*/  @P0 BRA `(.L_x_108) ;  /* 0xffffffe800640947 */ /* 0x000fea000383ffff */
.L_x_73:
[----:B------:R-:W-:Y:S05]  /*f910*/  BSYNC B0 ;  /* 0x0000000000007941 */ /* 0x000fea0003800000 */
.L_x_54:
[----:B------:R-:W-:Y:S01]  /*f920*/  LOP3.LUT P0, RZ, R19, 0x2, RZ, 0xc0, !PT ;  /* 0x0000000213ff7812 */ /* 0x000fe2000780c0ff */
[----:B------:R-:W-:-:S12]  /*f930*/  BSSY B0, `(.L_x_109) ;  /* 0x0000049000007945 */ /* 0x000fd80003800000 */
[----:B------:R-:W-:Y:S05]  /*f940*/  @!P0 BRA `(.L_x_110) ;  /* 0x00000004001c8947 */ /* 0x000fea0003800000 */
[----:B------:R-:W3:Y:S01]  /*f950*/  LDL R3, [R1+0x4] ;  /* 0x0000040001037983 */ /* 0x000ee20000100800 */
[----:B------:R-:W-:Y:S01]  /*f960*/  LEA R2, R18, UR36, 0x3 ;  /* 0x0000002412027c11 */ /* 0x000fe2000f8e18ff */
[----:B------:R-:W-:Y:S01]  /*f970*/  BSSY B1, `(.L_x_111) ;  /* 0x0000007000017945 */ /* 0x000fe20003800000 */
[----:B-1----:R-:W1:Y:S02]  /*f980*/  S2R R0, SR_TID.X ;  /* 0x0000000000007919 */ /* 0x002e640000002100 */
[----:B-1----:R-:W-:-:S04]  /*f990*/  LOP3.LUT R0, R0, 0x7f, RZ, 0xc0, !PT ;  /* 0x0000007f00007812 */ /* 0x002fc800078ec0ff */
[----:B------:R-:W-:Y:S02]  /*f9a0*/  ISETP.NE.AND P1, PT, R0, RZ, PT ;  /* 0x000000ff0000720c */ /* 0x000fe40003f25270 */
[----:B---3--:R-:W-:-:S04]  /*f9b0*/  SHF.L.U32 R3, R3, 0x1f, RZ ;  /* 0x0000001f03037819 */ /* 0x008fc800000006ff */
[----:B------:R-:W1:Y:S02]  /*f9c0*/  SYNCS.PHASECHK.TRANS64.TRYWAIT P0, [R2+URZ+0x36860], R3 ;  /* 0x03686003020075a7 */ /* 0x000e64000800017f */
[----:B-1----:R-:W-:Y:S05]  /*f9d0*/  @!P0 BRA `(.L_x_112) ;  /* 0x00000018006c8947 */ /* 0x002fea0003800000 */
.L_x_163:
[----:B------:R-:W-:Y:S05]  /*f9e0*/  BSYNC B1 ;  /* 0x0000000000017941 */ /* 0x000fea0003800000 */
.L_x_111:
[----:B------:R-:W-:Y:S04]  /*f9f0*/  BSSY B1, `(.L_x_113) ;  /* 0x0000009000017945 */ /* 0x000fe80003800000 */
[----:B------:R-:W-:Y:S05]  /*fa00*/  @P1 BRA `(.L_x_114) ;  /* 0x00000000001c1947 */ /* 0x000fea0003800000 */
[----:B------:R-:W3:Y:S01]  /*fa10*/  S2R R0, SR_TID.X ;  /* 0x0000000000007919 */ /* 0x000ee20000002100 */
[----:B-1----:R-:W-:-:S04]  /*fa20*/  IMAD.MOV.U32 R3, RZ, RZ, 0xa800 ;  /* 0x0000a800ff037424 */ /* 0x002fc800078e00ff */
[----:B------:R4:W-:Y:S01]  /*fa30*/  SYNCS.ARRIVE.TRANS64 RZ, [R2+URZ+0x36850], R3 ;  /* 0x0368500302ff79a7 */ /* 0x0009e2000800003f */
[----:B---3--:R-:W-:-:S04]  /*fa40*/  LOP3.LUT R0, R0, 0x1f, RZ, 0xc0, !PT ;  /* 0x0000001f00007812 */ /* 0x008fc800078ec0ff */
[----:B------:R-:W-:-:S13]  /*fa50*/  ISETP.NE.AND P0, PT, R0, RZ, PT ;  /* 0x000000ff0000720c */ /* 0x000fda0003f05270 */
[----:B----4-:R-:W-:Y:S05]  /*fa60*/  @!P0 BRA `(.L_x_114) ;  /* 0x0000000000048947 */ /* 0x010fea0003800000 */
[----:B------:R-:W-:Y:S01]  /*fa70*/  BPT.TRAP 0x1 ;  /* 0x000000040000795c */ /* 0x000fe20000300000 */
.L_x_114:
[----:B------:R-:W-:Y:S05]  /*fa80*/  BSYNC B1 ;  /* 0x0000000000017941 */ /* 0x000fea0003800000 */
.L_x_113:
[----:B------:R-:W3:Y:S01]  /*fa90*/  LDL R0, [R1+0x8] ;  /* 0x0000080001007983 */ /* 0x000ee20000100800 */
[----:B------:R-:W-:Y:S01]  /*faa0*/  IMAD R9, R18, 0xa800, R9 ;  /* 0x0000a80012097824 */ /* 0x000fe200078e0209 */
[----:B------:R-:W-:Y:S01]  /*fab0*/  UIADD3 UR4, UP0, UR38, 0x470, URZ ;  /* 0x0000047026047890 */ /* 0x000fe2000ff1e03f */
[----:B------:R-:W-:Y:S01]  /*fac0*/  PLOP3.LUT P0, PT, PT, PT, PT, 0x80, 0x0 ;  /* 0x000000000000781c */ /* 0x000fe20003f0f070 */
[----:B-1----:R-:W-:Y:S01]  /*fad0*/  VIADD R2, R2, 0x36850 ;  /* 0x0003685002027836 */ /* 0x002fe20000000000 */
[----:B------:R-:W-:Y:S01]  /*fae0*/  UMOV UR6, 0x0 ;  /* 0x0000000000067882 */ /* 0x000fe20000000000 */
[----:B------:R-:W-:Y:S01]  /*faf0*/  VIADD R3, R9, 0x400 ;  /* 0x0000040009037836 */ /* 0x000fe20000000000 */
[----:B------:R-:W-:Y:S01]  /*fb00*/  UIADD3.X UR5, URZ, UR39, URZ, UP0, !UPT ;  /* 0x000000273f057290 */ /* 0x000fe200087fe43f */
[----:B------:R-:W-:Y:S01]  /*fb10*/  UMOV UR7, 0x14f00000 ;  /* 0x14f0000000077882 */ /* 0x000fe20000000000 */
[----:B------:R-:W-:Y:S01]  /*fb20*/  UMOV UR10, URZ ;  /* 0x0000003f000a7c82 */ /* 0x000fe20008000000 */
[----:B---3--:R-:W-:-:S09]  /*fb30*/  IMAD R0, R0, 0x70, RZ ;  /* 0x0000007000007824 */ /* 0x008fd200078e02ff */
.L_x_115:
        /* <DEDUP_REMOVED lines=9> */
[----:B-1----:R-:W-:Y:S05]  /*fbd0*/  @P0 BRA.U.ANY `(.L_x_115) ;  /* 0xfffffffd00d80947 */ /* 0x002fea000393ffff */
[----:B------:R-:W-:Y:S01]  /*fbe0*/  PLOP3.LUT P0, PT, PT, PT, PT, 0x80, 0x0 ;  /* 0x000000000000781c */ /* 0x000fe20003f0f070 */
[----:B------:R-:W-:Y:S01]  /*fbf0*/  VIADD R3, R9, 0x3c00 ;  /* 0x00003c0009037836 */ /* 0x000fe20000000000 */
[----:B------:R-:W-:Y:S01]  /*fc00*/  UMOV UR6, 0x0 ;  /* 0x0000000000067882 */ /* 0x000fe20000000000 */
[----:B------:R-:W-:Y:S01]  /*fc10*/  UMOV UR7, 0x14f00000 ;  /* 0x14f0000000077882 */ /* 0x000fe20000000000 */
[----:B------:R-:W-:-:S09]  /*fc20*/  UMOV UR10, 0x40 ;  /* 0x00000040000a7882 */ /* 0x000fd20000000000 */
.L_x_116:
        /* <DEDUP_REMOVED lines=15> */
.L_x_117:
        /* <DEDUP_REMOVED lines=9> */
[----:B---3--:R-:W-:Y:S05]  /*fdb0*/  @P0 BRA.U.ANY `(.L_x_117) ;  /* 0xfffffffd00d80947 */ /* 0x008fea000393ffff */
.L_x_110:
[----:B------:R-:W-:Y:S05]  /*fdc0*/  BSYNC B0 ;  /* 0x0000000000007941 */ /* 0x000fea0003800000 */
.L_x_109:
[----:B------:R-:W3:Y:S01]  /*fdd0*/  LDL.LU R5, [R1+0x24] ;  /* 0x0000240001057983 */ /* 0x000ee20000300800 */
[----:B------:R-:W-:Y:S01]  /*fde0*/  VIADD R18, R18, 0x1 ;  /* 0x0000000112127836 */ /* 0x000fe20000000000 */
[----:B------:R-:W-:Y:S02]  /*fdf0*/  ULDC UR4, c[0x0][0xc34] ;  /* 0x00030d0000047ab9 */ /* 0x000fe40000000800 */
[----:B------:R-:W4:Y:S04]  /*fe00*/  LDL.LU R4, [R1+0x4] ;  /* 0x0000040001047983 */ /* 0x000f280000300800 */
[----:B------:R-:W5:Y:S01]  /*fe10*/  LDL.LU R3, [R1+0x2c] ;  /* 0x00002c0001037983 */ /* 0x000f620000300800 */
[----:B------:R-:W-:-:S04]  /*fe20*/  ISETP.NE.AND P0, PT, R18, 0x2, PT ;  /* 0x000000021200780c */ /* 0x000fc80003f05270 */
[----:B-1----:R-:W-:Y:S02]  /*fe30*/  SEL R0, RZ, 0x1, P0 ;  /* 0x00000001ff007807 */ /* 0x002fe40000000000 */
[----:B------:R-:W-:Y:S01]  /*fe40*/  SEL R18, R18, RZ, P0 ;  /* 0x000000ff12127207 */ /* 0x000fe20000000000 */
[----:B---3--:R-:W-:Y:S01]  /*fe50*/  VIADD R5, R5, UR37 ;  /* 0x0000002505057c36 */ /* 0x008fe20008000000 */
[----:B----4-:R-:W-:-:S04]  /*fe60*/  LOP3.LUT R4, R4, R0, RZ, 0x3c, !PT ;  /* 0x0000000004047212 */ /* 0x010fc800078e3cff */
[----:B------:R1:W-:Y:S01]  /*fe70*/  STL [R1+0x24], R5 ;  /* 0x0000240501007387 */ /* 0x0003e20000100800 */
[----:B------:R-:W-:Y:S01]  /*fe80*/  ISETP.GE.AND P1, PT, R5, UR4, PT ;  /* 0x0000000405007c0c */ /* 0x000fe2000bf26270 */
[----:B-----5:R-:W-:-:S05]  /*fe90*/  VIADD R3, R3, 0x1 ;  /* 0x0000000103037836 */ /* 0x020fca0000000000 */
[----:B------:R1:W-:Y:S04]  /*fea0*/  STL [R1+0x2c], R3 ;  /* 0x00002c0301007387 */ /* 0x0003e80000100800 */
[----:B------:R1:W-:Y:S03]  /*feb0*/  STL [R1+0x4], R4 ;  /* 0x0000040401007387 */ /* 0x0003e60000100800 */
[----:B------:R-:W-:Y:S05]  /*fec0*/  @!P1 BRA `(.L_x_118) ;  /* 0xffffffbc00949947 */ /* 0x000fea000383ffff */
[----:B------:R-:W-:-:S07]  /*fed0*/  LOP3.LUT R2, R3, 0x1, RZ, 0xc, !PT ;  /* 0x0000000103027812 */ /* 0x000fce00078e0cff */
.L_x_38:
[----:B01----:R-:W0:Y:S01]  /*fee0*/  S2R R3, SR_CgaCtaId ;  /* 0x0000000000037919 */ /* 0x003e220000008800 */
[----:B------:R-:W-:Y:S01]  /*fef0*/  MOV R0, 0x400 ;  /* 0x0000040000007802 */ /* 0x000fe20000000f00 */
[----:B------:R-:W-:Y:S03]  /*ff00*/  BSSY B0, `(.L_x_119) ;  /* 0x0000005000007945 */ /* 0x000fe60003800000 */
[----:B0-----:R-:W-:Y:S02]  /*ff10*/  LEA R0, R3, R0, 0x18 ;  /* 0x0000000003007211 */ /* 0x001fe400078ec0ff */
[----:B------:R-:W-:-:S04]  /*ff20*/  SHF.L.U32 R3, R2, 0x1f, RZ ;  /* 0x0000001f02037819 */ /* 0x000fc800000006ff */
[----:B------:R-:W0:Y:S02]  /*ff30*/  SYNCS.PHASECHK.TRANS64.TRYWAIT P0, [R0+URZ+0x36820], R3 ;  /* 0x03682003000075a7 */ /* 0x000e24000800017f */
[----:B0-----:R-:W-:Y:S05]  /*ff40*/  @!P0 BRA `(.L_x_120) ;  /* 0x0000001400248947 */ /* 0x001fea0003800000 */
.L_x_164:
[----:B------:R-:W-:Y:S05]  /*ff50*/  BSYNC B0 ;  /* 0x0000000000007941 */ /* 0x000fea0003800000 */
.L_x_119:
[----:B------:R-:W-:-:S03]  /*ff60*/  UMOV UR4, 0xffffffff ;  /* 0xffffffff00047882 */ /* 0x000fc60000000000 */
[----:B------:R-:W-:Y:S05]  /*ff70*/  BRA.DIV UR4, `(.L_x_121) ;  /* 0x00000016042c7947 */ /* 0x000fea000b800000 */
[----:B------:R-:W1:Y:S02]  /*ff80*/  S2R R2, SR_TID.X ;  /* 0x0000000000027919 */ /* 0x000e640000002100 */
[----:B-1----:R-:W-:-:S04]  /*ff90*/  SHF.R.U32.HI R2, RZ, 0x5, R2 ;  /* 0x00000005ff027819 */ /* 0x002fc80000011602 */
[----:B------:R-:W-:-:S05]  /*ffa0*/  LOP3.LUT R2, R2, 0x3, RZ, 0xc0, !PT ;  /* 0x0000000302027812 */ /* 0x000fca00078ec0ff */
[----:B------:R1:W3:Y:S02]  /*ffb0*/  SHFL.IDX PT, R14, R2, RZ, 0x1f ;  /* 0x00001fff020e7589 */ /* 0x0002e400000e0000 */
.L_x_167:
[----:B---3--:R-:W-:Y:S01]  /*ffc0*/  ISETP.NE.AND P0, PT, R14, RZ, PT ;  /* 0x000000ff0e00720c */ /* 0x008fe20003f05270 */
[----:B------:R-:W-:-:S12]  /*ffd0*/  BSSY B0, `(.L_x_122) ;  /* 0x0000025000007945 */ /* 0x000fd80003800000 */
[----:B------:R-:W-:Y:S05]  /*ffe0*/  @P0 BRA `(.L_x_123) ;  /* 0x00000000008c0947 */ /* 0x000fea0003800000 */
[----:B------:R-:W-:-:S03]  /*fff0*/  UMOV UR4, 0xffffffff ;  /* 0xffffffff00047882 */ /* 0x000fc60000000000 */
[----:B------:R-:W-:Y:S05]  /*10000*/  BRA.DIV UR4, `(.L_x_124) ;  /* 0x00000016043c7947 */ /* 0x000fea000b800000 */
[----:B------:R-:W-:-:S13]  /*10010*/  ELECT P6, URZ, PT ;  /* 0x00000000003f782f */ /* 0x000fda00038c0000 */
.L_x_170:
[----:B------:R-:W-:Y:S05]  /*10020*/  @!P6 BRA `(.L_x_123) ;  /* 0x00000000007ce947 */ /* 0x000fea0003800000 */
[----:B-1----:R-:W3:Y:S02]  /*10030*/  LDL.LU R2, [R1+0x30] ;  /* 0x0000300001027983 */ /* 0x002ee40000300800 */
[----:B---3--:R-:W-:-:S04]  /*10040*/  LOP3.LUT R2, R2, 0x2, RZ, 0xfc, !PT ;  /* 0x0000000202027812 */ /* 0x008fc800078efcff */
[----:B------:R-:W-:-:S13]  /*10050*/  ISETP.NE.AND P2, PT, R2, 0x3, PT ;  /* 0x000000030200780c */ /* 0x000fda0003f45270 */
[----:B------:R-:W-:Y:S05]  /*10060*/  @!P2 BRA `(.L_x_125) ;  /* 0x000000000004a947 */ /* 0x000fea0003800000 */
[----:B------:R-:W-:Y:S01]  /*10070*/  BPT.TRAP 0x1 ;  /* 0x000000040000795c */ /* 0x000fe20000300000 */
.L_x_125:
[----:B------:R-:W3:Y:S01]  /*10080*/  LDL.LU R7, [R1+0x4] ;  /* 0x0000040001077983 */ /* 0x000ee20000300800 */
[----:B0-----:R-:W-:Y:S01]  /*10090*/  IADD3 R3, R0, 0x36840, RZ ;  /* 0x0003684000037810 */ /* 0x001fe20007ffe0ff */
[----:B------:R-:W-:-:S04]  /*100a0*/  VIADD R2, R18, 0x1 ;  /* 0x0000000112027836 */ /* 0x000fc80000000000 */
[----:B------:R-:W-:Y:S01]  /*100b0*/  IMAD R6, R18, 0x8, R3 ;  /* 0x0000000812067824 */ /* 0x000fe200078e0203 */
[----:B------:R-:W-:-:S04]  /*100c0*/  ISETP.NE.AND P1, PT, R2, 0x2, PT ;  /* 0x000000020200780c */ /* 0x000fc80003f25270 */
[----:B------:R-:W-:Y:S02]  /*100d0*/  SEL R4, RZ, 0x1, P1 ;  /* 0x00000001ff047807 */ /* 0x000fe40000800000 */
[C---:B---3--:R-:W-:Y:S02]  /*100e0*/  SHF.L.U32 R5, R7.reuse, 0x1f, RZ ;  /* 0x0000001f07057819 */ /* 0x048fe400000006ff */
[----:B------:R-:W-:Y:S02]  /*100f0*/  LOP3.LUT R7, R7, R4, RZ, 0x3c, !PT ;  /* 0x0000000407077212 */ /* 0x000fe400078e3cff */
[----:B------:R-:W0:Y:S01]  /*10100*/  SYNCS.PHASECHK.TRANS64.TRYWAIT P0, [R6+URZ], R5 ;  /* 0x00000005060075a7 */ /* 0x000e22000800017f */
[----:B------:R-:W-:Y:S02]  /*10110*/  SEL R4, R2, RZ, P1 ;  /* 0x000000ff02047207 */ /* 0x000fe40000800000 */
[----:B------:R-:W-:-:S03]  /*10120*/  SHF.L.U32 R2, R7, 0x1f, RZ ;  /* 0x0000001f07027819 */ /* 0x000fc600000006ff */
[----:B------:R-:W-:Y:S01]  /*10130*/  IMAD R3, R4, 0x8, R3 ;  /* 0x0000000804037824 */ /* 0x000fe200078e0203 */
[----:B0-----:R-:W-:Y:S06]  /*10140*/  @!P0 BRA `(.L_x_126) ;  /* 0x00000014000c8947 */ /* 0x001fec0003800000 */
.L_x_171:
[----:B------:R-:W1:Y:S02]  /*10150*/  SYNCS.PHASECHK.TRANS64.TRYWAIT P0, [R3+URZ], R2 ;  /* 0x00000002030075a7 */ /* 0x000e64000800017f */
[----:B-1----:R-:W-:Y:S05]  /*10160*/  @!P0 BRA `(.L_x_127) ;  /* 0x0000001400188947 */ /* 0x002fea0003800000 */
.L_x_172:
[----:B------:R-:W-:Y:S05]  /*10170*/  @!P2 BRA `(.L_x_128) ;  /* 0x000000000004a947 */ /* 0x000fea0003800000 */
[----:B------:R-:W-:Y:S01]  /*10180*/  BPT.TRAP 0x1 ;  /* 0x000000040000795c */ /* 0x000fe20000300000 */
.L_x_128:
[----:B-1----:R-:W-:-:S04]  /*10190*/  VIADD R3, R0, 0x36860 ;  /* 0x0003686000037836 */ /* 0x002fc80000000000 */
[----:B------:R-:W-:-:S04]  /*101a0*/  IMAD R18, R18, 0x8, R3 ;  /* 0x0000000812127824 */ /* 0x000fc800078e0203 */
[----:B------:R-:W1:Y:S02]  /*101b0*/  SYNCS.PHASECHK.TRANS64.TRYWAIT P0, [R18+URZ], R5 ;  /* 0x00000005120075a7 */ /* 0x000e64000800017f */
[----:B-1----:R-:W-:Y:S05]  /*101c0*/  @!P0 BRA `(.L_x_129) ;  /* 0x0000001400148947 */ /* 0x002fea0003800000 */
.L_x_173:
[----:B------:R-:W-:-:S07]  /*101d0*/  IMAD R3, R4, 0x8, R3 ;  /* 0x0000000804037824 */ /* 0x000fce00078e0203 */
.L_x_130:
[----:B---3--:R3:W4:Y:S02]  /*101e0*/  SYNCS.PHASECHK.TRANS64.TRYWAIT P0, [R3+URZ], R2 ;  /* 0x00000002030075a7 */ /* 0x008724000800017f */
[----:B----4-:R-:W-:Y:S05]  /*101f0*/  @!P0 NANOSLEEP.SYNCS 0x989680 ;  /* 0x009896800000895d */ /* 0x010fea0003900000 */
[----:B------:R-:W4:Y:S02]  /*10200*/  @!P0 SYNCS.PHASECHK.TRANS64 P0, [R3+URZ], R2 ;  /* 0x00000002030085a7 */ /* 0x000f24000800007f */
[----:B----4-:R-:W-:Y:S05]  /*10210*/  @!P0 BRA `(.L_x_130) ;  /* 0xfffffffc00f08947 */ /* 0x010fea000383ffff */
.L_x_123:
[----:B------:R-:W-:Y:S05]  /*10220*/  BSYNC B0 ;  /* 0x0000000000007941 */ /* 0x000fea0003800000 */
.L_x_122:
[----:B------:R-:W-:Y:S05]  /*10230*/  EXIT ;  /* 0x000000000000794d */ /* 0x000fea0003800000 */
.L_x_10:
[----:B0-----:R-:W-:-:S04]  /*10240*/  IMAD.U32 R3, RZ, RZ, UR37 ;  /* 0x00000025ff037e24 */ /* 0x001fc8000f8e00ff */
[----:B------:R0:W1:Y:S03]  /*10250*/  SYNCS.PHASECHK.TRANS64.TRYWAIT P1, [R3+URZ+0x36800], R0 ;  /* 0x03680000030075a7 */ /* 0x000066000802017f */
[----:B-1----:R-:W-:Y:S05]  /*10260*/  @!P1 NANOSLEEP.SYNCS 0x989680 ;  /* 0x009896800000995d */ /* 0x002fea0003900000 */
[----:B------:R-:W1:Y:S02]  /*10270*/  @!P1 SYNCS.PHASECHK.TRANS64 P1, [R3+URZ+0x36800], R0 ;  /* 0x03680000030095a7 */ /* 0x000e64000802007f */
[----:B-1----:R-:W-:Y:S05]  /*10280*/  @!P1 BRA `(.L_x_10) ;  /* 0xfffffffc00ec9947 */ /* 0x002fea000383ffff */
[----:B------:R-:W-:Y:S05]  /*10290*/  BRA `(.L_x_131) ;  /* 0xffffff0c00c07947 */ /* 0x000fea000383ffff */
.L_x_14:
[----:B-1----:R1:W2:Y:S02]  /*102a0*/  SYNCS.PHASECHK.TRANS64.TRYWAIT P2, [R2+URZ+0x36830], R3 ;  /* 0x03683003020075a7 */ /* 0x0022a4000804017f */
[----:B--2---:R-:W-:Y:S05]  /*102b0*/  @!P2 NANOSLEEP.SYNCS 0x989680 ;  /* 0x009896800000a95d */ /* 0x004fea0003900000 */
[----:B------:R-:W2:Y:S02]  /*102c0*/  @!P2 SYNCS.PHASECHK.TRANS64 P2, [R2+URZ+0x36830], R3 ;  /* 0x036830030200a5a7 */ /* 0x000ea4000804007f */
[----:B--2---:R-:W-:Y:S05]  /*102d0*/  @!P2 BRA `(.L_x_14) ;  /* 0xfffffffc00f0a947 */ /* 0x004fea000383ffff */
[----:B------:R-:W-:Y:S05]  /*102e0*/  BRA `(.L_x_13) ;  /* 0xffffff0c00ec7947 */ /* 0x000fea000383ffff */
.L_x_19:
[----:B-1----:R-:W-:-:S04]  /*102f0*/  IMAD.U32 R3, RZ, RZ, UR38 ;  /* 0x00000026ff037e24 */ /* 0x002fc8000f8e00ff */
[----:B------:R1:W2:Y:S03]  /*10300*/  SYNCS.PHASECHK.TRANS64.TRYWAIT P2, [R3+URZ+0x36830], R0 ;  /* 0x03683000030075a7 */ /* 0x0002a6000804017f */
[----:B--2---:R-:W-:Y:S05]  /*10310*/  @!P2 NANOSLEEP.SYNCS 0x989680 ;  /* 0x009896800000a95d */ /* 0x004fea0003900000 */
[----:B------:R-:W2:Y:S02]  /*10320*/  @!P2 SYNCS.PHASECHK.TRANS64 P2, [R3+URZ+0x36830], R0 ;  /* 0x036830000300a5a7 */ /* 0x000ea4000804007f */
[----:B--2---:R-:W-:Y:S05]  /*10330*/  @!P2 BRA `(.L_x_19) ;  /* 0xfffffffc00eca947 */ /* 0x004fea000383ffff */
[----:B------:R-:W-:Y:S05]  /*10340*/  BRA `(.L_x_18) ;  /* 0xffffff5000a07947 */ /* 0x000fea000383ffff */
.L_x_23:
[----:B-1----:R-:W-:-:S04]  /*10350*/  IMAD.U32 R3, RZ, RZ, UR7 ;  /* 0x00000007ff037e24 */ /* 0x002fc8000f8e00ff */
[----:B------:R1:W2:Y:S03]  /*10360*/  SYNCS.PHASECHK.TRANS64.TRYWAIT P2, [R3+URZ+0x36850], R0 ;  /* 0x03685000030075a7 */ /* 0x0002a6000804017f */
[----:B--2---:R-:W-:Y:S05]  /*10370*/  @!P2 NANOSLEEP.SYNCS 0x989680 ;  /* 0x009896800000a95d */ /* 0x004fea0003900000 */
[----:B------:R-:W2:Y:S02]  /*10380*/  @!P2 SYNCS.PHASECHK.TRANS64 P2, [R3+URZ+0x36850], R0 ;  /* 0x036850000300a5a7 */ /* 0x000ea4000804007f */
[----:B--2---:R-:W-:Y:S05]  /*10390*/  @!P2 BRA `(.L_x_23) ;  /* 0xfffffffc00eca947 */ /* 0x004fea000383ffff */
[----:B------:R-:W-:Y:S05]  /*103a0*/  BRA `(.L_x_22) ;  /* 0xffffff7800147947 */ /* 0x000fea000383ffff */
.L_x_28:
[----:B-1----:R-:W-:-:S04]  /*103b0*/  IMAD.U32 R7, RZ, RZ, UR12 ;  /* 0x0000000cff077e24 */ /* 0x002fc8000f8e00ff */
[----:B------:R1:W2:Y:S03]  /*103c0*/  SYNCS.PHASECHK.TRANS64.TRYWAIT P0, [R7+URZ+0x36850], R2 ;  /* 0x03685002070075a7 */ /* 0x0002a6000800017f */
[----:B--2---:R-:W-:Y:S05]  /*103d0*/  @!P0 NANOSLEEP.SYNCS 0x989680 ;  /* 0x009896800000895d */ /* 0x004fea0003900000 */
[----:B------:R-:W2:Y:S02]  /*103e0*/  @!P0 SYNCS.PHASECHK.TRANS64 P0, [R7+URZ+0x36850], R2 ;  /* 0x03685002070085a7 */ /* 0x000ea4000800007f */
[----:B--2---:R-:W-:Y:S05]  /*103f0*/  @!P0 BRA `(.L_x_28) ;  /* 0xfffffffc00ec8947 */ /* 0x004fea000383ffff */
[----:B------:R-:W-:Y:S05]  /*10400*/  BRA `(.L_x_27) ;  /* 0xffffff9000cc7947 */ /* 0x000fea000383ffff */
.L_x_42:
[----:B------:R-:W1:Y:S01]  /*10410*/  S2R R0, SR_TID.X ;  /* 0x0000000000007919 */ /* 0x000e620000002100 */
[----:B------:R-:W-:Y:S01]  /*10420*/  BSSY B0, `(.L_x_132) ;  /* 0x000000a000007945 */ /* 0x000fe20003800000 */
[----:B------:R-:W-:Y:S02]  /*10430*/  IMAD.MOV.U32 R12, RZ, RZ, RZ ;  /* 0x000000ffff0c7224 */ /* 0x000fe400078e00ff */
[----:B------:R-:W-:Y:S02]  /*10440*/  IMAD.MOV.U32 R11, RZ, RZ, 0x1f ;  /* 0x0000001fff0b7424 */ /* 0x000fe400078e00ff */
[----:B------:R-:W-:Y:S01]  /*10450*/  IMAD.MOV.U32 R15, RZ, RZ, -0x1 ;  /* 0xffffffffff0f7424 */ /* 0x000fe200078e00ff */
[----:B-1----:R-:W-:-:S04]  /*10460*/  SHF.R.U32.HI R0, RZ, 0x5, R0 ;  /* 0x00000005ff007819 */ /* 0x002fc80000011600 */
[----:B------:R-:W-:-:S05]  /*10470*/  LOP3.LUT R0, R0, 0x3, RZ, 0xc0, !PT ;  /* 0x0000000300007812 */ /* 0x000fca00078ec0ff */
[----:B------:R-:W-:-:S07]  /*10480*/  IMAD.MOV.U32 R13, RZ, RZ, R0 ;  /* 0x000000ffff0d7224 */ /* 0x000fce00078e0000 */
[----:B0-2---:R-:W-:Y:S05]  /*10490*/  WARPSYNC.COLLECTIVE R15, `(.L_x_133) ;  /* 0x000000000f087348 */ /* 0x005fea0003c00000 */
[----:B------:R1:W3:Y:S02]  /*104a0*/  SHFL.IDX P6, R14, R13, R12, R11 ;  /* 0x0000000c0d0e7389 */ /* 0x0002e400000c000b */
[----:B0123--:R-:W-:Y:S01]  /*104b0*/  ENDCOLLECTIVE ;  /* 0x000000000000791b */ /* 0x00ffe20003800000 */
.L_x_133:
[----:B------:R-:W-:Y:S05]  /*104c0*/  BSYNC B0 ;  /* 0x0000000000007941 */ /* 0x000fea0003800000 */
.L_x_132:
[----:B------:R-:W-:Y:S05]  /*104d0*/  BRA `(.L_x_134) ;  /* 0xffffffbc00e07947 */ /* 0x000fea000383ffff */
.L_x_44:
[----:B------:R-:W-:Y:S01]  /*104e0*/  BSSY B0, `(.L_x_135) ;  /* 0x0000006000007945 */ /* 0x000fe20003800000 */
[----:B------:R-:W-:-:S07]  /*104f0*/  IMAD.MOV.U32 R15, RZ, RZ, -0x1 ;  /* 0xffffffffff0f7424 */ /* 0x000fce00078e00ff */
[----:B012---:R-:W-:Y:S05]  /*10500*/  WARPSYNC.COLLECTIVE R15, `(.L_x_136) ;  /* 0x000000000f0c7348 */ /* 0x007fea0003c00000 */
[----:B------:R-:W-:Y:S02]  /*10510*/  ELECT P6, UR62, PT ;  /* 0x00000000003e782f */ /* 0x000fe400038c0000 */
[----:B------:R-:W-:Y:S01]  /*10520*/  MOV R14, UR62 ;  /* 0x0000003e000e7c02 */ /* 0x000fe20008000f00 */
[----:B012---:R-:W-:Y:S10]  /*10530*/  ENDCOLLECTIVE ;  /* 0x000000000000791b */ /* 0x007ff40003800000 */
.L_x_136:
[----:B------:R-:W-:Y:S05]  /*10540*/  BSYNC B0 ;  /* 0x0000000000007941 */ /* 0x000fea0003800000 */
.L_x_135:
[----:B------:R-:W-:Y:S05]  /*10550*/  BRA `(.L_x_137) ;  /* 0xffffffbc00e07947 */ /* 0x000fea000383ffff */
.L_x_46:
[----:B-1----:R1:W4:Y:S02]  /*10560*/  SYNCS.PHASECHK.TRANS64.TRYWAIT P0, [R0+URZ+0x36840], R2 ;  /* 0x03684002000075a7 */ /* 0x002324000800017f */
[----:B----4-:R-:W-:Y:S05]  /*10570*/  @!P0 NANOSLEEP.SYNCS 0x989680 ;  /* 0x009896800000895d */ /* 0x010fea0003900000 */
[----:B------:R-:W4:Y:S02]  /*10580*/  @!P0 SYNCS.PHASECHK.TRANS64 P0, [R0+URZ+0x36840], R2 ;  /* 0x03684002000085a7 */ /* 0x000f24000800007f */
[----:B----4-:R-:W-:Y:S05]  /*10590*/  @!P0 BRA `(.L_x_46) ;  /* 0xfffffffc00f08947 */ /* 0x010fea000383ffff */
[----:B------:R-:W-:Y:S05]  /*105a0*/  BRA `(.L_x_138) ;  /* 0xffffffc000407947 */ /* 0x000fea000383ffff */
.L_x_49:
[----:B------:R-:W-:Y:S01]  /*105b0*/  IMAD.MOV.U32 R13, RZ, RZ, R4 ;  /* 0x000000ffff0d7224 */ /* 0x000fe200078e0004 */
[----:B------:R-:W0:Y:S01]  /*105c0*/  S2R R7, SR_TID.X ;  /* 0x0000000000077919 */ /* 0x000e220000002100 */
[----:B------:R-:W-:Y:S02]  /*105d0*/  IMAD.MOV.U32 R12, RZ, RZ, RZ ;  /* 0x000000ffff0c7224 */ /* 0x000fe400078e00ff */
[----:B------:R-:W-:Y:S02]  /*105e0*/  IMAD.MOV.U32 R11, RZ, RZ, 0x181f ;  /* 0x0000181fff0b7424 */ /* 0x000fe400078e00ff */
[----:B------:R-:W-:-:S07]  /*105f0*/  IMAD.MOV.U32 R15, RZ, RZ, -0x1 ;  /* 0xffffffffff0f7424 */ /* 0x000fce00078e00ff */
[----:B0----5:R-:W-:Y:S05]  /*10600*/  WARPSYNC.COLLECTIVE R15, `(.L_x_139) ;  /* 0x000000000f087348 */ /* 0x021fea0003c00000 */
[----:B------:R1:W2:Y:S02]  /*10610*/  SHFL.IDX P6, R14, R13, R12, R11 ;  /* 0x0000000c0d0e7389 */ /* 0x0002a400000c000b */
[----:B012--5:R-:W-:Y:S01]  /*10620*/  ENDCOLLECTIVE ;  /* 0x000000000000791b */ /* 0x027fe20003800000 */
.L_x_139:
[----:B------:R-:W-:Y:S01]  /*10630*/  IMAD.MOV.U32 R13, RZ, RZ, R0 ;  /* 0x000000ffff0d7224 */ /* 0x000fe200078e0000 */
[----:B------:R-:W-:Y:S01]  /*10640*/  LOP3.LUT R7, R7, 0x7f, RZ, 0xc0, !PT ;  /* 0x0000007f07077812 */ /* 0x000fe200078ec0ff */
[----:B------:R-:W-:-:S07]  /*10650*/  IMAD.MOV.U32 R6, RZ, RZ, R14 ;  /* 0x000000ffff067224 */ /* 0x000fce00078e000e */
[----:B------:R-:W-:Y:S05]  /*10660*/  WARPSYNC.COLLECTIVE R15, `(.L_x_140) ;  /* 0x000000000f087348 */ /* 0x000fea0003c00000 */
[----:B------:R0:W1:Y:S02]  /*10670*/  SHFL.IDX P6, R14, R13, R12, R11 ;  /* 0x0000000c0d0e7389 */ /* 0x00006400000c000b */
[----:B01----:R-:W-:Y:S01]  /*10680*/  ENDCOLLECTIVE ;  /* 0x000000000000791b */ /* 0x003fe20003800000 */
.L_x_140:
[----:B------:R-:W-:Y:S01]  /*10690*/  SHF.R.U32.HI R2, RZ, 0x3, R7 ;  /* 0x00000003ff027819 */ /* 0x000fe20000011607 */
[----:B------:R-:W-:Y:S01]  /*106a0*/  ULDC UR4, c[0x0][0x288] ;  /* 0x0000a20000047ab9 */ /* 0x000fe20000000800 */
[----:B------:R-:W-:Y:S01]  /*106b0*/  ULDC.64 UR6, c[0x0][0x208] ;  /* 0x0000820000067ab9 */ /* 0x000fe20000000a00 */
[----:B------:R-:W-:Y:S02]  /*106c0*/  IMAD R3, R8, UR4, RZ ;  /* 0x0000000408037c24 */ /* 0x000fe4000f8e02ff */
[----:B------:R-:W-:-:S04]  /*106d0*/  IMAD.IADD R2, R2, 0x1, R5 ;  /* 0x0000000102027824 */ /* 0x000fc800078e0205 */
[C---:B------:R-:W-:Y:S01]  /*106e0*/  VIADD R5, R2.reuse, 0x10 ;  /* 0x0000001002057836 */ /* 0x040fe20000000000 */
[----:B------:R-:W-:Y:S01]  /*106f0*/  ISETP.GE.AND P3, PT, R2, R3, PT ;  /* 0x000000030200720c */ /* 0x000fe20003f66270 */
[----:B------:R-:W-:Y:S02]  /*10700*/  IMAD.MOV.U32 R13, RZ, RZ, R4 ;  /* 0x000000ffff0d7224 */ /* 0x000fe400078e0004 */
[----:B------:R-:W-:Y:S02]  /*10710*/  IMAD.MOV.U32 R12, RZ, RZ, 0x1 ;  /* 0x00000001ff0c7424 */ /* 0x000fe400078e00ff */
[----:B------:R-:W-:-:S08]  /*10720*/  IMAD.MOV.U32 R7, RZ, RZ, R14 ;  /* 0x000000ffff077224 */ /* 0x000fd000078e000e */
[----:B------:R-:W-:-:S05]  /*10730*/  @!P3 LEA R7, P5, R9, R7, 0x1 ;  /* 0x000000070907b211 */ /* 0x000fca00078a08ff */
[----:B------:R-:W-:-:S05]  /*10740*/  @!P3 IMAD.X R6, RZ, RZ, R6, P5 ;  /* 0x000000ffff06b224 */ /* 0x000fca00028e0606 */
[----:B------:R-:W-:-:S04]  /*10750*/  @!P3 LOP3.LUT R7, R7, R6, RZ, 0x3c, !PT ;  /* 0x000000060707b212 */ /* 0x000fc800078e3cff */
[----:B------:R-:W-:-:S04]  /*10760*/  @!P3 LOP3.LUT R6, R7, R6, RZ, 0x3c, !PT ;  /* 0x000000060706b212 */ /* 0x000fc800078e3cff */
[----:B------:R-:W-:-:S05]  /*10770*/  @!P3 LOP3.LUT R7, R7, R6, RZ, 0x3c, !PT ;  /* 0x000000060707b212 */ /* 0x000fca00078e3cff */
[----:B------:R-:W-:Y:S01]  /*10780*/  @!PT LDS RZ, [RZ] ;  /* 0x00000000fffff984 */ /* 0x000fe20000000800 */
[----:B------:R-:W-:Y:S01]  /*10790*/  @!PT LDS RZ, [RZ] ;  /* 0x00000000fffff984 */ /* 0x000fe20000000800 */
[----:B------:R-:W-:Y:S01]  /*107a0*/  @!PT LDS RZ, [RZ] ;  /* 0x00000000fffff984 */ /* 0x000fe20000000800 */
[----:B------:R0:W-:Y:S04]  /*107b0*/  @!P3 LDGSTS.E.BYPASS.LTC128B.128 [R10+0x15400], desc[UR6][R6.64], !P0 ;  /* 0x15400000060abfae */ /* 0x0001e8000c101d46 */
[----:B------:R0:W-:Y:S04]  /*107c0*/  @!P3 LDGSTS.E.BYPASS.LTC128B.128 [R10+0x19400], desc[UR6][R6.64+0x80], !P1 ;  /* 0x19400080060abfae */ /* 0x0001e8000c901d46 */
[----:B------:R0:W-:Y:S01]  /*107d0*/  @!P3 LDGSTS.E.BYPASS.LTC128B.128 [R10+0x1d400], desc[UR6][R6.64+0x100], !P2 ;  /* 0x1d400100060abfae */ /* 0x0001e2000d101d46 */
[----:B------:R-:W-:-:S13]  /*107e0*/  ISETP.GE.AND P3, PT, R5, R3, PT ;  /* 0x000000030500720c */ /* 0x000fda0003f66270 */
[----:B0-----:R-:W-:Y:S05]  /*107f0*/  WARPSYNC.COLLECTIVE R15, `(.L_x_141) ;  /* 0x000000000f087348 */ /* 0x001fea0003c00000 */
[----:B------:R1:W2:Y:S02]  /*10800*/  SHFL.IDX P6, R14, R13, R12, R11 ;  /* 0x0000000c0d0e7389 */ /* 0x0002a400000c000b */
[----:B012---:R-:W-:Y:S01]  /*10810*/  ENDCOLLECTIVE ;  /* 0x000000000000791b */ /* 0x007fe20003800000 */
.L_x_141:
[----:B------:R-:W-:Y:S01]  /*10820*/  MOV R13, R0 ;  /* 0x00000000000d7202 */ /* 0x000fe20000000f00 */
[----:B------:R-:W-:-:S07]  /*10830*/  IMAD.MOV.U32 R5, RZ, RZ, R14 ;  /* 0x000000ffff057224 */ /* 0x000fce00078e000e */
[----:B------:R-:W-:Y:S05]  /*10840*/  WARPSYNC.COLLECTIVE R15, `(.L_x_142) ;  /* 0x000000000f087348 */ /* 0x000fea0003c00000 */
[----:B------:R0:W1:Y:S02]  /*10850*/  SHFL.IDX P6, R14, R13, R12, R11 ;  /* 0x0000000c0d0e7389 */ /* 0x00006400000c000b */
[----:B01----:R-:W-:Y:S01]  /*10860*/  ENDCOLLECTIVE ;  /* 0x000000000000791b */ /* 0x003fe20003800000 */
.L_x_142:
[----:B------:R-:W-:Y:S01]  /*10870*/  ULDC.64 UR4, c[0x0][0x208] ;  /* 0x0000820000047ab9 */ /* 0x000fe20000000a00 */
[----:B------:R-:W-:Y:S02]  /*10880*/  IMAD.MOV.U32 R13, RZ, RZ, R4 ;  /* 0x000000ffff0d7224 */ /* 0x000fe400078e0004 */
[----:B------:R-:W-:Y:S02]  /*10890*/  IMAD.MOV.U32 R12, RZ, RZ, 0x2 ;  /* 0x00000002ff0c7424 */ /* 0x000fe400078e00ff */
[----:B------:R-:W-:-:S05]  /*108a0*/  IMAD.MOV.U32 R8, RZ, RZ, R14 ;  /* 0x000000ffff087224 */ /* 0x000fca00078e000e */
[----:B------:R-:W-:-:S05]  /*108b0*/  @!P3 LEA R8, P5, R9, R8, 0x1 ;  /* 0x000000080908b211 */ /* 0x000fca00078a08ff */
[----:B------:R-:W-:Y:S02]  /*108c0*/  @!P3 IMAD.X R5, RZ, RZ, R5, P5 ;  /* 0x000000ffff05b224 */ /* 0x000fe400028e0605 */
[----:B------:R-:W-:Y:S02]  /*108d0*/  @!P3 IMAD.MOV.U32 R6, RZ, RZ, R8 ;  /* 0x000000ffff06b224 */ /* 0x000fe400078e0008 */
[----:B------:R-:W-:Y:S02]  /*108e0*/  @!P3 IMAD.MOV.U32 R7, RZ, RZ, R5 ;  /* 0x000000ffff07b224 */ /* 0x000fe400078e0005 */
[----:B------:R-:W-:-:S03]  /*108f0*/  VIADD R5, R2, 0x20 ;  /* 0x0000002002057836 */ /* 0x000fc60000000000 */
        /* <DEDUP_REMOVED lines=10> */
.L_x_143:
[----:B------:R-:W-:Y:S02]  /*109a0*/  IMAD.MOV.U32 R13, RZ, RZ, R0 ;  /* 0x000000ffff0d7224 */ /* 0x000fe400078e0000 */
[----:B------:R-:W-:-:S07]  /*109b0*/  IMAD.MOV.U32 R5, RZ, RZ, R14 ;  /* 0x000000ffff057224 */ /* 0x000fce00078e000e */
[----:B------:R-:W-:Y:S05]  /*109c0*/  WARPSYNC.COLLECTIVE R15, `(.L_x_144) ;  /* 0x000000000f087348 */ /* 0x000fea0003c00000 */
[----:B------:R0:W1:Y:S02]  /*109d0*/  SHFL.IDX P6, R14, R13, R12, R11 ;  /* 0x0000000c0d0e7389 */ /* 0x00006400000c000b */
[----:B01----:R-:W-:Y:S01]  /*109e0*/  ENDCOLLECTIVE ;  /* 0x000000000000791b */ /* 0x003fe20003800000 */
.L_x_144:
        /* <DEDUP_REMOVED lines=8> */
[----:B------:R-:W0:Y:S01]  /*10a70*/  S2R R9, SR_TID.X ;  /* 0x0000000000097919 */ /* 0x000e220000002100 */
[C---:B------:R-:W-:Y:S02]  /*10a80*/  VIADD R5, R2.reuse, 0x30 ;  /* 0x0000003002057836 */ /* 0x040fe40000000000 */
[----:B------:R-:W-:Y:S01]  /*10a90*/  VIADD R8, R2, 0x60 ;  /* 0x0000006002087836 */ /* 0x000fe20000000000 */
[----:B------:R-:W-:Y:S01]  /*10aa0*/  @!PT LDS RZ, [RZ] ;  /* 0x00000000fffff984 */ /* 0x000fe20000000800 */
[----:B------:R-:W-:Y:S01]  /*10ab0*/  @!PT LDS RZ, [RZ] ;  /* 0x00000000fffff984 */ /* 0x000fe20000000800 */
[----:B------:R-:W-:Y:S01]  /*10ac0*/  @!PT LDS RZ, [RZ] ;  /* 0x00000000fffff984 */ /* 0x000fe20000000800 */
[----:B------:R1:W-:Y:S04]  /*10ad0*/  @!P3 LDGSTS.E.BYPASS.LTC128B.128 [R10+0x16400], desc[UR4][R6.64], !P0 ;  /* 0x16400000060abfae */ /* 0x0003e8000c101d44 */
[----:B------:R1:W-:Y:S04]  /*10ae0*/  @!P3 LDGSTS.E.BYPASS.LTC128B.128 [R10+0x1a400], desc[UR4][R6.64+0x80], !P1 ;  /* 0x1a400080060abfae */ /* 0x0003e8000c901d44 */
[----:B------:R1:W-:Y:S01]  /*10af0*/  @!P3 LDGSTS.E.BYPASS.LTC128B.128 [R10+0x1e400], desc[UR4][R6.64+0x100], !P2 ;  /* 0x1e400100060abfae */ /* 0x0003e2000d101d44 */
[----:B------:R-:W-:-:S13]  /*10b00*/  ISETP.GE.AND P3, PT, R5, R3, PT ;  /* 0x000000030500720c */ /* 0x000fda0003f66270 */
[----:B01----:R-:W-:Y:S05]  /*10b10*/  WARPSYNC.COLLECTIVE R15, `(.L_x_145) ;  /* 0x000000000f087348 */ /* 0x003fea0003c00000 */
[----:B------:R2:W3:Y:S02]  /*10b20*/  SHFL.IDX P6, R14, R13, R12, R11 ;  /* 0x0000000c0d0e7389 */ /* 0x0004e400000c000b */
[----:B0123--:R-:W-:Y:S01]  /*10b30*/  ENDCOLLECTIVE ;  /* 0x000000000000791b */ /* 0x00ffe20003800000 */
.L_x_145:
[----:B------:R-:W-:Y:S02]  /*10b40*/  IMAD.MOV.U32 R13, RZ, RZ, R0 ;  /* 0x000000ffff0d7224 */ /* 0x000fe400078e0000 */
[----:B------:R-:W-:-:S05]  /*10b50*/  IMAD.SHL.U32 R9, R9, 0x8, RZ ;  /* 0x0000000809097824 */ /* 0x000fca00078e00ff */
[----:B------:R-:W-:Y:S01]  /*10b60*/  LOP3.LUT R9, R9, 0x38, RZ, 0xc0, !PT ;  /* 0x0000003809097812 */ /* 0x000fe200078ec0ff */
[----:B------:R-:W-:-:S07]  /*10b70*/  IMAD.MOV.U32 R5, RZ, RZ, R14 ;  /* 0x000000ffff057224 */ /* 0x000fce00078e000e */
[----:B------:R-:W-:Y:S05]  /*10b80*/  WARPSYNC.COLLECTIVE R15, `(.L_x_146) ;  /* 0x000000000f087348 */ /* 0x000fea0003c00000 */
[----:B------:R0:W1:Y:S02]  /*10b90*/  SHFL.IDX P6, R14, R13, R12, R11 ;  /* 0x0000000c0d0e7389 */ /* 0x00006400000c000b */
[----:B01----:R-:W-:Y:S01]  /*10ba0*/  ENDCOLLECTIVE ;  /* 0x000000000000791b */ /* 0x003fe20003800000 */
.L_x_146:
[----:B------:R-:W-:Y:S01]  /*10bb0*/  ULDC.64 UR4, c[0x0][0x208] ;  /* 0x0000820000047ab9 */ /* 0x000fe20000000a00 */
[----:B------:R-:W-:Y:S02]  /*10bc0*/  IMAD.MOV.U32 R13, RZ, RZ, R4 ;  /* 0x000000ffff0d7224 */ /* 0x000fe400078e0004 */
[----:B------:R-:W-:Y:S02]  /*10bd0*/  IMAD.MOV.U32 R12, RZ, RZ, 0x4 ;  /* 0x00000004ff0c7424 */ /* 0x000fe400078e00ff */
[----:B------:R-:W-:-:S05]  /*10be0*/  IMAD.MOV.U32 R6, RZ, RZ, R14 ;  /* 0x000000ffff067224 */ /* 0x000fca00078e000e */
[----:B------:R-:W-:-:S05]  /*10bf0*/  @!P3 LEA R6, P4, R9, R6, 0x1 ;  /* 0x000000060906b211 */ /* 0x000fca00078808ff */
[----:B------:R-:W-:-:S04]  /*10c00*/  @!P3 IMAD.X R5, RZ, RZ, R5, P4 ;  /* 0x000000ffff05b224 */ /* 0x000fc800020e0605 */
        /* <DEDUP_REMOVED lines=12> */
.L_x_147:
[----:B------:R-:W-:Y:S02]  /*10cd0*/  IMAD.MOV.U32 R13, RZ, RZ, R0 ;  /* 0x000000ffff0d7224 */ /* 0x000fe400078e0000 */
[----:B------:R-:W-:-:S07]  /*10ce0*/  IMAD.MOV.U32 R5, RZ, RZ, R14 ;  /* 0x000000ffff057224 */ /* 0x000fce00078e000e */
[----:B------:R-:W-:Y:S05]  /*10cf0*/  WARPSYNC.COLLECTIVE R15, `(.L_x_148) ;  /* 0x000000000f087348 */ /* 0x000fea0003c00000 */
[----:B------:R0:W1:Y:S02]  /*10d00*/  SHFL.IDX P6, R14, R13, R12, R11 ;  /* 0x0000000c0d0e7389 */ /* 0x00006400000c000b */
[----:B01----:R-:W-:Y:S01]  /*10d10*/  ENDCOLLECTIVE ;  /* 0x000000000000791b */ /* 0x003fe20003800000 */
.L_x_148:
[----:B------:R-:W-:Y:S01]  /*10d20*/  ULDC.64 UR4, c[0x0][0x208] ;  /* 0x0000820000047ab9 */ /* 0x000fe20000000a00 */
[----:B------:R-:W-:Y:S02]  /*10d30*/  IMAD.MOV.U32 R13, RZ, RZ, R4 ;  /* 0x000000ffff0d7224 */ /* 0x000fe400078e0004 */
[----:B------:R-:W-:Y:S02]  /*10d40*/  IMAD.MOV.U32 R12, RZ, RZ, 0x5 ;  /* 0x00000005ff0c7424 */ /* 0x000fe400078e00ff */
[----:B------:R-:W-:-:S05]  /*10d50*/  IMAD.MOV.U32 R6, RZ, RZ, R14 ;  /* 0x000000ffff067224 */ /* 0x000fca00078e000e */
[----:B------:R-:W-:-:S04]  /*10d60*/  @!P3 LEA R6, P4, R9, R6, 0x1 ;  /* 0x000000060906b211 */ /* 0x000fc800078808ff */
[----:B------:R-:W-:-:S05]  /*10d70*/  @!P3 IADD3.X R5, RZ, R5, RZ, P4, !PT ;  /* 0x00000005ff05b210 */ /* 0x000fca00027fe4ff */
        /* <DEDUP_REMOVED lines=12> */
.L_x_149:
[----:B------:R-:W-:Y:S02]  /*10e40*/  IMAD.MOV.U32 R13, RZ, RZ, R0 ;  /* 0x000000ffff0d7224 */ /* 0x000fe400078e0000 */
[----:B------:R-:W-:-:S07]  /*10e50*/  IMAD.MOV.U32 R5, RZ, RZ, R14 ;  /* 0x000000ffff057224 */ /* 0x000fce00078e000e */
[----:B------:R-:W-:Y:S05]  /*10e60*/  WARPSYNC.COLLECTIVE R15, `(.L_x_150) ;  /* 0x000000000f087348 */ /* 0x000fea0003c00000 */
[----:B------:R0:W1:Y:S02]  /*10e70*/  SHFL.IDX P6, R14, R13, R12, R11 ;  /* 0x0000000c0d0e7389 */ /* 0x00006400000c000b */
[----:B01----:R-:W-:Y:S01]  /*10e80*/  ENDCOLLECTIVE ;  /* 0x000000000000791b */ /* 0x003fe20003800000 */
.L_x_150:
[----:B------:R-:W-:Y:S01]  /*10e90*/  ULDC.64 UR4, c[0x0][0x208] ;  /* 0x0000820000047ab9 */ /* 0x000fe20000000a00 */
[----:B------:R-:W-:Y:S02]  /*10ea0*/  IMAD.MOV.U32 R13, RZ, RZ, R4 ;  /* 0x000000ffff0d7224 */ /* 0x000fe400078e0004 */
[----:B------:R-:W-:Y:S02]  /*10eb0*/  IMAD.MOV.U32 R12, RZ, RZ, 0x6 ;  /* 0x00000006ff0c7424 */ /* 0x000fe400078e00ff */
[----:B------:R-:W-:-:S05]  /*10ec0*/  IMAD.MOV.U32 R6, RZ, RZ, R14 ;  /* 0x000000ffff067224 */ /* 0x000fca00078e000e */
[----:B------:R-:W-:-:S05]  /*10ed0*/  @!P3 LEA R6, P4, R9, R6, 0x1 ;  /* 0x000000060906b211 */ /* 0x000fca00078808ff */
[----:B------:R-:W-:Y:S01]  /*10ee0*/  @!P3 IMAD.X R5, RZ, RZ, R5, P4 ;  /* 0x000000ffff05b224 */ /* 0x000fe200020e0605 */
[----:B------:R-:W-:-:S03]  /*10ef0*/  ISETP.GE.AND P4, PT, R8, R3, PT ;  /* 0x000000030800720c */ /* 0x000fc60003f86270 */
[----:B------:R-:W-:-:S05]  /*10f00*/  @!P3 IMAD.MOV.U32 R7, RZ, RZ, R5 ;  /* 0x000000ffff07b224 */ /* 0x000fca00078e0005 */
[----:B------:R-:W-:Y:S01]  /*10f10*/  @!PT LDS RZ, [RZ] ;  /* 0x00000000fffff984 */ /* 0x000fe20000000800 */
[----:B------:R-:W-:Y:S01]  /*10f20*/  @!PT LDS RZ, [RZ] ;  /* 0x00000000fffff984 */ /* 0x000fe20000000800 */
[----:B------:R-:W-:Y:S01]  /*10f30*/  @!PT LDS RZ, [RZ] ;  /* 0x00000000fffff984 */ /* 0x000fe20000000800 */
[----:B------:R0:W-:Y:S04]  /*10f40*/  @!P3 LDGSTS.E.BYPASS.LTC128B.128 [R10+0x17c00], desc[UR4][R6.64], !P0 ;  /* 0x17c00000060abfae */ /* 0x0001e8000c101d44 */
[----:B------:R0:W-:Y:S04]  /*10f50*/  @!P3 LDGSTS.E.BYPASS.LTC128B.128 [R10+0x1bc00], desc[UR4][R6.64+0x80], !P1 ;  /* 0x1bc00080060abfae */ /* 0x0001e8000c901d44 */
[----:B------:R0:W-:Y:S02]  /*10f60*/  @!P3 LDGSTS.E.BYPASS.LTC128B.128 [R10+0x1fc00], desc[UR4][R6.64+0x100], !P2 ;  /* 0x1fc00100060abfae */ /* 0x0001e4000d101d44 */
[----:B0-----:R-:W-:Y:S05]  /*10f70*/  WARPSYNC.COLLECTIVE R15, `(.L_x_151) ;  /* 0x000000000f087348 */ /* 0x001fea0003c00000 */
[----:B------:R1:W2:Y:S02]  /*10f80*/  SHFL.IDX P6, R14, R13, R12, R11 ;  /* 0x0000000c0d0e7389 */ /* 0x0002a400000c000b */
[----:B012---:R-:W-:Y:S01]  /*10f90*/  ENDCOLLECTIVE ;  /* 0x000000000000791b */ /* 0x007fe20003800000 */
.L_x_151:
[----:B------:R-:W-:Y:S02]  /*10fa0*/  IMAD.MOV.U32 R13, RZ, RZ, R0 ;  /* 0x000000ffff0d7224 */ /* 0x000fe400078e0000 */
[----:B------:R-:W-:-:S07]  /*10fb0*/  IMAD.MOV.U32 R5, RZ, RZ, R14 ;  /* 0x000000ffff057224 */ /* 0x000fce00078e000e */
[----:B------:R-:W-:Y:S05]  /*10fc0*/  WARPSYNC.COLLECTIVE R15, `(.L_x_152) ;  /* 0x000000000f087348 */ /* 0x000fea0003c00000 */
[----:B------:R0:W1:Y:S02]  /*10fd0*/  SHFL.IDX P6, R14, R13, R12, R11 ;  /* 0x0000000c0d0e7389 */ /* 0x00006400000c000b */
[----:B01----:R-:W-:Y:S01]  /*10fe0*/  ENDCOLLECTIVE ;  /* 0x000000000000791b */ /* 0x003fe20003800000 */
.L_x_152:
[----:B------:R-:W-:Y:S01]  /*10ff0*/  ULDC.64 UR4, c[0x0][0x208] ;  /* 0x0000820000047ab9 */ /* 0x000fe20000000a00 */
[----:B------:R-:W-:Y:S02]  /*11000*/  IMAD.MOV.U32 R13, RZ, RZ, R4 ;  /* 0x000000ffff0d7224 */ /* 0x000fe400078e0004 */
[----:B------:R-:W-:Y:S02]  /*11010*/  IMAD.MOV.U32 R12, RZ, RZ, 0x7 ;  /* 0x00000007ff0c7424 */ /* 0x000fe400078e00ff */
[----:B------:R-:W-:-:S05]  /*11020*/  IMAD.MOV.U32 R6, RZ, RZ, R14 ;  /* 0x000000ffff067224 */ /* 0x000fca00078e000e */
[----:B------:R-:W-:-:S05]  /*11030*/  @!P4 LEA R6, P3, R9, R6, 0x1 ;  /* 0x000000060906c211 */ /* 0x000fca00078608ff */
[----:B------:R-:W-:-:S04]  /*11040*/  @!P4 IMAD.X R5, RZ, RZ, R5, P3 ;  /* 0x000000ffff05c224 */ /* 0x000fc800018e0605 */
        /* <DEDUP_REMOVED lines=10> */
.L_x_153:
[----:B------:R-:W-:Y:S02]  /*110f0*/  IMAD.MOV.U32 R13, RZ, RZ, R0 ;  /* 0x000000ffff0d7224 */ /* 0x000fe400078e0000 */
[----:B------:R-:W-:-:S07]  /*11100*/  IMAD.MOV.U32 R4, RZ, RZ, R14 ;  /* 0x000000ffff047224 */ /* 0x000fce00078e000e */
[----:B------:R-:W-:Y:S05]  /*11110*/  WARPSYNC.COLLECTIVE R15, `(.L_x_154) ;  /* 0x000000000f087348 */ /* 0x000fea0003c00000 */
[----:B------:R0:W1:Y:S02]  /*11120*/  SHFL.IDX P6, R14, R13, R12, R11 ;  /* 0x0000000c0d0e7389 */ /* 0x00006400000c000b */
[----:B01----:R-:W-:Y:S01]  /*11130*/  ENDCOLLECTIVE ;  /* 0x000000000000791b */ /* 0x003fe20003800000 */
.L_x_154:
[----:B------:R-:W-:Y:S01]  /*11140*/  IMAD.MOV.U32 R0, RZ, RZ, R14 ;  /* 0x000000ffff007224 */ /* 0x000fe200078e000e */
[----:B------:R-:W-:Y:S06]  /*11150*/  BRA `(.L_x_155) ;  /* 0xffffffc000ac7947 */ /* 0x000fec000383ffff */
.L_x_53:
[----:B-1----:R1:W2:Y:S02]  /*11160*/  SYNCS.PHASECHK.TRANS64.TRYWAIT P0, [R9+URZ+0x36820], R0 ;  /* 0x03682000090075a7 */ /* 0x0022a4000800017f */
[----:B--2---:R-:W-:Y:S05]  /*11170*/  @!P0 NANOSLEEP.SYNCS 0x989680 ;  /* 0x009896800000895d */ /* 0x004fea0003900000 */
[----:B------:R-:W2:Y:S02]  /*11180*/  @!P0 SYNCS.PHASECHK.TRANS64 P0, [R9+URZ+0x36820], R0 ;  /* 0x03682000090085a7 */ /* 0x000ea4000800007f */
[----:B--2---:R-:W-:Y:S05]  /*11190*/  @!P0 BRA `(.L_x_53) ;  /* 0xfffffffc00f08947 */ /* 0x004fea000383ffff */
[----:B------:R-:W-:Y:S05]  /*111a0*/  BRA `(.L_x_156) ;  /* 0xffffffc400147947 */ /* 0x000fea000383ffff */
.L_x_60:
[----:B-1----:R1:W2:Y:S02]  /*111b0*/  SYNCS.PHASECHK.TRANS64.TRYWAIT P0, [R3+URZ+0x36840], R2 ;  /* 0x03684002030075a7 */ /* 0x0022a4000800017f */
[----:B--2---:R-:W-:Y:S05]  /*111c0*/  @!P0 NANOSLEEP.SYNCS 0x989680 ;  /* 0x009896800000895d */ /* 0x004fea0003900000 */
[----:B------:R-:W2:Y:S02]  /*111d0*/  @!P0 SYNCS.PHASECHK.TRANS64 P0, [R3+URZ+0x36840], R2 ;  /* 0x03684002030085a7 */ /* 0x000ea4000800007f */
[----:B--2---:R-:W-:Y:S05]  /*111e0*/  @!P0 BRA `(.L_x_60) ;  /* 0xfffffffc00f08947 */ /* 0x004fea000383ffff */
[----:B------:R-:W-:Y:S05]  /*111f0*/  BRA `(.L_x_157) ;  /* 0xffffffc400c87947 */ /* 0x000fea000383ffff */
.L_x_67:
[----:B0-----:R0:W1:Y:S02]  /*11200*/  SYNCS.PHASECHK.TRANS64.TRYWAIT P0, [R3+URZ+0x60], R2 ;  /* 0x00006002030075a7 */ /* 0x001064000800017f */
[----:B-1----:R-:W-:Y:S05]  /*11210*/  @!P0 NANOSLEEP.SYNCS 0x989680 ;  /* 0x009896800000895d */ /* 0x002fea0003900000 */
[----:B------:R-:W1:Y:S02]  /*11220*/  @!P0 SYNCS.PHASECHK.TRANS64 P0, [R3+URZ+0x60], R2 ;  /* 0x00006002030085a7 */ /* 0x000e64000800007f */
[----:B-1----:R-:W-:Y:S05]  /*11230*/  @!P0 BRA `(.L_x_67) ;  /* 0xfffffffc00f08947 */ /* 0x002fea000383ffff */
[----:B------:R-:W-:Y:S05]  /*11240*/  BRA `(.L_x_158) ;  /* 0xffffffc800d87947 */ /* 0x000fea000383ffff */
.L_x_78:
[----:B-1----:R1:W2:Y:S02]  /*11250*/  SYNCS.PHASECHK.TRANS64.TRYWAIT P0, [R3+URZ+0x36840], R2 ;  /* 0x03684002030075a7 */ /* 0x0022a4000800017f */
[----:B--2---:R-:W-:Y:S05]  /*11260*/  @!P0 NANOSLEEP.SYNCS 0x989680 ;  /* 0x009896800000895d */ /* 0x004fea0003900000 */
[----:B------:R-:W2:Y:S02]  /*11270*/  @!P0 SYNCS.PHASECHK.TRANS64 P0, [R3+URZ+0x36840], R2 ;  /* 0x03684002030085a7 */ /* 0x000ea4000800007f */
[----:B--2---:R-:W-:Y:S05]  /*11280*/  @!P0 BRA `(.L_x_78) ;  /* 0xfffffffc00f08947 */ /* 0x004fea000383ffff */
[----:B------:R-:W-:Y:S05]  /*11290*/  BRA `(.L_x_159) ;  /* 0xffffffd000987947 */ /* 0x000fea000383ffff */
.L_x_85:
[----:B0-----:R0:W1:Y:S02]  /*112a0*/  SYNCS.PHASECHK.TRANS64.TRYWAIT P0, [R2+URZ+0x60], R3 ;  /* 0x00006003020075a7 */ /* 0x001064000800017f */
[----:B-1----:R-:W-:Y:S05]  /*112b0*/  @!P0 NANOSLEEP.SYNCS 0x989680 ;  /* 0x009896800000895d */ /* 0x002fea0003900000 */
[----:B------:R-:W1:Y:S02]  /*112c0*/  @!P0 SYNCS.PHASECHK.TRANS64 P0, [R2+URZ+0x60], R3 ;  /* 0x00006003020085a7 */ /* 0x000e64000800007f */
[----:B-1----:R-:W-:Y:S05]  /*112d0*/  @!P0 BRA `(.L_x_85) ;  /* 0xfffffffc00f08947 */ /* 0x002fea000383ffff */
[----:B------:R-:W-:Y:S05]  /*112e0*/  BRA `(.L_x_160) ;  /* 0xffffffd400a87947 */ /* 0x000fea000383ffff */
.L_x_95:
[----:B--2---:R2:W3:Y:S02]  /*112f0*/  SYNCS.PHASECHK.TRANS64.TRYWAIT P0, [R2+URZ+0x36840], R3 ;  /* 0x03684003020075a7 */ /* 0x0044e4000800017f */
[----:B---3--:R-:W-:Y:S05]  /*11300*/  @!P0 NANOSLEEP.SYNCS 0x989680 ;  /* 0x009896800000895d */ /* 0x008fea0003900000 */
[----:B------:R-:W3:Y:S02]  /*11310*/  @!P0 SYNCS.PHASECHK.TRANS64 P0, [R2+URZ+0x36840], R3 ;  /* 0x03684003020085a7 */ /* 0x000ee4000800007f */
[----:B---3--:R-:W-:Y:S05]  /*11320*/  @!P0 BRA `(.L_x_95) ;  /* 0xfffffffc00f08947 */ /* 0x008fea000383ffff */
[----:B------:R-:W-:Y:S05]  /*11330*/  BRA `(.L_x_161) ;  /* 0xffffffdc00387947 */ /* 0x000fea000383ffff */
.L_x_102:
[----:B0-----:R0:W1:Y:S02]  /*11340*/  SYNCS.PHASECHK.TRANS64.TRYWAIT P0, [R2+URZ+0x60], R5 ;  /* 0x00006005020075a7 */ /* 0x001064000800017f */
[----:B-1----:R-:W-:Y:S05]  /*11350*/  @!P0 NANOSLEEP.SYNCS 0x989680 ;  /* 0x009896800000895d */ /* 0x002fea0003900000 */
[----:B------:R-:W1:Y:S02]  /*11360*/  @!P0 SYNCS.PHASECHK.TRANS64 P0, [R2+URZ+0x60], R5 ;  /* 0x00006005020085a7 */ /* 0x000e64000800007f */
[----:B-1----:R-:W-:Y:S05]  /*11370*/  @!P0 BRA `(.L_x_102) ;  /* 0xfffffffc00f08947 */ /* 0x002fea000383ffff */
[----:B------:R-:W-:Y:S05]  /*11380*/  BRA `(.L_x_162) ;  /* 0xffffffe000487947 */ /* 0x000fea000383ffff */
.L_x_112:
[----:B-1----:R1:W3:Y:S02]  /*11390*/  SYNCS.PHASECHK.TRANS64.TRYWAIT P0, [R2+URZ+0x36860], R3 ;  /* 0x03686003020075a7 */ /* 0x0022e4000800017f */
[----:B---3--:R-:W-:Y:S05]  /*113a0*/  @!P0 NANOSLEEP.SYNCS 0x989680 ;  /* 0x009896800000895d */ /* 0x008fea0003900000 */
[----:B------:R-:W3:Y:S02]  /*113b0*/  @!P0 SYNCS.PHASECHK.TRANS64 P0, [R2+URZ+0x36860], R3 ;  /* 0x03686003020085a7 */ /* 0x000ee4000800007f */
[----:B---3--:R-:W-:Y:S05]  /*113c0*/  @!P0 BRA `(.L_x_112) ;  /* 0xfffffffc00f08947 */ /* 0x008fea000383ffff */
[----:B------:R-:W-:Y:S05]  /*113d0*/  BRA `(.L_x_163) ;  /* 0xffffffe400807947 */ /* 0x000fea000383ffff */
.L_x_120:
[----:B0-----:R0:W1:Y:S02]  /*113e0*/  SYNCS.PHASECHK.TRANS64.TRYWAIT P0, [R0+URZ+0x36820], R3 ;  /* 0x03682003000075a7 */ /* 0x001064000800017f */
[----:B-1----:R-:W-:Y:S05]  /*113f0*/  @!P0 NANOSLEEP.SYNCS 0x989680 ;  /* 0x009896800000895d */ /* 0x002fea0003900000 */
[----:B------:R-:W1:Y:S02]  /*11400*/  @!P0 SYNCS.PHASECHK.TRANS64 P0, [R0+URZ+0x36820], R3 ;  /* 0x03682003000085a7 */ /* 0x000e64000800007f */
[----:B-1----:R-:W-:Y:S05]  /*11410*/  @!P0 BRA `(.L_x_120) ;  /* 0xfffffffc00f08947 */ /* 0x002fea000383ffff */
[----:B------:R-:W-:Y:S05]  /*11420*/  BRA `(.L_x_164) ;  /* 0xffffffe800c87947 */ /* 0x000fea000383ffff */
.L_x_121:
        /* <DEDUP_REMOVED lines=11> */
.L_x_166:
[----:B------:R-:W-:Y:S05]  /*114e0*/  BSYNC B0 ;  /* 0x0000000000007941 */ /* 0x000fea0003800000 */
.L_x_165:
[----:B------:R-:W-:Y:S05]  /*114f0*/  BRA `(.L_x_167) ;  /* 0xffffffe800b07947 */ /* 0x000fea000383ffff */
.L_x_124:
[----:B------:R-:W-:Y:S01]  /*11500*/  BSSY B1, `(.L_x_168) ;  /* 0x0000006000017945 */ /* 0x000fe20003800000 */
[----:B------:R-:W-:-:S07]  /*11510*/  IMAD.MOV.U32 R15, RZ, RZ, -0x1 ;  /* 0xffffffffff0f7424 */ /* 0x000fce00078e00ff */
[----:B012---:R-:W-:Y:S05]  /*11520*/  WARPSYNC.COLLECTIVE R15, `(.L_x_169) ;  /* 0x000000000f0c7348 */ /* 0x007fea0003c00000 */
[----:B------:R-:W-:Y:S02]  /*11530*/  ELECT P6, UR62, PT ;  /* 0x00000000003e782f */ /* 0x000fe400038c0000 */
[----:B------:R-:W-:Y:S01]  /*11540*/  MOV R14, UR62 ;  /* 0x0000003e000e7c02 */ /* 0x000fe20008000f00 */
[----:B012---:R-:W-:Y:S10]  /*11550*/  ENDCOLLECTIVE ;  /* 0x000000000000791b */ /* 0x007ff40003800000 */
.L_x_169:
[----:B------:R-:W-:Y:S05]  /*11560*/  BSYNC B1 ;  /* 0x0000000000017941 */ /* 0x000fea0003800000 */
.L_x_168:
[----:B------:R-:W-:Y:S05]  /*11570*/  BRA `(.L_x_170) ;  /* 0xffffffe800a87947 */ /* 0x000fea000383ffff */
.L_x_126:
[----:B0-----:R0:W1:Y:S02]  /*11580*/  SYNCS.PHASECHK.TRANS64.TRYWAIT P0, [R6+URZ], R5 ;  /* 0x00000005060075a7 */ /* 0x001064000800017f */
[----:B-1----:R-:W-:Y:S05]  /*11590*/  @!P0 NANOSLEEP.SYNCS 0x989680 ;  /* 0x009896800000895d */ /* 0x002fea0003900000 */
[----:B------:R-:W1:Y:S02]  /*115a0*/  @!P0 SYNCS.PHASECHK.TRANS64 P0, [R6+URZ], R5 ;  /* 0x00000005060085a7 */ /* 0x000e64000800007f */
[----:B-1----:R-:W-:Y:S05]  /*115b0*/  @!P0 BRA `(.L_x_126) ;  /* 0xfffffffc00f08947 */ /* 0x002fea000383ffff */
[----:B------:R-:W-:Y:S05]  /*115c0*/  BRA `(.L_x_171) ;  /* 0xffffffe800e07947 */ /* 0x000fea000383ffff */
.L_x_127:
[----:B-1----:R1:W3:Y:S02]  /*115d0*/  SYNCS.PHASECHK.TRANS64.TRYWAIT P0, [R3+URZ], R2 ;  /* 0x00000002030075a7 */ /* 0x0022e4000800017f */
[----:B---3--:R-:W-:Y:S05]  /*115e0*/  @!P0 NANOSLEEP.SYNCS 0x989680 ;  /* 0x009896800000895d */ /* 0x008fea0003900000 */
[----:B------:R-:W3:Y:S02]  /*115f0*/  @!P0 SYNCS.PHASECHK.TRANS64 P0, [R3+URZ], R2 ;  /* 0x00000002030085a7 */ /* 0x000ee4000800007f */
[----:B---3--:R-:W-:Y:S05]  /*11600*/  @!P0 BRA `(.L_x_127) ;  /* 0xfffffffc00f08947 */ /* 0x008fea000383ffff */
[----:B------:R-:W-:Y:S05]  /*11610*/  BRA `(.L_x_172) ;  /* 0xffffffe800d47947 */ /* 0x000fea000383ffff */
.L_x_129:
[----:B-1----:R1:W3:Y:S02]  /*11620*/  SYNCS.PHASECHK.TRANS64.TRYWAIT P0, [R18+URZ], R5 ;  /* 0x00000005120075a7 */ /* 0x0022e4000800017f */
[----:B---3--:R-:W-:Y:S05]  /*11630*/  @!P0 NANOSLEEP.SYNCS 0x989680 ;  /* 0x009896800000895d */ /* 0x008fea0003900000 */
[----:B------:R-:W3:Y:S02]  /*11640*/  @!P0 SYNCS.PHASECHK.TRANS64 P0, [R18+URZ], R5 ;  /* 0x00000005120085a7 */ /* 0x000ee4000800007f */
[----:B---3--:R-:W-:Y:S05]  /*11650*/  @!P0 BRA `(.L_x_129) ;  /* 0xfffffffc00f08947 */ /* 0x008fea000383ffff */
[----:B------:R-:W-:Y:S05]  /*11660*/  BRA `(.L_x_173) ;  /* 0xffffffe800d87947 */ /* 0x000fea000383ffff */
.L_x_174:
[----:B------:R-:W-:-:S00]  /*11670*/  BRA `(.L_x_174) ;  /* 0xfffffffc00fc7947 */ /* 0x000fc0000383ffff */
[----:B------:R-:W-:-:S00]  /*11680*/  NOP ;  /* 0x0000000000007918 */ /* 0x000fc00000000000 */
[----:B------:R-:W-:-:S00]  /*11690*/  NOP ;  /* 0x0000000000007918 */ /* 0x000fc00000000000 */
[----:B------:R-:W-:-:S00]  /*116a0*/  NOP ;  /* 0x0000000000007918 */ /* 0x000fc00000000000 */
[----:B------:R-:W-:-:S00]  /*116b0*/  NOP ;  /* 0x0000000000007918 */ /* 0x000fc00000000000 */
[----:B------:R-:W-:-:S00]  /*116c0*/  NOP ;  /* 0x0000000000007918 */ /* 0x000fc00000000000 */
[----:B------:R-:W-:-:S00]  /*116d0*/  NOP ;  /* 0x0000000000007918 */ /* 0x000fc00000000000 */
[----:B------:R-:W-:-:S00]  /*116e0*/  NOP ;  /* 0x0000000000007918 */ /* 0x000fc00000000000 */
[----:B------:R-:W-:-:S00]  /*116f0*/  NOP ;  /* 0x0000000000007918 */ /* 0x000fc00000000000 */
.L_x_3239:


//--------------------- .text._ZN7cutlass13device_kernelIN5flash11enable_sm90INS1_16FlashAttnFwdSm90INS1_25CollectiveMainloopFwdSm90ILi2EN4cute5tupleIJNS5_1CILi2EEENS7_ILi1EEES9_EEENS6_IJNS7_ILi128EEENS7_ILi112EEENS7_ILi192EEEEEELi192ENS_10bfloat16_tEfNS_4arch4Sm90ELb0ELb0ELb0ELb0ELb0ELb0ELb0ELb1ELb1ELb1ELb0ELb0EEENS1_21CollectiveEpilogueFwdINS6_IJSB_SD_SC_EEESA_SF_SH_Li256ELb0ELb1ELb0ELb0EEENS1_29StaticPersistentTileSchedulerILb0EEEEEEEEEvNT_6ParamsE --------------------------
	.section	.text._ZN7cutlass13device_kernelIN5flash11enable_sm90INS1_16FlashAttnFwdSm90INS1_25CollectiveMainloopFwdSm90ILi2EN4cute5tupleIJNS5_1CILi2EEENS7_ILi1EEES9_EEENS6_IJNS7_ILi128EEENS7_ILi112EEENS7_ILi192EEEEEELi192ENS_10bfloat16_tEfNS_4arch4Sm90ELb0ELb0ELb0ELb0ELb0ELb0ELb0ELb1ELb1ELb1ELb0ELb0EEENS1_21CollectiveEpilogueFwdINS6_IJSB_SD_SC_EEESA_SF_SH_Li256ELb0ELb1ELb0ELb0EEENS1_29StaticPersistentTileSchedulerILb0EEEEEEEEEvNT_6ParamsE,"ax",@progbits
	.align	128
.text._ZN7cutlass13device_kernelIN5flash11enable_sm90INS1_16FlashAttnFwdSm90INS1_25CollectiveMainloopFwdSm90ILi2EN4cute5tupleIJNS5_1CILi2EEENS7_ILi1EEES9_EEENS6_IJNS7_ILi128EEENS7_ILi112EEENS7_ILi192EEEEEELi192ENS_10bfloat16_tEfNS_4arch4Sm90ELb0ELb0ELb0ELb0ELb0ELb0ELb0ELb1ELb1ELb1ELb0ELb0EEENS1_21CollectiveEpilogueFwdINS6_IJSB_SD_SC_EEESA_SF_SH_Li256ELb0ELb1ELb0ELb0EEENS1_29StaticPersistentTileSchedulerILb0EEEEEEEEEvNT_6ParamsE:
        .type           _ZN7cutlass13device_kernelIN5flash11enable_sm90INS1_16FlashAttnFwdSm90INS1_25CollectiveMainloopFwdSm90ILi2EN4cute5tupleIJNS5_1CILi2EEENS7_ILi1EEES9_EEENS6_IJNS7_ILi128EEENS7_ILi112EEENS7_ILi192EEEEEELi192ENS_10bfloat16_tEfNS_4arch4Sm90ELb0ELb0ELb0ELb0ELb0ELb0ELb0ELb1ELb1ELb1ELb0ELb0EEENS1_21CollectiveEpilogueFwdINS6_IJSB_SD_SC_EEESA_SF_SH_Li256ELb0ELb1ELb0ELb0EEENS1_29StaticPersistentTileSchedulerILb0EEEEEEEEEvNT_6ParamsE,@function
        .size           _ZN7cutlass13device_kernelIN5flash11enable_sm90INS1_16FlashAttnFwdSm90INS1_25CollectiveMainloopFwdSm90ILi2EN4cute5tupleIJNS5_1CILi2EEENS7_ILi1EEES9_EEENS6_IJNS7_ILi128EEENS7_ILi112EEENS7_ILi192EEEEEELi192ENS_10bfloat16_tEfNS_4arch4Sm90ELb0ELb0ELb0ELb0ELb0ELb0ELb0ELb1ELb1ELb1ELb0ELb0EEENS1_21CollectiveEpilogueFwdINS6_IJSB_SD_SC_EEESA_SF_SH_Li256ELb0ELb1ELb0ELb0EEENS1_29StaticPersistentTileSchedulerILb0EEEEEEEEEvNT_6ParamsE,(.L_x_3240 - _ZN7cutlass13device_kernelIN5flash11enable_sm90INS1_16FlashAttnFwdSm90INS1_25CollectiveMainloopFwdSm90ILi2EN4cute5tupleIJNS5_1CILi2EEENS7_ILi1EEES9_EEENS6_IJNS7_ILi128EEENS7_ILi112EEENS7_ILi192EEEEEELi192ENS_10bfloat16_tEfNS_4arch4Sm90ELb0ELb0ELb0ELb0ELb0ELb0ELb0ELb1ELb1ELb1ELb0ELb0EEENS1_21CollectiveEpilogueFwdINS6_IJSB_SD_SC_EEESA_SF_SH_Li256ELb0ELb1ELb0ELb0EEENS1_29StaticPersistentTileSchedulerILb0EEEEEEEEEvNT_6ParamsE)
        .other          _ZN7cutlass13device_kernelIN5flash11enable_sm90INS1_16FlashAttnFwdSm90INS1_25CollectiveMainloopFwdSm90ILi2EN4cute5tupleIJNS5_1CILi2EEENS7_ILi1EEES9_EEENS6_IJNS7_ILi128EEENS7_ILi112EEENS7_ILi192EEEEEELi192ENS_10bfloat16_tEfNS_4arch4Sm90ELb0ELb0ELb0ELb0ELb0ELb0ELb0ELb1ELb1ELb1ELb0ELb0EEENS1_21CollectiveEpilogueFwdINS6_IJSB_SD_SC_EEESA_SF_SH_Li256ELb0ELb1ELb0ELb0EEENS1_29StaticPersistentTileSchedulerILb0EEEEEEEEEvNT_6ParamsE,@"STO_CUDA_ENTRY STV_DEFAULT"
_ZN7cutlass13device_kernelIN5flash11enable_sm90INS1_16FlashAttnFwdSm90INS1_25CollectiveMainloopFwdSm90ILi2EN4cute5tupleIJNS5_1CILi2EEENS7_ILi1EEES9_EEENS6_IJNS7_ILi128EEENS7_ILi112EEENS7_ILi192EEEEEELi192ENS_10bfloat16_tEfNS_4arch4Sm90ELb0ELb0ELb0ELb0ELb0ELb0ELb0ELb1ELb1ELb1ELb0ELb0EEENS1_21CollectiveEpilogueFwdINS6_IJSB_SD_SC_EEESA_SF_SH_Li256ELb0ELb1ELb0ELb0EEENS1_29StaticPersistentTileSchedulerILb0EEEEEEEEEvNT_6ParamsE:
        /* <DEDUP_REMOVED lines=17> */
.L_x_176:
[----:B------:R-:W-:Y:S05]  /*0110*/  BSYNC B0 ;  /* 0x0000000000007941 */ /* 0x000fea0003800000 */
.L_x_175:
[----:B------:R-:W-:Y:S01]  /*0120*/  VOTEU.ANY UP0, P0 ;  /* 0x00000000003f7886 */ /* 0x000fe20000000100 */
[----:B------:R-:W0:Y:S01]  /*0130*/  SHFL.IDX PT, R4, R2, RZ, 0x1f ;  /* 0x00001fff02047589 */ /* 0x000e2200000e0000 */
[----:B------:R-:W-:Y:S01]  /*0140*/  UMOV UR4, 0x80 ;  /* 0x0000008000047882 */ /* 0x000fe20000000000 */
[----:B------:R-:W-:Y:S01]  /*0150*/  UMOV UR7, 0x200 ;  /* 0x0000020000077882 */ /* 0x000fe20000000000 */
[----:B------:R-:W-:Y:S01]  /*0160*/  SHF.R.U32.HI R3, RZ, 0x7, R0 ;  /* 0x00000007ff037819 */ /* 0x000fe20000011600 */
[----:B------:R-:W1:Y:S01]  /*0170*/  @UP0 S2UR UR8, SR_CgaCtaId ;  /* 0x00000000000809c3 */ /* 0x000e620000008800 */
[----:B------:R-:W-:Y:S01]  /*0180*/  @UP0 UMOV UR6, 0x400 ;  /* 0x0000040000060882 */ /* 0x000fe20000000000 */
[----:B------:R-:W-:-:S04]  /*0190*/  @UP0 UIADD3 UR4, -UR4, 0x100000, URZ ;  /* 0x0010000004040890 */ /* 0x000fc8000fffe13f */
[----:B------:R-:W-:Y:S02]  /*01a0*/  @UP0 USHF.L.U32 UR5, UR4, 0xb, URZ ;  /* 0x0000000b04050899 */ /* 0x000fe4000800063f */
[----:B------:R-:W-:Y:S01]  /*01b0*/  @UP0 USHF.L.U32 UR4, UR4, 0x1, URZ ;  /* 0x0000000104040899 */ /* 0x000fe2000800063f */
[----:B------:R-:W-:Y:S01]  /*01c0*/  VOTEU.ANY UP1, P0 ;  /* 0x00000000003f7886 */ /* 0x000fe20000020100 */
[----:B------:R-:W2:Y:S01]  /*01d0*/  SHFL.IDX PT, R3, R3, RZ, 0x1f ;  /* 0x00001fff03037589 */ /* 0x000ea200000e0000 */
[----:B0-----:R-:W-:Y:S01]  /*01e0*/  ISETP.NE.AND P1, PT, R4, RZ, PT ;  /* 0x000000ff0400720c */ /* 0x001fe20003f25270 */
[----:B-1----:R-:W-:Y:S02]  /*01f0*/  @UP0 ULEA UR8, UR8, UR6, 0x18 ;  /* 0x0000000608080291 */ /* 0x002fe4000f8ec03f */
[----:B------:R-:W-:-:S04]  /*0200*/  @UP0 UIADD3 UR6, -UR7, 0x100000, URZ ;  /* 0x0010000007060890 */ /* 0x000fc8000fffe13f */
[----:B------:R-:W-:Y:S02]  /*0210*/  @UP0 USHF.L.U32 UR7, UR6, 0xb, URZ ;  /* 0x0000000b06070899 */ /* 0x000fe4000800063f */
[----:B------:R-:W-:Y:S01]  /*0220*/  @UP0 USHF.L.U32 UR6, UR6, 0x1, URZ ;  /* 0x0000000106060899 */ /* 0x000fe2000800063f */
[----:B------:R-:W-:Y:S01]  /*0230*/  VOTEU.ANY UP0, P0 ;  /* 0x00000000003f7886 */ /* 0x000fe20000000100 */
[----:B------:R-:W0:Y:S04]  /*0240*/  FENCE.VIEW.ASYNC.S ;  /* 0x00000000000073c6 */ /* 0x000e280000000000 */
[----:B0-----:R0:W1:Y:S06]  /*0250*/  @UP0 SYNCS.EXCH.64 URZ, [UR8+0x36800], UR4 ;  /* 0x03680004083f05b2 */ /* 0x00106c0008000100 */
[----:B------:R0:W3:Y:S01]  /*0260*/  @UP1 SYNCS.EXCH.64 URZ, [UR8+0x36820], UR6 ;  /* 0x03682006083f15b2 */ /* 0x0000e20008000100 */
[----:B--2---:R-:W-:Y:S05]  /*0270*/  @P1 BRA `(.L_x_177) ;  /* 0x0000000000481947 */ /* 0x004fea0003800000 */
[----:B0-----:R-:W0:Y:S01]  /*0280*/  S2UR UR5, SR_CgaCtaId ;  /* 0x00000000000579c3 */ /* 0x001e220000008800 */
[----:B------:R-:W-:Y:S01]  /*0290*/  UMOV UR4, 0x400 ;  /* 0x0000040000047882 */ /* 0x000fe20000000000 */
[----:B------:R-:W-:Y:S01]  /*02a0*/  UMOV UR6, 0x1 ;  /* 0x0000000100067882 */ /* 0x000fe20000000000 */
[----:B------:R-:W-:Y:S01]  /*02b0*/  UMOV UR7, 0x4 ;  /* 0x0000000400077882 */ /* 0x000fe20000000000 */
[----:B------:R-:W-:Y:S01]  /*02c0*/  ELECT P0, URZ, PT ;  /* 0x00000000003f782f */ /* 0x000fe20003800000 */
[----:B0-----:R-:W-:Y:S02]  /*02d0*/  ULEA UR8, UR5, UR4, 0x18 ;  /* 0x0000000405087291 */ /* 0x001fe4000f8ec03f */
[----:B------:R-:W-:-:S04]  /*02e0*/  UIADD3 UR4, -UR6, 0x100000, URZ ;  /* 0x0010000006047890 */ /* 0x000fc8000fffe13f */
[----:B------:R-:W-:Y:S02]  /*02f0*/  USHF.L.U32 UR5, UR4, 0xb, URZ ;  /* 0x0000000b04057899 */ /* 0x000fe4000800063f */
[----:B------:R-:W-:Y:S02]  /*0300*/  USHF.L.U32 UR4, UR4, 0x1, URZ ;  /* 0x0000000104047899 */ /* 0x000fe4000800063f */
[----:B------:R-:W-:-:S04]  /*0310*/  UIADD3 UR6, -UR7, 0x100000, URZ ;  /* 0x0010000007067890 */ /* 0x000fc8000fffe13f */
[----:B------:R-:W-:Y:S02]  /*0320*/  USHF.L.U32 UR7, UR6, 0xb, URZ ;  /* 0x0000000b06077899 */ /* 0x000fe4000800063f */
[----:B------:R-:W-:Y:S01]  /*0330*/  USHF.L.U32 UR6, UR6, 0x1, URZ ;  /* 0x0000000106067899 */ /* 0x000fe2000800063f */
[----:B------:R-:W0:Y:S03]  /*0340*/  FENCE.VIEW.ASYNC.S ;  /* 0x00000000000073c6 */ /* 0x000e260000000000 */
[----:B0-----:R2:W4:Y:S08]  /*0350*/  SYNCS.EXCH.64 URZ, [UR8+0x36830], UR4 ;  /* 0x03683004083f75b2 */ /* 0x0015300008000100 */
[----:B------:R2:W0:Y:S01]  /*0360*/  SYNCS.EXCH.64 URZ, [UR8+0x36840], UR6 ;  /* 0x03684006083f75b2 */ /* 0x0004220008000100 */
[----:B------:R2:W0:Y:S01]  /*0370*/  SYNCS.EXCH.64 URZ, [UR8+0x36838], UR4 ;  /* 0x03683804083f75b2 */ /* 0x0004220008000100 */
[----:B------:R2:W0:Y:S02]  /*0380*/  SYNCS.EXCH.64 URZ, [UR8+0x36848], UR6 ;  /* 0x03684806083f75b2 */ /* 0x0004240008000100 */
[----:B--2---:R-:W-:Y:S01]  /*0390*/  NOP ;  /* 0x0000000000007918 */ /* 0x004fe20000000000 */
.L_x_177:
[----:B0-----:R-:W0:Y:S01]  /*03a0*/  S2UR UR4, SR_CTAID.Y ;  /* 0x00000000000479c3 */ /* 0x001e220000002600 */
[----:B------:R-:W2:Y:S01]  /*03b0*/  SHFL.IDX PT, R8, R2, RZ, 0x1f ;  /* 0x00001fff02087589 */ /* 0x000ea200000e0000 */
[----:B------:R-:W-:Y:S01]  /*03c0*/  ULDC UR5, c[0x0][0x154] ;  /* 0x0000550000057ab9 */ /* 0x000fe20000000800 */
[----:B------:R-:W-:-:S05]  /*03d0*/  NOP ;  /* 0x0000000000007918 */ /* 0x000fca0000000000 */
[----:B------:R-:W5:Y:S08]  /*03e0*/  S2UR UR6, SR_CTAID.X ;  /* 0x00000000000679c3 */ /* 0x000f700000002500 */
[----:B------:R-:W1:Y:S01]  /*03f0*/  LDC R9, c[0x0][0x148] ;  /* 0x00005200ff097b82 */ /* 0x000e620000000800 */
[----:B0-----:R-:W-:Y:S02]  /*0400*/  I2FP.F32.U32 R5, UR4 ;  /* 0x0000000400057c45 */ /* 0x001fe40008201000 */
[----:B--2---:R-:W-:-:S03]  /*0410*/  ISETP.NE.AND P0, PT, R8, RZ, PT ;  /* 0x000000ff0800720c */ /* 0x004fc60003f05270 */
[----:B------:R-:W-:Y:S01]  /*0420*/  FMUL R7, R5, UR5 ;  /* 0x0000000505077c20 */ /* 0x000fe20008400000 */
[----:B------:R-:W-:Y:S02]  /*0430*/  SHF.R.S32.HI R5, RZ, 0x1f, R0 ;  /* 0x0000001fff057819 */ /* 0x000fe40000011400 */
[----:B-----5:R-:W-:Y:S02]  /*0440*/  I2FP.F32.U32 R6, UR6 ;  /* 0x0000000600067c45 */ /* 0x020fe40008201000 */
[----:B------:R-:W-:Y:S01]  /*0450*/  LEA.HI R5, R5, R0, RZ, 0x7 ;  /* 0x0000000005057211 */ /* 0x000fe200078f38ff */
[----:B------:R-:W0:Y:S02]  /*0460*/  F2I.U32.TRUNC.NTZ R7, R7 ;  /* 0x0000000700077305 */ /* 0x000e24000020f000 */
[----:B0-----:R-:W-:-:S04]  /*0470*/  IMAD.MOV R10, RZ, RZ, -R7 ;  /* 0x000000ffff0a7224 */ /* 0x001fc800078e0a07 */
[----:B-1----:R-:W-:Y:S01]  /*0480*/  IMAD R13, R9, R10, UR4 ;  /* 0x00000004090d7e24 */ /* 0x002fe2000f8e020a */
[----:B------:R-:W-:Y:S02]  /*0490*/  ULDC UR4, c[0x0][0x150] ;  /* 0x0000540000047ab9 */ /* 0x000fe40000000800 */
[----:B------:R-:W-:Y:S01]  /*04a0*/  FMUL R10, R6, UR4 ;  /* 0x00000004060a7c20 */ /* 0x000fe20008400000 */
[----:B------:R-:W-:Y:S06]  /*04b0*/  @P0 BRA `(.L_x_178) ;  /* 0x0000000000480947 */ /* 0x000fec0003800000 */
[----:B------:R-:W0:Y:S01]  /*04c0*/  S2UR UR5, SR_CgaCtaId ;  /* 0x00000000000579c3 */ /* 0x000e220000008800 */
        /* <DEDUP_REMOVED lines=12> */
[----:B0-----:R0:W1:Y:S08]  /*0590*/  SYNCS.EXCH.64 URZ, [UR8+0x36850], UR4 ;  /* 0x03685004083f75b2 */ /* 0x0010700008000100 */
[----:B------:R0:W2:Y:S01]  /*05a0*/  SYNCS.EXCH.64 URZ, [UR8+0x36860], UR6 ;  /* 0x03686006083f75b2 */ /* 0x0000a20008000100 */
[----:B------:R0:W0:Y:S01]  /*05b0*/  SYNCS.EXCH.64 URZ, [UR8+0x36858], UR4 ;  /* 0x03685804083f75b2 */ /* 0x0000220008000100 */
[----:B------:R0:W0:Y:S01]  /*05c0*/  SYNCS.EXCH.64 URZ, [UR8+0x36868], UR6 ;  /* 0x03686806083f75b2 */ /* 0x0000220008000100 */
[----:B------:R-:W-:Y:S01]  /*05d0*/  NOP ;  /* 0x0000000000007918 */ /* 0x000fe20000000000 */
.L_x_178:
[----:B------:R-:W5:Y:S01]  /*05e0*/  SHFL.IDX PT, R9, R2, RZ, 0x1f ;  /* 0x00001fff02097589 */ /* 0x000f6200000e0000 */
[----:B------:R-:W-:Y:S01]  /*05f0*/  LOP3.LUT R5, R5, 0xffffff80, RZ, 0xc0, !PT ;  /* 0xffffff8005057812 */ /* 0x000fe200078ec0ff */
[----:B------:R-:W0:Y:S01]  /*0600*/  LDC R12, c[0x0][0x144] ;  /* 0x00005100ff0c7b82 */ /* 0x000e220000000800 */
[----:B------:R-:W0:Y:S01]  /*0610*/  F2I.U32.TRUNC.NTZ R10, R10 ;  /* 0x0000000a000a7305 */ /* 0x000e22000020f000 */
[----:B------:R-:W-:Y:S01]  /*0620*/  SHF.R.S32.HI R11, RZ, 0x1f, R8 ;  /* 0x0000001fff0b7819 */ /* 0x000fe20000011408 */
[----:B------:R-:W-:Y:S01]  /*0630*/  NOP ;  /* 0x0000000000007918 */ /* 0x000fe20000000000 */
[----:B------:R-:W-:-:S05]  /*0640*/  IMAD.IADD R5, R0, 0x1, -R5 ;  /* 0x0000000100057824 */ /* 0x000fca00078e0a05 */
[----:B------:R-:W-:-:S04]  /*0650*/  SHF.R.S32.HI R6, RZ, 0x1f, R5 ;  /* 0x0000001fff067819 */ /* 0x000fc80000011405 */
[----:B------:R-:W-:-:S04]  /*0660*/  LEA.HI R6, R6, R5, RZ, 0x3 ;  /* 0x0000000506067211 */ /* 0x000fc800078f18ff */
[--C-:B------:R-:W-:Y:S02]  /*0670*/  SHF.R.S32.HI R7, RZ, 0x3, R6.reuse ;  /* 0x00000003ff077819 */ /* 0x100fe40000011406 */
[----:B------:R-:W-:Y:S02]  /*0680*/  SHF.R.S32.HI R6, RZ, 0x1f, R6 ;  /* 0x0000001fff067819 */ /* 0x000fe40000011406 */
[----:B-----5:R-:W-:Y:S02]  /*0690*/  ISETP.NE.AND P0, PT, R9, RZ, PT ;  /* 0x000000ff0900720c */ /* 0x020fe40003f05270 */
[----:B------:R-:W-:Y:S02]  /*06a0*/  LEA.HI R6, R6, R7, RZ, 0x2 ;  /* 0x0000000706067211 */ /* 0x000fe400078f10ff */
[----:B------:R-:W-:Y:S02]  /*06b0*/  SHF.R.S32.HI R9, RZ, 0x1f, R4 ;  /* 0x0000001fff097819 */ /* 0x000fe40000011404 */
[----:B------:R-:W-:-:S02]  /*06c0*/  LOP3.LUT R6, R6, 0xfffffffc, RZ, 0xc0, !PT ;  /* 0xfffffffc06067812 */ /* 0x000fc400078ec0ff */
[----:B------:R-:W-:-:S05]  /*06d0*/  LEA.HI R9, R9, R4, RZ, 0x2 ;  /* 0x0000000409097211 */ /* 0x000fca00078f10ff */
[----:B------:R-:W-:Y:S05]  /*06e0*/  @P0 BRA `(.L_x_179) ;  /* 0x0000000000480947 */ /* 0x000fea0003800000 */
[----:B0-----:R-:W0:Y:S01]  /*06f0*/  S2UR UR5, SR_CgaCtaId ;  /* 0x00000000000579c3 */ /* 0x001e220000008800 */
[----:B------:R-:W-:Y:S01]  /*0700*/  UMOV UR4, 0x400 ;  /* 0x0000040000047882 */ /* 0x000fe20000000000 */
[----:B------:R-:W-:Y:S01]  /*0710*/  UMOV UR6, 0x1 ;  /* 0x0000000100067882 */ /* 0x000fe20000000000 */
[----:B------:R-:W-:Y:S01]  /*0720*/  UMOV UR9, 0x2 ;  /* 0x0000000200097882 */ /* 0x000fe20000000000 */
[----:B------:R-:W-:-:S04]  /*0730*/  UIADD3 UR6, -UR6, 0x100000, URZ ;  /* 0x0010000006067890 */ /* 0x000fc8000fffe13f */
[----:B------:R-:W-:Y:S02]  /*0740*/  USHF.L.U32 UR7, UR6, 0xb, URZ ;  /* 0x0000000b06077899 */ /* 0x000fe4000800063f */
[----:B------:R-:W-:Y:S01]  /*0750*/  USHF.L.U32 UR6, UR6, 0x1, URZ ;  /* 0x0000000106067899 */ /* 0x000fe2000800063f */
[----:B------:R-:W-:Y:S01]  /*0760*/  ELECT P0, URZ, PT ;  /* 0x00000000003f782f */ /* 0x000fe20003800000 */
[----:B0-----:R-:W-:Y:S02]  /*0770*/  ULEA UR8, UR5, UR4, 0x18 ;  /* 0x0000000405087291 */ /* 0x001fe4000f8ec03f */
[----:B------:R-:W-:-:S04]  /*0780*/  UIADD3 UR4, -UR9, 0x100000, URZ ;  /* 0x0010000009047890 */ /* 0x000fc8000fffe13f */
[----:B------:R-:W-:Y:S02]  /*0790*/  USHF.L.U32 UR5, UR4, 0xb, URZ ;  /* 0x0000000b04057899 */ /* 0x000fe4000800063f */
[----:B------:R-:W-:Y:S01]  /*07a0*/  USHF.L.U32 UR4, UR4, 0x1, URZ ;  /* 0x0000000104047899 */ /* 0x000fe2000800063f */
[----:B------:R-:W0:Y:S03]  /*07b0*/  FENCE.VIEW.ASYNC.S ;  /* 0x00000000000073c6 */ /* 0x000e260000000000 */
[----:B0-----:R0:W0:Y:S08]  /*07c0*/  SYNCS.EXCH.64 URZ, [UR8+0x36870], UR6 ;  /* 0x03687006083f75b2 */ /* 0x0010300008000100 */
[----:B------:R0:W0:Y:S01]  /*07d0*/  SYNCS.EXCH.64 URZ, [UR8+0x36880], UR4 ;  /* 0x03688004083f75b2 */ /* 0x0000220008000100 */
[----:B------:R0:W0:Y:S01]  /*07e0*/  SYNCS.EXCH.64 URZ, [UR8+0x36878], UR6 ;  /* 0x03687806083f75b2 */ /* 0x0000220008000100 */
[----:B------:R0:W0:Y:S01]  /*07f0*/  SYNCS.EXCH.64 URZ, [UR8+0x36888], UR4 ;  /* 0x03688804083f75b2 */ /* 0x0000220008000100 */
[----:B------:R-:W-:Y:S01]  /*0800*/  NOP ;  /* 0x0000000000007918 */ /* 0x000fe20000000000 */
.L_x_179:
[----:B------:R-:W5:Y:S01]  /*0810*/  SHFL.IDX PT, R14, R2, RZ, 0x1f ;  /* 0x00001fff020e7589 */ /* 0x000f6200000e0000 */
[----:B------:R-:W-:Y:S01]  /*0820*/  LEA.HI R11, R11, R8, RZ, 0x2 ;  /* 0x000000080b0b7211 */ /* 0x000fe200078f10ff */
[----:B0-----:R-:W0:Y:S01]  /*0830*/  S2UR UR4, SR_CTAID.X ;  /* 0x00000000000479c3 */ /* 0x001e220000002500 */
[----:B------:R-:W-:Y:S01]  /*0840*/  LOP3.LUT R9, R9, 0x3ffffffc, RZ, 0xc0, !PT ;  /* 0x3ffffffc09097812 */ /* 0x000fe200078ec0ff */
[----:B------:R-:W-:Y:S01]  /*0850*/  IMAD.IADD R6, R7, 0x1, -R6 ;  /* 0x0000000107067824 */ /* 0x000fe200078e0a06 */
[----:B------:R-:W-:Y:S01]  /*0860*/  LOP3.LUT R11, R11, 0x3ffffffc, RZ, 0xc0, !PT ;  /* 0x3ffffffc0b0b7812 */ /* 0x000fe200078ec0ff */
[----:B------:R-:W-:Y:S01]  /*0870*/  IMAD.MOV R7, RZ, RZ, -R10 ;  /* 0x000000ffff077224 */ /* 0x000fe200078e0a0a */
[----:B------:R-:W-:Y:S01]  /*0880*/  NOP ;  /* 0x0000000000007918 */ /* 0x000fe20000000000 */
[----:B------:R-:W-:Y:S02]  /*0890*/  IMAD.IADD R9, R4, 0x1, -R9 ;  /* 0x0000000104097824 */ /* 0x000fe400078e0a09 */
[----:B------:R-:W-:-:S02]  /*08a0*/  IMAD.IADD R11, R8, 0x1, -R11 ;  /* 0x00000001080b7824 */ /* 0x000fc400078e0a0b */
[----:B------:R-:W1:Y:S01]  /*08b0*/  LDC R8, c[0x0][0x140] ;  /* 0x00005000ff087b82 */ /* 0x000e620000000800 */
[--C-:B------:R-:W-:Y:S02]  /*08c0*/  IMAD R9, R9, 0x4, R6.reuse ;  /* 0x0000000409097824 */ /* 0x100fe400078e0206 */
[----:B------:R-:W-:-:S03]  /*08d0*/  IMAD R11, R11, 0x4, R6 ;  /* 0x000000040b0b7824 */ /* 0x000fc600078e0206 */
[----:B------:R-:W-:Y:S02]  /*08e0*/  LEA.HI R4, R9, R9, RZ, 0x1 ;  /* 0x0000000909047211 */ /* 0x000fe400078f08ff */
[----:B------:R-:W-:Y:S02]  /*08f0*/  LEA.HI R6, R11, R11, RZ, 0x1 ;  /* 0x0000000b0b067211 */ /* 0x000fe400078f08ff */
[----:B------:R-:W-:Y:S02]  /*0900*/  LOP3.LUT R4, R4, 0xfffffffe, RZ, 0xc0, !PT ;  /* 0xfffffffe04047812 */ /* 0x000fe400078ec0ff */
[----:B-----5:R-:W-:Y:S01]  /*0910*/  ISETP.NE.AND P0, PT, R14, RZ, PT ;  /* 0x000000ff0e00720c */ /* 0x020fe20003f05270 */
[----:B0-----:R-:W-:Y:S01]  /*0920*/  IMAD R7, R12, R7, UR4 ;  /* 0x000000040c077e24 */ /* 0x001fe2000f8e0207 */
[----:B------:R-:W-:Y:S01]  /*0930*/  LOP3.LUT R6, R6, 0xfffffffe, RZ, 0xc0, !PT ;  /* 0xfffffffe06067812 */ /* 0x000fe200078ec0ff */
[----:B------:R-:W-:-:S04]  /*0940*/  IMAD.IADD R4, R9, 0x1, -R4 ;  /* 0x0000000109047824 */ /* 0x000fc800078e0a04 */
[----:B------:R-:W-:Y:S01]  /*0950*/  IMAD.IADD R6, R11, 0x1, -R6 ;  /* 0x000000010b067824 */ /* 0x000fe200078e0a06 */
[----:B------:R-:W-:-:S05]  /*0960*/  ISETP.NE.AND P4, PT, R4, R7, PT ;  /* 0x000000070400720c */ /* 0x000fca0003f85270 */
[----:B------:R-:W-:Y:S08]  /*0970*/  @P0 BRA `(.L_x_180) ;  /* 0x0000000000480947 */ /* 0x000ff00003800000 */
        /* <DEDUP_REMOVED lines=18> */
.L_x_180:
[----:B------:R-:W5:Y:S01]  /*0aa0*/  SHFL.IDX PT, R10, R2, RZ, 0x1f ;  /* 0x00001fff020a7589 */ /* 0x000f6200000e0000 */
[----:B------:R-:W-:Y:S01]  /*0ab0*/  IMAD.SHL.U32 R22, R9, 0x4, RZ ;  /* 0x0000000409167824 */ /* 0x000fe200078e00ff */
[----:B------:R-:W-:Y:S01]  /*0ac0*/  ISETP.NE.AND P3, PT, R6, R7, PT ;  /* 0x000000070600720c */ /* 0x000fe20003f65270 */
[----:B------:R-:W-:Y:S01]  /*0ad0*/  IMAD.SHL.U32 R6, R11, 0x4, RZ ;  /* 0x000000040b067824 */ /* 0x000fe200078e00ff */
[----:B------:R-:W-:Y:S01]  /*0ae0*/  LOP3.LUT P0, RZ, R5, 0x7, RZ, 0xc0, !PT ;  /* 0x0000000705ff7812 */ /* 0x000fe2000780c0ff */
[----:B------:R-:W-:Y:S01]  /*0af0*/  IMAD.MOV.U32 R18, RZ, RZ, 0x1 ;  /* 0x00000001ff127424 */ /* 0x000fe200078e00ff */
[----:B------:R-:W-:Y:S01]  /*0b00*/  LOP3.LUT R22, R9, 0xc, R22, 0x78, !PT ;  /* 0x0000000c09167812 */ /* 0x000fe200078e7816 */
[----:B------:R-:W-:Y:S01]  /*0b10*/  IMAD.MOV.U32 R17, RZ, RZ, 0x1 ;  /* 0x00000001ff117424 */ /* 0x000fe200078e00ff */
[----:B------:R-:W-:Y:S01]  /*0b20*/  LOP3.LUT R19, R11, 0xc, R6, 0x78, !PT ;  /* 0x0000000c0b137812 */ /* 0x000fe200078e7806 */
[----:B------:R-:W-:Y:S01]  /*0b30*/  NOP ;  /* 0x0000000000007918 */ /* 0x000fe20000000000 */
[----:B------:R-:W-:-:S02]  /*0b40*/  @P4 LEA.HI R4, R22, R22, RZ, 0x1 ;  /* 0x0000001616044211 */ /* 0x000fc400078f08ff */
[----:B------:R-:W-:Y:S02]  /*0b50*/  ISETP.LT.U32.AND P6, PT, R22, 0x2, !P0 ;  /* 0x000000021600780c */ /* 0x000fe400047c1070 */
[----:B------:R-:W-:Y:S02]  /*0b60*/  @P4 SHF.R.S32.HI R4, RZ, 0x1, R4 ;  /* 0x00000001ff044819 */ /* 0x000fe40000011404 */
[----:B------:R-:W-:Y:S02]  /*0b70*/  @P3 LEA.HI R6, R19, R19, RZ, 0x1 ;  /* 0x0000001313063211 */ /* 0x000fe400078f08ff */
[----:B------:R-:W-:Y:S02]  /*0b80*/  @P4 ISETP.NE.AND P5, PT, R4, R13, PT ;  /* 0x0000000d0400420c */ /* 0x000fe40003fa5270 */
[----:B------:R-:W-:Y:S02]  /*0b90*/  @P3 SHF.R.S32.HI R6, RZ, 0x1, R6 ;  /* 0x00000001ff063819 */ /* 0x000fe40000011406 */
[----:B------:R-:W-:-:S02]  /*0ba0*/  @P4 SEL R18, RZ, 0x1, P5 ;  /* 0x00000001ff124807 */ /* 0x000fc40002800000 */
[----:B-----5:R-:W-:Y:S02]  /*0bb0*/  ISETP.NE.AND P5, PT, R10, RZ, PT ;  /* 0x000000ff0a00720c */ /* 0x020fe40003fa5270 */
[----:B------:R-:W-:Y:S02]  /*0bc0*/  ISETP.NE.AND P2, PT, R3, RZ, PT ;  /* 0x000000ff0300720c */ /* 0x000fe40003f45270 */
[----:B------:R-:W-:Y:S02]  /*0bd0*/  @P3 ISETP.NE.AND P4, PT, R6, R13, PT ;  /* 0x0000000d0600320c */ /* 0x000fe40003f85270 */
[----:B------:R-:W-:Y:S02]  /*0be0*/  SEL R3, RZ, 0x1, !P6 ;  /* 0x00000001ff037807 */ /* 0x000fe40007000000 */
[----:B------:R-:W-:Y:S02]  /*0bf0*/  ISETP.LT.U32.AND P0, PT, R19, 0x2, !P0 ;  /* 0x000000021300780c */ /* 0x000fe40004701070 */
[----:B-1----:R-:W-:-:S02]  /*0c00*/  ISETP.EQ.U32.AND P1, PT, R8, 0x1, PT ;  /* 0x000000010800780c */ /* 0x002fc40003f22070 */
[----:B------:R-:W-:Y:S02]  /*0c10*/  LOP3.LUT R18, R18, R3, RZ, 0xc0, !PT ;  /* 0x0000000312127212 */ /* 0x000fe400078ec0ff */
[----:B------:R-:W-:Y:S02]  /*0c20*/  SEL R4, RZ, 0x1, !P0 ;  /* 0x00000001ff047807 */ /* 0x000fe40004000000 */
[----:B------:R-:W-:Y:S01]  /*0c30*/  @P3 SEL R17, RZ, 0x1, P4 ;  /* 0x00000001ff113807 */ /* 0x000fe20002000000 */
[----:B------:R-:W-:Y:S06]  /*0c40*/  @P5 BRA `(.L_x_181) ;  /* 0x0000000000485947 */ /* 0x000fec0003800000 */
        /* <DEDUP_REMOVED lines=16> */
[----:B------:R1:W0:Y:S02]  /*0d50*/  SYNCS.EXCH.64 URZ, [UR8+0x368c8], UR6 ;  /* 0x0368c806083f75b2 */ /* 0x0002240008000100 */
[----:B-1----:R-:W-:Y:S01]  /*0d60*/  NOP ;  /* 0x0000000000007918 */ /* 0x002fe20000000000 */
.L_x_181:
[----:B------:R-:W-:Y:S01]  /*0d70*/  LOP3.LUT R17, R17, R4, RZ, 0xc0, !PT ;  /* 0x0000000411117212 */ /* 0x000fe200078ec0ff */
[----:B------:R-:W-:Y:S01]  /*0d80*/  NOP ;  /* 0x0000000000007918 */ /* 0x000fe20000000000 */
[----:B------:R-:W-:Y:S05]  /*0d90*/  @!P1 BRA `(.L_x_182) ;  /* 0x0000000000089947 */ /* 0x000fea0003800000 */
[----:B0-234-:R-:W-:Y:S01]  /*0da0*/  UCGABAR_ARV ;  /* 0x00000000000079c7 */ /* 0x01dfe20008000000 */
[----:B------:R-:W-:Y:S05]  /*0db0*/  BRA `(.L_x_183) ;  /* 0x0000000000047947 */ /* 0x000fea0003800000 */
.L_x_182:
[----:B0-234-:R-:W-:Y:S01]  /*0dc0*/  NOP ;  /* 0x0000000000007918 */ /* 0x01dfe20000000000 */
.L_x_183:
[----:B------:R-:W-:Y:S05]  /*0dd0*/  @!P1 BRA `(.L_x_184) ;  /* 0x00000000000c9947 */ /* 0x000fea0003800000 */
[----:B------:R-:W-:Y:S01]  /*0de0*/  UCGABAR_WAIT ;  /* 0x0000000000007dc7 */ /* 0x000fe20008000000 */
[----:B------:R-:W-:Y:S01]  /*0df0*/  CCTL.IVALL ;  /* 0x00000000ff00798f */ /* 0x000fe20002000000 */
[----:B------:R-:W-:Y:S05]  /*0e00*/  BRA `(.L_x_185) ;  /* 0x0000000000047947 */ /* 0x000fea0003800000 */
.L_x_184:
[----:B------:R-:W-:Y:S06]  /*0e10*/  BAR.SYNC.DEFER_BLOCKING 0x0 ;  /* 0x0000000000007b1d */ /* 0x000fec0000010000 */
.L_x_185:
[----:B------:R-:W-:-:S05]  /*0e20*/  IMAD.MOV.U32 R3, RZ, RZ, 0x1 ;  /* 0x00000001ff037424 */ /* 0x000fca00078e00ff */
[----:B------:R-:W-:-:S05]  /*0e30*/  SEL R3, R3, 0x2, !P2 ;  /* 0x0000000203037807 */ /* 0x000fca0005000000 */
[----:B------:R0:W-:Y:S01]  /*0e40*/  STL [R1+0x2c], R3 ;  /* 0x00002c0301007387 */ /* 0x0001e20000100800 */
[----:B------:R-:W-:Y:S05]  /*0e50*/  @!P2 BRA `(.L_x_186) ;  /* 0x000000ac0088a947 */ /* 0x000fea0003800000 */
.L_x_187:
        /* <DEDUP_REMOVED lines=67> */
.L_x_220:
        /* <DEDUP_REMOVED lines=9> */
[----:B--2---:R-:W2:Y:S01]  /*1320*/  LDC R81, c[0x0][0x2f0] ;  /* 0x0000bc00ff517b82 */ /* 0x004ea20000000800 */
        /* <DEDUP_REMOVED lines=34> */
[----:B---34-:R-:W-:Y:S11]  /*1550*/  @!P0 BRA `(.L_x_188) ;  /* 0x0000000000408947 */ /* 0x018ff60003800000 */
[----:B------:R-:W-:Y:S01]  /*1560*/  MOV R0, 0x0 ;  /* 0x0000000000007802 */ /* 0x000fe20000000f00 */
[----:B------:R-:W-:Y:S01]  /*1570*/  ULDC.64 UR4, c[0x4][0xa8] ;  /* 0x01002a0000047ab9 */ /* 0x000fe20000000a00 */
[----:B------:R-:W-:Y:S01]  /*1580*/  ULDC.64 UR6, c[0x4][0x28] ;  /* 0x01000a0000067ab9 */ /* 0x000fe20000000a00 */
[----:B------:R-:W-:Y:S01]  /*1590*/  IMAD.U32 R4, RZ, RZ, UR4 ;  /* 0x00000004ff047e24 */ /* 0x000fe2000f8e00ff */
[----:B------:R0:W1:Y:S01]  /*15a0*/  LDC.64 R2, c[0x4][R0] ;  /* 0x0100000000027b82 */ /* 0x0000620000000a00 */
[----:B------:R-:W-:Y:S01]  /*15b0*/  IMAD.U32 R5, RZ, RZ, UR5 ;  /* 0x00000005ff057e24 */ /* 0x000fe2000f8e00ff */
[----:B------:R-:W-:Y:S01]  /*15c0*/  ULDC.64 UR4, c[0x4][0xb0] ;  /* 0x01002c0000047ab9 */ /* 0x000fe20000000a00 */
        /* <DEDUP_REMOVED lines=9> */
.L_x_188:
[----:B------:R-:W-:Y:S02]  /*1660*/  LOP3.LUT R0, R208, 0x1, RZ, 0xc0, !PT ;  /* 0x00000001d0007812 */ /* 0x000fe400078ec0ff */
[----:B------:R-:W-:Y:S02]  /*1670*/  ISETP.NE.AND P0, PT, R16, 0x3, PT ;  /* 0x000000031000780c */ /* 0x000fe40003f05270 */
[----:B------:R-:W-:-:S04]  /*1680*/  SHF.L.U32 R0, R0, 0x1f, RZ ;  /* 0x0000001f00007819 */ /* 0x000fc800000006ff */
[----:B------:R-:W0:Y:S02]  /*1690*/  SYNCS.PHASECHK.TRANS64.TRYWAIT P1, [UR37+0x36800], R0 ;  /* 0x03680000ff0075a7 */ /* 0x000e240008020165 */
[----:B0-----:R-:W-:Y:S05]  /*16a0*/  @!P1 BRA `(.L_x_189) ;  /* 0x000000f000b89947 */ /* 0x001fea0003800000 */
.L_x_322:
[----:B------:R-:W-:Y:S05]  /*16b0*/  @!P0 BRA `(.L_x_190) ;  /* 0x0000000000048947 */ /* 0x000fea0003800000 */
[----:B------:R-:W-:Y:S01]  /*16c0*/  BPT.TRAP 0x1 ;  /* 0x000000040000795c */ /* 0x000fe20000300000 */
.L_x_190:
[----:B------:R-:W-:Y:S02]  /*16d0*/  IMAD.U32 R2, RZ, RZ, UR36 ;  /* 0x00000024ff027e24 */ /* 0x000fe4000f8e00ff */
[----:B0-----:R-:W-:-:S03]  /*16e0*/  IMAD.U32 R3, RZ, RZ, UR61 ;  /* 0x0000003dff037e24 */ /* 0x001fc6000f8e00ff */
[----:B------:R-:W-:Y:S02]  /*16f0*/  LEA R2, R2, UR37, 0x3 ;  /* 0x0000002502027c11 */ /* 0x000fe4000f8e18ff */
[----:B------:R-:W-:-:S04]  /*1700*/  SHF.L.U32 R3, R3, 0x1f, RZ ;  /* 0x0000001f03037819 */ /* 0x000fc800000006ff */
[----:B------:R0:W1:Y:S01]  /*1710*/  SYNCS.PHASECHK.TRANS64.TRYWAIT P1, [R2+URZ+0x36830], R3 ;  /* 0x03683003020075a7 */ /* 0x000062000802017f */
[----:B------:R-:W-:Y:S05]  /*1720*/  @!P0 BRA `(.L_x_191) ;  /* 0x0000000000048947 */ /* 0x000fea0003800000 */
[----:B------:R-:W-:Y:S01]  /*1730*/  BPT.TRAP 0x1 ;  /* 0x000000040000795c */ /* 0x000fe20000300000 */
.L_x_191:
[----:B-1----:R-:W-:Y:S05]  /*1740*/  @P1 BRA `(.L_x_192) ;  /* 0x0000000000081947 */ /* 0x002fea0003800000 */
[----:B------:R-:W1:Y:S02]  /*1750*/  SYNCS.PHASECHK.TRANS64.TRYWAIT P1, [R2+URZ+0x36830], R3 ;  /* 0x03683003020075a7 */ /* 0x000e64000802017f */
[----:B-1----:R-:W-:Y:S05]  /*1760*/  @!P1 BRA `(.L_x_193) ;  /* 0x000000f000a09947 */ /* 0x002fea0003800000 */
.L_x_192:
[----:B------:R-:W-:Y:S05]  /*1770*/  WARPSYNC.ALL ;  /* 0x0000000000007948 */ /* 0x000fea0003800000 */
[----:B------:R-:W-:Y:S01]  /*1780*/  UIADD3 UR37, UR37, 0x21400, URZ ;  /* 0x0002140025257890 */ /* 0x000fe2000fffe03f */
[----:B------:R-:W-:Y:S01]  /*1790*/  WARPGROUP.ARRIVE ;  /* 0x00000000000079c5 */ /* 0x000fe20000000000 */
[----:B------:R-:W-:Y:S01]  /*17a0*/  ULOP3.LUT UR4, UR38, 0x10000, URZ, 0xfc, !UPT ;  /* 0x0001000026047892 */ /* 0x000fe2000f8efc3f */
[----:B------:R-:W-:Y:S01]  /*17b0*/  MOV R4, UR36 ;  /* 0x0000002400047c02 */ /* 0x000fe20008000f00 */
[----:B------:R-:W-:Y:S01]  /*17c0*/  USHF.R.U32.HI UR37, URZ, 0x4, UR37 ;  /* 0x000000043f257899 */ /* 0x000fe20008011625 */
[----:B------:R-:W-:Y:S01]  /*17d0*/  UMOV UR5, 0x40000040 ;  /* 0x4000004000057882 */ /* 0x000fe20000000000 */
[----:B------:R-:W-:-:S02]  /*17e0*/  UMOV UR7, 0x40000040 ;  /* 0x4000004000077882 */ /* 0x000fc40000000000 */
[----:B------:R-:W-:Y:S01]  /*17f0*/  ULOP3.LUT UR37, UR37, 0x3fff, URZ, 0xc0, !UPT ;  /* 0x00003fff25257892 */ /* 0x000fe2000f8ec03f */
[----:B------:R-:W-:Y:S01]  /*1800*/  UMOV UR8, UR4 ;  /* 0x0000000400087c82 */ /* 0x000fe20008000000 */
[----:B------:R-:W-:Y:S02]  /*1810*/  UMOV UR9, UR5 ;  /* 0x0000000500097c82 */ /* 0x000fe40008000000 */
[----:B------:R-:W-:Y:S01]  /*1820*/  ULOP3.LUT UR6, UR37, 0x10000, URZ, 0xfc, !UPT ;  /* 0x0001000025067892 */ /* 0x000fe2000f8efc3f */
[----:B------:R-:W-:Y:S01]  /*1830*/  UMOV UR11, 0x40000040 ;  /* 0x40000040000b7882 */ /* 0x000fe20000000000 */
[----:B------:R-:W-:Y:S01]  /*1840*/  UMOV UR12, UR4 ;  /* 0x00000004000c7c82 */ /* 0x000fe20008000000 */
[----:B------:R-:W-:Y:S01]  /*1850*/  UMOV UR13, UR5 ;  /* 0x00000005000d7c82 */ /* 0x000fe20008000000 */
[----:B------:R-:W-:Y:S02]  /*1860*/  UMOV UR15, 0x40000040 ;  /* 0x40000040000f7882 */ /* 0x000fe40000000000 */
[----:B------:R-:W-:Y:S01]  /*1870*/  IMAD.U32 R7, RZ, RZ, UR6 ;  /* 0x00000006ff077e24 */ /* 0x000fe2000f8e00ff */
[----:B------:R-:W-:Y:S01]  /*1880*/  UIMAD UR6, UR36, 0xa80, UR6 ;  /* 0x00000a80240678a4 */ /* 0x000fe2000f8e0206 */
[----:B------:R-:W-:Y:S01]  /*1890*/  UMOV UR16, UR4 ;  /* 0x0000000400107c82 */ /* 0x000fe20008000000 */
[----:B------:R-:W-:-:S02]  /*18a0*/  UMOV UR17, UR5 ;  /* 0x0000000500117c82 */ /* 0x000fc40008000000 */
[----:B------:R-:W-:Y:S02]  /*18b0*/  UIADD3 UR10, UR6, 0x80, URZ ;  /* 0x00000080060a7890 */ /* 0x000fe4000fffe03f */
[----:B------:R-:W-:Y:S02]  /*18c0*/  UIADD3 UR14, UR6, 0x100, URZ ;  /* 0x00000100060e7890 */ /* 0x000fe4000fffe03f */
[----:B------:R-:W-:Y:S02]  /*18d0*/  UIADD3 UR18, UR6, 0x180, URZ ;  /* 0x0000018006127890 */ /* 0x000fe4000fffe03f */
[----:B------:R-:W-:Y:S01]  /*18e0*/  HGMMA.64x16x16.F32.BF16 R72, gdesc[UR4], RZ, !UPT, gsb0 ;  /* 0x00200000044879f0 */ /* 0x000fe2000c0018ff */
[----:B------:R-:W-:Y:S01]  /*18f0*/  UMOV UR19, 0x40000040 ;  /* 0x4000004000137882 */ /* 0x000fe20000000000 */
[----:B------:R-:W-:Y:S01]  /*1900*/  UIADD3 UR22, UR6, 0x200, URZ ;  /* 0x0000020006167890 */ /* 0x000fe2000fffe03f */
[----:B------:R-:W-:Y:S01]  /*1910*/  UMOV UR20, UR4 ;  /* 0x0000000400147c82 */ /* 0x000fe20008000000 */
[----:B------:R-:W-:Y:S01]  /*1920*/  UMOV UR21, UR5 ;  /* 0x0000000500157c82 */ /* 0x000fe20008000000 */
[----:B------:R-:W-:Y:S01]  /*1930*/  UMOV UR23, 0x40000040 ;  /* 0x4000004000177882 */ /* 0x000fe20000000000 */
[----:B------:R-:W-:-:S02]  /*1940*/  UIADD3 UR7, UR6, 0x300, URZ ;  /* 0x0000030006077890 */ /* 0x000fc4000fffe03f */
[----:B------:R-:W-:Y:S01]  /*1950*/  UIADD3 UR26, UR6, 0x204, URZ ;  /* 0x00000204061a7890 */ /* 0x000fe2000fffe03f */
[----:B------:R-:W-:Y:S01]  /*1960*/  UMOV UR27, 0x40000040 ;  /* 0x40000040001b7882 */ /* 0x000fe20000000000 */
        /* <DEDUP_REMOVED lines=14> */
[----:B------:R-:W-:Y:S01]  /*1a50*/  UMOV UR39, 0x40000040 ;  /* 0x4000004000277882 */ /* 0x000fe20000000000 */
[----:B------:R-:W-:-:S02]  /*1a60*/  WARPGROUP.DEPBAR.LE gsb0, 0x0 ;  /* 0x00008000000079c5 */ /* 0x000fc40000010000 */
        /* <DEDUP_REMOVED lines=32> */
[----:B------:R-:W-:Y:S02]  /*1c70*/  UIADD3 UR8, UR4, 0x2, URZ ;  /* 0x0000000204087890 */ /* 0x000fe4000fffe03f */
[----:B------:R-:W-:Y:S01]  /*1c80*/  UIADD3 UR10, UR6, 0x2, URZ ;  /* 0x00000002060a7890 */ /* 0x000fe2000fffe03f */
[----:B------:R-:W-:Y:S01]  /*1c90*/  UMOV UR9, 0x40000040 ;  /* 0x4000004000097882 */ /* 0x000fe20000000000 */
[----:B------:R-:W-:Y:S01]  /*1ca0*/  UMOV UR11, 0x40000040 ;  /* 0x40000040000b7882 */ /* 0x000fe20000000000 */
[----:B------:R-:W-:Y:S02]  /*1cb0*/  UMOV UR13, UR9 ;  /* 0x00000009000d7c82 */ /* 0x000fe40008000000 */
[----:B------:R-:W-:Y:S01]  /*1cc0*/  UMOV UR12, UR8 ;  /* 0x00000008000c7c82 */ /* 0x000fe20008000000 */
[----:B------:R-:W-:Y:S01]  /*1cd0*/  UMOV UR16, UR8 ;  /* 0x0000000800107c82 */ /* 0x000fe20008000000 */
[----:B------:R-:W-:Y:S01]  /*1ce0*/  UMOV UR17, UR9 ;  /* 0x0000000900117c82 */ /* 0x000fe20008000000 */
[----:B------:R-:W-:Y:S01]  /*1cf0*/  UMOV UR20, UR8 ;  /* 0x0000000800147c82 */ /* 0x000fe20008000000 */
[----:B------:R-:W-:Y:S01]  /*1d00*/  UMOV UR21, UR9 ;  /* 0x0000000900157c82 */ /* 0x000fe20008000000 */
[----:B------:R-:W-:-:S02]  /*1d10*/  WARPGROUP.DEPBAR.LE gsb0, 0x0 ;  /* 0x00008000000079c5 */ /* 0x000fc40000010000 */
        /* <DEDUP_REMOVED lines=13> */
[----:B------:R-:W-:Y:S02]  /*1df0*/  UIADD3 UR12, UR4, 0x4, URZ ;  /* 0x00000004040c7890 */ /* 0x000fe4000fffe03f */
[----:B------:R-:W-:Y:S01]  /*1e00*/  UIADD3 UR14, UR6, 0x4, URZ ;  /* 0x00000004060e7890 */ /* 0x000fe2000fffe03f */
[----:B------:R-:W-:Y:S01]  /*1e10*/  UMOV UR13, 0x40000040 ;  /* 0x40000040000d7882 */ /* 0x000fe20000000000 */
[----:B------:R-:W-:Y:S01]  /*1e20*/  UMOV UR15, 0x40000040 ;  /* 0x40000040000f7882 */ /* 0x000fe20000000000 */
[----:B------:R-:W-:Y:S02]  /*1e30*/  UMOV UR25, UR13 ;  /* 0x0000000d00197c82 */ /* 0x000fe40008000000 */
[----:B------:R-:W-:Y:S01]  /*1e40*/  UMOV UR24, UR12 ;  /* 0x0000000c00187c82 */ /* 0x000fe20008000000 */
[----:B------:R-:W-:Y:S02]  /*1e50*/  MOV R0, UR13 ;  /* 0x0000000d00007c02 */ /* 0x000fe40008000f00 */
[----:B01----:R-:W-:Y:S01]  /*1e60*/  MOV R3, UR12 ;  /* 0x0000000c00037c02 */ /* 0x003fe20008000f00 */
        /* <DEDUP_REMOVED lines=67> */
[----:B------:R-:W-:Y:S02]  /*22a0*/  UMOV UR15, 0x40000040 ;  /* 0x40000040000f7882 */ /* 0x000fe40000000000 */
        /* <DEDUP_REMOVED lines=297> */
[----:B------:R-:W-:-:S07]  /*3540*/  UIADD3 UR7, UR6, 0x784, URZ ;  /* 0x0000078406077890 */ /* 0x000fce000fffe03f */
[----:B------:R-:W-:Y:S01]  /*3550*/  UMOV UR38, UR7 ;  /* 0x0000000700267c82 */ /* 0x000fe20008000000 */
[----:B------:R-:W-:Y:S01]  /*3560*/  UIADD3 UR7, UR6, 0x984, URZ ;  /* 0x0000098406077890 */ /* 0x000fe2000fffe03f */
        /* <DEDUP_REMOVED lines=11> */
[----:B------:R-:W-:Y:S02]  /*3620*/  UMOV UR39, 0x40000040 ;  /* 0x4000004000277882 */ /* 0x000fe40000000000 */
        /* <DEDUP_REMOVED lines=31> */
[----:B------:R-:W-:-:S07]  /*3820*/  UIADD3 UR10, UR6, 0x806, URZ ;  /* 0x00000806060a7890 */ /* 0x000fce000fffe03f */
[----:B------:R-:W-:Y:S01]  /*3830*/  UMOV UR38, UR10 ;  /* 0x0000000a00267c82 */ /* 0x000fe20008000000 */
        /* <DEDUP_REMOVED lines=8> */
[----:B------:R-:W-:Y:S01]  /*38c0*/  UIADD3 UR6, UR6, 0xa06, URZ ;  /* 0x00000a0606067890 */ /* 0x000fe2000fffe03f */
[----:B------:R-:W-:Y:S02]  /*38d0*/  WARPGROUP.DEPBAR.LE gsb0, 0x0 ;  /* 0x00008000000079c5 */ /* 0x000fe40000010000 */
[----:B------:R-:W-:-:S06]  /*38e0*/  WARPGROUP.ARRIVE ;  /* 0x00000000000079c5 */ /* 0x000fcc0000000000 */
[----:B------:R-:W-:Y:S01]  /*38f0*/  HGMMA.64x16x16.F32.BF16 R64, gdesc[UR12], R64, gsb0 ;  /* 0x002000000c4079f0 */ /* 0x000fe20008001840 */
[----:B------:R-:W-:Y:S02]  /*3900*/  R2UR UR13, R0 ;  /* 0x00000000000d72ca */ /* 0x000fe400000e0000 */
[----:B------:R-:W-:Y:S01]  /*3910*/  R2UR UR12, R3 ;  /* 0x00000000030c72ca */ /* 0x000fe200000e0000 */
[----:B------:R-:W-:Y:S02]  /*3920*/  WARPGROUP.DEPBAR.LE gsb0, 0x0 ;  /* 0x00008000000079c5 */ /* 0x000fe40000010000 */
[----:B------:R-:W-:-:S06]  /*3930*/  WARPGROUP.ARRIVE ;  /* 0x00000000000079c5 */ /* 0x000fcc0000000000 */
[----:B------:R-:W-:Y:S01]  /*3940*/  HGMMA.64x16x16.F32.BF16 R56, gdesc[UR36], R56, gsb0 ;  /* 0x00200000243879f0 */ /* 0x000fe20008001838 */
[----:B------:R-:W-:Y:S02]  /*3950*/  R2UR UR36, R4 ;  /* 0x00000000042472ca */ /* 0x000fe400000e0000 */
        /* <DEDUP_REMOVED lines=19> */
.L_x_194:
[----:B------:R-:W-:Y:S01]  /*3a90*/  IMAD.IADD R3, R218, 0x1, R81 ;  /* 0x00000001da037824 */ /* 0x000fe200078e0251 */
[----:B------:R-:W-:Y:S01]  /*3aa0*/  P2R R80, PR, RZ, 0x1 ;  /* 0x00000001ff507803 */ /* 0x000fe20000000000 */
[----:B------:R-:W-:Y:S02]  /*3ab0*/  ULDC UR6, c[0x0][0x988] ;  /* 0x0002620000067ab9 */ /* 0x000fe40000000800 */
[----:B------:R-:W-:-:S05]  /*3ac0*/  IMAD R3, R120, -0x70, R3 ;  /* 0xffffff9078037824 */ /* 0x000fca00078e0203 */
[C---:B------:R-:W-:Y:S02]  /*3ad0*/  ISETP.GT.AND P6, PT, R3.reuse, RZ, PT ;  /* 0x000000ff0300720c */ /* 0x040fe40003fc4270 */
[C---:B------:R-:W-:Y:S02]  /*3ae0*/  ISETP.GT.AND P5, PT, R3.reuse, 0x1, PT ;  /* 0x000000010300780c */ /* 0x040fe40003fa4270 */
[----:B------:R-:W-:Y:S02]  /*3af0*/  ISETP.GT.AND P4, PT, R3, 0x8, PT ;  /* 0x000000080300780c */ /* 0x000fe40003f84270 */
[----:B------:R-:W-:Y:S02]  /*3b00*/  FSEL R83, R72, -INF , P6 ;  /* 0xff80000048537808 */ /* 0x000fe40003000000 */
[----:B------:R-:W-:Y:S02]  /*3b10*/  FSEL R73, R73, -INF , P5 ;  /* 0xff80000049497808 */ /* 0x000fe40002800000 */
[----:B------:R-:W-:-:S02]  /*3b20*/  ISETP.GT.AND P3, PT, R3, 0x9, PT ;  /* 0x000000090300780c */ /* 0x000fc40003f64270 */
[----:B------:R-:W-:Y:S02]  /*3b30*/  FSEL R85, R76, -INF , P4 ;  /* 0xff8000004c557808 */ /* 0x000fe40002000000 */
[----:B------:R-:W-:Y:S02]  /*3b40*/  FMNMX.FTZ R0, R83, R73, !PT ;  /* 0x0000004953007209 */ /* 0x000fe40007810000 */
[----:B------:R-:W-:Y:S02]  /*3b50*/  ISETP.GT.AND P1, PT, R3, 0x10, PT ;  /* 0x000000100300780c */ /* 0x000fe40003f24270 */
[----:B------:R-:W-:Y:S02]  /*3b60*/  FSEL R77, R77, -INF , P3 ;  /* 0xff8000004d4d7808 */ /* 0x000fe40001800000 */
[----:B------:R-:W-:Y:S02]  /*3b70*/  FMNMX.FTZ R0, R85, R0, !PT ;  /* 0x0000000055007209 */ /* 0x000fe40007810000 */
[----:B------:R-:W-:-:S02]  /*3b80*/  ISETP.GT.AND P2, PT, R3, 0x11, PT ;  /* 0x000000110300780c */ /* 0x000fc40003f44270 */
[----:B------:R-:W-:Y:S02]  /*3b90*/  FSEL R87, R64, -INF , P1 ;  /* 0xff80000040577808 */ /* 0x000fe40000800000 */
[----:B------:R-:W-:Y:S02]  /*3ba0*/  FMNMX.FTZ R0, R77, R0, !PT ;  /* 0x000000004d007209 */ /* 0x000fe40007810000 */
[----:B------:R-:W-:Y:S02]  /*3bb0*/  FSEL R5, R74, -INF , P6 ;  /* 0xff8000004a057808 */ /* 0x000fe40003000000 */
[----:B------:R-:W-:Y:S02]  /*3bc0*/  ISETP.GT.AND P6, PT, R3, 0x18, PT ;  /* 0x000000180300780c */ /* 0x000fe40003fc4270 */
[----:B------:R-:W-:Y:S02]  /*3bd0*/  FSEL R65, R65, -INF , P2 ;  /* 0xff80000041417808 */ /* 0x000fe40001000000 */
[----:B------:R-:W-:-:S02]  /*3be0*/  FMNMX.FTZ R0, R87, R0, !PT ;  /* 0x0000000057007209 */ /* 0x000fc40007810000 */
[----:B------:R-:W-:Y:S02]  /*3bf0*/  FSEL R75, R75, -INF , P5 ;  /* 0xff8000004b4b7808 */ /* 0x000fe40002800000 */
[----:B------:R-:W-:Y:S02]  /*3c00*/  ISETP.GT.AND P5, PT, R3, 0x19, PT ;  /* 0x000000190300780c */ /* 0x000fe40003fa4270 */
[----:B------:R-:W-:Y:S02]  /*3c10*/  FSEL R89, R68, -INF , P6 ;  /* 0xff80000044597808 */ /* 0x000fe40003000000 */
[----:B------:R-:W-:Y:S02]  /*3c20*/  FMNMX.FTZ R0, R65, R0, !PT ;  /* 0x0000000041007209 */ /* 0x000fe40007810000 */
[----:B------:R-:W-:Y:S02]  /*3c30*/  FSEL R9, R78, -INF , P4 ;  /* 0xff8000004e097808 */ /* 0x000fe40002000000 */
        /* <DEDUP_REMOVED lines=43> */
[----:B------:R-:W-:Y:S02]  /*3ef0*/  ISETP.GT.AND P0, PT, R3, 0x49, PT ;  /* 0x000000490300780c */ /* 0x000fe40003f04270 */
[----:B------:R-:W-:Y:S02]  /*3f00*/  FSEL R111, R44, -INF , P6 ;  /* 0xff8000002c6f7808 */ /* 0x000fe40003000000 */
[----:B------:R-:W-:Y:S02]  /*3f10*/  FMNMX.FTZ R0, R107, R0, !PT ;  /* 0x000000006b007209 */ /* 0x000fe40007810000 */
[----:B------:R-:W-:Y:S02]  /*3f20*/  FSEL R51, R51, -INF , P5 ;  /* 0xff80000033337808 */ /* 0x000fe40002800000 */
[----:B------:R-:W-:Y:S02]  /*3f30*/  ISETP.GT.AND P5, PT, R3, 0x50, PT ;  /* 0x000000500300780c */ /* 0x000fe40003fa4270 */
[----:B------:R-:W-:-:S02]  /*3f40*/  FSEL R113, R45, -INF , P0 ;  /* 0xff8000002d717808 */ /* 0x000fc40000000000 */
[----:B------:R-:W-:Y:S02]  /*3f50*/  FMNMX.FTZ R0, R111, R0, !PT ;  /* 0x000000006f007209 */ /* 0x000fe40007810000 */
        /* <DEDUP_REMOVED lines=12> */
[----:B------:R-:W-:Y:S02]  /*4020*/  FSEL R121, R37, -INF , P2 ;  /* 0xff80000025797808 */ /* 0x000fe40001000000 */
[----:B------:R-:W-:Y:S02]  /*4030*/  FMNMX.FTZ R0, R119, R0, !PT ;  /* 0x0000000077007209 */ /* 0x000fe40007810000 */
[----:B------:R-:W-:Y:S02]  /*4040*/  ISETP.GT.AND P3, PT, R3, 0x60, PT ;  /* 0x000000600300780c */ /* 0x000fe40003f64270 */
[----:B------:R-:W-:Y:S02]  /*4050*/  FSEL R41, R54, -INF , P4 ;  /* 0xff80000036297808 */ /* 0x000fe40002000000 */
[----:B------:R-:W-:-:S02]  /*4060*/  FSEL R123, R24, -INF , P3 ;  /* 0xff800000187b7808 */ /* 0x000fc40001800000 */
[----:B------:R-:W-:Y:S02]  /*4070*/  FMNMX.FTZ R0, R121, R0, !PT ;  /* 0x0000000079007209 */ /* 0x000fe40007810000 */
[----:B------:R-:W-:Y:S02]  /*4080*/  ISETP.GT.AND P4, PT, R3, 0x61, PT ;  /* 0x000000610300780c */ /* 0x000fe40003f84270 */
[----:B------:R-:W-:Y:S02]  /*4090*/  FMNMX.FTZ R0, R123, R0, !PT ;  /* 0x000000007b007209 */ /* 0x000fe40007810000 */
[----:B------:R-:W-:Y:S02]  /*40a0*/  FSEL R125, R25, -INF , P4 ;  /* 0xff800000197d7808 */ /* 0x000fe40002000000 */
[----:B------:R-:W-:Y:S02]  /*40b0*/  ISETP.GT.AND P5, PT, R3, 0x68, PT ;  /* 0x000000680300780c */ /* 0x000fe40003fa4270 */
[----:B------:R-:W-:-:S02]  /*40c0*/  FMNMX.FTZ R0, R125, R0, !PT ;  /* 0x000000007d007209 */ /* 0x000fc40007810000 */
[----:B------:R-:W-:Y:S02]  /*40d0*/  FSEL R127, R28, -INF , P5 ;  /* 0xff8000001c7f7808 */ /* 0x000fe40002800000 */
[----:B------:R-:W-:Y:S02]  /*40e0*/  ISETP.GT.AND P6, PT, R3, 0x69, PT ;  /* 0x000000690300780c */ /* 0x000fe40003fc4270 */
[----:B------:R-:W-:Y:S02]  /*40f0*/  FMNMX.FTZ R0, R127, R0, !PT ;  /* 0x000000007f007209 */ /* 0x000fe40007810000 */
[----:B------:R-:W-:Y:S02]  /*4100*/  FSEL R129, R29, -INF , P6 ;  /* 0xff8000001d817808 */ /* 0x000fe40003000000 */
[----:B------:R-:W-:Y:S02]  /*4110*/  P2R R14, PR, RZ, 0x4 ;  /* 0x00000004ff0e7803 */ /* 0x000fe40000000000 */
[----:B------:R-:W-:Y:S01]  /*4120*/  FMNMX.FTZ R6, R129, R0, !PT ;  /* 0x0000000081067209 */ /* 0x000fe20007810000 */
[----:B------:R-:W-:Y:S01]  /*4130*/  IMAD.U32 R0, RZ, RZ, UR6 ;  /* 0x00000006ff007e24 */ /* 0x000fe2000f8e00ff */
[----:B------:R-:W-:-:S02]  /*4140*/  ISETP.GT.AND P2, PT, R3, 0x48, PT ;  /* 0x000000480300780c */ /* 0x000fc40003f44270 */
[----:B------:R-:W-:Y:S01]  /*4150*/  P2R R20, PR, RZ, 0x2 ;  /* 0x00000002ff147803 */ /* 0x000fe20000000000 */
[----:B------:R-:W0:Y:S01]  /*4160*/  SHFL.BFLY PT, R25, R6, 0x2, 0x1f ;  /* 0x0c401f0006197f89 */ /* 0x000e2200000e0000 */
[C---:B------:R-:W-:Y:S02]  /*4170*/  ISETP.GT.AND P1, PT, R3.reuse, 0x49, PT ;  /* 0x000000490300780c */ /* 0x040fe40003f24270 */
[----:B------:R-:W-:Y:S02]  /*4180*/  FSEL R109, R46, -INF , P2 ;  /* 0xff8000002e6d7808 */ /* 0x000fe40001000000 */
[----:B------:R-:W-:Y:S02]  /*4190*/  P2R R32, PR, RZ, 0x1 ;  /* 0x00000001ff207803 */ /* 0x000fe40000000000 */
[----:B------:R-:W-:Y:S02]  /*41a0*/  ISETP.GT.AND P0, PT, R3, 0x50, PT ;  /* 0x000000500300780c */ /* 0x000fe40003f04270 */
[----:B------:R-:W-:-:S02]  /*41b0*/  FSEL R57, R47, -INF , P1 ;  /* 0xff8000002f397808 */ /* 0x000fc40000800000 */
[----:B------:R-:W-:Y:S02]  /*41c0*/  P2R R12, PR, RZ, 0x8 ;  /* 0x00000008ff0c7803 */ /* 0x000fe40000000000 */
[----:B------:R-:W-:Y:S02]  /*41d0*/  FSEL R29, R34, -INF , P0 ;  /* 0xff800000221d7808 */ /* 0x000fe40000000000 */
[----:B------:R-:W-:Y:S02]  /*41e0*/  ISETP.NE.AND P0, PT, R32, RZ, PT ;  /* 0x000000ff2000720c */ /* 0x000fe40003f05270 */
[----:B------:R-:W-:Y:S02]  /*41f0*/  ISETP.NE.AND P1, PT, R20, RZ, PT ;  /* 0x000000ff1400720c */ /* 0x000fe40003f25270 */
[----:B------:R-:W-:Y:S02]  /*4200*/  FSEL R35, R35, -INF , P0 ;  /* 0xff80000023237808 */ /* 0x000fe40000000000 */
[----:B------:R-:W-:-:S02]  /*4210*/  ISETP.NE.AND P2, PT, R14, RZ, PT ;  /* 0x000000ff0e00720c */ /* 0x000fc40003f45270 */
[----:B------:R-:W-:Y:S02]  /*4220*/  FSEL R27, R27, -INF , P4 ;  /* 0xff8000001b1b7808 */ /* 0x000fe40002000000 */
[----:B0-----:R-:W-:Y:S02]  /*4230*/  FMNMX.FTZ R25, R6, R25, !PT ;  /* 0x0000001906197209 */ /* 0x001fe40007810000 */
[----:B------:R-:W-:Y:S02]  /*4240*/  FMNMX.FTZ R6, R5, R75, !PT ;  /* 0x0000004b05067209 */ /* 0x000fe40007810000 */
[----:B------:R-:W-:Y:S01]  /*4250*/  FSEL R39, R39, -INF , P2 ;  /* 0xff80000027277808 */ /* 0x000fe20001000000 */
[----:B------:R-:W0:Y:S01]  /*4260*/  SHFL.BFLY PT, R4, R25, 0x1, 0x1f ;  /* 0x0c201f0019047f89 */ /* 0x000e2200000e0000 */
[----:B------:R-:W-:Y:S02]  /*4270*/  FMNMX.FTZ R6, R9, R6, !PT ;  /* 0x0000000609067209 */ /* 0x000fe40007810000 */
[----:B------:R-:W-:-:S02]  /*4280*/  FSEL R31, R31, -INF , P6 ;  /* 0xff8000001f1f7808 */ /* 0x000fc40003000000 */
[----:B------:R-:W-:Y:S02]  /*4290*/  FMNMX.FTZ R6, R79, R6, !PT ;  /* 0x000000064f067209 */ /* 0x000fe40007810000 */
[----:B------:R-:W-:Y:S02]  /*42a0*/  ISETP.GE.AND P2, PT, R81, 0x71, PT ;  /* 0x000000715100780c */ /* 0x000fe40003f46270 */
[----:B------:R-:W-:Y:S02]  /*42b0*/  FMNMX.FTZ R6, R11, R6, !PT ;  /* 0x000000060b067209 */ /* 0x000fe40007810000 */
[----:B------:R-:W-:Y:S02]  /*42c0*/  ISETP.NE.AND P0, PT, R80, RZ, PT ;  /* 0x000000ff5000720c */ /* 0x000fe40003f05270 */
[----:B------:R-:W-:Y:S02]  /*42d0*/  CS2R R80, SRZ ;  /* 0x0000000000507805 */ /* 0x000fe4000001ff00 */
        /* <DEDUP_REMOVED lines=18> */
[--C-:B------:R-:W-:Y:S01]  /*4400*/  FFMA.FTZ R25, R73, R0, -R10.reuse ;  /* 0x0000000049197223 */ /* 0x100fe2000001080a */
[----:B------:R-:W-:Y:S01]  /*4410*/  FSEL R61, R26, -INF , P3 ;  /* 0xff8000001a3d7808 */ /* 0x000fe20001800000 */
[----:B------:R0:W-:Y:S01]  /*4420*/  MUFU.EX2 R73, R3 ;  /* 0x0000000300497308 */ /* 0x0001e20000000800 */
[----:B------:R-:W-:Y:S01]  /*4430*/  FMNMX.FTZ R6, R41, R6, !PT ;  /* 0x0000000629067209 */ /* 0x000fe20007810000 */
[-CC-:B------:R-:W-:Y:S01]  /*4440*/  FFMA.FTZ R200, R83, R0.reuse, -R10.reuse ;  /* 0x0000000053c87223 */ /* 0x180fe2000001080a */
[----:B------:R-:W-:Y:S01]  /*4450*/  FSEL R69, R30, -INF , P5 ;  /* 0xff8000001e457808 */ /* 0x000fe20002800000 */
[--C-:B------:R-:W-:Y:S01]  /*4460*/  FFMA.FTZ R202, R85, R0, -R10.reuse ;  /* 0x0000000055ca7223 */ /* 0x100fe2000001080a */
[----:B------:R-:W-:Y:S01]  /*4470*/  FMNMX.FTZ R6, R55, R6, !PT ;  /* 0x0000000637067209 */ /* 0x000fe20007810000 */
[-CC-:B------:R-:W-:Y:S01]  /*4480*/  FFMA.FTZ R33, R77, R0.reuse, -R10.reuse ;  /* 0x000000004d217223 */ /* 0x180fe2000001080a */
[--C-:B------:R-:W-:Y:S01]  /*4490*/  FFMA.FTZ R196, R87, R0, -R10.reuse ;  /* 0x0000000057c47223 */ /* 0x100fe2000001080a */
[----:B------:R-:W-:Y:S01]  /*44a0*/  MUFU.EX2 R200, R200 ;  /* 0x000000c800c87308 */ /* 0x000fe20000000800 */
[----:B------:R-:W-:Y:S01]  /*44b0*/  FMNMX.FTZ R6, R45, R6, !PT ;  /* 0x000000062d067209 */ /* 0x000fe20007810000 */
[-CC-:B------:R-:W-:Y:S01]  /*44c0*/  FFMA.FTZ R198, R89, R0.reuse, -R10.reuse ;  /* 0x0000000059c67223 */ /* 0x180fe2000001080a */
[-CC-:B------:R-:W-:Y:S01]  /*44d0*/  FFMA.FTZ R192, R91, R0.reuse, -R10.reuse ;  /* 0x000000005bc07223 */ /* 0x180fe2000001080a */
[--C-:B------:R-:W-:Y:S01]  /*44e0*/  FFMA.FTZ R53, R93, R0, -R10.reuse ;  /* 0x000000005d357223 */ /* 0x100fe2000001080a */
[----:B------:R-:W-:Y:S01]  /*44f0*/  FMNMX.FTZ R6, R43, R6, !PT ;  /* 0x000000062b067209 */ /* 0x000fe20007810000 */
[-CC-:B------:R-:W-:Y:S01]  /*4500*/  FFMA.FTZ R194, R95, R0.reuse, -R10.reuse ;  /* 0x000000005fc27223 */ /* 0x180fe2000001080a */
[--C-:B------:R-:W-:Y:S01]  /*4510*/  FFMA.FTZ R97, R97, R0, -R10.reuse ;  /* 0x0000000061617223 */ /* 0x100fe2000001080a */
[----:B------:R-:W1:Y:S01]  /*4520*/  MUFU.EX2 R25, R25 ;  /* 0x0000001900197308 */ /* 0x000e620000000800 */
[----:B------:R-:W-:Y:S01]  /*4530*/  FMNMX.FTZ R6, R109, R6, !PT ;  /* 0x000000066d067209 */ /* 0x000fe20007810000 */
[-CC-:B------:R-:W-:Y:S01]  /*4540*/  FFMA.FTZ R99, R99, R0.reuse, -R10.reuse ;  /* 0x0000000063637223 */ /* 0x180fe2000001080a */
[-CC-:B------:R-:W-:Y:S01]  /*4550*/  FFMA.FTZ R101, R101, R0.reuse, -R10.reuse ;  /* 0x0000000065657223 */ /* 0x180fe2000001080a */
[--C-:B------:R-:W-:Y:S01]  /*4560*/  FFMA.FTZ R103, R103, R0, -R10.reuse ;  /* 0x0000000067677223 */ /* 0x100fe2000001080a */
[----:B------:R-:W-:Y:S01]  /*4570*/  FMNMX.FTZ R6, R57, R6, !PT ;  /* 0x0000000639067209 */ /* 0x000fe20007810000 */
[-CC-:B------:R-:W-:Y:S01]  /*4580*/  FFMA.FTZ R105, R105, R0.reuse, -R10.reuse ;  /* 0x0000000069697223 */ /* 0x180fe2000001080a */
[--C-:B------:R-:W-:Y:S01]  /*4590*/  FFMA.FTZ R107, R107, R0, -R10.reuse ;  /* 0x000000006b6b7223 */ /* 0x100fe2000001080a */
[----:B------:R-:W2:Y:S01]  /*45a0*/  MUFU.EX2 R202, R202 ;  /* 0x000000ca00ca7308 */ /* 0x000ea20000000800 */
[----:B------:R-:W-:Y:S01]  /*45b0*/  FMNMX.FTZ R6, R29, R6, !PT ;  /* 0x000000061d067209 */ /* 0x000fe20007810000 */
[-CC-:B------:R-:W-:Y:S01]  /*45c0*/  FFMA.FTZ R111, R111, R0.reuse, -R10.reuse ;  /* 0x000000006f6f7223 */ /* 0x180fe2000001080a */
[-CC-:B------:R-:W-:Y:S01]  /*45d0*/  FFMA.FTZ R113, R113, R0.reuse, -R10.reuse ;  /* 0x0000000071717223 */ /* 0x180fe2000001080a */
[--C-:B------:R-:W-:Y:S01]  /*45e0*/  FFMA.FTZ R115, R115, R0, -R10.reuse ;  /* 0x0000000073737223 */ /* 0x100fe2000001080a */
[----:B------:R-:W-:Y:S01]  /*45f0*/  FMNMX.FTZ R6, R35, R6, !PT ;  /* 0x0000000623067209 */ /* 0x000fe20007810000 */
[-CC-:B------:R-:W-:Y:S01]  /*4600*/  FFMA.FTZ R117, R117, R0.reuse, -R10.reuse ;  /* 0x0000000075757223 */ /* 0x180fe2000001080a */
[--C-:B------:R-:W-:Y:S01]  /*4610*/  FFMA.FTZ R119, R119, R0, -R10.reuse ;  /* 0x0000000077777223 */ /* 0x100fe2000001080a */
[----:B------:R-:W3:Y:S01]  /*4620*/  MUFU.EX2 R33, R33 ;  /* 0x0000002100217308 */ /* 0x000ee20000000800 */
[----:B------:R-:W-:Y:S01]  /*4630*/  FMNMX.FTZ R6, R65, R6, !PT ;  /* 0x0000000641067209 */ /* 0x000fe20007810000 */
[-CC-:B------:R-:W-:Y:S01]  /*4640*/  FFMA.FTZ R121, R121, R0.reuse, -R10.reuse ;  /* 0x0000000079797223 */ /* 0x180fe2000001080a */
[-CC-:B------:R-:W-:Y:S01]  /*4650*/  FFMA.FTZ R123, R123, R0.reuse, -R10.reuse ;  /* 0x000000007b7b7223 */ /* 0x180fe2000001080a */
[--C-:B------:R-:W-:Y:S01]  /*4660*/  FFMA.FTZ R125, R125, R0, -R10.reuse ;  /* 0x000000007d7d7223 */ /* 0x100fe2000001080a */
[----:B------:R-:W-:Y:S01]  /*4670*/  FMNMX.FTZ R6, R39, R6, !PT ;  /* 0x0000000627067209 */ /* 0x000fe20007810000 */
[-CC-:B------:R-:W-:Y:S01]  /*4680*/  FFMA.FTZ R127, R127, R0.reuse, -R10.reuse ;  /* 0x000000007f7f7223 */ /* 0x180fe2000001080a */
[----:B------:R-:W-:Y:S01]  /*4690*/  FFMA.FTZ R10, R129, R0, -R10 ;  /* 0x00000000810a7223 */ /* 0x000fe2000001080a */
[----:B------:R-:W4:Y:S01]  /*46a0*/  MUFU.EX2 R196, R196 ;  /* 0x000000c400c47308 */ /* 0x000f220000000800 */
[----:B------:R-:W-:-:S02]  /*46b0*/  FMNMX.FTZ R6, R61, R6, !PT ;  /* 0x000000063d067209 */ /* 0x000fc40007810000 */
[----:B------:R-:W-:Y:S02]  /*46c0*/  CS2R R94, SRZ ;  /* 0x00000000005e7805 */ /* 0x000fe4000001ff00 */
[----:B------:R-:W-:Y:S02]  /*46d0*/  CS2R R92, SRZ ;  /* 0x00000000005c7805 */ /* 0x000fe4000001ff00 */
[----:B------:R-:W-:Y:S02]  /*46e0*/  CS2R R90, SRZ ;  /* 0x00000000005a7805 */ /* 0x000fe4000001ff00 */
[----:B------:R-:W-:Y:S02]  /*46f0*/  FMNMX.FTZ R6, R27, R6, !PT ;  /* 0x000000061b067209 */ /* 0x000fe40007810000 */
[----:B------:R-:W-:Y:S02]  /*4700*/  CS2R R88, SRZ ;  /* 0x0000000000587805 */ /* 0x000fe4000001ff00 */
[----:B------:R-:W-:Y:S01]  /*4710*/  CS2R R86, SRZ ;  /* 0x0000000000567805 */ /* 0x000fe2000001ff00 */
[----:B------:R-:W5:Y:S01]  /*4720*/  MUFU.EX2 R37, R37 ;  /* 0x0000002500257308 */ /* 0x000f620000000800 */
[----:B------:R-:W-:-:S02]  /*4730*/  FMNMX.FTZ R6, R69, R6, !PT ;  /* 0x0000000645067209 */ /* 0x000fc40007810000 */
[----:B------:R-:W-:Y:S02]  /*4740*/  CS2R R84, SRZ ;  /* 0x0000000000547805 */ /* 0x000fe4000001ff00 */
[----:B------:R-:W-:Y:S02]  /*4750*/  CS2R R82, SRZ ;  /* 0x0000000000527805 */ /* 0x000fe4000001ff00 */
[----:B------:R-:W-:Y:S02]  /*4760*/  CS2R R76, SRZ ;  /* 0x00000000004c7805 */ /* 0x000fe4000001ff00 */
[----:B------:R-:W-:Y:S01]  /*4770*/  FMNMX.FTZ R6, R31, R6, !PT ;  /* 0x000000061f067209 */ /* 0x000fe20007810000 */
[----:B------:R-:W-:Y:S04]  /*4780*/  MUFU.EX2 R198, R198 ;  /* 0x000000c600c67308 */ /* 0x000fe80000000800 */
[----:B0-----:R-:W0:Y:S04]  /*4790*/  SHFL.BFLY PT, R3, R6, 0x2, 0x1f ;  /* 0x0c401f0006037f89 */ /* 0x001e2800000e0000 */
[----:B------:R-:W-:Y:S08]  /*47a0*/  MUFU.EX2 R47, R47 ;  /* 0x0000002f002f7308 */ /* 0x000ff00000000800 */
[----:B------:R-:W-:Y:S08]  /*47b0*/  MUFU.EX2 R192, R192 ;  /* 0x000000c000c07308 */ /* 0x000ff00000000800 */
[----:B------:R-:W-:Y:S01]  /*47c0*/  MUFU.EX2 R53, R53 ;  /* 0x0000003500357308 */ /* 0x000fe20000000800 */
[----:B0-----:R-:W-:-:S05]  /*47d0*/  FMNMX.FTZ R8, R6, R3, !PT ;  /* 0x0000000306087209 */ /* 0x001fca0007810000 */
[----:B------:R-:W0:Y:S02]  /*47e0*/  SHFL.BFLY PT, R3, R8, 0x1, 0x1f ;  /* 0x0c201f0008037f89 */ /* 0x000e2400000e0000 */
[----:B------:R-:W-:Y:S08]  /*47f0*/  MUFU.EX2 R194, R194 ;  /* 0x000000c200c27308 */ /* 0x000ff00000000800 */
[----:B------:R-:W-:Y:S08]  /*4800*/  MUFU.EX2 R97, R97 ;  /* 0x0000006100617308 */ /* 0x000ff00000000800 */
[----:B------:R1:W-:Y:S01]  /*4810*/  MUFU.EX2 R188, R99 ;  /* 0x0000006300bc7308 */ /* 0x0003e20000000800 */
[----:B0-----:R-:W-:-:S07]  /*4820*/  FMNMX.FTZ R3, R8, R3, !PT ;  /* 0x0000000308037209 */ /* 0x001fce0007810000 */
[----:B------:R-:W-:Y:S01]  /*4830*/  MUFU.EX2 R101, R101 ;  /* 0x0000006500657308 */ /* 0x000fe20000000800 */
[----:B-1----:R-:W-:Y:S02]  /*4840*/  CS2R R98, SRZ ;  /* 0x0000000000627805 */ /* 0x002fe4000001ff00 */
[C---:B------:R-:W-:Y:S01]  /*4850*/  FSETP.NEU.FTZ.AND P1, PT, R3.reuse, -INF , PT ;  /* 0xff8000000300780b */ /* 0x040fe20003f3d000 */
[----:B------:R-:W-:-:S04]  /*4860*/  FMUL.FTZ R6, R3, R0 ;  /* 0x0000000003067220 */ /* 0x000fc80000410000 */
[----:B------:R-:W-:Y:S01]  /*4870*/  MUFU.EX2 R190, R103 ;  /* 0x0000006700be7308 */ /* 0x000fe20000000800 */
[----:B------:R-:W-:Y:S02]  /*4880*/  FSEL R6, R6, RZ, P1 ;  /* 0x000000ff06067208 */ /* 0x000fe40000800000 */
[----:B------:R-:W-:-:S03]  /*4890*/  ISETP.NE.AND P1, PT, R18, RZ, PT ;  /* 0x000000ff1200720c */ /* 0x000fc60003f25270 */
        /* <DEDUP_REMOVED lines=12> */
[----:B------:R-:W1:Y:S01]  /*4960*/  MUFU.EX2 R8, R75 ;  /* 0x0000004b00087308 */ /* 0x000e620000000800 */
[----:B0-----:R-:W-:Y:S01]  /*4970*/  FADD.FTZ R5, R200, R25 ;  /* 0x00000019c8057221 */ /* 0x001fe20000010000 */
[-CC-:B------:R-:W-:Y:S01]  /*4980*/  FFMA.FTZ R21, R21, R0.reuse, -R6.reuse ;  /* 0x0000000015157223 */ /* 0x180fe20000010806 */
[-CC-:B------:R-:W-:Y:S01]  /*4990*/  FFMA.FTZ R43, R43, R0.reuse, -R6.reuse ;  /* 0x000000002b2b7223 */ /* 0x180fe20000010806 */
[-CC-:B------:R-:W-:Y:S01]  /*49a0*/  FFMA.FTZ R63, R63, R0.reuse, -R6.reuse ;  /* 0x000000003f3f7223 */ /* 0x180fe20000010806 */
[----:B--2---:R-:W-:Y:S01]  /*49b0*/  FADD.FTZ R30, R202, R5 ;  /* 0x00000005ca1e7221 */ /* 0x004fe20000010000 */
[-CC-:B------:R-:W-:Y:S01]  /*49c0*/  FFMA.FTZ R49, R49, R0.reuse, -R6.reuse ;  /* 0x0000000031317223 */ /* 0x180fe20000010806 */
[-C--:B------:R-:W-:Y:S01]  /*49d0*/  FFMA.FTZ R41, R41, R0.reuse, -R6 ;  /* 0x0000000029297223 */ /* 0x080fe20000010806 */
[----:B------:R-:W0:Y:S01]  /*49e0*/  MUFU.EX2 R9, R9 ;  /* 0x0000000900097308 */ /* 0x000e220000000800 */
[----:B---3--:R-:W-:Y:S01]  /*49f0*/  FADD.FTZ R5, R33, R30 ;  /* 0x0000001e21057221 */ /* 0x008fe20000010000 */
[-CC-:B------:R-:W-:Y:S01]  /*4a00*/  FFMA.FTZ R55, R55, R0.reuse, -R6.reuse ;  /* 0x0000000037377223 */ /* 0x180fe20000010806 */
[-CC-:B------:R-:W-:Y:S01]  /*4a10*/  FFMA.FTZ R45, R45, R0.reuse, -R6.reuse ;  /* 0x000000002d2d7223 */ /* 0x180fe20000010806 */
[-CC-:B------:R-:W-:Y:S01]  /*4a20*/  FFMA.FTZ R109, R109, R0.reuse, -R6.reuse ;  /* 0x000000006d6d7223 */ /* 0x180fe20000010806 */
[----:B----4-:R-:W-:Y:S01]  /*4a30*/  FADD.FTZ R32, R196, R5 ;  /* 0x00000005c4207221 */ /* 0x010fe20000010000 */
[-CC-:B------:R-:W-:Y:S01]  /*4a40*/  FFMA.FTZ R57, R57, R0.reuse, -R6.reuse ;  /* 0x0000000039397223 */ /* 0x180fe20000010806 */
[-C--:B------:R-:W-:Y:S01]  /*4a50*/  FFMA.FTZ R29, R29, R0.reuse, -R6 ;  /* 0x000000001d1d7223 */ /* 0x080fe20000010806 */
[----:B------:R2:W3:Y:S01]  /*4a60*/  MUFU.EX2 R12, R79 ;  /* 0x0000004f000c7308 */ /* 0x0004e20000000800 */
[----:B-----5:R-:W-:Y:S01]  /*4a70*/  FADD.FTZ R5, R37, R32 ;  /* 0x0000002025057221 */ /* 0x020fe20000010000 */
[----:B-1----:R-:W-:Y:S01]  /*4a80*/  FADD.FTZ R32, R201, R8 ;  /* 0x00000008c9207221 */ /* 0x002fe20000010000 */
[-CC-:B------:R-:W-:Y:S01]  /*4a90*/  FFMA.FTZ R35, R35, R0.reuse, -R6.reuse ;  /* 0x0000000023237223 */ /* 0x180fe20000010806 */
[-CC-:B------:R-:W-:Y:S01]  /*4aa0*/  FFMA.FTZ R65, R65, R0.reuse, -R6.reuse ;  /* 0x0000000041417223 */ /* 0x180fe20000010806 */
[----:B------:R-:W-:Y:S01]  /*4ab0*/  FADD.FTZ R34, R198, R5 ;  /* 0x00000005c6227221 */ /* 0x000fe20000010000 */
[-CC-:B------:R-:W-:Y:S01]  /*4ac0*/  FFMA.FTZ R39, R39, R0.reuse, -R6.reuse ;  /* 0x0000000027277223 */ /* 0x180fe20000010806 */
[-C--:B------:R-:W-:Y:S01]  /*4ad0*/  FFMA.FTZ R61, R61, R0.reuse, -R6 ;  /* 0x000000003d3d7223 */ /* 0x080fe20000010806 */
[----:B------:R-:W-:Y:S01]  /*4ae0*/  MUFU.EX2 R11, R11 ;  /* 0x0000000b000b7308 */ /* 0x000fe20000000800 */
[----:B0-----:R-:W-:Y:S01]  /*4af0*/  FADD.FTZ R5, R9, R32 ;  /* 0x0000002009057221 */ /* 0x001fe20000010000 */
[-CC-:B------:R-:W-:Y:S01]  /*4b00*/  FFMA.FTZ R27, R27, R0.reuse, -R6.reuse ;  /* 0x000000001b1b7223 */ /* 0x180fe20000010806 */
[-CC-:B------:R-:W-:Y:S01]  /*4b10*/  FFMA.FTZ R69, R69, R0.reuse, -R6.reuse ;  /* 0x0000000045457223 */ /* 0x180fe20000010806 */
[----:B------:R-:W-:Y:S01]  /*4b20*/  FFMA.FTZ R31, R31, R0, -R6 ;  /* 0x000000001f1f7223 */ /* 0x000fe20000010806 */
[----:B------:R-:W-:-:S02]  /*4b30*/  F2FP.BF16.F32.PACK_AB R200, R25, R200 ;  /* 0x000000c819c8723e */ /* 0x000fc400000010ff */
[----:B------:R-:W-:Y:S02]  /*4b40*/  CS2R R102, SRZ ;  /* 0x0000000000667805 */ /* 0x000fe4000001ff00 */
[----:B------:R-:W-:Y:S01]  /*4b50*/  F2FP.BF16.F32.PACK_AB R201, R8, R201 ;  /* 0x000000c908c9723e */ /* 0x000fe200000010ff */
[----:B------:R0:W1:Y:S01]  /*4b60*/  MUFU.EX2 R14, R67 ;  /* 0x00000043000e7308 */ /* 0x0000620000000800 */
[----:B------:R-:W-:Y:S02]  /*4b70*/  F2FP.BF16.F32.PACK_AB R202, R33, R202 ;  /* 0x000000ca21ca723e */ /* 0x000fe400000010ff */
[----:B--2---:R-:W-:Y:S02]  /*4b80*/  CS2R R78, SRZ ;  /* 0x00000000004e7805 */ /* 0x004fe4000001ff00 */
[----:B------:R-:W-:Y:S02]  /*4b90*/  F2FP.BF16.F32.PACK_AB R196, R37, R196 ;  /* 0x000000c425c4723e */ /* 0x000fe400000010ff */
[----:B------:R-:W-:-:S02]  /*4ba0*/  CS2R R74, SRZ ;  /* 0x00000000004a7805 */ /* 0x000fc4000001ff00 */
[----:B------:R-:W-:Y:S02]  /*4bb0*/  F2FP.BF16.F32.PACK_AB R198, R47, R198 ;  /* 0x000000c62fc6723e */ /* 0x000fe400000010ff */
[----:B---3--:R-:W-:Y:S01]  /*4bc0*/  F2FP.BF16.F32.PACK_AB R203, R12, R9 ;  /* 0x000000090ccb723e */ /* 0x008fe200000010ff */
[----:B------:R-:W-:Y:S01]  /*4bd0*/  MUFU.EX2 R13, R13 ;  /* 0x0000000d000d7308 */ /* 0x000fe20000000800 */
[----:B0-----:R-:W-:-:S07]  /*4be0*/  CS2R R66, SRZ ;  /* 0x0000000000427805 */ /* 0x001fce000001ff00 */
[----:B------:R0:W-:Y:S01]  /*4bf0*/  MUFU.EX2 R28, R51 ;  /* 0x00000033001c7308 */ /* 0x0001e20000000800 */
[----:B-1----:R-:W-:-:S07]  /*4c00*/  F2FP.BF16.F32.PACK_AB R197, R14, R11 ;  /* 0x0000000b0ec5723e */ /* 0x002fce00000010ff */
[----:B------:R1:W2:Y:S01]  /*4c10*/  MUFU.EX2 R20, R71 ;  /* 0x0000004700147308 */ /* 0x0002a20000000800 */
[----:B0-----:R-:W-:Y:S01]  /*4c20*/  FADD.FTZ R51, R47, R34 ;  /* 0x000000222f337221 */ /* 0x001fe20000010000 */
[----:B------:R-:W-:Y:S01]  /*4c30*/  FADD.FTZ R34, R12, R5 ;  /* 0x000000050c227221 */ /* 0x000fe20000010000 */
[----:B------:R-:W-:Y:S02]  /*4c40*/  CS2R R46, SRZ ;  /* 0x00000000002e7805 */ /* 0x000fe4000001ff00 */
[----:B------:R-:W-:Y:S01]  /*4c50*/  FADD.FTZ R36, R192, R51 ;  /* 0x00000033c0247221 */ /* 0x000fe20000010000 */
[----:B------:R-:W-:Y:S01]  /*4c60*/  FADD.FTZ R5, R11, R34 ;  /* 0x000000220b057221 */ /* 0x000fe20000010000 */
[C---:B------:R-:W-:Y:S01]  /*4c70*/  F2FP.BF16.F32.PACK_AB R192, R53.reuse, R192 ;  /* 0x000000c035c0723e */ /* 0x040fe200000010ff */
[----:B------:R-:W-:Y:S01]  /*4c80*/  MUFU.EX2 R15, R15 ;  /* 0x0000000f000f7308 */ /* 0x000fe20000000800 */
[----:B------:R-:W-:Y:S01]  /*4c90*/  FADD.FTZ R51, R53, R36 ;  /* 0x0000002435337221 */ /* 0x000fe20000010000 */
[----:B------:R-:W-:Y:S01]  /*4ca0*/  FADD.FTZ R34, R14, R5 ;  /* 0x000000050e227221 */ /* 0x000fe20000010000 */
[----:B------:R-:W-:Y:S01]  /*4cb0*/  @P1 VIADD R5, R2, 0x36840 ;  /* 0x0003684002051836 */ /* 0x000fe20000000000 */
[----:B-1----:R-:W-:Y:S01]  /*4cc0*/  CS2R R70, SRZ ;  /* 0x0000000000467805 */ /* 0x002fe2000001ff00 */
[----:B------:R-:W-:Y:S01]  /*4cd0*/  FADD.FTZ R36, R194, R51 ;  /* 0x00000033c2247221 */ /* 0x000fe20000010000 */
[----:B------:R-:W-:-:S02]  /*4ce0*/  F2FP.BF16.F32.PACK_AB R194, R73, R194 ;  /* 0x000000c249c2723e */ /* 0x000fc400000010ff */
[----:B------:R-:W-:Y:S01]  /*4cf0*/  CS2R R52, SRZ ;  /* 0x0000000000347805 */ /* 0x000fe2000001ff00 */
[----:B------:R0:W1:Y:S01]  /*4d00*/  MUFU.EX2 R24, R59 ;  /* 0x0000003b00187308 */ /* 0x0000620000000800 */
[----:B------:R-:W-:Y:S01]  /*4d10*/  FADD.FTZ R36, R73, R36 ;  /* 0x0000002449247221 */ /* 0x000fe20000010000 */
[----:B------:R-:W-:Y:S02]  /*4d20*/  @P1 PRMT R5, R22, 0x654, R5 ;  /* 0x0000065416051816 */ /* 0x000fe40000000005 */
[----:B------:R-:W-:Y:S02]  /*4d30*/  CS2R R72, SRZ ;  /* 0x0000000000487805 */ /* 0x000fe4000001ff00 */
[----:B--2---:R-:W-:Y:S01]  /*4d40*/  F2FP.BF16.F32.PACK_AB R199, R20, R13 ;  /* 0x0000000d14c7723e */ /* 0x004fe200000010ff */
[----:B------:R-:W-:Y:S01]  /*4d50*/  FADD.FTZ R51, R97, R36 ;  /* 0x0000002461337221 */ /* 0x000fe20000010000 */
[----:B------:R2:W-:Y:S01]  /*4d60*/  @P1 SYNCS.ARRIVE.TRANS64.RED.A1T0 RZ, [R5+URZ], RZ ;  /* 0x000000ff05ff19a7 */ /* 0x0005e2000810043f */
[----:B------:R-:W2:Y:S02]  /*4d70*/  MUFU.EX2 R21, R21 ;  /* 0x0000001500157308 */ /* 0x000ea40000000800 */
[C---:B------:R-:W-:Y:S01]  /*4d80*/  FADD.FTZ R36, R188.reuse, R51 ;  /* 0x00000033bc247221 */ /* 0x040fe20000010000 */
[----:B------:R-:W-:-:S02]  /*4d90*/  F2FP.BF16.F32.PACK_AB R188, R188, R97 ;  /* 0x00000061bcbc723e */ /* 0x000fc400000010ff */
[----:B------:R-:W-:Y:S02]  /*4da0*/  CS2R R96, SRZ ;  /* 0x0000000000607805 */ /* 0x000fe4000001ff00 */
[----:B0-----:R-:W-:Y:S02]  /*4db0*/  CS2R R58, SRZ ;  /* 0x00000000003a7805 */ /* 0x001fe4000001ff00 */
[----:B------:R-:W-:Y:S01]  /*4dc0*/  CS2R R50, SRZ ;  /* 0x0000000000327805 */ /* 0x000fe2000001ff00 */
[----:B------:R0:W-:Y:S01]  /*4dd0*/  MUFU.EX2 R32, R43 ;  /* 0x0000002b00207308 */ /* 0x0001e20000000800 */
[----:B-1----:R-:W-:-:S07]  /*4de0*/  F2FP.BF16.F32.PACK_AB R193, R24, R15 ;  /* 0x0000000f18c1723e */ /* 0x002fce00000010ff */
[----:B------:R1:W3:Y:S01]  /*4df0*/  MUFU.EX2 R26, R63 ;  /* 0x0000003f001a7308 */ /* 0x0002e20000000800 */
[----:B0-----:R-:W-:-:S04]  /*4e00*/  FADD.FTZ R43, R13, R34 ;  /* 0x000000220d2b7221 */ /* 0x001fc80000010000 */
[----:B------:R-:W-:-:S03]  /*4e10*/  FADD.FTZ R34, R20, R43 ;  /* 0x0000002b14227221 */ /* 0x000fc60000010000 */
[----:B------:R-:W0:Y:S01]  /*4e20*/  MUFU.EX2 R105, R105 ;  /* 0x0000006900697308 */ /* 0x000e220000000800 */
[----:B------:R-:W-:Y:S01]  /*4e30*/  FADD.FTZ R43, R15, R34 ;  /* 0x000000220f2b7221 */ /* 0x000fe20000010000 */
[----:B-1----:R-:W-:-:S03]  /*4e40*/  CS2R R62, SRZ ;  /* 0x00000000003e7805 */ /* 0x002fc6000001ff00 */
[----:B------:R-:W-:Y:S01]  /*4e50*/  FADD.FTZ R34, R24, R43 ;  /* 0x0000002b18227221 */ /* 0x000fe20000010000 */
[----:B------:R-:W-:Y:S02]  /*4e60*/  FADD.FTZ R43, R101, R36 ;  /* 0x00000024652b7221 */ /* 0x000fe40000010000 */
[----:B------:R-:W1:Y:S01]  /*4e70*/  MUFU.EX2 R49, R49 ;  /* 0x0000003100317308 */ /* 0x000e620000000800 */
[----:B--2---:R-:W-:Y:S01]  /*4e80*/  FADD.FTZ R5, R21, R34 ;  /* 0x0000002215057221 */ /* 0x004fe20000010000 */
[C---:B------:R-:W-:Y:S01]  /*4e90*/  FADD.FTZ R38, R190.reuse, R43 ;  /* 0x0000002bbe267221 */ /* 0x040fe20000010000 */
[----:B------:R-:W-:Y:S02]  /*4ea0*/  F2FP.BF16.F32.PACK_AB R190, R190, R101 ;  /* 0x00000065bebe723e */ /* 0x000fe400000010ff */
[----:B------:R-:W-:Y:S01]  /*4eb0*/  CS2R R100, SRZ ;  /* 0x0000000000647805 */ /* 0x000fe2000001ff00 */
[C---:B---3--:R-:W-:Y:S01]  /*4ec0*/  FADD.FTZ R36, R26.reuse, R5 ;  /* 0x000000051a247221 */ /* 0x048fe20000010000 */
[----:B------:R-:W-:Y:S01]  /*4ed0*/  F2FP.BF16.F32.PACK_AB R195, R26, R21 ;  /* 0x000000151ac3723e */ /* 0x000fe200000010ff */
[----:B------:R2:W3:Y:S01]  /*4ee0*/  MUFU.EX2 R184, R107 ;  /* 0x0000006b00b87308 */ /* 0x0004e20000000800 */
[----:B0-----:R-:W-:-:S07]  /*4ef0*/  FADD.FTZ R43, R105, R38 ;  /* 0x00000026692b7221 */ /* 0x001fce0000010000 */
[----:B------:R-:W0:Y:S01]  /*4f00*/  MUFU.EX2 R111, R111 ;  /* 0x0000006f006f7308 */ /* 0x000e220000000800 */
[----:B-1----:R-:W-:Y:S01]  /*4f10*/  FADD.FTZ R5, R49, R36 ;  /* 0x0000002431057221 */ /* 0x002fe20000010000 */
[C---:B------:R-:W-:Y:S02]  /*4f20*/  F2FP.BF16.F32.PACK_AB R189, R28.reuse, R49 ;  /* 0x000000311cbd723e */ /* 0x040fe400000010ff */
[----:B--2---:R-:W-:Y:S02]  /*4f30*/  CS2R R106, SRZ ;  /* 0x00000000006a7805 */ /* 0x004fe4000001ff00 */
[----:B------:R-:W-:Y:S01]  /*4f40*/  CS2R R48, SRZ ;  /* 0x0000000000307805 */ /* 0x000fe2000001ff00 */
[----:B------:R-:W-:Y:S01]  /*4f50*/  FADD.FTZ R36, R28, R5 ;  /* 0x000000051c247221 */ /* 0x000fe20000010000 */
[----:B------:R-:W1:Y:S01]  /*4f60*/  MUFU.EX2 R41, R41 ;  /* 0x0000002900297308 */ /* 0x000e620000000800 */
[C---:B---3--:R-:W-:Y:S01]  /*4f70*/  FADD.FTZ R38, R184.reuse, R43 ;  /* 0x0000002bb8267221 */ /* 0x048fe20000010000 */
[----:B------:R-:W-:-:S02]  /*4f80*/  F2FP.BF16.F32.PACK_AB R184, R184, R105 ;  /* 0x00000069b8b8723e */ /* 0x000fc400000010ff */
[----:B------:R-:W-:-:S04]  /*4f90*/  CS2R R104, SRZ ;  /* 0x0000000000687805 */ /* 0x000fc8000001ff00 */
[----:B------:R2:W3:Y:S01]  /*4fa0*/  MUFU.EX2 R186, R113 ;  /* 0x0000007100ba7308 */ /* 0x0004e20000000800 */
[----:B0-----:R-:W-:-:S07]  /*4fb0*/  FADD.FTZ R43, R111, R38 ;  /* 0x000000266f2b7221 */ /* 0x001fce0000010000 */
[----:B------:R0:W4:Y:S01]  /*4fc0*/  MUFU.EX2 R30, R55 ;  /* 0x00000037001e7308 */ /* 0x0001220000000800 */
[----:B-1----:R-:W-:Y:S01]  /*4fd0*/  FADD.FTZ R5, R41, R36 ;  /* 0x0000002429057221 */ /* 0x002fe20000010000 */
[----:B--2---:R-:W-:-:S06]  /*4fe0*/  CS2R R112, SRZ ;  /* 0x0000000000707805 */ /* 0x004fcc000001ff00 */
[----:B------:R-:W1:Y:S01]  /*4ff0*/  MUFU.EX2 R115, R115 ;  /* 0x0000007300737308 */ /* 0x000e620000000800 */
[C---:B---3--:R-:W-:Y:S01]  /*5000*/  FADD.FTZ R38, R186.reuse, R43 ;  /* 0x0000002bba267221 */ /* 0x048fe20000010000 */
[----:B------:R-:W-:Y:S02]  /*5010*/  F2FP.BF16.F32.PACK_AB R186, R186, R111 ;  /* 0x0000006fbaba723e */ /* 0x000fe400000010ff */
[----:B------:R-:W-:Y:S02]  /*5020*/  CS2R R110, SRZ ;  /* 0x00000000006e7805 */ /* 0x000fe4000001ff00 */
[----:B0-----:R-:W-:Y:S02]  /*5030*/  CS2R R54, SRZ ;  /* 0x0000000000367805 */ /* 0x001fe4000001ff00 */
[----:B------:R-:W-:Y:S01]  /*5040*/  CS2R R42, SRZ ;  /* 0x00000000002a7805 */ /* 0x000fe2000001ff00 */
[----:B------:R-:W0:Y:S01]  /*5050*/  MUFU.EX2 R45, R45 ;  /* 0x0000002d002d7308 */ /* 0x000e220000000800 */
[C---:B----4-:R-:W-:Y:S01]  /*5060*/  FADD.FTZ R6, R30.reuse, R5 ;  /* 0x000000051e067221 */ /* 0x050fe20000010000 */
[----:B------:R-:W-:-:S06]  /*5070*/  F2FP.BF16.F32.PACK_AB R191, R30, R41 ;  /* 0x000000291ebf723e */ /* 0x000fcc00000010ff */
[----:B------:R2:W3:Y:S01]  /*5080*/  MUFU.EX2 R180, R117 ;  /* 0x0000007500b47308 */ /* 0x0004e20000000800 */
[----:B-1----:R-:W-:-:S07]  /*5090*/  FADD.FTZ R25, R115, R38 ;  /* 0x0000002673197221 */ /* 0x002fce0000010000 */
[----:B------:R-:W1:Y:S01]  /*50a0*/  MUFU.EX2 R119, R119 ;  /* 0x0000007700777308 */ /* 0x000e620000000800 */
[----:B0-----:R-:W-:Y:S01]  /*50b0*/  FADD.FTZ R5, R45, R6 ;  /* 0x000000062d057221 */ /* 0x001fe20000010000 */
[C---:B------:R-:W-:Y:S02]  /*50c0*/  F2FP.BF16.F32.PACK_AB R185, R32.reuse, R45 ;  /* 0x0000002d20b9723e */ /* 0x040fe400000010ff */
[----:B--2---:R-:W-:Y:S02]  /*50d0*/  CS2R R116, SRZ ;  /* 0x0000000000747805 */ /* 0x004fe4000001ff00 */
[----:B------:R-:W-:Y:S01]  /*50e0*/  CS2R R44, SRZ ;  /* 0x00000000002c7805 */ /* 0x000fe2000001ff00 */
[----:B------:R-:W-:Y:S01]  /*50f0*/  FADD.FTZ R6, R32, R5 ;  /* 0x0000000520067221 */ /* 0x000fe20000010000 */
[----:B------:R-:W-:Y:S01]  /*5100*/  CS2R R32, SRZ ;  /* 0x0000000000207805 */ /* 0x000fe2000001ff00 */
[----:B------:R-:W0:Y:S01]  /*5110*/  MUFU.EX2 R109, R109 ;  /* 0x0000006d006d7308 */ /* 0x000e220000000800 */
[C---:B---3--:R-:W-:Y:S01]  /*5120*/  FADD.FTZ R38, R180.reuse, R25 ;  /* 0x00000019b4267221 */ /* 0x048fe20000010000 */
[----:B------:R-:W-:-:S02]  /*5130*/  F2FP.BF16.F32.PACK_AB R180, R180, R115 ;  /* 0x00000073b4b4723e */ /* 0x000fc400000010ff */
[----:B------:R-:W-:-:S04]  /*5140*/  CS2R R114, SRZ ;  /* 0x0000000000727805 */ /* 0x000fc8000001ff00 */
[----:B------:R-:W2:Y:S01]  /*5150*/  MUFU.EX2 R182, R121 ;  /* 0x0000007900b67308 */ /* 0x000ea20000000800 */
[----:B-1----:R-:W-:-:S07]  /*5160*/  FADD.FTZ R25, R119, R38 ;  /* 0x0000002677197221 */ /* 0x002fce0000010000 */
[----:B------:R1:W3:Y:S01]  /*5170*/  MUFU.EX2 R2, R57 ;  /* 0x0000003900027308 */ /* 0x0002e20000000800 */
[----:B0-----:R-:W-:-:S07]  /*5180*/  FADD.FTZ R5, R109, R6 ;  /* 0x000000066d057221 */ /* 0x001fce0000010000 */
[----:B------:R-:W0:Y:S01]  /*5190*/  MUFU.EX2 R123, R123 ;  /* 0x0000007b007b7308 */ /* 0x000e220000000800 */
[C---:B--2---:R-:W-:Y:S01]  /*51a0*/  FADD.FTZ R40, R182.reuse, R25 ;  /* 0x00000019b6287221 */ /* 0x044fe20000010000 */
[----:B------:R-:W-:Y:S02]  /*51b0*/  F2FP.BF16.F32.PACK_AB R182, R182, R119 ;  /* 0x00000077b6b6723e */ /* 0x000fe400000010ff */
[----:B------:R-:W-:Y:S02]  /*51c0*/  CS2R R118, SRZ ;  /* 0x0000000000767805 */ /* 0x000fe4000001ff00 */
[----:B-1----:R-:W-:Y:S02]  /*51d0*/  CS2R R56, SRZ ;  /* 0x0000000000387805 */ /* 0x002fe4000001ff00 */
[----:B------:R-:W1:Y:S01]  /*51e0*/  MUFU.EX2 R29, R29 ;  /* 0x0000001d001d7308 */ /* 0x000e620000000800 */
[C---:B---3--:R-:W-:Y:S01]  /*51f0*/  FADD.FTZ R6, R2.reuse, R5 ;  /* 0x0000000502067221 */ /* 0x048fe20000010000 */
[----:B------:R-:W-:Y:S01]  /*5200*/  F2FP.BF16.F32.PACK_AB R187, R2, R109 ;  /* 0x0000006d02bb723e */ /* 0x000fe200000010ff */
[----:B------:R-:W-:Y:S01]  /*5210*/  IMAD.MOV.U32 R2, RZ, RZ, 0x3f800000 ;  /* 0x3f800000ff027424 */ /* 0x000fe200078e00ff */
[----:B------:R-:W-:-:S04]  /*5220*/  CS2R R108, SRZ ;  /* 0x00000000006c7805 */ /* 0x000fc8000001ff00 */
[----:B------:R-:W2:Y:S01]  /*5230*/  MUFU.EX2 R176, R125 ;  /* 0x0000007d00b07308 */ /* 0x000ea20000000800 */
[----:B0-----:R-:W-:-:S07]  /*5240*/  FADD.FTZ R25, R123, R40 ;  /* 0x000000287b197221 */ /* 0x001fce0000010000 */
[----:B------:R-:W0:Y:S01]  /*5250*/  MUFU.EX2 R34, R35 ;  /* 0x0000002300227308 */ /* 0x000e220000000800 */
[----:B-1----:R-:W-:-:S07]  /*5260*/  FADD.FTZ R5, R29, R6 ;  /* 0x000000061d057221 */ /* 0x002fce0000010000 */
[----:B------:R-:W1:Y:S01]  /*5270*/  MUFU.EX2 R127, R127 ;  /* 0x0000007f007f7308 */ /* 0x000e620000000800 */
[C---:B--2---:R-:W-:Y:S01]  /*5280*/  FADD.FTZ R40, R176.reuse, R25 ;  /* 0x00000019b0287221 */ /* 0x044fe20000010000 */
[----:B------:R-:W-:-:S06]  /*5290*/  F2FP.BF16.F32.PACK_AB R176, R176, R123 ;  /* 0x0000007bb0b0723e */ /* 0x000fcc00000010ff */
[----:B------:R-:W2:Y:S01]  /*52a0*/  MUFU.EX2 R65, R65 ;  /* 0x0000004100417308 */ /* 0x000ea20000000800 */
[C---:B0-----:R-:W-:Y:S01]  /*52b0*/  FADD.FTZ R6, R34.reuse, R5 ;  /* 0x0000000522067221 */ /* 0x041fe20000010000 */
[----:B------:R-:W-:Y:S02]  /*52c0*/  F2FP.BF16.F32.PACK_AB R181, R34, R29 ;  /* 0x0000001d22b5723e */ /* 0x000fe400000010ff */
[----:B------:R-:W-:Y:S02]  /*52d0*/  CS2R R34, SRZ ;  /* 0x0000000000227805 */ /* 0x000fe4000001ff00 */
[----:B------:R-:W-:Y:S02]  /*52e0*/  CS2R R28, SRZ ;  /* 0x00000000001c7805 */ /* 0x000fe4000001ff00 */
[----:B------:R-:W0:Y:S01]  /*52f0*/  MUFU.EX2 R10, R10 ;  /* 0x0000000a000a7308 */ /* 0x000e220000000800 */
[----:B-1----:R-:W-:Y:S01]  /*5300*/  FADD.FTZ R25, R127, R40 ;  /* 0x000000287f197221 */ /* 0x002fe20000010000 */
[----:B------:R-:W-:-:S06]  /*5310*/  CS2R R40, SRZ ;  /* 0x0000000000287805 */ /* 0x000fcc000001ff00 */
[----:B------:R-:W1:Y:S01]  /*5320*/  MUFU.EX2 R36, R39 ;  /* 0x0000002700247308 */ /* 0x000e620000000800 */
[----:B--2---:R-:W-:-:S07]  /*5330*/  FADD.FTZ R5, R65, R6 ;  /* 0x0000000641057221 */ /* 0x004fce0000010000 */
[----:B------:R-:W2:Y:S01]  /*5340*/  MUFU.EX2 R61, R61 ;  /* 0x0000003d003d7308 */ /* 0x000ea20000000800 */
[C---:B0-----:R-:W-:Y:S01]  /*5350*/  FADD.FTZ R6, R10.reuse, R25 ;  /* 0x000000190a067221 */ /* 0x041fe20000010000 */
[----:B------:R-:W-:Y:S02]  /*5360*/  F2FP.BF16.F32.PACK_AB R178, R10, R127 ;  /* 0x0000007f0ab2723e */ /* 0x000fe400000010ff */
[----:B------:R-:W-:-:S04]  /*5370*/  CS2R R24, SRZ ;  /* 0x0000000000187805 */ /* 0x000fc8000001ff00 */
[----:B------:R0:W3:Y:S01]  /*5380*/  MUFU.EX2 R38, R27 ;  /* 0x0000001b00267308 */ /* 0x0000e20000000800 */
[C---:B-1----:R-:W-:Y:S01]  /*5390*/  FADD.FTZ R10, R36.reuse, R5 ;  /* 0x00000005240a7221 */ /* 0x042fe20000010000 */
[----:B------:R-:W-:Y:S02]  /*53a0*/  F2FP.BF16.F32.PACK_AB R183, R36, R65 ;  /* 0x0000004124b7723e */ /* 0x000fe400000010ff */
[----:B------:R-:W-:Y:S02]  /*53b0*/  CS2R R64, SRZ ;  /* 0x0000000000407805 */ /* 0x000fe4000001ff00 */
[----:B------:R-:W-:Y:S02]  /*53c0*/  CS2R R36, SRZ ;  /* 0x0000000000247805 */ /* 0x000fe4000001ff00 */
[----:B------:R-:W1:Y:S01]  /*53d0*/  MUFU.EX2 R69, R69 ;  /* 0x0000004500457308 */ /* 0x000e620000000800 */
[----:B--2---:R-:W-:Y:S01]  /*53e0*/  FADD.FTZ R5, R61, R10 ;  /* 0x0000000a3d057221 */ /* 0x004fe20000010000 */
[----:B0-----:R-:W-:-:S06]  /*53f0*/  CS2R R26, SRZ ;  /* 0x00000000001a7805 */ /* 0x001fcc000001ff00 */
[----:B------:R0:W2:Y:S01]  /*5400*/  MUFU.EX2 R8, R31 ;  /* 0x0000001f00087308 */ /* 0x0000a20000000800 */
[C---:B---3--:R-:W-:Y:S01]  /*5410*/  FADD.FTZ R10, R38.reuse, R5 ;  /* 0x00000005260a7221 */ /* 0x048fe20000010000 */
[----:B------:R-:W-:Y:S02]  /*5420*/  F2FP.BF16.F32.PACK_AB R177, R38, R61 ;  /* 0x0000003d26b1723e */ /* 0x000fe400000010ff */
[----:B------:R-:W-:Y:S02]  /*5430*/  CS2R R60, SRZ ;  /* 0x00000000003c7805 */ /* 0x000fe4000001ff00 */
[----:B------:R-:W-:Y:S01]  /*5440*/  CS2R R38, SRZ ;  /* 0x0000000000267805 */ /* 0x000fe2000001ff00 */
[----:B-1----:R-:W-:Y:S01]  /*5450*/  FADD.FTZ R5, R69, R10 ;  /* 0x0000000a45057221 */ /* 0x002fe20000010000 */
[----:B0-----:R-:W-:-:S03]  /*5460*/  CS2R R30, SRZ ;  /* 0x00000000001e7805 */ /* 0x001fc6000001ff00 */
[C---:B--2---:R-:W-:Y:S01]  /*5470*/  FADD.FTZ R5, R8.reuse, R5 ;  /* 0x0000000508057221 */ /* 0x044fe20000010000 */
[----:B------:R-:W-:Y:S01]  /*5480*/  F2FP.BF16.F32.PACK_AB R179, R8, R69 ;  /* 0x0000004508b3723e */ /* 0x000fe200000010ff */
[----:B------:R-:W-:Y:S01]  /*5490*/  IMAD.MOV.U32 R8, RZ, RZ, 0x3f800000 ;  /* 0x3f800000ff087424 */ /* 0x000fe200078e00ff */
[----:B------:R-:W-:Y:S01]  /*54a0*/  CS2R R68, SRZ ;  /* 0x0000000000447805 */ /* 0x000fe2000001ff00 */
[----:B------:R-:W-:Y:S06]  /*54b0*/  @!P2 BRA `(.L_x_195) ;  /* 0x0000003c0020a947 */ /* 0x000fec0003800000 */
[----:B------:R-:W-:Y:S01]  /*54c0*/  VIADD R9, R120, 0xfffffffe ;  /* 0xfffffffe78097836 */ /* 0x000fe20000000000 */
[----:B------:R-:W-:Y:S01]  /*54d0*/  UMOV UR60, UR61 ;  /* 0x0000003d003c7c82 */ /* 0x000fe20008000000 */
[----:B------:R-:W-:Y:S01]  /*54e0*/  IMAD.MOV.U32 R10, RZ, RZ, R3 ;  /* 0x000000ffff0a7224 */ /* 0x000fe200078e0003 */
[----:B------:R-:W-:Y:S01]  /*54f0*/  UMOV UR37, UR36 ;  /* 0x0000002400257c82 */ /* 0x000fe20008000000 */
[----:B------:R-:W-:Y:S02]  /*5500*/  IMAD.MOV.U32 R11, RZ, RZ, R4 ;  /* 0x000000ffff0b7224 */ /* 0x000fe400078e0004 */
[----:B------:R-:W-:Y:S02]  /*5510*/  IMAD.MOV.U32 R2, RZ, RZ, 0x3f800000 ;  /* 0x3f800000ff027424 */ /* 0x000fe400078e00ff */
[----:B------:R-:W-:-:S07]  /*5520*/  IMAD.MOV.U32 R119, RZ, RZ, RZ ;  /* 0x000000ffff777224 */ /* 0x000fce00078e00ff */
.L_x_206:
[----:B------:R-:W-:-:S04]  /*5530*/  UIADD3 UR6, UR37, 0x1, URZ ;  /* 0x0000000125067890 */ /* 0x000fc8000fffe03f */
[----:B------:R-:W-:-:S04]  /*5540*/  UISETP.NE.AND UP0, UPT, UR6, 0x2, UPT ;  /* 0x000000020600788c */ /* 0x000fc8000bf05270 */
[----:B------:R-:W-:Y:S02]  /*5550*/  USEL UR61, URZ, 0x1, UP0 ;  /* 0x000000013f3d7887 */ /* 0x000fe40008000000 */
[----:B------:R-:W-:Y:S02]  /*5560*/  USEL UR36, UR6, URZ, UP0 ;  /* 0x0000003f06247287 */ /* 0x000fe40008000000 */
[----:B------:R-:W-:Y:S01]  /*5570*/  ULOP3.LUT UR61, UR60, UR61, URZ, 0x3c, !UPT ;  /* 0x0000003d3c3d7292 */ /* 0x000fe2000f8e3c3f */
[----:B------:R-:W-:Y:S11]  /*5580*/  @!P0 BRA `(.L_x_196) ;  /* 0x0000000000048947 */ /* 0x000ff60003800000 */
[----:B------:R-:W-:Y:S01]  /*5590*/  BPT.TRAP 0x1 ;  /* 0x000000040000795c */ /* 0x000fe20000300000 */
.L_x_196:
        /* <DEDUP_REMOVED lines=9> */
.L_x_197:
[----:B-1----:R-:W-:Y:S05]  /*5630*/  @P1 BRA `(.L_x_198) ;  /* 0x0000000000081947 */ /* 0x002fea0003800000 */
[----:B------:R-:W1:Y:S02]  /*5640*/  SYNCS.PHASECHK.TRANS64.TRYWAIT P1, [UR38+0x36830], R0 ;  /* 0x03683000ff0075a7 */ /* 0x000e640008020166 */
[----:B-1----:R-:W-:Y:S05]  /*5650*/  @!P1 BRA `(.L_x_199) ;  /* 0x000000b000f89947 */ /* 0x002fea0003800000 */
.L_x_198:
        /* <DEDUP_REMOVED lines=602> */
.L_x_200:
[----:B------:R-:W-:Y:S01]  /*7c00*/  ULEA UR7, UR37, UR39, 0x3 ;  /* 0x0000002725077291 */ /* 0x000fe2000f8e183f */
[----:B01----:R-:W-:-:S05]  /*7c10*/  IMAD.U32 R0, RZ, RZ, UR60 ;  /* 0x0000003cff007e24 */ /* 0x003fca000f8e00ff */
[----:B------:R-:W-:-:S04]  /*7c20*/  SHF.L.U32 R0, R0, 0x1f, RZ ;  /* 0x0000001f00007819 */ /* 0x000fc800000006ff */
[----:B------:R0:W1:Y:S01]  /*7c30*/  SYNCS.PHASECHK.TRANS64.TRYWAIT P1, [UR7+0x36850], R0 ;  /* 0x03685000ff0075a7 */ /* 0x0000620008020147 */
[----:B------:R-:W-:Y:S05]  /*7c40*/  @!P0 BRA `(.L_x_201) ;  /* 0x0000000000048947 */ /* 0x000fea0003800000 */
[----:B------:R-:W-:Y:S01]  /*7c50*/  BPT.TRAP 0x1 ;  /* 0x000000040000795c */ /* 0x000fe20000300000 */
.L_x_201:
[----:B-1----:R-:W-:Y:S05]  /*7c60*/  @P1 BRA `(.L_x_202) ;  /* 0x0000000000081947 */ /* 0x002fea0003800000 */
[----:B------:R-:W1:Y:S02]  /*7c70*/  SYNCS.PHASECHK.TRANS64.TRYWAIT P1, [UR7+0x36850], R0 ;  /* 0x03685000ff0075a7 */ /* 0x000e640008020147 */
[----:B-1----:R-:W-:Y:S05]  /*7c80*/  @!P1 BRA `(.L_x_203) ;  /* 0x0000008c00849947 */ /* 0x002fea0003800000 */
.L_x_202:
[----:B------:R-:W-:Y:S01]  /*7c90*/  UIADD3 UR39, UR39, 0x400, URZ ;  /* 0x0000040027277890 */ /* 0x000fe2000fffe03f */
[----:B------:R-:W-:Y:S01]  /*7ca0*/  WARPGROUP.ARRIVE ;  /* 0x00000000000079c5 */ /* 0x000fe20000000000 */
[----:B------:R-:W-:Y:S02]  /*7cb0*/  UMOV UR11, 0x40000040 ;  /* 0x40000040000b7882 */ /* 0x000fe40000000000 */
[----:B------:R-:W-:-:S04]  /*7cc0*/  USHF.R.U32.HI UR39, URZ, 0x4, UR39 ;  /* 0x000000043f277899 */ /* 0x000fc80008011627 */
[----:B------:R-:W-:-:S04]  /*7cd0*/  ULOP3.LUT UR39, UR39, 0x3fff, URZ, 0xc0, !UPT ;  /* 0x00003fff27277892 */ /* 0x000fc8000f8ec03f */
[----:B------:R-:W-:-:S04]  /*7ce0*/  ULOP3.LUT UR6, UR39, 0x3800000, URZ, 0xfc, !UPT ;  /* 0x0380000027067892 */ /* 0x000fc8000f8efc3f */
[----:B------:R-:W-:-:S07]  /*7cf0*/  UIMAD UR6, UR37, 0xa80, UR6 ;  /* 0x00000a80250678a4 */ /* 0x000fce000f8e0206 */
[----:B------:R-:W-:Y:S02]  /*7d00*/  UMOV UR10, UR6 ;  /* 0x00000006000a7c82 */ /* 0x000fe40008000000 */
        /* <DEDUP_REMOVED lines=28> */
[----:B------:R-:W-:Y:S01]  /*7ed0*/  UMOV UR11, 0x40000040 ;  /* 0x40000040000b7882 */ /* 0x000fe20000000000 */
[----:B------:R-:W-:Y:S02]  /*7ee0*/  WARPGROUP.DEPBAR.LE gsb0, 0x0 ;  /* 0x00008000000079c5 */ /* 0x000fe40000010000 */
[----:B------:R-:W-:-:S15]  /*7ef0*/  WARPGROUP.ARRIVE ;  /* 0x00000000000079c5 */ /* 0x000fde0000000000 */
[----:B------:R-:W-:Y:S03]  /*7f00*/  HGMMA.64x192x16.F32.BF16 R24, R176, gdesc[UR8].tnspB, R24, gsb0 ;  /* 0x42e00008b0187df0 */ /* 0x000fe60008001818 */
[----:B------:R-:W-:Y:S02]  /*7f10*/  WARPGROUP.DEPBAR.LE gsb0, 0x0 ;  /* 0x00008000000079c5 */ /* 0x000fe40000010000 */
[----:B------:R-:W-:Y:S05]  /*7f20*/  @!P0 BRA `(.L_x_204) ;  /* 0x0000000000048947 */ /* 0x000fea0003800000 */
[----:B------:R-:W-:Y:S01]  /*7f30*/  BPT.TRAP 0x1 ;  /* 0x000000040000795c */ /* 0x000fe20000300000 */
.L_x_204:
[----:B01----:R-:W-:Y:S02]  /*7f40*/  FMNMX.FTZ R0, R168, R11, !PT ;  /* 0x0000000ba8007209 */ /* 0x003fe40007810000 */
[----:B------:R-:W-:Y:S02]  /*7f50*/  FMNMX.FTZ R2, R170, R10, !PT ;  /* 0x0000000aaa027209 */ /* 0x000fe40007810000 */
[----:B------:R-:W-:Y:S02]  /*7f60*/  FMNMX.FTZ R3, R169, R0, !PT ;  /* 0x00000000a9037209 */ /* 0x000fe40007810000 */
[----:B------:R-:W-:Y:S02]  /*7f70*/  FMNMX.FTZ R13, R171, R2, !PT ;  /* 0x00000002ab0d7209 */ /* 0x000fe40007810000 */
[----:B------:R-:W-:Y:S02]  /*7f80*/  FMNMX.FTZ R0, R172, R3, !PT ;  /* 0x00000003ac007209 */ /* 0x000fe40007810000 */
[----:B------:R-:W-:-:S02]  /*7f90*/  FMNMX.FTZ R2, R174, R13, !PT ;  /* 0x0000000dae027209 */ /* 0x000fc40007810000 */
[----:B------:R-:W-:Y:S02]  /*7fa0*/  FMNMX.FTZ R3, R173, R0, !PT ;  /* 0x00000000ad037209 */ /* 0x000fe40007810000 */
        /* <DEDUP_REMOVED lines=48> */
[----:B------:R-:W-:Y:S01]  /*82b0*/  FMNMX.FTZ R2, R127, R2, !PT ;  /* 0x000000027f027209 */ /* 0x000fe20007810000 */
[----:B------:R-:W0:Y:S01]  /*82c0*/  LDC R0, c[0x0][0x988] ;  /* 0x00026200ff007b82 */ /* 0x000e220000000800 */
[----:B------:R-:W-:Y:S01]  /*82d0*/  ISETP.NE.AND P1, PT, R18, RZ, PT ;  /* 0x000000ff1200720c */ /* 0x000fe20003f25270 */
[----:B------:R-:W1:Y:S04]  /*82e0*/  SHFL.BFLY PT, R3, R8, 0x2, 0x1f ;  /* 0x0c401f0008037f89 */ /* 0x000e6800000e0000 */
[----:B------:R-:W2:Y:S01]  /*82f0*/  SHFL.BFLY PT, R13, R2, 0x2, 0x1f ;  /* 0x0c401f00020d7f89 */ /* 0x000ea200000e0000 */
[----:B-1----:R-:W-:-:S02]  /*8300*/  FMNMX.FTZ R12, R8, R3, !PT ;  /* 0x00000003080c7209 */ /* 0x002fc40007810000 */
[----:B--2---:R-:W-:-:S03]  /*8310*/  FMNMX.FTZ R13, R2, R13, !PT ;  /* 0x0000000d020d7209 */ /* 0x004fc60007810000 */
[----:B------:R-:W1:Y:S04]  /*8320*/  SHFL.BFLY PT, R3, R12, 0x1, 0x1f ;  /* 0x0c201f000c037f89 */ /* 0x000e6800000e0000 */
[----:B------:R-:W2:Y:S01]  /*8330*/  SHFL.BFLY PT, R14, R13, 0x1, 0x1f ;  /* 0x0c201f000d0e7f89 */ /* 0x000ea200000e0000 */
[----:B-1----:R-:W-:Y:S02]  /*8340*/  FMNMX.FTZ R4, R12, R3, !PT ;  /* 0x000000030c047209 */ /* 0x002fe40007810000 */
[----:B--2---:R-:W-:-:S03]  /*8350*/  FMNMX.FTZ R3, R13, R14, !PT ;  /* 0x0000000e0d037209 */ /* 0x004fc60007810000 */
[C---:B------:R-:W-:Y:S01]  /*8360*/  FADD.FTZ R11, -R4.reuse, R11 ;  /* 0x0000000b040b7221 */ /* 0x040fe20000010100 */
[----:B0-----:R-:W-:-:S03]  /*8370*/  FMUL.FTZ R177, R4, R0 ;  /* 0x0000000004b17220 */ /* 0x001fc60000410000 */
[-C--:B------:R-:W-:Y:S01]  /*8380*/  FMUL.FTZ R14, R11, R0.reuse ;  /* 0x000000000b0e7220 */ /* 0x080fe20000410000 */
[----:B------:R-:W-:Y:S01]  /*8390*/  FADD.FTZ R11, -R3, R10 ;  /* 0x0000000a030b7221 */ /* 0x000fe20000010100 */
[-CC-:B------:R-:W-:Y:S01]  /*83a0*/  FFMA.FTZ R13, R121, R0.reuse, -R177.reuse ;  /* 0x00000000790d7223 */ /* 0x180fe200000108b1 */
[-CC-:B------:R-:W-:Y:S01]  /*83b0*/  FFMA.FTZ R121, R125, R0.reuse, -R177.reuse ;  /* 0x000000007d797223 */ /* 0x180fe200000108b1 */
[-C--:B------:R-:W-:Y:S01]  /*83c0*/  FMUL.FTZ R125, R3, R0.reuse ;  /* 0x00000000037d7220 */ /* 0x080fe20000410000 */
[-C--:B------:R-:W-:Y:S01]  /*83d0*/  FMUL.FTZ R2, R11, R0.reuse ;  /* 0x000000000b027220 */ /* 0x080fe20000410000 */
[-CC-:B------:R-:W-:Y:S01]  /*83e0*/  FFMA.FTZ R11, R168, R0.reuse, -R177.reuse ;  /* 0x00000000a80b7223 */ /* 0x180fe200000108b1 */
[-C--:B------:R-:W-:Y:S01]  /*83f0*/  FFMA.FTZ R200, R169, R0.reuse, -R177 ;  /* 0x00000000a9c87223 */ /* 0x080fe200000108b1 */
[-CC-:B------:R-:W-:Y:S01]  /*8400*/  FFMA.FTZ R201, R170, R0.reuse, -R125.reuse ;  /* 0x00000000aac97223 */ /* 0x180fe2000001087d */
[-C--:B------:R-:W-:Y:S01]  /*8410*/  FFMA.FTZ R10, R171, R0.reuse, -R125 ;  /* 0x00000000ab0a7223 */ /* 0x080fe2000001087d */
[----:B------:R0:W-:Y:S01]  /*8420*/  MUFU.EX2 R8, R14 ;  /* 0x0000000e00087308 */ /* 0x0001e20000000800 */
[-C--:B------:R-:W-:Y:S01]  /*8430*/  FFMA.FTZ R202, R172, R0.reuse, -R177 ;  /* 0x00000000acca7223 */ /* 0x080fe200000108b1 */
[-C--:B------:R-:W-:Y:S01]  /*8440*/  FFMA.FTZ R203, R174, R0.reuse, -R125 ;  /* 0x00000000aecb7223 */ /* 0x080fe2000001087d */
[-C--:B------:R-:W-:Y:S01]  /*8450*/  FFMA.FTZ R173, R173, R0.reuse, -R177 ;  /* 0x00000000adad7223 */ /* 0x080fe200000108b1 */
[-C--:B------:R-:W-:Y:S01]  /*8460*/  FFMA.FTZ R12, R175, R0.reuse, -R125 ;  /* 0x00000000af0c7223 */ /* 0x080fe2000001087d */
[-C--:B------:R-:W-:Y:S01]  /*8470*/  FFMA.FTZ R196, R160, R0.reuse, -R177 ;  /* 0x00000000a0c47223 */ /* 0x080fe200000108b1 */
[-C--:B------:R-:W-:Y:S01]  /*8480*/  FFMA.FTZ R197, R162, R0.reuse, -R125 ;  /* 0x00000000a2c57223 */ /* 0x080fe2000001087d */
[-C--:B------:R-:W-:Y:S01]  /*8490*/  FFMA.FTZ R169, R161, R0.reuse, -R177 ;  /* 0x00000000a1a97223 */ /* 0x080fe200000108b1 */
[----:B------:R-:W1:Y:S01]  /*84a0*/  MUFU.EX2 R11, R11 ;  /* 0x0000000b000b7308 */ /* 0x000e620000000800 */
[-C--:B0-----:R-:W-:Y:S01]  /*84b0*/  FFMA.FTZ R14, R163, R0.reuse, -R125 ;  /* 0x00000000a30e7223 */ /* 0x081fe2000001087d */
[-CC-:B------:R-:W-:Y:S01]  /*84c0*/  FFMA.FTZ R21, R129, R0.reuse, -R177.reuse ;  /* 0x0000000081157223 */ /* 0x180fe200000108b1 */
[-C--:B------:R-:W-:Y:S01]  /*84d0*/  FFMA.FTZ R198, R164, R0.reuse, -R177 ;  /* 0x00000000a4c67223 */ /* 0x080fe200000108b1 */
[-C--:B------:R-:W-:Y:S01]  /*84e0*/  FFMA.FTZ R199, R166, R0.reuse, -R125 ;  /* 0x00000000a6c77223 */ /* 0x080fe2000001087d */
[-C--:B------:R-:W-:Y:S01]  /*84f0*/  FFMA.FTZ R165, R165, R0.reuse, -R177 ;  /* 0x00000000a5a57223 */ /* 0x080fe200000108b1 */
[-CC-:B------:R-:W-:Y:S01]  /*8500*/  FFMA.FTZ R20, R167, R0.reuse, -R125.reuse ;  /* 0x00000000a7147223 */ /* 0x180fe2000001087d */
[-C--:B------:R-:W-:Y:S01]  /*8510*/  FFMA.FTZ R185, R138, R0.reuse, -R125 ;  /* 0x000000008ab97223 */ /* 0x080fe2000001087d */
[----:B------:R-:W-:Y:S01]  /*8520*/  MUFU.EX2 R2, R2 ;  /* 0x0000000200027308 */ /* 0x000fe20000000800 */
[-C--:B------:R-:W-:Y:S01]  /*8530*/  FFMA.FTZ R192, R152, R0.reuse, -R177 ;  /* 0x0000000098c07223 */ /* 0x080fe200000108b1 */
[-C--:B------:R-:W-:Y:S01]  /*8540*/  FFMA.FTZ R193, R154, R0.reuse, -R125 ;  /* 0x000000009ac17223 */ /* 0x080fe2000001087d */
[-CC-:B------:R-:W-:Y:S01]  /*8550*/  FFMA.FTZ R161, R153, R0.reuse, -R177.reuse ;  /* 0x0000000099a17223 */ /* 0x180fe200000108b1 */
[-C--:B------:R-:W-:Y:S01]  /*8560*/  FFMA.FTZ R176, R120, R0.reuse, -R177 ;  /* 0x0000000078b07223 */ /* 0x080fe200000108b1 */
[-C--:B------:R-:W-:Y:S01]  /*8570*/  FFMA.FTZ R120, R155, R0.reuse, -R125 ;  /* 0x000000009b787223 */ /* 0x080fe2000001087d */
[-C--:B------:R-:W-:Y:S01]  /*8580*/  FFMA.FTZ R194, R156, R0.reuse, -R177 ;  /* 0x000000009cc27223 */ /* 0x080fe200000108b1 */
[----:B------:R-:W-:Y:S01]  /*8590*/  FFMA.FTZ R195, R158, R0, -R125 ;  /* 0x000000009ec37223 */ /* 0x000fe2000001087d */
[----:B------:R-:W0:Y:S01]  /*85a0*/  MUFU.EX2 R201, R201 ;  /* 0x000000c900c97308 */ /* 0x000e220000000800 */
[----:B-1----:R-:W-:Y:S01]  /*85b0*/  FFMA.FTZ R129, R8, R6, R11 ;  /* 0x0000000608817223 */ /* 0x002fe2000001000b */
[-CC-:B------:R-:W-:Y:S01]  /*85c0*/  FFMA.FTZ R157, R157, R0.reuse, -R177.reuse ;  /* 0x000000009d9d7223 */ /* 0x180fe200000108b1 */
[-C--:B------:R-:W-:Y:S01]  /*85d0*/  FFMA.FTZ R178, R124, R0.reuse, -R177 ;  /* 0x000000007cb27223 */ /* 0x080fe200000108b1 */
[-C--:B------:R-:W-:Y:S01]  /*85e0*/  FFMA.FTZ R124, R159, R0.reuse, -R125 ;  /* 0x000000009f7c7223 */ /* 0x080fe2000001087d */
[-CC-:B------:R-:W-:Y:S01]  /*85f0*/  FFMA.FTZ R186, R140, R0.reuse, -R177.reuse ;  /* 0x000000008cba7223 */ /* 0x180fe200000108b1 */
[-C--:B------:R-:W-:Y:S01]  /*8600*/  FFMA.FTZ R188, R144, R0.reuse, -R177 ;  /* 0x0000000090bc7223 */ /* 0x080fe200000108b1 */
[-C--:B------:R-:W-:Y:S01]  /*8610*/  FFMA.FTZ R189, R146, R0.reuse, -R125 ;  /* 0x0000000092bd7223 */ /* 0x080fe2000001087d */
[----:B------:R-:W1:Y:S01]  /*8620*/  MUFU.EX2 R200, R200 ;  /* 0x000000c800c87308 */ /* 0x000e620000000800 */
[-CC-:B------:R-:W-:Y:S01]  /*8630*/  FFMA.FTZ R153, R145, R0.reuse, -R177.reuse ;  /* 0x0000000091997223 */ /* 0x180fe200000108b1 */
[-C--:B------:R-:W-:Y:S01]  /*8640*/  FFMA.FTZ R180, R128, R0.reuse, -R177 ;  /* 0x0000000080b47223 */ /* 0x080fe200000108b1 */
[-CC-:B------:R-:W-:Y:S01]  /*8650*/  FFMA.FTZ R128, R147, R0.reuse, -R125.reuse ;  /* 0x0000000093807223 */ /* 0x180fe2000001087d */
[-C--:B------:R-:W-:Y:S01]  /*8660*/  FFMA.FTZ R181, R130, R0.reuse, -R125 ;  /* 0x0000000082b57223 */ /* 0x080fe2000001087d */
[-C--:B------:R-:W-:Y:S01]  /*8670*/  FFMA.FTZ R190, R148, R0.reuse, -R177 ;  /* 0x0000000094be7223 */ /* 0x080fe200000108b1 */
[-C--:B------:R-:W-:Y:S01]  /*8680*/  FFMA.FTZ R191, R150, R0.reuse, -R125 ;  /* 0x0000000096bf7223 */ /* 0x080fe2000001087d */
[-C--:B------:R-:W-:Y:S01]  /*8690*/  FFMA.FTZ R149, R149, R0.reuse, -R177 ;  /* 0x0000000095957223 */ /* 0x080fe200000108b1 */
[----:B------:R-:W2:Y:S01]  /*86a0*/  MUFU.EX2 R10, R10 ;  /* 0x0000000a000a7308 */ /* 0x000ea20000000800 */
[----:B0-----:R-:W-:Y:S01]  /*86b0*/  FFMA.FTZ R5, R2, R5, R201 ;  /* 0x0000000502057223 */ /* 0x001fe200000100c9 */
[-C--:B------:R-:W-:Y:S01]  /*86c0*/  FFMA.FTZ R182, R132, R0.reuse, -R177 ;  /* 0x0000000084b67223 */ /* 0x080fe200000108b1 */
[-C--:B------:R-:W-:Y:S01]  /*86d0*/  FFMA.FTZ R132, R151, R0.reuse, -R125 ;  /* 0x0000000097847223 */ /* 0x080fe2000001087d */
[-CC-:B------:R-:W-:Y:S01]  /*86e0*/  FFMA.FTZ R184, R136, R0.reuse, -R177.reuse ;  /* 0x0000000088b87223 */ /* 0x180fe200000108b1 */
[-C--:B------:R-:W-:Y:S01]  /*86f0*/  FFMA.FTZ R145, R137, R0.reuse, -R177 ;  /* 0x0000000089917223 */ /* 0x080fe200000108b1 */
[-CC-:B------:R-:W-:Y:S01]  /*8700*/  FFMA.FTZ R136, R139, R0.reuse, -R125.reuse ;  /* 0x000000008b887223 */ /* 0x180fe2000001087d */
[-C--:B------:R-:W-:Y:S01]  /*8710*/  FFMA.FTZ R183, R134, R0.reuse, -R125 ;  /* 0x0000000086b77223 */ /* 0x080fe2000001087d */
[----:B------:R-:W0:Y:S01]  /*8720*/  MUFU.EX2 R202, R202 ;  /* 0x000000ca00ca7308 */ /* 0x000e220000000800 */
[----:B-1----:R-:W-:Y:S01]  /*8730*/  FADD.FTZ R129, R200, R129 ;  /* 0x00000081c8817221 */ /* 0x002fe20000010000 */
[-C--:B------:R-:W-:Y:S01]  /*8740*/  FFMA.FTZ R187, R142, R0.reuse, -R125 ;  /* 0x000000008ebb7223 */ /* 0x080fe2000001087d */
[-CC-:B------:R-:W-:Y:S01]  /*8750*/  FFMA.FTZ R137, R141, R0.reuse, -R177.reuse ;  /* 0x000000008d897223 */ /* 0x180fe200000108b1 */
[-C--:B------:R-:W-:Y:S01]  /*8760*/  FFMA.FTZ R15, R133, R0.reuse, -R177 ;  /* 0x00000000850f7223 */ /* 0x080fe200000108b1 */
[-CC-:B------:R-:W-:Y:S01]  /*8770*/  FFMA.FTZ R177, R122, R0.reuse, -R125.reuse ;  /* 0x000000007ab17223 */ /* 0x180fe2000001087d */
[----:B------:R-:W-:-:S02]  /*8780*/  FFMA.FTZ R126, R126, R0, -R125 ;  /* 0x000000007e7e7223 */ /* 0x000fc4000001087d */
[----:B------:R-:W1:Y:S01]  /*8790*/  MUFU.EX2 R203, R203 ;  /* 0x000000cb00cb7308 */ /* 0x000e620000000800 */
[----:B--2---:R-:W-:-:S07]  /*87a0*/  FADD.FTZ R6, R10, R5 ;  /* 0x000000050a067221 */ /* 0x004fce0000010000 */
[----:B------:R-:W2:Y:S01]  /*87b0*/  MUFU.EX2 R173, R173 ;  /* 0x000000ad00ad7308 */ /* 0x000ea20000000800 */
[----:B0-----:R-:W-:-:S07]  /*87c0*/  FADD.FTZ R138, R202, R129 ;  /* 0x00000081ca8a7221 */ /* 0x001fce0000010000 */
[----:B------:R-:W0:Y:S01]  /*87d0*/  MUFU.EX2 R12, R12 ;  /* 0x0000000c000c7308 */ /* 0x000e220000000800 */
[----:B-1----:R-:W-:-:S07]  /*87e0*/  FADD.FTZ R5, R203, R6 ;  /* 0x00000006cb057221 */ /* 0x002fce0000010000 */
        /* <DEDUP_REMOVED lines=9> */
[----:B0-----:R-:W-:Y:S01]  /*8880*/  FADD.FTZ R129, R169, R138 ;  /* 0x0000008aa9817221 */ /* 0x001fe20000010000 */
[----:B------:R-:W-:-:S06]  /*8890*/  FFMA.FTZ R138, R143, R0, -R125 ;  /* 0x000000008f8a7223 */ /* 0x000fcc000001087d */
        /* <DEDUP_REMOVED lines=15> */
[----:B--2---:R-:W-:Y:S01]  /*8990*/  FADD.FTZ R129, R161, R130 ;  /* 0x00000082a1817221 */ /* 0x004fe20000010000 */
[----:B------:R-:W-:-:S06]  /*89a0*/  FFMA.FTZ R130, R131, R0, -R125 ;  /* 0x0000000083827223 */ /* 0x000fcc000001087d */
        /* <DEDUP_REMOVED lines=15> */
[----:B-1----:R-:W-:Y:S01]  /*8aa0*/  FADD.FTZ R129, R153, R134 ;  /* 0x0000008699817221 */ /* 0x002fe20000010000 */
[----:B------:R-:W-:-:S06]  /*8ab0*/  FFMA.FTZ R134, R135, R0, -R125 ;  /* 0x0000000087867223 */ /* 0x000fcc000001087d */
        /* <DEDUP_REMOVED lines=16> */
[-CC-:B------:R-:W-:Y:S01]  /*8bc0*/  FFMA.FTZ R122, R123, R0.reuse, -R125.reuse ;  /* 0x000000007b7a7223 */ /* 0x180fe2000001087d */
[----:B------:R-:W-:-:S05]  /*8bd0*/  FFMA.FTZ R125, R127, R0, -R125 ;  /* 0x000000007f7d7223 */ /* 0x000fca000001087d */
        /* <DEDUP_REMOVED lines=10> */
[----:B------:R-:W-:-:S04]  /*8c80*/  IMAD.U32 R5, RZ, RZ, UR38 ;  /* 0x00000026ff057e24 */ /* 0x000fc8000f8e00ff */
[----:B------:R-:W-:Y:S02]  /*8c90*/  @P1 VIADD R5, R5, 0x36840 ;  /* 0x0003684005051836 */ /* 0x000fe40000000000 */
[----:B------:R-:W2:Y:S01]  /*8ca0*/  MUFU.EX2 R21, R21 ;  /* 0x0000001500157308 */ /* 0x000ea20000000800 */
[----:B0-----:R-:W-:Y:S02]  /*8cb0*/  FADD.FTZ R140, R180, R123 ;  /* 0x0000007bb48c7221 */ /* 0x001fe40000010000 */
[----:B------:R-:W-:-:S04]  /*8cc0*/  @P1 PRMT R5, R22, 0x654, R5 ;  /* 0x0000065416051816 */ /* 0x000fc80000000005 */
[----:B------:R0:W-:Y:S01]  /*8cd0*/  @P1 SYNCS.ARRIVE.TRANS64.RED.A1T0 RZ, [R5+URZ], RZ ;  /* 0x000000ff05ff19a7 */ /* 0x0001e2000810043f */
[----:B------:R-:W3:Y:S01]  /*8ce0*/  MUFU.EX2 R130, R130 ;  /* 0x0000008200827308 */ /* 0x000ee20000000800 */
[----:B-1----:R-:W-:-:S07]  /*8cf0*/  FADD.FTZ R123, R181, R6 ;  /* 0x00000006b57b7221 */ /* 0x002fce0000010000 */
[----:B------:R-:W1:Y:S01]  /*8d00*/  MUFU.EX2 R182, R182 ;  /* 0x000000b600b67308 */ /* 0x000e620000000800 */
[----:B--2---:R-:W-:-:S07]  /*8d10*/  FADD.FTZ R129, R21, R140 ;  /* 0x0000008c15817221 */ /* 0x004fce0000010000 */
[----:B------:R-:W2:Y:S01]  /*8d20*/  MUFU.EX2 R183, R183 ;  /* 0x000000b700b77308 */ /* 0x000ea20000000800 */
[----:B---3--:R-:W-:-:S07]  /*8d30*/  FADD.FTZ R6, R130, R123 ;  /* 0x0000007b82067221 */ /* 0x008fce0000010000 */
        /* <DEDUP_REMOVED lines=8> */
[----:B------:R-:W1:Y:S08]  /*8dc0*/  MUFU.EX2 R13, R13 ;  /* 0x0000000d000d7308 */ /* 0x000e700000000800 */
[----:B------:R-:W3:Y:S08]  /*8dd0*/  MUFU.EX2 R122, R122 ;  /* 0x0000007a007a7308 */ /* 0x000ef00000000800 */
[----:B------:R-:W4:Y:S08]  /*8de0*/  MUFU.EX2 R178, R178 ;  /* 0x000000b200b27308 */ /* 0x000f300000000800 */
[----:B------:R2:W5:Y:S08]  /*8df0*/  MUFU.EX2 R142, R126 ;  /* 0x0000007e008e7308 */ /* 0x0005700000000800 */
[----:B------:R-:W5:Y:S01]  /*8e00*/  MUFU.EX2 R121, R121 ;  /* 0x0000007900797308 */ /* 0x000f620000000800 */
[----:B--2---:R-:W-:Y:S01]  /*8e10*/  FADD.FTZ R126, R176, R5 ;  /* 0x00000005b07e7221 */ /* 0x004fe20000010000 */
[----:B0-----:R-:W-:-:S03]  /*8e20*/  FADD.FTZ R5, R177, R6 ;  /* 0x00000006b1057221 */ /* 0x001fc60000010000 */
[----:B-1----:R-:W-:Y:S01]  /*8e30*/  FADD.FTZ R123, R13, R126 ;  /* 0x0000007e0d7b7221 */ /* 0x002fe20000010000 */
[----:B---3--:R-:W-:Y:S02]  /*8e40*/  FADD.FTZ R5, R122, R5 ;  /* 0x000000057a057221 */ /* 0x008fe40000010000 */
[----:B------:R-:W0:Y:S01]  /*8e50*/  MUFU.EX2 R125, R125 ;  /* 0x0000007d007d7308 */ /* 0x000e220000000800 */
[----:B----4-:R-:W-:Y:S01]  /*8e60*/  FADD.FTZ R6, R178, R123 ;  /* 0x0000007bb2067221 */ /* 0x010fe20000010000 */
[----:B-----5:R-:W-:-:S03]  /*8e70*/  FADD.FTZ R5, R142, R5 ;  /* 0x000000058e057221 */ /* 0x020fc60000010000 */
[----:B------:R-:W-:Y:S01]  /*8e80*/  FADD.FTZ R6, R121, R6 ;  /* 0x0000000679067221 */ /* 0x000fe20000010000 */
[----:B0-----:R-:W-:Y:S01]  /*8e90*/  FADD.FTZ R5, R125, R5 ;  /* 0x000000057d057221 */ /* 0x001fe20000010000 */
[----:B------:R-:W-:Y:S06]  /*8ea0*/  @!P0 BRA `(.L_x_205) ;  /* 0x0000000000048947 */ /* 0x000fec0003800000 */
[----:B------:R-:W-:Y:S01]  /*8eb0*/  BPT.TRAP 0x1 ;  /* 0x000000040000795c */ /* 0x000fe20000300000 */
.L_x_205:
[----:B------:R-:W-:Y:S01]  /*8ec0*/  ISETP.NE.AND P1, PT, R17, RZ, PT ;  /* 0x000000ff1100720c */ /* 0x000fe20003f25270 */
[----:B------:R-:W-:Y:S01]  /*8ed0*/  IMAD.U32 R126, RZ, RZ, UR7 ;  /* 0x00000007ff7e7e24 */ /* 0x000fe2000f8e00ff */
[----:B------:R-:W-:Y:S01]  /*8ee0*/  UMOV UR60, UR61 ;  /* 0x0000003d003c7c82 */ /* 0x000fe20008000000 */
[----:B------:R-:W-:Y:S01]  /*8ef0*/  UMOV UR37, UR36 ;  /* 0x0000002400257c82 */ /* 0x000fe20008000000 */
[----:B------:R-:W-:Y:S01]  /*8f00*/  F2FP.BF16.F32.PACK_AB R200, R200, R11 ;  /* 0x0000000bc8c8723e */ /* 0x000fe200000010ff */
[----:B------:R-:W-:Y:S01]  /*8f10*/  IMAD.MOV.U32 R11, RZ, RZ, R4 ;  /* 0x000000ffff0b7224 */ /* 0x000fe200078e0004 */
[----:B------:R-:W-:Y:S01]  /*8f20*/  F2FP.BF16.F32.PACK_AB R201, R10, R201 ;  /* 0x000000c90ac9723e */ /* 0x000fe200000010ff */
[----:B------:R-:W-:Y:S01]  /*8f30*/  IMAD.MOV.U32 R10, RZ, RZ, R3 ;  /* 0x000000ffff0a7224 */ /* 0x000fe200078e0003 */
[----:B------:R-:W-:Y:S02]  /*8f40*/  F2FP.BF16.F32.PACK_AB R202, R173, R202 ;  /* 0x000000caadca723e */ /* 0x000fe400000010ff */
[----:B------:R-:W-:-:S02]  /*8f50*/  F2FP.BF16.F32.PACK_AB R203, R12, R203 ;  /* 0x000000cb0ccb723e */ /* 0x000fc400000010ff */
[----:B------:R-:W-:Y:S01]  /*8f60*/  F2FP.BF16.F32.PACK_AB R196, R169, R196 ;  /* 0x000000c4a9c4723e */ /* 0x000fe200000010ff */
[----:B------:R-:W-:Y:S01]  /*8f70*/  @P1 VIADD R126, R126, 0x36860 ;  /* 0x000368607e7e1836 */ /* 0x000fe20000000000 */
[----:B------:R-:W-:Y:S02]  /*8f80*/  F2FP.BF16.F32.PACK_AB R197, R14, R197 ;  /* 0x000000c50ec5723e */ /* 0x000fe400000010ff */
[----:B------:R-:W-:Y:S02]  /*8f90*/  F2FP.BF16.F32.PACK_AB R198, R165, R198 ;  /* 0x000000c6a5c6723e */ /* 0x000fe400000010ff */
[----:B------:R-:W-:Y:S02]  /*8fa0*/  @P1 PRMT R126, R19, 0x654, R126 ;  /* 0x00000654137e1816 */ /* 0x000fe4000000007e */
[----:B------:R-:W-:Y:S02]  /*8fb0*/  F2FP.BF16.F32.PACK_AB R199, R20, R199 ;  /* 0x000000c714c7723e */ /* 0x000fe400000010ff */
[----:B------:R0:W-:Y:S01]  /*8fc0*/  @P1 SYNCS.ARRIVE.TRANS64.RED.A1T0 RZ, [R126+URZ], RZ ;  /* 0x000000ff7eff19a7 */ /* 0x0001e2000810043f */
[C---:B------:R-:W-:Y:S01]  /*8fd0*/  ISETP.GT.AND P1, PT, R9.reuse, RZ, PT ;  /* 0x000000ff0900720c */ /* 0x040fe20003f24270 */
[----:B------:R-:W-:Y:S01]  /*8fe0*/  VIADD R9, R9, 0xffffffff ;  /* 0xffffffff09097836 */ /* 0x000fe20000000000 */
[----:B------:R-:W-:-:S02]  /*8ff0*/  F2FP.BF16.F32.PACK_AB R192, R161, R192 ;  /* 0x000000c0a1c0723e */ /* 0x000fc400000010ff */
[----:B------:R-:W-:Y:S02]  /*9000*/  F2FP.BF16.F32.PACK_AB R193, R120, R193 ;  /* 0x000000c178c1723e */ /* 0x000fe400000010ff */
[----:B------:R-:W-:Y:S02]  /*9010*/  F2FP.BF16.F32.PACK_AB R194, R157, R194 ;  /* 0x000000c29dc2723e */ /* 0x000fe400000010ff */
[----:B------:R-:W-:Y:S02]  /*9020*/  F2FP.BF16.F32.PACK_AB R195, R124, R195 ;  /* 0x000000c37cc3723e */ /* 0x000fe400000010ff */
[----:B------:R-:W-:Y:S02]  /*9030*/  F2FP.BF16.F32.PACK_AB R188, R153, R188 ;  /* 0x000000bc99bc723e */ /* 0x000fe400000010ff */
[----:B------:R-:W-:Y:S02]  /*9040*/  F2FP.BF16.F32.PACK_AB R189, R128, R189 ;  /* 0x000000bd80bd723e */ /* 0x000fe400000010ff */
        /* <DEDUP_REMOVED lines=13> */
[----:B------:R-:W-:Y:S01]  /*9120*/  F2FP.BF16.F32.PACK_AB R179, R125, R142 ;  /* 0x0000008e7db3723e */ /* 0x000fe200000010ff */
[----:B0-----:R-:W-:Y:S06]  /*9130*/  @P1 BRA `(.L_x_206) ;  /* 0xffffffc000fc1947 */ /* 0x001fec000383ffff */
.L_x_195:
        /* <DEDUP_REMOVED lines=99> */
.L_x_207:
        /* <DEDUP_REMOVED lines=9> */
.L_x_208:
[----:B-1----:R-:W-:Y:S05]  /*9800*/  @P1 BRA `(.L_x_209) ;  /* 0x0000000000081947 */ /* 0x002fea0003800000 */
[----:B------:R-:W1:Y:S02]  /*9810*/  SYNCS.PHASECHK.TRANS64.TRYWAIT P1, [UR9+0x36850], R2 ;  /* 0x03685002ff0075a7 */ /* 0x000e640008020149 */
[----:B-1----:R-:W-:Y:S05]  /*9820*/  @!P1 BRA `(.L_x_210) ;  /* 0x0000007000b49947 */ /* 0x002fea0003800000 */
.L_x_209:
[----:B------:R-:W-:Y:S01]  /*9830*/  UIADD3 UR5, UR4, 0x400, URZ ;  /* 0x0000040004057890 */ /* 0x000fe2000fffe03f */
[----:B------:R-:W-:Y:S01]  /*9840*/  WARPGROUP.ARRIVE ;  /* 0x00000000000079c5 */ /* 0x000fe20000000000 */
[----:B------:R-:W-:Y:S01]  /*9850*/  UMOV UR7, 0x40000040 ;  /* 0x4000004000077882 */ /* 0x000fe20000000000 */
[----:B------:R-:W-:Y:S01]  /*9860*/  UMOV UR11, 0x40000040 ;  /* 0x40000040000b7882 */ /* 0x000fe20000000000 */
[----:B------:R-:W-:Y:S01]  /*9870*/  USHF.R.U32.HI UR5, URZ, 0x4, UR5 ;  /* 0x000000043f057899 */ /* 0x000fe20008011605 */
[----:B-1----:R-:W1:Y:S01]  /*9880*/  SHFL.BFLY PT, R7, R6, 0x2, 0x1f ;  /* 0x0c401f0006077f89 */ /* 0x002e6200000e0000 */
[----:B------:R-:W-:Y:S02]  /*9890*/  IMAD.MOV.U32 R121, RZ, RZ, RZ ;  /* 0x000000ffff797224 */ /* 0x000fe400078e00ff */
[----:B------:R-:W-:Y:S01]  /*98a0*/  ULOP3.LUT UR5, UR5, 0x3fff, URZ, 0xc0, !UPT ;  /* 0x00003fff05057892 */ /* 0x000fe2000f8ec03f */
[----:B0-----:R-:W0:Y:S01]  /*98b0*/  SHFL.BFLY PT, R2, R5, 0x2, 0x1f ;  /* 0x0c401f0005027f89 */ /* 0x001e2200000e0000 */
[----:B------:R-:W-:-:S02]  /*98c0*/  IMAD.MOV.U32 R149, RZ, RZ, RZ ;  /* 0x000000ffff957224 */ /* 0x000fc400078e00ff */
[----:B------:R-:W-:Y:S01]  /*98d0*/  ULOP3.LUT UR5, UR5, 0x3800000, URZ, 0xfc, !UPT ;  /* 0x0380000005057892 */ /* 0x000fe2000f8efc3f */
[----:B------:R-:W-:-:S03]  /*98e0*/  IMAD.MOV.U32 R20, RZ, RZ, -0x800000 ;  /* 0xff800000ff147424 */ /* 0x000fc600078e00ff */
[----:B------:R-:W-:-:S04]  /*98f0*/  UIMAD UR6, UR36, 0xa80, UR5 ;  /* 0x00000a80240678a4 */ /* 0x000fc8000f8e0205 */
[----:B------:R-:W-:-:S05]  /*9900*/  UIADD3 UR8, UR6, 0x80, URZ ;  /* 0x0000008006087890 */ /* 0x000fca000fffe03f */
[----:B------:R-:W-:Y:S01]  /*9910*/  HGMMA.64x192x16.F32.BF16 R24, R200, gdesc[UR4].tnspB, R24, gsb0 ;  /* 0x42e00004c8187df0 */ /* 0x000fe20008001818 */
[----:B------:R-:W-:Y:S01]  /*9920*/  UMOV UR7, 0x40000040 ;  /* 0x4000004000077882 */ /* 0x000fe20000000000 */
[----:B------:R-:W-:Y:S01]  /*9930*/  UMOV UR10, UR8 ;  /* 0x00000008000a7c82 */ /* 0x000fe20008000000 */
[----:B------:R-:W-:Y:S01]  /*9940*/  UIADD3 UR8, UR6, 0x100, URZ ;  /* 0x0000010006087890 */ /* 0x000fe2000fffe03f */
[----:B-1----:R-:W-:Y:S01]  /*9950*/  FADD.FTZ R7, R7, R6 ;  /* 0x0000000607077221 */ /* 0x002fe20000010000 */
[----:B0-----:R-:W-:-:S04]  /*9960*/  FADD.FTZ R8, R2, R5 ;  /* 0x0000000502087221 */ /* 0x001fc80000010000 */
[----:B------:R-:W0:Y:S04]  /*9970*/  SHFL.BFLY PT, R2, R7, 0x1, 0x1f ;  /* 0x0c201f0007027f89 */ /* 0x000e2800000e0000 */
[----:B------:R-:W1:Y:S01]  /*9980*/  SHFL.BFLY PT, R9, R8, 0x1, 0x1f ;  /* 0x0c201f0008097f89 */ /* 0x000e6200000e0000 */
[----:B0-----:R-:W-:Y:S01]  /*9990*/  FADD.FTZ R10, R7, R2 ;  /* 0x00000002070a7221 */ /* 0x001fe20000010000 */
[----:B------:R-:W-:Y:S02]  /*99a0*/  IMAD.MOV.U32 R2, RZ, RZ, -0x800000 ;  /* 0xff800000ff027424 */ /* 0x000fe400078e00ff */
[----:B-1----:R-:W-:Y:S02]  /*99b0*/  FADD.FTZ R11, R8, R9 ;  /* 0x00000009080b7221 */ /* 0x002fe40000010000 */
[----:B------:R-:W-:-:S03]  /*99c0*/  FSETP.NE.FTZ.AND P1, PT, R10, RZ, PT ;  /* 0x000000ff0a00720b */ /* 0x000fc60003f35000 */
[----:B------:R-:W-:-:S10]  /*99d0*/  FSETP.NE.FTZ.AND P2, PT, R11, RZ, PT ;  /* 0x000000ff0b00720b */ /* 0x000fd40003f55000 */
[----:B------:R-:W0:Y:S01]  /*99e0*/  @P1 MUFU.LG2 R9, R10 ;  /* 0x0000000a00091308 */ /* 0x000e220000000c00 */
[C---:B------:R-:W-:Y:S02]  /*99f0*/  @P1 FMUL.FTZ R5, R0.reuse, 0.69314718246459960938 ;  /* 0x3f31721800051820 */ /* 0x040fe40000410000 */
[----:B------:R-:W-:-:S05]  /*9a00*/  @P2 FMUL.FTZ R7, R0, 0.69314718246459960938 ;  /* 0x3f31721800072820 */ /* 0x000fca0000410000 */
[----:B------:R-:W1:Y:S08]  /*9a10*/  @P2 MUFU.LG2 R6, R11 ;  /* 0x0000000b00062308 */ /* 0x000e700000000c00 */
[----:B------:R2:W3:Y:S01]  /*9a20*/  @P1 MUFU.RCP R121, R10 ;  /* 0x0000000a00791308 */ /* 0x0004e20000001000 */
[----:B0-----:R-:W-:-:S04]  /*9a30*/  @P1 FMUL.FTZ R0, R9, 0.69314718246459960938 ;  /* 0x3f31721809001820 */ /* 0x001fc80000410000 */
[----:B------:R-:W-:-:S03]  /*9a40*/  @P1 FFMA.FTZ R20, R5, R4, R0 ;  /* 0x0000000405141223 */ /* 0x000fc60000010000 */
[----:B------:R2:W0:Y:S01]  /*9a50*/  @P2 MUFU.RCP R149, R11 ;  /* 0x0000000b00952308 */ /* 0x0004220000001000 */
[----:B-1----:R-:W-:-:S04]  /*9a60*/  @P2 FMUL.FTZ R6, R6, 0.69314718246459960938 ;  /* 0x3f31721806062820 */ /* 0x002fc80000410000 */
[----:B------:R-:W-:Y:S01]  /*9a70*/  @P2 FFMA.FTZ R2, R7, R3, R6 ;  /* 0x0000000307022223 */ /* 0x000fe20000010006 */
[----:B------:R-:W-:Y:S02]  /*9a80*/  WARPGROUP.DEPBAR.LE gsb0, 0x0 ;  /* 0x00008000000079c5 */ /* 0x000fe40000010000 */
[----:B------:R-:W-:-:S06]  /*9a90*/  WARPGROUP.ARRIVE ;  /* 0x00000000000079c5 */ /* 0x000fcc0000000000 */
[----:B------:R-:W-:Y:S01]  /*9aa0*/  HGMMA.64x192x16.F32.BF16 R24, R196, gdesc[UR8].tnspB, R24, gsb0 ;  /* 0x42e00008c4187df0 */ /* 0x000fe20008001818 */
[----:B------:R-:W-:Y:S01]  /*9ab0*/  UMOV UR10, UR8 ;  /* 0x00000008000a7c82 */ /* 0x000fe20008000000 */
[----:B------:R-:W-:Y:S01]  /*9ac0*/  UMOV UR11, 0x40000040 ;  /* 0x40000040000b7882 */ /* 0x000fe20000000000 */
[----:B------:R-:W-:Y:S01]  /*9ad0*/  UIADD3 UR8, UR6, 0x180, URZ ;  /* 0x0000018006087890 */ /* 0x000fe2000fffe03f */
[----:B------:R-:W-:Y:S02]  /*9ae0*/  WARPGROUP.DEPBAR.LE gsb0, 0x0 ;  /* 0x00008000000079c5 */ /* 0x000fe40000010000 */
[----:B------:R-:W-:-:S14]  /*9af0*/  WARPGROUP.ARRIVE ;  /* 0x00000000000079c5 */ /* 0x000fdc0000000000 */
        /* <DEDUP_REMOVED lines=9> */
[----:B------:R-:W-:Y:S02]  /*9b90*/  UIADD3 UR8, UR6, 0x280, URZ ;  /* 0x0000028006087890 */ /* 0x000fe4000fffe03f */
[----:B------:R-:W-:Y:S01]  /*9ba0*/  UIADD3 UR6, UR6, 0x300, URZ ;  /* 0x0000030006067890 */ /* 0x000fe2000fffe03f */
[----:B------:R-:W-:Y:S02]  /*9bb0*/  WARPGROUP.DEPBAR.LE gsb0, 0x0 ;  /* 0x00008000000079c5 */ /* 0x000fe40000010000 */
[----:B------:R-:W-:-:S12]  /*9bc0*/  WARPGROUP.ARRIVE ;  /* 0x00000000000079c5 */ /* 0x000fd80000000000 */
[----:B------:R-:W-:Y:S01]  /*9bd0*/  HGMMA.64x192x16.F32.BF16 R24, R184, gdesc[UR8].tnspB, R24, gsb0 ;  /* 0x42e00008b8187df0 */ /* 0x000fe20008001818 */
[----:B------:R-:W-:Y:S01]  /*9be0*/  UMOV UR10, UR8 ;  /* 0x00000008000a7c82 */ /* 0x000fe20008000000 */
[----:B------:R-:W-:Y:S01]  /*9bf0*/  UMOV UR11, 0x40000040 ;  /* 0x40000040000b7882 */ /* 0x000fe20000000000 */
[----:B------:R-:W-:Y:S02]  /*9c00*/  WARPGROUP.DEPBAR.LE gsb0, 0x0 ;  /* 0x00008000000079c5 */ /* 0x000fe40000010000 */
[----:B------:R-:W-:-:S15]  /*9c10*/  WARPGROUP.ARRIVE ;  /* 0x00000000000079c5 */ /* 0x000fde0000000000 */
[----:B------:R-:W-:Y:S03]  /*9c20*/  HGMMA.64x192x16.F32.BF16 R24, R180, gdesc[UR8].tnspB, R24, gsb0 ;  /* 0x42e00008b4187df0 */ /* 0x000fe60008001818 */
[----:B------:R-:W-:Y:S02]  /*9c30*/  WARPGROUP.DEPBAR.LE gsb0, 0x0 ;  /* 0x00008000000079c5 */ /* 0x000fe40000010000 */
[----:B------:R-:W-:-:S15]  /*9c40*/  WARPGROUP.ARRIVE ;  /* 0x00000000000079c5 */ /* 0x000fde0000000000 */
[----:B------:R-:W-:Y:S03]  /*9c50*/  HGMMA.64x192x16.F32.BF16 R24, R176, gdesc[UR4].tnspB, R24, gsb0 ;  /* 0x42e00004b0187df0 */ /* 0x000fe60008001818 */
[----:B------:R-:W-:Y:S02]  /*9c60*/  WARPGROUP.DEPBAR.LE gsb0, 0x0 ;  /* 0x00008000000079c5 */ /* 0x000fe40000010000 */
[----:B0-23--:R-:W-:Y:S05]  /*9c70*/  @!P0 BRA `(.L_x_211) ;  /* 0x0000000000048947 */ /* 0x00dfea0003800000 */
[----:B------:R-:W-:Y:S01]  /*9c80*/  BPT.TRAP 0x1 ;  /* 0x000000040000795c */ /* 0x000fe20000300000 */
.L_x_211:
[----:B------:R-:W0:Y:S01]  /*9c90*/  S2UR UR5, SR_SWINHI ;  /* 0x00000000000579c3 */ /* 0x000e220000002f00 */
[----:B------:R-:W-:Y:S01]  /*9ca0*/  ISETP.NE.AND P0, PT, R17, RZ, PT ;  /* 0x000000ff1100720c */ /* 0x000fe20003f05270 */
[-C--:B------:R-:W-:Y:S01]  /*9cb0*/  FMUL.FTZ R154, R26, R149.reuse ;  /* 0x000000951a9a7220 */ /* 0x080fe20000410000 */
[-C--:B------:R-:W-:Y:S01]  /*9cc0*/  FMUL.FTZ R135, R51, R149.reuse ;  /* 0x0000009533877220 */ /* 0x080fe20000410000 */
[----:B------:R-:W-:Y:S01]  /*9cd0*/  FMUL.FTZ R142, R50, R149 ;  /* 0x00000095328e7220 */ /* 0x000fe20000410000 */
[----:B------:R-:W-:Y:S02]  /*9ce0*/  IMAD.U32 R26, RZ, RZ, UR9 ;  /* 0x00000009ff1a7e24 */ /* 0x000fe4000f8e00ff */
[-C--:B------:R-:W-:Y:S01]  /*9cf0*/  FMUL.FTZ R12, R49, R121.reuse ;  /* 0x00000079310c7220 */ /* 0x080fe20000410000 */
[-C--:B------:R-:W-:Y:S01]  /*9d00*/  FMUL.FTZ R13, R48, R121.reuse ;  /* 0x00000079300d7220 */ /* 0x080fe20000410000 */
[----:B------:R-:W-:Y:S01]  /*9d10*/  FMUL.FTZ R10, R45, R121 ;  /* 0x000000792d0a7220 */ /* 0x000fe20000410000 */
[----:B------:R-:W-:Y:S01]  /*9d20*/  FMUL.FTZ R143, R47, R149 ;  /* 0x000000952f8f7220 */ /* 0x000fe20000410000 */
[----:B------:R-:W-:Y:S01]  /*9d30*/  FMUL.FTZ R7, R28, R121 ;  /* 0x000000791c077220 */ /* 0x000fe20000410000 */
[----:B------:R-:W-:Y:S01]  /*9d40*/  FMUL.FTZ R127, R75, R149 ;  /* 0x000000954b7f7220 */ /* 0x000fe20000410000 */
[----:B------:R-:W-:Y:S01]  /*9d50*/  FMUL.FTZ R6, R29, R121 ;  /* 0x000000791d067220 */ /* 0x000fe20000410000 */
[----:B------:R-:W-:Y:S01]  /*9d60*/  FMUL.FTZ R130, R74, R149 ;  /* 0x000000954a827220 */ /* 0x000fe20000410000 */
[----:B------:R-:W-:-:S02]  /*9d70*/  @P0 VIADD R26, R26, 0x36860 ;  /* 0x000368601a1a0836 */ /* 0x000fc40000000000 */
[-C--:B------:R-:W-:Y:S01]  /*9d80*/  FMUL.FTZ R126, R86, R149.reuse ;  /* 0x00000095567e7220 */ /* 0x080fe20000410000 */
[-C--:B------:R-:W-:Y:S01]  /*9d90*/  FMUL.FTZ R141, R43, R149.reuse ;  /* 0x000000952b8d7220 */ /* 0x080fe20000410000 */
[-C--:B------:R-:W-:Y:S01]  /*9da0*/  FMUL.FTZ R125, R82, R149.reuse ;  /* 0x00000095527d7220 */ /* 0x080fe20000410000 */
[----:B------:R-:W-:Y:S01]  /*9db0*/  FMUL.FTZ R152, R30, R149 ;  /* 0x000000951e987220 */ /* 0x000fe20000410000 */
[----:B------:R-:W-:Y:S01]  /*9dc0*/  @P0 PRMT R26, R19, 0x654, R26 ;  /* 0x00000654131a0816 */ /* 0x000fe2000000001a */
[----:B------:R-:W-:Y:S01]  /*9dd0*/  FMUL.FTZ R9, R37, R121 ;  /* 0x0000007925097220 */ /* 0x000fe20000410000 */
[----:B------:R-:W-:Y:S01]  /*9de0*/  FMUL.FTZ R132, R70, R149 ;  /* 0x0000009546847220 */ /* 0x000fe20000410000 */
[----:B------:R-:W-:Y:S01]  /*9df0*/  FMUL.FTZ R8, R41, R121 ;  /* 0x0000007929087220 */ /* 0x000fe20000410000 */
[----:B------:R1:W-:Y:S01]  /*9e00*/  @P0 SYNCS.ARRIVE.TRANS64.RED.A1T0 RZ, [R26+URZ], RZ ;  /* 0x000000ff1aff09a7 */ /* 0x0003e2000810043f */
[----:B------:R-:W-:Y:S01]  /*9e10*/  UMOV UR6, UR4 ;  /* 0x0000000400067c82 */ /* 0x000fe20008000000 */
[----:B0-----:R-:W-:Y:S01]  /*9e20*/  UMOV UR7, UR5 ;  /* 0x0000000500077c82 */ /* 0x001fe20008000000 */
[----:B------:R-:W-:Y:S01]  /*9e30*/  FMUL.FTZ R37, R27, R149 ;  /* 0x000000951b257220 */ /* 0x000fe20000410000 */
[----:B------:R-:W-:-:S02]  /*9e40*/  IMAD.U32 R50, RZ, RZ, UR6 ;  /* 0x00000006ff327e24 */ /* 0x000fc4000f8e00ff */
[-C--:B------:R-:W-:Y:S01]  /*9e50*/  FMUL.FTZ R138, R66, R149.reuse ;  /* 0x00000095428a7220 */ /* 0x080fe20000410000 */
[----:B------:R-:W-:Y:S02]  /*9e60*/  IMAD.U32 R51, RZ, RZ, UR7 ;  /* 0x00000007ff337e24 */ /* 0x000fe4000f8e00ff */
[-C--:B------:R-:W-:Y:S01]  /*9e70*/  FMUL.FTZ R136, R55, R149.reuse ;  /* 0x0000009537887220 */ /* 0x080fe20000410000 */
[----:B------:R-:W-:Y:S02]  /*9e80*/  IMAD R27, R209, 0x40, R23 ;  /* 0x00000040d11b7824 */ /* 0x000fe400078e0217 */
[----:B------:R-:W-:Y:S01]  /*9e90*/  FMUL.FTZ R139, R54, R149 ;  /* 0x00000095368b7220 */ /* 0x000fe20000410000 */
[----:B------:R-:W-:-:S04]  /*9ea0*/  IMAD.WIDE R48, R217, 0x2, R50 ;  /* 0x00000002d9307825 */ /* 0x000fc800078e0232 */
[-C--:B------:R-:W-:Y:S01]  /*9eb0*/  FMUL.FTZ R3, R56, R121.reuse ;  /* 0x0000007938037220 */ /* 0x080fe20000410000 */
[----:B------:R-:W-:Y:S01]  /*9ec0*/  FMUL.FTZ R14, R53, R121 ;  /* 0x00000079350e7220 */ /* 0x000fe20000410000 */
[----:B------:R-:W-:Y:S01]  /*9ed0*/  FMUL.FTZ R123, R87, R149 ;  /* 0x00000095577b7220 */ /* 0x000fe20000410000 */
[----:B------:R-:W-:Y:S01]  /*9ee0*/  IMAD.WIDE R50, R27, 0x2, R50 ;  /* 0x000000021b327825 */ /* 0x000fe200078e0232 */
[----:B------:R-:W-:-:S03]  /*9ef0*/  IADD3 R45, P1, R48, 0x8000, RZ ;  /* 0x00008000302d7810 */ /* 0x000fc60007f3e0ff */
[-C--:B------:R-:W-:Y:S01]  /*9f00*/  FMUL.FTZ R145, R35, R149.reuse ;  /* 0x0000009523917220 */ /* 0x080fe20000410000 */
[C---:B------:R-:W-:Y:S01]  /*9f10*/  IADD3 R47, P0, R48.reuse, 0x8020, RZ ;  /* 0x00008020302f7810 */ /* 0x040fe20007f1e0ff */
[----:B------:R-:W-:Y:S01]  /*9f20*/  FMUL.FTZ R122, R83, R149 ;  /* 0x00000095537a7220 */ /* 0x000fe20000410000 */
[----:B-1----:R-:W-:Y:S01]  /*9f30*/  LOP3.LUT R26, R45, 0x380, RZ, 0xc0, !PT ;  /* 0x000003802d1a7812 */ /* 0x002fe200078ec0ff */
[--C-:B------:R-:W-:Y:S01]  /*9f40*/  IMAD.X R87, RZ, RZ, R49.reuse, P1 ;  /* 0x000000ffff577224 */ /* 0x100fe200008e0631 */
[----:B------:R-:W-:Y:S01]  /*9f50*/  IADD3 R75, P5, R48, 0x8060, RZ ;  /* 0x00008060304b7810 */ /* 0x000fe20007fbe0ff */
[-C--:B------:R-:W-:Y:S01]  /*9f60*/  FMUL.FTZ R4, R25, R121.reuse ;  /* 0x0000007919047220 */ /* 0x080fe20000410000 */
[----:B------:R-:W-:Y:S01]  /*9f70*/  LOP3.LUT R28, R47, 0x380, RZ, 0xc0, !PT ;  /* 0x000003802f1c7812 */ /* 0x000fe200078ec0ff */
[----:B------:R-:W-:Y:S01]  /*9f80*/  FMUL.FTZ R5, R24, R121 ;  /* 0x0000007918057220 */ /* 0x000fe20000410000 */
[----:B------:R-:W-:Y:S01]  /*9f90*/  SHF.R.U64 R26, R26, 0x3, RZ ;  /* 0x000000031a1a7819 */ /* 0x000fe200000012ff */
[----:B------:R-:W-:Y:S01]  /*9fa0*/  FMUL.FTZ R144, R39, R149 ;  /* 0x0000009527907220 */ /* 0x000fe20000410000 */
[----:B------:R-:W-:Y:S01]  /*9fb0*/  IADD3 R29, P3, R48, 0x20, RZ ;  /* 0x00000020301d7810 */ /* 0x000fe20007f7e0ff */
[--C-:B------:R-:W-:Y:S01]  /*9fc0*/  IMAD.X R83, RZ, RZ, R49.reuse, P0 ;  /* 0x000000ffff537224 */ /* 0x100fe200000e0631 */
[----:B------:R-:W-:Y:S01]  /*9fd0*/  LOP3.LUT R74, R75, 0x380, RZ, 0xc0, !PT ;  /* 0x000003804b4a7812 */ /* 0x000fe200078ec0ff */
[-C--:B------:R-:W-:Y:S01]  /*9fe0*/  FMUL.FTZ R0, R33, R121.reuse ;  /* 0x0000007921007220 */ /* 0x080fe20000410000 */
[----:B------:R-:W-:Y:S01]  /*9ff0*/  SHF.R.U64 R28, R28, 0x3, RZ ;  /* 0x000000031c1c7819 */ /* 0x000fe200000012ff */
[----:B------:R-:W-:Y:S01]  /*a000*/  FMUL.FTZ R11, R32, R121 ;  /* 0x00000079200b7220 */ /* 0x000fe20000410000 */
[----:B------:R-:W-:Y:S01]  /*a010*/  LOP3.LUT R86, R26, R45, RZ, 0x3c, !PT ;  /* 0x0000002d1a567212 */ /* 0x000fe200078e3cff */
[-C--:B------:R-:W-:Y:S01]  /*a020*/  FMUL.FTZ R120, R36, R121.reuse ;  /* 0x0000007924787220 */ /* 0x080fe20000410000 */
[----:B------:R-:W-:Y:S01]  /*a030*/  IADD3 R43, P2, R48, 0x4060, RZ ;  /* 0x00004060302b7810 */ /* 0x000fe20007f5e0ff */
[-C--:B------:R-:W-:Y:S01]  /*a040*/  FMUL.FTZ R21, R40, R121.reuse ;  /* 0x0000007928157220 */ /* 0x080fe20000410000 */
[----:B------:R-:W-:Y:S01]  /*a050*/  LOP3.LUT R26, R29, 0x380, RZ, 0xc0, !PT ;  /* 0x000003801d1a7812 */ /* 0x000fe200078ec0ff */
[-C--:B------:R-:W-:Y:S01]  /*a060*/  FMUL.FTZ R25, R44, R121.reuse ;  /* 0x000000792c197220 */ /* 0x080fe20000410000 */
[----:B------:R-:W-:Y:S01]  /*a070*/  SHF.R.U64 R74, R74, 0x3, RZ ;  /* 0x000000034a4a7819 */ /* 0x000fe200000012ff */
[----:B------:R-:W-:Y:S01]  /*a080*/  FMUL.FTZ R15, R52, R121 ;  /* 0x00000079340f7220 */ /* 0x000fe20000410000 */
[----:B------:R-:W-:Y:S01]  /*a090*/  LOP3.LUT R82, R28, R47, RZ, 0x3c, !PT ;  /* 0x0000002f1c527212 */ /* 0x000fe200078e3cff */
[-C--:B------:R-:W-:Y:S01]  /*a0a0*/  FMUL.FTZ R24, R57, R121.reuse ;  /* 0x0000007939187220 */ /* 0x080fe20000410000 */
[----:B------:R-:W-:Y:S01]  /*a0b0*/  LOP3.LUT R28, R43, 0x380, RZ, 0xc0, !PT ;  /* 0x000003802b1c7812 */ /* 0x000fe200078ec0ff */
[-C--:B------:R-:W-:Y:S01]  /*a0c0*/  FMUL.FTZ R61, R61, R121.reuse ;  /* 0x000000793d3d7220 */ /* 0x080fe20000410000 */
[----:B------:R-:W-:Y:S01]  /*a0d0*/  SHF.R.U64 R26, R26, 0x3, RZ ;  /* 0x000000031a1a7819 */ /* 0x000fe200000012ff */
[-C--:B------:R-:W-:Y:S01]  /*a0e0*/  FMUL.FTZ R60, R60, R121.reuse ;  /* 0x000000793c3c7220 */ /* 0x080fe20000410000 */
[----:B------:R-:W-:Y:S01]  /*a0f0*/  IADD3 R30, P4, R48, 0x4040, RZ ;  /* 0x00004040301e7810 */ /* 0x000fe20007f9e0ff */
[----:B------:R-:W-:Y:S01]  /*a100*/  FMUL.FTZ R65, R65, R121 ;  /* 0x0000007941417220 */ /* 0x000fe20000410000 */
[----:B------:R-:W-:Y:S01]  /*a110*/  LOP3.LUT R74, R74, R75, RZ, 0x3c, !PT ;  /* 0x0000004b4a4a7212 */ /* 0x000fe200078e3cff */
[--C-:B------:R-:W-:Y:S01]  /*a120*/  IMAD.X R75, RZ, RZ, R49.reuse, P5 ;  /* 0x000000ffff4b7224 */ /* 0x100fe200028e0631 */
[----:B------:R-:W-:Y:S01]  /*a130*/  SHF.R.U64 R28, R28, 0x3, RZ ;  /* 0x000000031c1c7819 */ /* 0x000fe200000012ff */
[--C-:B------:R-:W-:Y:S01]  /*a140*/  IMAD.X R55, RZ, RZ, R49.reuse, P4 ;  /* 0x000000ffff377224 */ /* 0x100fe200020e0631 */
[----:B------:R-:W-:Y:S01]  /*a150*/  LOP3.LUT R70, R26, R29, RZ, 0x3c, !PT ;  /* 0x0000001d1a467212 */ /* 0x000fe200078e3cff */
[-C--:B------:R-:W-:Y:S01]  /*a160*/  FMUL.FTZ R64, R64, R121.reuse ;  /* 0x0000007940407220 */ /* 0x080fe20000410000 */
[----:B------:R-:W-:Y:S01]  /*a170*/  IADD3 R41, P5, R48, 0x4020, RZ ;  /* 0x0000402030297810 */ /* 0x000fe20007fbe0ff */
[-C--:B------:R-:W-:Y:S01]  /*a180*/  FMUL.FTZ R69, R69, R121.reuse ;  /* 0x0000007945457220 */ /* 0x080fe20000410000 */
[----:B------:R-:W-:Y:S01]  /*a190*/  LOP3.LUT R29, R30, 0x380, RZ, 0xc0, !PT ;  /* 0x000003801e1d7812 */ /* 0x000fe200078ec0ff */
[----:B------:R-:W-:Y:S01]  /*a1a0*/  FMUL.FTZ R68, R68, R121 ;  /* 0x0000007944447220 */ /* 0x000fe20000410000 */
[----:B------:R-:W-:Y:S01]  /*a1b0*/  LOP3.LUT R66, R28, R43, RZ, 0x3c, !PT ;  /* 0x0000002b1c427212 */ /* 0x000fe200078e3cff */
[-C--:B------:R-:W-:Y:S01]  /*a1c0*/  FMUL.FTZ R73, R73, R121.reuse ;  /* 0x0000007949497220 */ /* 0x080fe20000410000 */
[----:B------:R-:W-:Y:S01]  /*a1d0*/  LOP3.LUT R28, R41, 0x380, RZ, 0xc0, !PT ;  /* 0x00000380291c7812 */ /* 0x000fe200078ec0ff */
[-C--:B------:R-:W-:Y:S01]  /*a1e0*/  FMUL.FTZ R72, R72, R121.reuse ;  /* 0x0000007948487220 */ /* 0x080fe20000410000 */
[----:B------:R-:W-:Y:S01]  /*a1f0*/  SHF.R.U64 R29, R29, 0x3, RZ ;  /* 0x000000031d1d7819 */ /* 0x000fe200000012ff */
[-C--:B------:R-:W-:Y:S01]  /*a200*/  FMUL.FTZ R77, R77, R121.reuse ;  /* 0x000000794d4d7220 */ /* 0x080fe20000410000 */
[----:B------:R-:W-:Y:S01]  /*a210*/  SHF.R.U64 R28, R28, 0x3, RZ ;  /* 0x000000031c1c7819 */ /* 0x000fe200000012ff */
[-C--:B------:R-:W-:Y:S01]  /*a220*/  FMUL.FTZ R76, R76, R121.reuse ;  /* 0x000000794c4c7220 */ /* 0x080fe20000410000 */
[----:B------:R-:W-:Y:S01]  /*a230*/  LOP3.LUT R54, R29, R30, RZ, 0x3c, !PT ;  /* 0x0000001e1d367212 */ /* 0x000fe200078e3cff */
[-C--:B------:R-:W-:Y:S01]  /*a240*/  FMUL.FTZ R81, R81, R121.reuse ;  /* 0x0000007951517220 */ /* 0x080fe20000410000 */
[----:B------:R-:W-:Y:S01]  /*a250*/  IADD3 R29, P4, R50, 0x1000, RZ ;  /* 0x00001000321d7810 */ /* 0x000fe20007f9e0ff */
[----:B------:R-:W-:Y:S01]  /*a260*/  FMUL.FTZ R80, R80, R121 ;  /* 0x0000007950507220 */ /* 0x000fe20000410000 */
[----:B------:R-:W-:Y:S01]  /*a270*/  LOP3.LUT R56, R28, R41, RZ, 0x3c, !PT ;  /* 0x000000291c387212 */ /* 0x000fe200078e3cff */
[-C--:B------:R-:W-:Y:S01]  /*a280*/  FMUL.FTZ R85, R85, R121.reuse ;  /* 0x0000007955557220 */ /* 0x080fe20000410000 */
[----:B------:R-:W-:Y:S01]  /*a290*/  LOP3.LUT R27, R48, 0x380, RZ, 0xc0, !PT ;  /* 0x00000380301b7812 */ /* 0x000fe200078ec0ff */
[-C--:B------:R-:W-:Y:S01]  /*a2a0*/  FMUL.FTZ R84, R84, R121.reuse ;  /* 0x0000007954547220 */ /* 0x080fe20000410000 */
[----:B------:R-:W-:Y:S01]  /*a2b0*/  LOP3.LUT R28, R29, 0x380, RZ, 0xc0, !PT ;  /* 0x000003801d1c7812 */ /* 0x000fe200078ec0ff */
[-C--:B------:R-:W-:Y:S01]  /*a2c0*/  FMUL.FTZ R89, R89, R121.reuse ;  /* 0x0000007959597220 */ /* 0x080fe20000410000 */
[----:B------:R-:W-:Y:S01]  /*a2d0*/  IADD3 R53, P6, R48, 0x8040, RZ ;  /* 0x0000804030357810 */ /* 0x000fe20007fde0ff */
[-C--:B------:R-:W-:Y:S01]  /*a2e0*/  FMUL.FTZ R88, R88, R121.reuse ;  /* 0x0000007958587220 */ /* 0x080fe20000410000 */
[----:B------:R-:W-:Y:S01]  /*a2f0*/  IADD3 R35, P1, R48, 0x40, RZ ;  /* 0x0000004030237810 */ /* 0x000fe20007f3e0ff */
        /* <DEDUP_REMOVED lines=14> */
[----:B------:R-:W-:Y:S01]  /*a3e0*/  IADD3 R39, P0, R48, 0x60, RZ ;  /* 0x0000006030277810 */ /* 0x000fe20007f1e0ff */
[-C--:B------:R-:W-:Y:S01]  /*a3f0*/  FMUL.FTZ R121, R79, R149.reuse ;  /* 0x000000954f797220 */ /* 0x080fe20000410000 */
[----:B------:R-:W-:Y:S01]  /*a400*/  SHF.R.U64 R27, R27, 0x3, RZ ;  /* 0x000000031b1b7819 */ /* 0x000fe200000012ff */
[----:B------:R-:W-:Y:S01]  /*a410*/  FMUL.FTZ R33, R31, R149 ;  /* 0x000000951f217220 */ /* 0x000fe20000410000 */
[----:B------:R-:W-:Y:S01]  /*a420*/  SHF.R.U64 R28, R28, 0x3, RZ ;  /* 0x000000031c1c7819 */ /* 0x000fe200000012ff */
[----:B------:R-:W-:-:S02]  /*a430*/  IMAD.X R79, RZ, RZ, R49, P6 ;  /* 0x000000ffff4f7224 */ /* 0x000fc400030e0631 */
[----:B------:R-:W-:Y:S01]  /*a440*/  FMUL.FTZ R134, R63, R149 ;  /* 0x000000953f867220 */ /* 0x000fe20000410000 */
[----:B------:R-:W-:Y:S01]  /*a450*/  IADD3 R31, P6, R48, 0x4000, RZ ;  /* 0x00004000301f7810 */ /* 0x000fe20007fde0ff */
[--C-:B------:R-:W-:Y:S01]  /*a460*/  IMAD.X R63, RZ, RZ, R49.reuse, P1 ;  /* 0x000000ffff3f7224 */ /* 0x100fe200008e0631 */
[----:B------:R-:W-:Y:S01]  /*a470*/  LOP3.LUT R48, R27, R48, RZ, 0x3c, !PT ;  /* 0x000000301b307212 */ /* 0x000fe200078e3cff */
[----:B------:R-:W-:Y:S01]  /*a480*/  IMAD.X R27, RZ, RZ, R49, P0 ;  /* 0x000000ffff1b7224 */ /* 0x000fe200000e0631 */
[----:B------:R-:W-:Y:S01]  /*a490*/  LOP3.LUT R28, R28, R29, RZ, 0x3c, !PT ;  /* 0x0000001d1c1c7212 */ /* 0x000fe200078e3cff */
[-C--:B------:R-:W-:Y:S01]  /*a4a0*/  FMUL.FTZ R124, R91, R149.reuse ;  /* 0x000000955b7c7220 */ /* 0x080fe20000410000 */
[----:B------:R-:W-:Y:S01]  /*a4b0*/  LOP3.LUT R32, R53, 0x380, RZ, 0xc0, !PT ;  /* 0x0000038035207812 */ /* 0x000fe200078ec0ff */
[-C--:B------:R-:W-:Y:S01]  /*a4c0*/  FMUL.FTZ R91, R90, R149.reuse ;  /* 0x000000955a5b7220 */ /* 0x080fe20000410000 */
[C---:B------:R-:W-:Y:S01]  /*a4d0*/  IADD3 R29, P1, R50.reuse, 0x4000, RZ ;  /* 0x00004000321d7810 */ /* 0x040fe20007f3e0ff */
[----:B------:R-:W0:Y:S01]  /*a4e0*/  LDC R90, c[0x0][0xbe8] ;  /* 0x0002fa00ff5a7b82 */ /* 0x000e220000000800 */
[----:B------:R-:W-:Y:S01]  /*a4f0*/  IADD3 R41, P0, R50, 0x5000, RZ ;  /* 0x0000500032297810 */ /* 0x000fe20007f1e0ff */
[-C--:B------:R-:W-:Y:S01]  /*a500*/  FMUL.FTZ R128, R78, R149.reuse ;  /* 0x000000954e807220 */ /* 0x080fe20000410000 */
[----:B------:R-:W-:Y:S01]  /*a510*/  SHF.R.U64 R32, R32, 0x3, RZ ;  /* 0x0000000320207819 */ /* 0x000fe200000012ff */
[-C--:B------:R-:W-:Y:S01]  /*a520*/  FMUL.FTZ R137, R62, R149.reuse ;  /* 0x000000953e897220 */ /* 0x080fe20000410000 */
[----:B------:R-:W-:Y:S01]  /*a530*/  LOP3.LUT R36, R29, 0x380, RZ, 0xc0, !PT ;  /* 0x000003801d247812 */ /* 0x000fe200078ec0ff */
[-C--:B------:R-:W-:Y:S01]  /*a540*/  FMUL.FTZ R146, R34, R149.reuse ;  /* 0x0000009522927220 */ /* 0x080fe20000410000 */
[----:B------:R-:W-:Y:S01]  /*a550*/  LOP3.LUT R40, R41, 0x380, RZ, 0xc0, !PT ;  /* 0x0000038029287812 */ /* 0x000fe200078ec0ff */
[----:B------:R-:W-:Y:S01]  /*a560*/  FMUL.FTZ R147, R38, R149 ;  /* 0x0000009526937220 */ /* 0x000fe20000410000 */
[----:B------:R-:W-:Y:S01]  /*a570*/  LOP3.LUT R78, R32, R53, RZ, 0x3c, !PT ;  /* 0x00000035204e7212 */ /* 0x000fe200078e3cff */
[-C--:B------:R-:W-:Y:S01]  /*a580*/  FMUL.FTZ R150, R42, R149.reuse ;  /* 0x000000952a967220 */ /* 0x080fe20000410000 */
[----:B------:R-:W-:Y:S01]  /*a590*/  SHF.R.U64 R36, R36, 0x3, RZ ;  /* 0x0000000324247819 */ /* 0x000fe200000012ff */
[-C--:B------:R-:W-:Y:S01]  /*a5a0*/  FMUL.FTZ R148, R46, R149.reuse ;  /* 0x000000952e947220 */ /* 0x080fe20000410000 */
[----:B------:R-:W-:Y:S01]  /*a5b0*/  LOP3.LUT R32, R35, 0x380, RZ, 0xc0, !PT ;  /* 0x0000038023207812 */ /* 0x000fe200078ec0ff */
[-C--:B------:R-:W-:Y:S01]  /*a5c0*/  FMUL.FTZ R133, R59, R149.reuse ;  /* 0x000000953b857220 */ /* 0x080fe20000410000 */
[----:B------:R-:W-:Y:S01]  /*a5d0*/  SHF.R.U64 R40, R40, 0x3, RZ ;  /* 0x0000000328287819 */ /* 0x000fe200000012ff */
[----:B------:R-:W-:Y:S01]  /*a5e0*/  FMUL.FTZ R140, R58, R149 ;  /* 0x000000953a8c7220 */ /* 0x000fe20000410000 */
[----:B------:R-:W-:Y:S01]  /*a5f0*/  LOP3.LUT R36, R36, R29, RZ, 0x3c, !PT ;  /* 0x0000001d24247212 */ /* 0x000fe200078e3cff */
[--C-:B------:R-:W-:Y:S01]  /*a600*/  IMAD.X R29, RZ, RZ, R51.reuse, P4 ;  /* 0x000000ffff1d7224 */ /* 0x100fe200020e0633 */
[----:B------:R-:W-:Y:S01]  /*a610*/  SHF.R.U64 R32, R32, 0x3, RZ ;  /* 0x0000000320207819 */ /* 0x000fe200000012ff */
[----:B------:R-:W-:Y:S01]  /*a620*/  FMUL.FTZ R131, R67, R149 ;  /* 0x0000009543837220 */ /* 0x000fe20000410000 */
[----:B------:R-:W-:Y:S01]  /*a630*/  LOP3.LUT R40, R40, R41, RZ, 0x3c, !PT ;  /* 0x0000002928287212 */ /* 0x000fe200078e3cff */
[-C--:B------:R-:W-:Y:S01]  /*a640*/  FMUL.FTZ R129, R71, R149.reuse ;  /* 0x0000009547817220 */ /* 0x080fe20000410000 */
[----:B------:R-:W-:Y:S01]  /*a650*/  IADD3 R41, P4, R50, 0x8000, RZ ;  /* 0x0000800032297810 */ /* 0x000fe20007f9e0ff */
[----:B------:R-:W-:Y:S01]  /*a660*/  FMUL.FTZ R95, R95, R149 ;  /* 0x000000955f5f7220 */ /* 0x000fe20000410000 */
[----:B------:R-:W-:Y:S01]  /*a670*/  LOP3.LUT R62, R32, R35, RZ, 0x3c, !PT ;  /* 0x00000023203e7212 */ /* 0x000fe200078e3cff */
[-C--:B------:R-:W-:Y:S01]  /*a680*/  FMUL.FTZ R94, R94, R149.reuse ;  /* 0x000000955e5e7220 */ /* 0x080fe20000410000 */
[----:B------:R-:W-:Y:S01]  /*a690*/  LOP3.LUT R32, R41, 0x380, RZ, 0xc0, !PT ;  /* 0x0000038029207812 */ /* 0x000fe200078ec0ff */
[----:B------:R-:W-:Y:S01]  /*a6a0*/  FMUL.FTZ R99, R99, R149 ;  /* 0x0000009563637220 */ /* 0x000fe20000410000 */
[----:B------:R-:W-:Y:S01]  /*a6b0*/  F2FP.BF16.F32.PACK_AB R4, R4, R5 ;  /* 0x000000050404723e */ /* 0x000fe200000010ff */
[-C--:B------:R-:W-:Y:S01]  /*a6c0*/  FMUL.FTZ R98, R98, R149.reuse ;  /* 0x0000009562627220 */ /* 0x080fe20000410000 */
[----:B------:R-:W-:Y:S01]  /*a6d0*/  SHF.R.U64 R32, R32, 0x3, RZ ;  /* 0x0000000320207819 */ /* 0x000fe200000012ff */
[----:B------:R-:W-:Y:S01]  /*a6e0*/  FMUL.FTZ R103, R103, R149 ;  /* 0x0000009567677220 */ /* 0x000fe20000410000 */
[----:B------:R-:W-:Y:S01]  /*a6f0*/  F2FP.BF16.F32.PACK_AB R5, R37, R154 ;  /* 0x0000009a2505723e */ /* 0x000fe200000010ff */
[--C-:B------:R-:W-:Y:S01]  /*a700*/  IMAD.X R37, RZ, RZ, R51.reuse, P1 ;  /* 0x000000ffff257224 */ /* 0x100fe200008e0633 */
[----:B------:R-:W-:Y:S01]  /*a710*/  LOP3.LUT R32, R32, R41, RZ, 0x3c, !PT ;  /* 0x0000002920207212 */ /* 0x000fe200078e3cff */
[----:B------:R-:W-:Y:S01]  /*a720*/  IMAD.X R41, RZ, RZ, R51, P0 ;  /* 0x000000ffff297224 */ /* 0x000fe200000e0633 */
[----:B0-----:R-:W-:Y:S01]  /*a730*/  ISETP.NE.AND P1, PT, R90, 0x1, PT ;  /* 0x000000015a00780c */ /* 0x001fe20003f25270 */
        /* <DEDUP_REMOVED lines=10> */
[----:B------:R-:W-:Y:S01]  /*a7e0*/  MOV R149, R48 ;  /* 0x0000003000957202 */ /* 0x000fe20000000f00 */
[----:B------:R-:W0:Y:S01]  /*a7f0*/  LDC R155, c[0x0][0xc38] ;  /* 0x00030e00ff9b7b82 */ /* 0x000e220000000800 */
[----:B------:R-:W-:Y:S01]  /*a800*/  LOP3.LUT R48, R151, 0x380, RZ, 0xc0, !PT ;  /* 0x0000038097307812 */ /* 0x000fe200078ec0ff */
[--C-:B------:R-:W-:Y:S01]  /*a810*/  IMAD.X R67, RZ, RZ, R49.reuse, P2 ;  /* 0x000000ffff437224 */ /* 0x100fe200010e0631 */
[----:B------:R-:W-:Y:S01]  /*a820*/  R2UR UR14, R212 ;  /* 0x00000000d40e72ca */ /* 0x000fe200000e0000 */
[----:B------:R-:W-:Y:S01]  /*a830*/  ULDC UR10, c[0x0][0xc44] ;  /* 0x00031100000a7ab9 */ /* 0x000fe20000000800 */
[----:B------:R-:W-:Y:S01]  /*a840*/  SHF.R.U64 R48, R48, 0x3, RZ ;  /* 0x0000000330307819 */ /* 0x000fe200000012ff */
[----:B------:R-:W-:Y:S01]  /*a850*/  ULDC.64 UR8, c[0x0][0xb90] ;  /* 0x0002e40000087ab9 */ /* 0x000fe20000000a00 */
[----:B------:R-:W-:Y:S01]  /*a860*/  R2UR UR13, R213 ;  /* 0x00000000d50d72ca */ /* 0x000fe200000e0000 */
[----:B------:R-:W1:Y:S01]  /*a870*/  @P1 LDC R153, c[0x0][0xbf0] ;  /* 0x0002fc00ff991b82 */ /* 0x000e620000000800 */
[----:B------:R-:W-:Y:S01]  /*a880*/  LOP3.LUT R48, R48, R151, RZ, 0x3c, !PT ;  /* 0x0000009730307212 */ /* 0x000fe200078e3cff */
[--C-:B------:R-:W-:Y:S01]  /*a890*/  IMAD.X R71, RZ, RZ, R49.reuse, P3 ;  /* 0x000000ffff477224 */ /* 0x100fe200018e0631 */
[----:B------:R-:W-:Y:S01]  /*a8a0*/  R2UR UR12, R211 ;  /* 0x00000000d30c72ca */ /* 0x000fe200000e0000 */
[--C-:B------:R-:W-:Y:S01]  /*a8b0*/  IMAD.X R57, RZ, RZ, R49.reuse, P5 ;  /* 0x000000ffff397224 */ /* 0x100fe200028e0631 */
[----:B------:R-:W-:Y:S01]  /*a8c0*/  MOV R75, R74 ;  /* 0x0000004a004b7202 */ /* 0x000fe20000000f00 */
[----:B------:R-:W-:Y:S01]  /*a8d0*/  IMAD.X R59, RZ, RZ, R49, P6 ;  /* 0x000000ffff3b7224 */ /* 0x000fe200030e0631 */
[----:B------:R-:W-:Y:S01]  /*a8e0*/  MOV R78, R78 ;  /* 0x0000004e004e7202 */ /* 0x000fe20000000f00 */
[----:B------:R-:W2:Y:S01]  /*a8f0*/  @P1 LDC R151, c[0x0][0xbec] ;  /* 0x0002fb00ff971b82 */ /* 0x000ea20000000800 */
[----:B------:R-:W-:Y:S01]  /*a900*/  UIADD3 UR5, -UR14, URZ, URZ ;  /* 0x0000003f0e057290 */ /* 0x000fe2000fffe13f */
[----:B------:R-:W-:Y:S01]  /*a910*/  MOV R79, R66 ;  /* 0x00000042004f7202 */ /* 0x000fe20000000f00 */
[----:B------:R-:W-:Y:S01]  /*a920*/  IMAD.X R49, RZ, RZ, R51, P0 ;  /* 0x000000ffff317224 */ /* 0x000fe200000e0633 */
[----:B------:R-:W-:Y:S01]  /*a930*/  LOP3.LUT R26, R31, 0x380, RZ, 0xc0, !PT ;  /* 0x000003801f1a7812 */ /* 0x000fe200078ec0ff */
[----:B------:R-:W-:-:S02]  /*a940*/  UIMAD UR10, UR10, UR5, UR13 ;  /* 0x000000050a0a72a4 */ /* 0x000fc4000f8e020d */
[----:B------:R-:W-:Y:S01]  /*a950*/  IMAD R74, RZ, RZ, -UR13 ;  /* 0x8000000dff4a7e24 */ /* 0x000fe2000f8e02ff */
[----:B------:R-:W-:Y:S01]  /*a960*/  F2FP.BF16.F32.PACK_AB R6, R6, R7 ;  /* 0x000000070606723e */ /* 0x000fe200000010ff */
[----:B------:R-:W3:Y:S01]  /*a970*/  LDC.64 R66, c[0x0][0xb98] ;  /* 0x0002e600ff427b82 */ /* 0x000ee20000000a00 */
[----:B------:R-:W-:Y:S01]  /*a980*/  USHF.R.S32.HI UR11, URZ, 0x1f, UR10 ;  /* 0x0000001f3f0b7899 */ /* 0x000fe2000801140a */
[----:B0-----:R-:W-:Y:S01]  /*a990*/  IMAD R74, R155, R74, UR12 ;  /* 0x0000000c9b4a7e24 */ /* 0x001fe2000f8e024a */
[----:B------:R-:W-:-:S05]  /*a9a0*/  F2FP.BF16.F32.PACK_AB R7, R33, R152 ;  /* 0x000000982107723e */ /* 0x000fca00000010ff */
[----:B------:R-:W-:Y:S01]  /*a9b0*/  BAR.SYNC.DEFER_BLOCKING 0x1, 0x100 ;  /* 0x0044000000007b1d */ /* 0x000fe20000010000 */
[----:B------:R-:W-:Y:S01]  /*a9c0*/  SHF.R.U64 R26, R26, 0x3, RZ ;  /* 0x000000031a1a7819 */ /* 0x000fe200000012ff */
[----:B------:R-:W-:Y:S01]  /*a9d0*/  UIMAD UR5, UR11, UR8, URZ ;  /* 0x000000080b0572a4 */ /* 0x000fe2000f8e023f */
[----:B------:R-:W-:Y:S01]  /*a9e0*/  IMAD R152, R74, 0x80, R216 ;  /* 0x000000804a987824 */ /* 0x000fe200078e02d8 */
[----:B------:R-:W-:Y:S01]  /*a9f0*/  UIMAD.WIDE.U32 UR6, UR10, UR8, URZ ;  /* 0x000000080a0672a5 */ /* 0x000fe2000f8e003f */
[----:B------:R-:W-:Y:S01]  /*aa00*/  LOP3.LUT R58, R26, R31, RZ, 0x3c, !PT ;  /* 0x0000001f1a3a7212 */ /* 0x000fe200078e3cff */
[----:B------:R-:W-:Y:S01]  /*aa10*/  UIMAD UR5, UR10, UR9, UR5 ;  /* 0x000000090a0572a4 */ /* 0x000fe2000f8e0205 */
[----:B------:R-:W-:Y:S01]  /*aa20*/  LOP3.LUT R26, R39, 0x380, RZ, 0xc0, !PT ;  /* 0x00000380271a7812 */ /* 0x000fe200078ec0ff */
[----:B------:R-:W-:Y:S01]  /*aa30*/  USHF.R.S32.HI UR12, URZ, 0x1f, UR14 ;  /* 0x0000001f3f0c7899 */ /* 0x000fe2000801140e */
[----:B------:R-:W-:Y:S01]  /*aa40*/  MOV R54, R54 ;  /* 0x0000003600367202 */ /* 0x000fe20000000f00 */
[----:B------:R-:W-:Y:S01]  /*aa50*/  IMAD.U32 R52, RZ, RZ, UR6 ;  /* 0x00000006ff347e24 */ /* 0x000fe2000f8e00ff */
[----:B------:R-:W-:Y:S01]  /*aa60*/  UIADD3 UR6, UR7, UR5, URZ ;  /* 0x0000000507067290 */ /* 0x000fe2000fffe03f */
[----:B------:R-:W-:Y:S01]  /*aa70*/  IMAD.MOV.U32 R55, RZ, RZ, R152 ;  /* 0x000000ffff377224 */ /* 0x000fe200078e0098 */
[----:B------:R-:W-:Y:S01]  /*aa80*/  SHF.R.U64 R26, R26, 0x3, RZ ;  /* 0x000000031a1a7819 */ /* 0x000fe200000012ff */
[----:B------:R-:W-:Y:S01]  /*aa90*/  IMAD.U32 R53, RZ, RZ, UR7 ;  /* 0x00000007ff357e24 */ /* 0x000fe2000f8e00ff */
[----:B------:R-:W-:Y:S01]  /*aaa0*/  F2FP.BF16.F32.PACK_AB R8, R8, R21 ;  /* 0x000000150808723e */ /* 0x000fe200000010ff */
[----:B------:R-:W-:Y:S01]  /*aab0*/  ULDC UR5, c[0x0][0xa88] ;  /* 0x0002a20000057ab9 */ /* 0x000fe20000000800 */
[----:B------:R-:W-:Y:S01]  /*aac0*/  LOP3.LUT R26, R26, R39, RZ, 0x3c, !PT ;  /* 0x000000271a1a7212 */ /* 0x000fe200078e3cff */
[----:B------:R-:W-:Y:S01]  /*aad0*/  IMAD.U32 R53, RZ, RZ, UR6 ;  /* 0x00000006ff357e24 */ /* 0x000fe2000f8e00ff */
[----:B------:R-:W-:Y:S01]  /*aae0*/  MOV R70, R70 ;  /* 0x0000004600467202 */ /* 0x000fe20000000f00 */
[----:B------:R-:W-:Y:S01]  /*aaf0*/  ULDC.64 UR6, c[0x0][0xb88] ;  /* 0x0002e20000067ab9 */ /* 0x000fe20000000a00 */
[----:B------:R-:W-:Y:S01]  /*ab00*/  MOV R62, R62 ;  /* 0x0000003e003e7202 */ /* 0x000fe20000000f00 */
[----:B---3--:R-:W-:Y:S01]  /*ab10*/  IMAD.WIDE.U32 R52, R66, UR14, R52 ;  /* 0x0000000e42347c25 */ /* 0x008fe2000f8e0034 */
[----:B------:R-:W-:Y:S01]  /*ab20*/  F2FP.BF16.F32.PACK_AB R10, R10, R25 ;  /* 0x000000190a0a723e */ /* 0x000fe200000010ff */
[----:B------:R2:W-:Y:S01]  /*ab30*/  STSM.16.M88.4 [R149], R4 ;  /* 0x0000000495007844 */ /* 0x0005e20000000200 */
[----:B------:R-:W-:Y:S01]  /*ab40*/  F2FP.BF16.F32.PACK_AB R24, R24, R3 ;  /* 0x000000031818723e */ /* 0x000fe200000010ff */
[----:B------:R-:W-:Y:S01]  /*ab50*/  ULDC.64 UR8, c[0x0][0x208] ;  /* 0x0000820000087ab9 */ /* 0x000fe20000000a00 */
[----:B------:R-:W-:Y:S01]  /*ab60*/  IADD3 R47, P3, R50, 0x7000, RZ ;  /* 0x00007000322f7810 */ /* 0x000fe20007f7e0ff */
[----:B------:R-:W-:Y:S01]  /*ab70*/  IMAD.X R33, RZ, RZ, R51, P4 ;  /* 0x000000ffff217224 */ /* 0x000fe200020e0633 */
[----:B------:R-:W-:-:S02]  /*ab80*/  F2FP.BF16.F32.PACK_AB R12, R12, R13 ;  /* 0x0000000d0c0c723e */ /* 0x000fc400000010ff */
[----:B------:R-:W-:Y:S02]  /*ab90*/  LOP3.LUT R46, R47, 0x380, RZ, 0xc0, !PT ;  /* 0x000003802f2e7812 */ /* 0x000fe400078ec0ff */
[----:B------:R-:W-:Y:S02]  /*aba0*/  F2FP.BF16.F32.PACK_AB R14, R14, R15 ;  /* 0x0000000f0e0e723e */ /* 0x000fe400000010ff */
[----:B------:R-:W-:Y:S02]  /*abb0*/  F2FP.BF16.F32.PACK_AB R13, R135, R142 ;  /* 0x0000008e870d723e */ /* 0x000fe400000010ff */
[----:B------:R-:W-:Y:S02]  /*abc0*/  F2FP.BF16.F32.PACK_AB R15, R136, R139 ;  /* 0x0000008b880f723e */ /* 0x000fe400000010ff */
[----:B------:R-:W-:Y:S01]  /*abd0*/  MOV R58, R58 ;  /* 0x0000003a003a7202 */ /* 0x000fe20000000f00 */
[----:B--2---:R-:W-:Y:S01]  /*abe0*/  @P1 IMAD.HI.U32 R4, R152, R151, RZ ;  /* 0x0000009798041227 */ /* 0x004fe200078e00ff */
[----:B------:R-:W-:-:S02]  /*abf0*/  F2FP.BF16.F32.PACK_AB R5, R145, R146 ;  /* 0x000000929105723e */ /* 0x000fc400000010ff */
[----:B------:R-:W-:Y:S02]  /*ac00*/  F2FP.BF16.F32.PACK_AB R6, R9, R120 ;  /* 0x000000780906723e */ /* 0x000fe400000010ff */
[----:B-1----:R-:W-:Y:S02]  /*ac10*/  @P1 SHF.R.U32.HI R55, RZ, R153, R4 ;  /* 0x00000099ff371219 */ /* 0x002fe40000011604 */
[----:B------:R-:W-:Y:S02]  /*ac20*/  F2FP.BF16.F32.PACK_AB R4, R0, R11 ;  /* 0x0000000b0004723e */ /* 0x000fe400000010ff */
[----:B------:R-:W-:Y:S01]  /*ac30*/  F2FP.BF16.F32.PACK_AB R7, R144, R147 ;  /* 0x000000939007723e */ /* 0x000fe200000010ff */
[----:B------:R-:W-:Y:S01]  /*ac40*/  IMAD.MOV R21, RZ, RZ, -R55 ;  /* 0x000000ffff157224 */ /* 0x000fe200078e0a37 */
[----:B------:R-:W-:Y:S02]  /*ac50*/  F2FP.BF16.F32.PACK_AB R9, R141, R150 ;  /* 0x000000968d09723e */ /* 0x000fe400000010ff */
[----:B------:R-:W-:Y:S01]  /*ac60*/  F2FP.BF16.F32.PACK_AB R11, R143, R148 ;  /* 0x000000948f0b723e */ /* 0x000fe200000010ff */
[----:B------:R-:W-:Y:S01]  /*ac70*/  IMAD R21, R90, R21, R152 ;  /* 0x000000155a157224 */ /* 0x000fe200078e0298 */
[----:B------:R-:W-:Y:S01]  /*ac80*/  MOV R0, R26 ;  /* 0x0000001a00007202 */ /* 0x000fe20000000f00 */
[----:B------:R-:W-:Y:S01]  /*ac90*/  IMAD R26, R66, UR12, RZ ;  /* 0x0000000c421a7c24 */ /* 0x000fe2000f8e02ff */
[----:B------:R0:W-:Y:S01]  /*aca0*/  STSM.16.M88.4 [R70], R4 ;  /* 0x0000000446007844 */ /* 0x0001e20000000200 */
[----:B------:R-:W-:-:S02]  /*acb0*/  IADD3 R52, P0, R55, R52, RZ ;  /* 0x0000003437347210 */ /* 0x000fc40007f1e0ff */
[----:B------:R-:W-:Y:S01]  /*acc0*/  IMAD R67, R67, UR14, R26 ;  /* 0x0000000e43437c24 */ /* 0x000fe2000f8e021a */
[----:B------:R1:W-:Y:S01]  /*acd0*/  STSM.16.M88.4 [R62], R8 ;  /* 0x000000083e007844 */ /* 0x0003e20000000200 */
[----:B------:R-:W-:Y:S02]  /*ace0*/  SHF.R.S32.HI R3, RZ, 0x1f, R21 ;  /* 0x0000001fff037819 */ /* 0x000fe40000011415 */
[----:B------:R-:W-:Y:S01]  /*acf0*/  F2FP.BF16.F32.PACK_AB R25, R133, R140 ;  /* 0x0000008c8519723e */ /* 0x000fe200000010ff */
[----:B------:R2:W-:Y:S01]  /*ad00*/  STSM.16.M88.4 [R0], R12 ;  /* 0x0000000c00007844 */ /* 0x0005e20000000200 */
[----:B------:R-:W-:Y:S02]  /*ad10*/  F2FP.BF16.F32.PACK_AB R26, R61, R60 ;  /* 0x0000003c3d1a723e */ /* 0x000fe400000010ff */
[----:B------:R-:W-:Y:S02]  /*ad20*/  F2FP.BF16.F32.PACK_AB R27, R134, R137 ;  /* 0x00000089861b723e */ /* 0x000fe400000010ff */
[----:B------:R-:W-:Y:S01]  /*ad30*/  MOV R56, R56 ;  /* 0x0000003800387202 */ /* 0x000fe20000000f00 */
[----:B------:R-:W-:Y:S01]  /*ad40*/  IMAD R57, R74, 0x80, R215 ;  /* 0x000000804a397824 */ /* 0x000fe200078e02d7 */
[----:B------:R-:W-:Y:S01]  /*ad50*/  SHF.R.U64 R46, R46, 0x3, RZ ;  /* 0x000000032e2e7819 */ /* 0x000fe200000012ff */
[----:B------:R-:W-:Y:S01]  /*ad60*/  STSM.16.M88.4 [R58], R24 ;  /* 0x000000183a007844 */ /* 0x000fe20000000200 */
[----:B0-----:R-:W-:-:S02]  /*ad70*/  F2FP.BF16.F32.PACK_AB R4, R65, R64 ;  /* 0x000000404104723e */ /* 0x001fc400000010ff */
[----:B------:R-:W-:Y:S01]  /*ad80*/  F2FP.BF16.F32.PACK_AB R5, R131, R138 ;  /* 0x0000008a8305723e */ /* 0x000fe200000010ff */
[----:B-1----:R-:W-:Y:S01]  /*ad90*/  IMAD R8, R3, UR6, RZ ;  /* 0x0000000603087c24 */ /* 0x002fe2000f8e02ff */
[----:B------:R-:W-:Y:S01]  /*ada0*/  SHF.R.S32.HI R9, RZ, 0x1f, R55 ;  /* 0x0000001fff097819 */ /* 0x000fe20000011437 */
[----:B------:R-:W-:Y:S01]  /*adb0*/  VIADD R3, R57, 0x8 ;  /* 0x0000000839037836 */ /* 0x000fe20000000000 */
[----:B------:R-:W-:Y:S01]  /*adc0*/  F2FP.BF16.F32.PACK_AB R6, R69, R68 ;  /* 0x000000444506723e */ /* 0x000fe200000010ff */
[----:B------:R-:W-:Y:S01]  /*add0*/  IMAD R55, R21, UR7, R8 ;  /* 0x0000000715377c24 */ /* 0x000fe2000f8e0208 */
[----:B------:R-:W-:Y:S01]  /*ade0*/  IADD3.X R53, R9, R53, R67, P0, !PT ;  /* 0x0000003509357210 */ /* 0x000fe200007fe443 */
[----:B--2---:R-:W-:Y:S01]  /*adf0*/  IMAD R0, R90, UR5, RZ ;  /* 0x000000055a007c24 */ /* 0x004fe2000f8e02ff */
[----:B------:R-:W-:Y:S02]  /*ae00*/  F2FP.BF16.F32.PACK_AB R7, R129, R132 ;  /* 0x000000848107723e */ /* 0x000fe400000010ff */
[----:B------:R-:W-:Y:S01]  /*ae10*/  LOP3.LUT R46, R46, R47, RZ, 0x3c, !PT ;  /* 0x0000002f2e2e7212 */ /* 0x000fe200078e3cff */
[----:B------:R-:W-:Y:S01]  /*ae20*/  IMAD.WIDE.U32 R52, R21, UR6, R52 ;  /* 0x0000000615347c25 */ /* 0x000fe2000f8e0034 */
[----:B------:R-:W-:Y:S01]  /*ae30*/  ULDC.64 UR6, c[0x0][0xb50] ;  /* 0x0002d40000067ab9 */ /* 0x000fe20000000a00 */
[----:B------:R0:W-:Y:S01]  /*ae40*/  STSM.16.M88.4 [R56], R4 ;  /* 0x0000000438007844 */ /* 0x0001e20000000200 */
[----:B------:R-:W-:Y:S01]  /*ae50*/  F2FP.BF16.F32.PACK_AB R8, R73, R72 ;  /* 0x000000484908723e */ /* 0x000fe200000010ff */
[----:B------:R-:W-:Y:S01]  /*ae60*/  IMAD.X R47, RZ, RZ, R51, P3 ;  /* 0x000000ffff2f7224 */ /* 0x000fe200018e0633 */
[----:B------:R-:W-:-:S02]  /*ae70*/  LEA R21, P3, R52, UR6, 0x2 ;  /* 0x0000000634157c11 */ /* 0x000fc4000f8610ff */
[----:B------:R-:W-:Y:S02]  /*ae80*/  F2FP.BF16.F32.PACK_AB R9, R127, R130 ;  /* 0x000000827f09723e */ /* 0x000fe400000010ff */
[----:B------:R-:W-:Y:S01]  /*ae90*/  F2FP.BF16.F32.PACK_AB R10, R77, R76 ;  /* 0x0000004c4d0a723e */ /* 0x000fe200000010ff */
[----:B------:R-:W-:Y:S01]  /*aea0*/  SHFL.IDX PT, R64, R21, RZ, 0x1c1f ;  /* 0x001c1fff15407589 */ /* 0x000fe200000e0000 */
[----:B------:R-:W-:Y:S02]  /*aeb0*/  F2FP.BF16.F32.PACK_AB R11, R121, R128 ;  /* 0x00000080790b723e */ /* 0x000fe400000010ff */
[----:B------:R-:W-:Y:S01]  /*aec0*/  F2FP.BF16.F32.PACK_AB R96, R97, R96 ;  /* 0x000000606160723e */ /* 0x000fe200000010ff */
[----:B------:R1:W-:Y:S01]  /*aed0*/  SHFL.IDX PT, R66, R21, 0x1, 0x1c1f ;  /* 0x003c1f0015427f89 */ /* 0x0003e200000e0000 */
[----:B------:R-:W-:Y:S02]  /*aee0*/  MOV R86, R86 ;  /* 0x0000005600567202 */ /* 0x000fe40000000f00 */
[----:B------:R-:W-:Y:S01]  /*aef0*/  F2FP.BF16.F32.PACK_AB R12, R89, R88 ;  /* 0x00000058590c723e */ /* 0x000fe200000010ff */
[----:B0-----:R-:W-:Y:S01]  /*af00*/  IMAD.IADD R5, R53, 0x1, R55 ;  /* 0x0000000135057824 */ /* 0x001fe200078e0237 */
[----:B------:R-:W-:Y:S01]  /*af10*/  F2FP.BF16.F32.PACK_AB R4, R81, R80 ;  /* 0x000000505104723e */ /* 0x000fe200000010ff */
[----:B------:R-:W-:Y:S01]  /*af20*/  STSM.16.M88.4 [R54], R8 ;  /* 0x0000000836007844 */ /* 0x000fe20000000200 */
[----:B------:R-:W-:Y:S01]  /*af30*/  F2FP.BF16.F32.PACK_AB R6, R85, R84 ;  /* 0x000000545506723e */ /* 0x000fe200000010ff */
[----:B-1----:R-:W0:Y:S01]  /*af40*/  @P1 LDC R21, c[0x0][0xbec] ;  /* 0x0002fb00ff151b82 */ /* 0x002e220000000800 */
[----:B------:R-:W-:-:S02]  /*af50*/  LEA.HI.X R52, R52, UR7, R5, 0x2, P3 ;  /* 0x0000000734347c11 */ /* 0x000fc400098f1405 */
[----:B------:R-:W-:Y:S02]  /*af60*/  F2FP.BF16.F32.PACK_AB R5, R122, R125 ;  /* 0x0000007d7a05723e */ /* 0x000fe400000010ff */
[----:B------:R-:W-:Y:S01]  /*af70*/  F2FP.BF16.F32.PACK_AB R7, R123, R126 ;  /* 0x0000007e7b07723e */ /* 0x000fe200000010ff */
[----:B------:R-:W1:Y:S01]  /*af80*/  SHFL.IDX PT, R65, R52, RZ, 0x1c1f ;  /* 0x001c1fff34417589 */ /* 0x000e6200000e0000 */
[----:B------:R-:W-:Y:S02]  /*af90*/  F2FP.BF16.F32.PACK_AB R13, R124, R91 ;  /* 0x0000005b7c0d723e */ /* 0x000fe400000010ff */
[----:B------:R-:W-:Y:S01]  /*afa0*/  F2FP.BF16.F32.PACK_AB R14, R93, R92 ;  /* 0x0000005c5d0e723e */ /* 0x000fe200000010ff */
[----:B------:R-:W-:Y:S01]  /*afb0*/  STSM.16.M88.4 [R79], R4 ;  /* 0x000000044f007844 */ /* 0x000fe20000000200 */
[----:B------:R-:W-:Y:S02]  /*afc0*/  F2FP.BF16.F32.PACK_AB R15, R95, R94 ;  /* 0x0000005e5f0f723e */ /* 0x000fe400000010ff */
[----:B------:R-:W-:Y:S01]  /*afd0*/  F2FP.BF16.F32.PACK_AB R97, R99, R98 ;  /* 0x000000626361723e */ /* 0x000fe200000010ff */
[----:B------:R-:W2:Y:S01]  /*afe0*/  SHFL.IDX PT, R67, R52, 0x1, 0x1c1f ;  /* 0x003c1f0034437f89 */ /* 0x000ea200000e0000 */
[----:B------:R-:W-:-:S02]  /*aff0*/  F2FP.BF16.F32.PACK_AB R104, R105, R104 ;  /* 0x000000686968723e */ /* 0x000fc400000010ff */
[----:B------:R-:W-:Y:S01]  /*b000*/  MOV R82, R82 ;  /* 0x0000005200527202 */ /* 0x000fe20000000f00 */
[----:B------:R-:W-:Y:S01]  /*b010*/  STSM.16.M88.4 [R86], R12 ;  /* 0x0000000c56007844 */ /* 0x000fe20000000200 */
[----:B------:R-:W-:Y:S02]  /*b020*/  F2FP.BF16.F32.PACK_AB R98, R101, R100 ;  /* 0x000000646562723e */ /* 0x000fe400000010ff */
[----:B------:R-:W-:Y:S02]  /*b030*/  F2FP.BF16.F32.PACK_AB R99, R103, R102 ;  /* 0x000000666763723e */ /* 0x000fe400000010ff */
[----:B------:R-:W-:Y:S02]  /*b040*/  F2FP.BF16.F32.PACK_AB R105, R107, R106 ;  /* 0x0000006a6b69723e */ /* 0x000fe400000010ff */
[----:B------:R-:W-:Y:S01]  /*b050*/  F2FP.BF16.F32.PACK_AB R112, R113, R112 ;  /* 0x000000707170723e */ /* 0x000fe200000010ff */
[----:B------:R-:W-:Y:S01]  /*b060*/  STSM.16.M88.4 [R82], R96 ;  /* 0x0000006052007844 */ /* 0x000fe20000000200 */
[----:B------:R-:W-:-:S02]  /*b070*/  F2FP.BF16.F32.PACK_AB R106, R109, R108 ;  /* 0x0000006c6d6a723e */ /* 0x000fc400000010ff */
[----:B------:R-:W-:Y:S02]  /*b080*/  F2FP.BF16.F32.PACK_AB R107, R111, R110 ;  /* 0x0000006e6f6b723e */ /* 0x000fe400000010ff */
[----:B------:R-:W-:Y:S02]  /*b090*/  F2FP.BF16.F32.PACK_AB R113, R115, R114 ;  /* 0x000000727371723e */ /* 0x000fe400000010ff */
[----:B------:R-:W-:Y:S01]  /*b0a0*/  F2FP.BF16.F32.PACK_AB R114, R117, R116 ;  /* 0x000000747572723e */ /* 0x000fe200000010ff */
[----:B------:R-:W-:Y:S01]  /*b0b0*/  STSM.16.M88.4 [R78], R104 ;  /* 0x000000684e007844 */ /* 0x000fe20000000200 */
[----:B------:R-:W-:Y:S02]  /*b0c0*/  F2FP.BF16.F32.PACK_AB R115, R119, R118 ;  /* 0x000000767773723e */ /* 0x000fe400000010ff */
[C---:B------:R-:W-:Y:S02]  /*b0d0*/  IADD3 R43, P2, R50.reuse, 0x6000, RZ ;  /* 0x00006000322b7810 */ /* 0x040fe40007f5e0ff */
[----:B------:R-:W-:Y:S01]  /*b0e0*/  IADD3 R31, P5, R50, 0x2000, RZ ;  /* 0x00002000321f7810 */ /* 0x000fe20007fbe0ff */
[----:B------:R-:W-:Y:S01]  /*b0f0*/  STSM.16.M88.4 [R75], R112 ;  /* 0x000000704b007844 */ /* 0x000fe20000000200 */
[----:B------:R-:W-:-:S02]  /*b100*/  LOP3.LUT R42, R43, 0x380, RZ, 0xc0, !PT ;  /* 0x000003802b2a7812 */ /* 0x000fc400078ec0ff */
[----:B------:R-:W-:Y:S02]  /*b110*/  LOP3.LUT R30, R31, 0x380, RZ, 0xc0, !PT ;  /* 0x000003801f1e7812 */ /* 0x000fe400078ec0ff */
[----:B------:R-:W-:Y:S02]  /*b120*/  SHF.R.U64 R42, R42, 0x3, RZ ;  /* 0x000000032a2a7819 */ /* 0x000fe400000012ff */
[----:B------:R-:W-:Y:S02]  /*b130*/  SHF.R.U64 R30, R30, 0x3, RZ ;  /* 0x000000031e1e7819 */ /* 0x000fe400000012ff */
[----:B------:R-:W-:Y:S01]  /*b140*/  LOP3.LUT P0, RZ, R210, 0x3, RZ, 0xc0, !PT ;  /* 0x00000003d2ff7812 */ /* 0x000fe2000780c0ff */
[----:B------:R-:W-:Y:S01]  /*b150*/  BAR.SYNC.DEFER_BLOCKING 0x1, 0x100 ;  /* 0x0044000000007b1d */ /* 0x000fe20000010000 */
[----:B------:R-:W-:Y:S02]  /*b160*/  IADD3 R35, P6, R50, 0x3000, RZ ;  /* 0x0000300032237810 */ /* 0x000fe40007fde0ff */
[----:B------:R-:W-:Y:S01]  /*b170*/  LOP3.LUT R42, R42, R43, RZ, 0x3c, !PT ;  /* 0x0000002b2a2a7212 */ /* 0x000fe200078e3cff */
[--C-:B------:R-:W-:Y:S01]  /*b180*/  IMAD.X R43, RZ, RZ, R51.reuse, P2 ;  /* 0x000000ffff2b7224 */ /* 0x100fe200010e0633 */
[----:B------:R-:W-:Y:S01]  /*b190*/  LOP3.LUT R30, R30, R31, RZ, 0x3c, !PT ;  /* 0x0000001f1e1e7212 */ /* 0x000fe200078e3cff */
[----:B------:R-:W-:Y:S01]  /*b1a0*/  IMAD.X R31, RZ, RZ, R51, P5 ;  /* 0x000000ffff1f7224 */ /* 0x000fe200028e0633 */
[----:B------:R-:W-:-:S02]  /*b1b0*/  ISETP.GE.OR P2, PT, R57, R0, P0 ;  /* 0x000000003900720c */ /* 0x000fc40000746670 */
[----:B------:R-:W-:Y:S02]  /*b1c0*/  LOP3.LUT R34, R35, 0x380, RZ, 0xc0, !PT ;  /* 0x0000038023227812 */ /* 0x000fe400078ec0ff */
[----:B------:R-:W-:Y:S02]  /*b1d0*/  ISETP.GE.OR P0, PT, R3, R0, P0 ;  /* 0x000000000300720c */ /* 0x000fe40000706670 */
[----:B------:R-:W-:Y:S02]  /*b1e0*/  IADD3 R39, P5, R50, 0x9000, RZ ;  /* 0x0000900032277810 */ /* 0x000fe40007fbe0ff */
[----:B------:R-:W-:Y:S02]  /*b1f0*/  SHF.R.U64 R34, R34, 0x3, RZ ;  /* 0x0000000322227819 */ /* 0x000fe400000012ff */
[----:B------:R-:W-:Y:S02]  /*b200*/  LOP3.LUT R38, R39, 0x380, RZ, 0xc0, !PT ;  /* 0x0000038027267812 */ /* 0x000fe400078ec0ff */
[----:B------:R-:W-:Y:S01]  /*b210*/  LOP3.LUT R34, R34, R35, RZ, 0x3c, !PT ;  /* 0x0000002322227212 */ /* 0x000fe200078e3cff */
[----:B------:R-:W-:Y:S01]  /*b220*/  IMAD.X R35, RZ, RZ, R51, P6 ;  /* 0x000000ffff237224 */ /* 0x000fe200030e0633 */
[----:B------:R-:W-:-:S02]  /*b230*/  SHF.R.U64 R38, R38, 0x3, RZ ;  /* 0x0000000326267819 */ /* 0x000fc400000012ff */
[----:B------:R-:W-:Y:S01]  /*b240*/  IADD3 R45, P6, R50, 0xa000, RZ ;  /* 0x0000a000322d7810 */ /* 0x000fe20007fde0ff */
[----:B-1----:R1:W-:Y:S01]  /*b250*/  @!P2 ST.E desc[UR8][R64.64], R20 ;  /* 0x000000144000a985 */ /* 0x0023e2000c101908 */
[----:B------:R-:W-:Y:S02]  /*b260*/  LOP3.LUT R38, R38, R39, RZ, 0x3c, !PT ;  /* 0x0000002726267212 */ /* 0x000fe400078e3cff */
[----:B------:R-:W-:Y:S01]  /*b270*/  LOP3.LUT R44, R45, 0x380, RZ, 0xc0, !PT ;  /* 0x000003802d2c7812 */ /* 0x000fe200078ec0ff */
[----:B--2---:R2:W-:Y:S01]  /*b280*/  @!P0 ST.E desc[UR8][R66.64], R2 ;  /* 0x0000000242008985 */ /* 0x0045e2000c101908 */
[----:B------:R-:W-:Y:S02]  /*b290*/  LOP3.LUT R39, R50, 0x380, RZ, 0xc0, !PT ;  /* 0x0000038032277812 */ /* 0x000fe400078ec0ff */
[----:B------:R-:W-:Y:S01]  /*b2a0*/  SHF.R.U64 R44, R44, 0x3, RZ ;  /* 0x000000032c2c7819 */ /* 0x000fe200000012ff */
[----:B------:R3:W5:Y:S01]  /*b2b0*/  LD.E.128 R8, desc[UR8][R30.64] ;  /* 0x000000081e087980 */ /* 0x000762000c101d00 */
[----:B------:R-:W-:-:S02]  /*b2c0*/  SHF.R.U64 R39, R39, 0x3, RZ ;  /* 0x0000000327277819 */ /* 0x000fc400000012ff */
[----:B------:R-:W-:Y:S01]  /*b2d0*/  LOP3.LUT R44, R44, R45, RZ, 0x3c, !PT ;  /* 0x0000002d2c2c7212 */ /* 0x000fe200078e3cff */
[--C-:B------:R-:W-:Y:S01]  /*b2e0*/  IMAD.X R45, RZ, RZ, R51.reuse, P6 ;  /* 0x000000ffff2d7224 */ /* 0x100fe200030e0633 */
[----:B------:R-:W-:Y:S01]  /*b2f0*/  LOP3.LUT R50, R39, R50, RZ, 0x3c, !PT ;  /* 0x0000003227327212 */ /* 0x000fe200078e3cff */
[----:B------:R-:W-:Y:S01]  /*b300*/  IMAD.X R39, RZ, RZ, R51, P5 ;  /* 0x000000ffff277224 */ /* 0x000fe200028e0633 */
[----:B------:R4:W5:Y:S01]  /*b310*/  LD.E.128 R24, desc[UR8][R28.64] ;  /* 0x000000081c187980 */ /* 0x000962000c101d00 */
[----:B---3--:R-:W3:Y:S01]  /*b320*/  @P1 LDC R30, c[0x0][0xbf0] ;  /* 0x0002fc00ff1e1b82 */ /* 0x008ee20000000800 */
[----:B------:R-:W-:Y:S02]  /*b330*/  IMAD R3, R206, 0x20, R209 ;  /* 0x00000020ce037824 */ /* 0x000fe400078e02d1 */
[----:B------:R-:W5:Y:S04]  /*b340*/  LD.E.128 R56, desc[UR8][R50.64] ;  /* 0x0000000832387980 */ /* 0x000f68000c101d00 */
[----:B------:R3:W5:Y:S01]  /*b350*/  LD.E.128 R4, desc[UR8][R34.64] ;  /* 0x0000000822047980 */ /* 0x000762000c101d00 */
[----:B----4-:R-:W4:Y:S03]  /*b360*/  LDC.64 R28, c[0x0][0xae0] ;  /* 0x0002b800ff1c7b82 */ /* 0x010f260000000a00 */
[----:B------:R-:W5:Y:S01]  /*b370*/  LD.E.128 R68, desc[UR8][R36.64] ;  /* 0x0000000824447980 */ /* 0x000f62000c101d00 */
[----:B-1----:R-:W-:-:S03]  /*b380*/  IMAD R20, R74, 0x80, R3 ;  /* 0x000000804a147824 */ /* 0x002fc600078e0203 */
[----:B------:R-:W5:Y:S04]  /*b390*/  LD.E.128 R60, desc[UR8][R40.64] ;  /* 0x00000008283c7980 */ /* 0x000f68000c101d00 */
[----:B------:R-:W5:Y:S04]  /*b3a0*/  LD.E.128 R52, desc[UR8][R42.64] ;  /* 0x000000082a347980 */ /* 0x000f68000c101d00 */
[----:B------:R-:W5:Y:S04]  /*b3b0*/  LD.E.128 R12, desc[UR8][R46.64] ;  /* 0x000000082e0c7980 */ /* 0x000f68000c101d00 */
[----:B------:R1:W5:Y:S04]  /*b3c0*/  LD.E.128 R80, desc[UR8][R32.64] ;  /* 0x0000000820507980 */ /* 0x000368000c101d00 */
[----:B------:R0:W5:Y:S04]  /*b3d0*/  LD.E.128 R76, desc[UR8][R38.64] ;  /* 0x00000008264c7980 */ /* 0x000168000c101d00 */
[----:B--2---:R2:W5:Y:S04]  /*b3e0*/  LD.E.128 R64, desc[UR8][R44.64] ;  /* 0x000000082c407980 */ /* 0x004568000c101d00 */
[----:B------:R-:W5:Y:S01]  /*b3f0*/  LD.E.128 R48, desc[UR8][R48.64] ;  /* 0x0000000830307980 */ /* 0x000f62000c101d00 */
[----:B------:R-:W-:-:S02]  /*b400*/  ULDC.64 UR8, c[0x0][0xae8] ;  /* 0x0002ba0000087ab9 */ /* 0x000fc40000000a00 */
[----:B------:R-:W-:Y:S01]  /*b410*/  UIMAD UR5, UR11, UR8, URZ ;  /* 0x000000080b0572a4 */ /* 0x000fe2000f8e023f */
[----:B0-----:R-:W-:Y:S01]  /*b420*/  @P1 IMAD.HI.U32 R3, R20, R21, RZ ;  /* 0x0000001514031227 */ /* 0x001fe200078e00ff */
[----:B------:R-:W-:Y:S01]  /*b430*/  UIMAD.WIDE.U32 UR6, UR10, UR8, URZ ;  /* 0x000000080a0672a5 */ /* 0x000fe2000f8e003f */
[----:B------:R-:W-:Y:S01]  /*b440*/  @!PT LDS RZ, [RZ] ;  /* 0x00000000fffff984 */ /* 0x000fe20000000800 */
[----:B------:R-:W-:Y:S01]  /*b450*/  @!PT LDS RZ, [RZ] ;  /* 0x00000000fffff984 */ /* 0x000fe20000000800 */
[----:B------:R-:W-:Y:S01]  /*b460*/  @!PT LDS RZ, [RZ] ;  /* 0x00000000fffff984 */ /* 0x000fe20000000800 */
[----:B------:R-:W-:Y:S01]  /*b470*/  @!PT LDS RZ, [RZ] ;  /* 0x00000000fffff984 */ /* 0x000fe20000000800 */
[----:B------:R0:W-:Y:S06]  /*b480*/  MEMBAR.ALL.CTA ;  /* 0x0000000000007992 */ /* 0x0001ec0000008000 */
[----:B0-----:R-:W0:Y:S01]  /*b490*/  FENCE.VIEW.ASYNC.S ;  /* 0x00000000000073c6 */ /* 0x001e220000000000 */
[----:B------:R-:W-:Y:S01]  /*b4a0*/  UIMAD UR5, UR10, UR9, UR5 ;  /* 0x000000090a0572a4 */ /* 0x000fe2000f8e0205 */
[----:B------:R-:W-:Y:S01]  /*b4b0*/  IMAD.MOV.U32 R2, RZ, RZ, R20 ;  /* 0x000000ffff027224 */ /* 0x000fe200078e0014 */
[----:B---3--:R-:W-:Y:S01]  /*b4c0*/  @P1 SHF.R.U32.HI R2, RZ, R30, R3 ;  /* 0x0000001eff021219 */ /* 0x008fe20000011603 */
[----:B------:R-:W-:Y:S01]  /*b4d0*/  ULDC.64 UR8, c[0x0][0xaf0] ;  /* 0x0002bc0000087ab9 */ /* 0x000fe20000000a00 */
[----:B------:R-:W-:-:S02]  /*b4e0*/  UIADD3 UR7, UR7, UR5, URZ ;  /* 0x0000000507077290 */ /* 0x000fc4000fffe03f */
[----:B------:R-:W-:Y:S01]  /*b4f0*/  UIMAD UR5, UR12, UR8, URZ ;  /* 0x000000080c0572a4 */ /* 0x000fe2000f8e023f */
[--C-:B------:R-:W-:Y:S01]  /*b500*/  SHF.R.S32.HI R3, RZ, 0x1f, R2.reuse ;  /* 0x0000001fff037819 */ /* 0x100fe20000011402 */
[----:B------:R-:W-:Y:S01]  /*b510*/  UIMAD.WIDE.U32 UR6, UR14, UR8, UR6 ;  /* 0x000000080e0672a5 */ /* 0x000fe2000f8e0006 */
[----:B------:R-:W-:Y:S01]  /*b520*/  IMAD.MOV R21, RZ, RZ, -R2 ;  /* 0x000000ffff157224 */ /* 0x000fe200078e0a02 */
[----:B------:R-:W-:Y:S02]  /*b530*/  UIMAD UR5, UR14, UR9, UR5 ;  /* 0x000000090e0572a4 */ /* 0x000fe4000f8e0205 */
[----:B----4-:R-:W-:Y:S01]  /*b540*/  IMAD R3, R3, R28, RZ ;  /* 0x0000001c03037224 */ /* 0x010fe200078e02ff */
[----:B------:R-:W-:Y:S01]  /*b550*/  R2UR UR13, R207 ;  /* 0x00000000cf0d72ca */ /* 0x000fe200000e0000 */
[----:B------:R-:W-:Y:S01]  /*b560*/  UIADD3 UR7, UR7, UR5, URZ ;  /* 0x0000000507077290 */ /* 0x000fe2000fffe03f */
[----:B------:R-:W-:Y:S01]  /*b570*/  IMAD R21, R90, R21, R20 ;  /* 0x000000155a157224 */ /* 0x000fe200078e0214 */
[----:B------:R-:W-:Y:S01]  /*b580*/  ULDC.64 UR8, c[0x0][0xad8] ;  /* 0x0002b60000087ab9 */ /* 0x000fe20000000a00 */
[----:B------:R-:W-:Y:S01]  /*b590*/  IMAD R29, R2, R29, R3 ;  /* 0x0000001d021d7224 */ /* 0x000fe200078e0203 */
[----:B------:R-:W-:-:S02]  /*b5a0*/  UIADD3 UR4, UR4, 0x36820, URZ ;  /* 0x0003682004047890 */ /* 0x000fc4000fffe03f */
[----:B------:R-:W-:Y:S01]  /*b5b0*/  SHF.R.S32.HI R20, RZ, 0x1f, R21 ;  /* 0x0000001fff147819 */ /* 0x000fe20000011415 */
[----:B------:R-:W-:Y:S01]  /*b5c0*/  IMAD.WIDE.U32 R2, R2, R28, UR6 ;  /* 0x0000000602027e25 */ /* 0x000fe2000f8e001c */
[----:B------:R-:W-:Y:S01]  /*b5d0*/  UIADD3 UR36, UR36, 0x1, URZ ;  /* 0x0000000124247890 */ /* 0x000fe2000fffe03f */
[----:B------:R-:W-:Y:S02]  /*b5e0*/  ULDC.64 UR10, c[0x0][0xa80] ;  /* 0x0002a000000a7ab9 */ /* 0x000fe40000000a00 */
[----:B------:R-:W-:Y:S02]  /*b5f0*/  IMAD.IADD R3, R3, 0x1, R29 ;  /* 0x0000000103037824 */ /* 0x000fe400078e021d */
[----:B------:R-:W-:Y:S02]  /*b600*/  IMAD R20, R20, UR8, RZ ;  /* 0x0000000814147c24 */ /* 0x000fe4000f8e02ff */
[----:B------:R-:W-:Y:S01]  /*b610*/  IMAD R35, R74, 0x80, R209 ;  /* 0x000000804a237824 */ /* 0x000fe200078e02d1 */
[----:B------:R-:W-:Y:S01]  /*b620*/  ULDC UR5, c[0x0][0xc] ;  /* 0x0000030000057ab9 */ /* 0x000fe20000000800 */
[----:B------:R-:W-:-:S02]  /*b630*/  IMAD R29, R21, UR9, R20 ;  /* 0x00000009151d7c24 */ /* 0x000fc4000f8e0214 */
[----:B------:R-:W-:Y:S01]  /*b640*/  IMAD.WIDE.U32 R2, R21, UR8, R2 ;  /* 0x0000000815027c25 */ /* 0x000fe2000f8e0002 */
[----:B------:R-:W-:Y:S01]  /*b650*/  ISETP.GE.AND P2, PT, R35, R0, PT ;  /* 0x000000002300720c */ /* 0x000fe20003f46270 */
[----:B------:R-:W-:Y:S01]  /*b660*/  UMOV UR6, 0x1 ;  /* 0x0000000100067882 */ /* 0x000fe20000000000 */
[----:B------:R-:W-:Y:S01]  /*b670*/  UIADD3 UR13, UR5, UR13, URZ ;  /* 0x0000000d050d7290 */ /* 0x000fe2000fffe03f */
[----:B------:R-:W-:Y:S01]  /*b680*/  IMAD.IADD R29, R3, 0x1, R29 ;  /* 0x00000001031d7824 */ /* 0x000fe200078e021d */
[----:B------:R-:W-:Y:S01]  /*b690*/  UPRMT UR5, URZ, 0x654, UR4 ;  /* 0x000006543f057896 */ /* 0x000fe20008000004 */
[C---:B-1----:R-:W-:Y:S01]  /*b6a0*/  LEA R32, P1, R2.reuse, UR10, 0x1 ;  /* 0x0000000a02207c11 */ /* 0x042fe2000f8208ff */
[----:B------:R-:W-:Y:S02]  /*b6b0*/  UPRMT UR4, UR6, 0x654, UR4 ;  /* 0x0000065406047896 */ /* 0x000fe40008000004 */
[----:B------:R-:W-:Y:S01]  /*b6c0*/  UISETP.NE.AND UP0, UPT, UR36, 0x2, UPT ;  /* 0x000000022400788c */ /* 0x000fe2000bf05270 */
[----:B------:R-:W-:Y:S01]  /*b6d0*/  VIADD R21, R35, 0x20 ;  /* 0x0000002023157836 */ /* 0x000fe20000000000 */
[----:B------:R-:W-:-:S02]  /*b6e0*/  LEA.HI.X R33, R2, UR11, R29, 0x1, P1 ;  /* 0x0000000b02217c11 */ /* 0x000fc400088f0c1d */
[----:B------:R-:W-:Y:S01]  /*b6f0*/  USEL UR6, URZ, 0x1, UP0 ;  /* 0x000000013f067887 */ /* 0x000fe20008000000 */
[----:B------:R-:W-:Y:S01]  /*b700*/  VIADD R3, R35, 0x40 ;  /* 0x0000004023037836 */ /* 0x000fe20000000000 */
[-C--:B------:R-:W-:Y:S01]  /*b710*/  ISETP.GE.AND P0, PT, R21, R0.reuse, PT ;  /* 0x000000001500720c */ /* 0x080fe20003f06270 */
[----:B0-----:R-:W-:Y:S01]  /*b720*/  SYNCS.ARRIVE.TRANS64.RED.A1T0 RZ, [UR5], RZ ;  /* 0x000000ffffff79a7 */ /* 0x001fe20008100405 */
[----:B------:R-:W-:Y:S01]  /*b730*/  IMAD.U32 R207, RZ, RZ, UR13 ;  /* 0x0000000dffcf7e24 */ /* 0x000fe2000f8e00ff */
[----:B------:R-:W-:Y:S01]  /*b740*/  USEL UR36, UR36, URZ, UP0 ;  /* 0x0000003f24247287 */ /* 0x000fe20008000000 */
[----:B------:R2:W0:Y:S01]  /*b750*/  SHFL.IDX PT, R20, R32, RZ, 0x181f ;  /* 0x00181fff20147589 */ /* 0x00042200000e0000 */
[----:B------:R-:W-:Y:S01]  /*b760*/  ULOP3.LUT UR61, UR61, UR6, URZ, 0x3c, !UPT ;  /* 0x000000063d3d7292 */ /* 0x000fe2000f8e3c3f */
[----:B------:R-:W-:Y:S02]  /*b770*/  BSSY B0, `(.L_x_212) ;  /* 0x0000012000007945 */ /* 0x000fe40003800000 */
[----:B------:R2:W1:Y:S01]  /*b780*/  SHFL.IDX PT, R21, R33, RZ, 0x181f ;  /* 0x00181fff21157589 */ /* 0x00046200000e0000 */
[----:B------:R-:W-:Y:S01]  /*b790*/  SYNCS.ARRIVE.TRANS64.RED.A1T0 RZ, [UR4], RZ ;  /* 0x000000ffffff79a7 */ /* 0x000fe20008100404 */
[----:B------:R-:W-:Y:S01]  /*b7a0*/  ISETP.GE.AND P1, PT, R3, R0, PT ;  /* 0x000000000300720c */ /* 0x000fe20003f26270 */
[----:B------:R-:W-:-:S12]  /*b7b0*/  @P2 BRA `(.L_x_213) ;  /* 0x0000000000342947 */ /* 0x000fd80003800000 */
[----:B------:R-:W-:Y:S01]  /*b7c0*/  ULDC UR4, c[0x0][0xac8] ;  /* 0x0002b20000047ab9 */ /* 0x000fe20000000800 */
[----:B------:R-:W-:Y:S01]  /*b7d0*/  ULDC.64 UR6, c[0x0][0x208] ;  /* 0x0000820000067ab9 */ /* 0x000fe20000000a00 */
[----:B------:R-:W-:Y:S02]  /*b7e0*/  ISETP.GE.AND P3, PT, R205, UR4, PT ;  /* 0x00000004cd007c0c */ /* 0x000fe4000bf66270 */
[----:B------:R-:W-:Y:S02]  /*b7f0*/  ISETP.GE.AND P4, PT, R204, UR4, PT ;  /* 0x00000004cc007c0c */ /* 0x000fe4000bf86270 */
[----:B------:R-:W-:-:S09]  /*b800*/  ISETP.GE.AND P2, PT, R23, UR4, PT ;  /* 0x0000000417007c0c */ /* 0x000fd2000bf46270 */
[-C--:B0-----:R-:W-:Y:S02]  /*b810*/  @!P3 LEA R28, P5, R205, R20.reuse, 0x1 ;  /* 0x00000014cd1cb211 */ /* 0x081fe400078a08ff */
[C---:B------:R-:W-:Y:S02]  /*b820*/  @!P4 LEA R30, P6, R204.reuse, R20, 0x1 ;  /* 0x00000014cc1ec211 */ /* 0x040fe400078c08ff */
[----:B-1----:R-:W-:Y:S01]  /*b830*/  @!P2 IMAD.WIDE R2, R23, 0x2, R20 ;  /* 0x000000021702a825 */ /* 0x002fe200078e0214 */
[-C--:B------:R-:W-:Y:S02]  /*b840*/  @!P3 LEA.HI.X R29, R205, R21.reuse, R220, 0x1, P5 ;  /* 0x00000015cd1db211 */ /* 0x080fe400028f0cdc */
[----:B------:R-:W-:Y:S02]  /*b850*/  @!P4 LEA.HI.X R31, R204, R21, R219, 0x1, P6 ;  /* 0x00000015cc1fc211 */ /* 0x000fe400030f0cdb */
[----:B-----5:R3:W-:Y:S04]  /*b860*/  @!P2 ST.E.128 desc[UR6][R2.64], R56 ;  /* 0x000000380200a985 */ /* 0x0207e8000c101d06 */
[----:B------:R3:W-:Y:S04]  /*b870*/  @!P3 ST.E.128 desc[UR6][R28.64], R68 ;  /* 0x000000441c00b985 */ /* 0x0007e8000c101d06 */
[----:B------:R3:W-:Y:S02]  /*b880*/  @!P4 ST.E.128 desc[UR6][R30.64], R80 ;  /* 0x000000501e00c985 */ /* 0x0007e4000c101d06 */
.L_x_213:
[----:B------:R-:W-:Y:S05]  /*b890*/  BSYNC B0 ;  /* 0x0000000000007941 */ /* 0x000fea0003800000 */
.L_x_212:
[----:B-1----:R1:W4:Y:S01]  /*b8a0*/  SHFL.IDX PT, R21, R33, 0x1, 0x181f ;  /* 0x00381f0021157f89 */ /* 0x00232200000e0000 */
[----:B------:R-:W-:Y:S03]  /*b8b0*/  BSSY B0, `(.L_x_214) ;  /* 0x0000010000007945 */ /* 0x000fe60003800000 */
[----:B0-----:R1:W0:Y:S01]  /*b8c0*/  SHFL.IDX PT, R20, R32, 0x1, 0x181f ;  /* 0x00381f0020147f89 */ /* 0x00122200000e0000 */
[----:B------:R-:W-:Y:S05]  /*b8d0*/  @P0 BRA `(.L_x_215) ;  /* 0x0000000000340947 */ /* 0x000fea0003800000 */
[----:B------:R-:W-:Y:S01]  /*b8e0*/  ULDC UR4, c[0x0][0xac8] ;  /* 0x0002b20000047ab9 */ /* 0x000fe20000000800 */
[----:B------:R-:W-:Y:S01]  /*b8f0*/  ULDC.64 UR6, c[0x0][0x208] ;  /* 0x0000820000067ab9 */ /* 0x000fe20000000a00 */
[----:B------:R-:W-:Y:S02]  /*b900*/  ISETP.GE.AND P4, PT, R205, UR4, PT ;  /* 0x00000004cd007c0c */ /* 0x000fe4000bf86270 */
[----:B------:R-:W-:Y:S02]  /*b910*/  ISETP.GE.AND P5, PT, R204, UR4, PT ;  /* 0x00000004cc007c0c */ /* 0x000fe4000bfa6270 */
[----:B------:R-:W-:-:S09]  /*b920*/  ISETP.GE.AND P3, PT, R23, UR4, PT ;  /* 0x0000000417007c0c */ /* 0x000fd2000bf66270 */
[-C--:B0--3--:R-:W-:Y:S02]  /*b930*/  @!P4 LEA R28, P0, R205, R20.reuse, 0x1 ;  /* 0x00000014cd1cc211 */ /* 0x089fe400078008ff */
[C---:B------:R-:W-:Y:S02]  /*b940*/  @!P5 LEA R30, P2, R204.reuse, R20, 0x1 ;  /* 0x00000014cc1ed211 */ /* 0x040fe400078408ff */
[----:B----4-:R-:W-:Y:S01]  /*b950*/  @!P3 IMAD.WIDE R2, R23, 0x2, R20 ;  /* 0x000000021702b825 */ /* 0x010fe200078e0214 */
[-C--:B------:R-:W-:Y:S02]  /*b960*/  @!P4 LEA.HI.X R29, R205, R21.reuse, R220, 0x1, P0 ;  /* 0x00000015cd1dc211 */ /* 0x080fe400000f0cdc */
[----:B------:R-:W-:Y:S02]  /*b970*/  @!P5 LEA.HI.X R31, R204, R21, R219, 0x1, P2 ;  /* 0x00000015cc1fd211 */ /* 0x000fe400010f0cdb */
[----:B-----5:R0:W-:Y:S04]  /*b980*/  @!P3 ST.E.128 desc[UR6][R2.64], R24 ;  /* 0x000000180200b985 */ /* 0x0201e8000c101d06 */
[----:B------:R0:W-:Y:S04]  /*b990*/  @!P4 ST.E.128 desc[UR6][R28.64], R60 ;  /* 0x0000003c1c00c985 */ /* 0x0001e8000c101d06 */
[----:B------:R0:W-:Y:S02]  /*b9a0*/  @!P5 ST.E.128 desc[UR6][R30.64], R76 ;  /* 0x0000004c1e00d985 */ /* 0x0001e4000c101d06 */
.L_x_215:
[----:B------:R-:W-:Y:S05]  /*b9b0*/  BSYNC B0 ;  /* 0x0000000000007941 */ /* 0x000fea0003800000 */
.L_x_214:
[----:B----4-:R4:W1:Y:S01]  /*b9c0*/  SHFL.IDX PT, R21, R33, 0x2, 0x181f ;  /* 0x00581f0021157f89 */ /* 0x01086200000e0000 */
        /* <DEDUP_REMOVED lines=8> */
[-C--:B0----5:R-:W-:Y:S02]  /*ba50*/  @!P3 LEA R24, P0, R205, R20.reuse, 0x1 ;  /* 0x00000014cd18b211 */ /* 0x0a1fe400078008ff */
[C---:B------:R-:W-:Y:S02]  /*ba60*/  @!P4 LEA R26, P1, R204.reuse, R20, 0x1 ;  /* 0x00000014cc1ac211 */ /* 0x040fe400078208ff */
[----:B-1-3--:R-:W-:Y:S01]  /*ba70*/  @!P2 IMAD.WIDE R2, R23, 0x2, R20 ;  /* 0x000000021702a825 */ /* 0x00afe200078e0214 */
[-C--:B------:R-:W-:Y:S02]  /*ba80*/  @!P3 LEA.HI.X R25, R205, R21.reuse, R220, 0x1, P0 ;  /* 0x00000015cd19b211 */ /* 0x080fe400000f0cdc */
[----:B------:R-:W-:Y:S02]  /*ba90*/  @!P4 LEA.HI.X R27, R204, R21, R219, 0x1, P1 ;  /* 0x00000015cc1bc211 */ /* 0x000fe400008f0cdb */
[----:B------:R0:W-:Y:S04]  /*baa0*/  @!P2 ST.E.128 desc[UR6][R2.64], R8 ;  /* 0x000000080200a985 */ /* 0x0001e8000c101d06 */
[----:B------:R0:W-:Y:S04]  /*bab0*/  @!P3 ST.E.128 desc[UR6][R24.64], R52 ;  /* 0x000000341800b985 */ /* 0x0001e8000c101d06 */
[----:B------:R0:W-:Y:S02]  /*bac0*/  @!P4 ST.E.128 desc[UR6][R26.64], R64 ;  /* 0x000000401a00c985 */ /* 0x0001e4000c101d06 */
.L_x_217:
[----:B------:R-:W-:Y:S05]  /*bad0*/  BSYNC B0 ;  /* 0x0000000000007941 */ /* 0x000fea0003800000 */
.L_x_216:
[----:B0--3--:R-:W-:Y:S01]  /*bae0*/  VIADD R3, R35, 0x60 ;  /* 0x0000006023037836 */ /* 0x009fe20000000000 */
[----:B-----5:R0:W3:Y:S01]  /*baf0*/  SHFL.IDX PT, R9, R33, 0x3, 0x181f ;  /* 0x00781f0021097f89 */ /* 0x0200e200000e0000 */
[----:B------:R-:W-:Y:S01]  /*bb00*/  BSSY B0, `(.L_x_218) ;  /* 0x0000012000007945 */ /* 0x000fe20003800000 */
[----:B------:R-:W-:Y:S02]  /*bb10*/  VIADD R208, R208, 0x1 ;  /* 0x00000001d0d07836 */ /* 0x000fe40000000000 */
[----:B------:R-:W-:Y:S01]  /*bb20*/  ISETP.GE.AND P0, PT, R3, R0, PT ;  /* 0x000000000300720c */ /* 0x000fe20003f06270 */
[----:B------:R0:W0:-:S12]  /*bb30*/  SHFL.IDX PT, R8, R32, 0x3, 0x181f ;  /* 0x00781f0020087f89 */ /* 0x00001800000e0000 */
[----:B------:R-:W-:Y:S05]  /*bb40*/  @P0 BRA `(.L_x_219) ;  /* 0x0000000000340947 */ /* 0x000fea0003800000 */
[----:B------:R-:W-:Y:S01]  /*bb50*/  ULDC UR4, c[0x0][0xac8] ;  /* 0x0002b20000047ab9 */ /* 0x000fe20000000800 */
[----:B------:R-:W-:Y:S01]  /*bb60*/  ULDC.64 UR6, c[0x0][0x208] ;  /* 0x0000820000067ab9 */ /* 0x000fe20000000a00 */
[----:B------:R-:W-:Y:S02]  /*bb70*/  ISETP.GE.AND P3, PT, R205, UR4, PT ;  /* 0x00000004cd007c0c */ /* 0x000fe4000bf66270 */
[----:B------:R-:W-:Y:S02]  /*bb80*/  ISETP.GE.AND P4, PT, R204, UR4, PT ;  /* 0x00000004cc007c0c */ /* 0x000fe4000bf86270 */
[----:B------:R-:W-:-:S09]  /*bb90*/  ISETP.GE.AND P2, PT, R23, UR4, PT ;  /* 0x0000000417007c0c */ /* 0x000fd2000bf46270 */
[-C--:B0-----:R-:W-:Y:S02]  /*bba0*/  @!P3 LEA R10, P0, R205, R8.reuse, 0x1 ;  /* 0x00000008cd0ab211 */ /* 0x081fe400078008ff */
[C---:B------:R-:W-:Y:S02]  /*bbb0*/  @!P4 LEA R20, P1, R204.reuse, R8, 0x1 ;  /* 0x00000008cc14c211 */ /* 0x040fe400078208ff */
[----:B---3--:R-:W-:Y:S01]  /*bbc0*/  @!P2 IMAD.WIDE R2, R23, 0x2, R8 ;  /* 0x000000021702a825 */ /* 0x008fe200078e0208 */
[-C--:B------:R-:W-:Y:S02]  /*bbd0*/  @!P3 LEA.HI.X R11, R205, R9.reuse, R220, 0x1, P0 ;  /* 0x00000009cd0bb211 */ /* 0x080fe400000f0cdc */
[----:B-1----:R-:W-:Y:S02]  /*bbe0*/  @!P4 LEA.HI.X R21, R204, R9, R219, 0x1, P1 ;  /* 0x00000009cc15c211 */ /* 0x002fe400008f0cdb */
[----:B------:R0:W-:Y:S04]  /*bbf0*/  @!P2 ST.E.128 desc[UR6][R2.64], R4 ;  /* 0x000000040200a985 */ /* 0x0001e8000c101d06 */
[----:B------:R0:W-:Y:S04]  /*bc00*/  @!P3 ST.E.128 desc[UR6][R10.64], R12 ;  /* 0x0000000c0a00b985 */ /* 0x0001e8000c101d06 */
[----:B------:R0:W-:Y:S02]  /*bc10*/  @!P4 ST.E.128 desc[UR6][R20.64], R48 ;  /* 0x000000301400c985 */ /* 0x0001e4000c101d06 */
.L_x_219:
[----:B------:R-:W-:Y:S05]  /*bc20*/  BSYNC B0 ;  /* 0x0000000000007941 */ /* 0x000fea0003800000 */
.L_x_218:
[----:B------:R-:W5:Y:S01]  /*bc30*/  LDC R0, c[0x0][0xc34] ;  /* 0x00030d00ff007b82 */ /* 0x000f620000000800 */
[----:B------:R-:W-:-:S13]  /*bc40*/  R2UR UR4, R207 ;  /* 0x00000000cf0472ca */ /* 0x000fda00000e0000 */
[----:B-----5:R-:W-:-:S13]  /*bc50*/  ISETP.LE.AND P0, PT, R0, UR4, PT ;  /* 0x0000000400007c0c */ /* 0x020fda000bf03270 */
[----:B------:R-:W-:Y:S05]  /*bc60*/  @!P0 BRA `(.L_x_220) ;  /* 0xffffff5400888947 */ /* 0x000fea000383ffff */
[----:B------:R-:W-:Y:S05]  /*bc70*/  EXIT ;  /* 0x000000000000794d */ /* 0x000fea0003800000 */
.L_x_186:
        /* <DEDUP_REMOVED lines=8> */
[----:B------:R0:W-:Y:S07]  /*bd00*/  STL [R1], R3 ;  /* 0x0000000301007387 */ /* 0x0001ee0000100800 */
[----:B------:R-:W-:Y:S05]  /*bd10*/  @P0 BRA `(.L_x_221) ;  /* 0x0000004800440947 */ /* 0x000fea0003800000 */
[----:B------:R-:W2:Y:S01]  /*bd20*/  LDL R5, [R1+0x2c] ;  /* 0x00002c0001057983 */ /* 0x000ea20000100800 */
[----:B------:R-:W1:Y:S01]  /*bd30*/  S2UR UR4, SR_CgaCtaId ;  /* 0x00000000000479c3 */ /* 0x000e620000008800 */
[C---:B------:R-:W-:Y:S01]  /*bd40*/  IMAD.SHL.U32 R2, R0.reuse, 0x8, RZ ;  /* 0x0000000800027824 */ /* 0x040fe200078e00ff */
[C---:B------:R-:W-:Y:S01]  /*bd50*/  LOP3.LUT R6, R0.reuse, 0x7f, RZ, 0xc0, !PT ;  /* 0x0000007f00067812 */ /* 0x040fe200078ec0ff */
[----:B------:R-:W-:Y:S01]  /*bd60*/  UMOV UR36, 0x400 ;  /* 0x0000040000247882 */ /* 0x000fe20000000000 */
[----:B------:R-:W-:Y:S01]  /*bd70*/  LOP3.LUT P0, RZ, R0, 0x1f, RZ, 0xc0, !PT ;  /* 0x0000001f00ff7812 */ /* 0x000fe2000780c0ff */
[----:B------:R-:W-:Y:S01]  /*bd80*/  IMAD.MOV.U32 R19, RZ, RZ, RZ ;  /* 0x000000ffff137224 */ /* 0x000fe200078e00ff */
[----:B0-----:R-:W-:Y:S01]  /*bd90*/  LOP3.LUT R3, R2, 0x1f8, RZ, 0xc0, !PT ;  /* 0x000001f802037812 */ /* 0x001fe200078ec0ff */
[----:B------:R-:W-:Y:S01]  /*bda0*/  ULDC.64 UR38, c[0x0][0x198] ;  /* 0x0000660000267ab9 */ /* 0x000fe20000000a00 */
[----:B------:R-:W0:Y:S01]  /*bdb0*/  S2UR UR5, SR_CTAID.X ;  /* 0x00000000000579c3 */ /* 0x000e220000002500 */
[C---:B------:R-:W-:Y:S01]  /*bdc0*/  ISETP.NE.AND P1, PT, R6.reuse, RZ, PT ;  /* 0x000000ff0600720c */ /* 0x040fe20003f25270 */
[----:B------:R-:W-:Y:S01]  /*bdd0*/  ULDC UR37, c[0x0][0xc] ;  /* 0x0000030000257ab9 */ /* 0x000fe20000000800 */
[----:B------:R-:W-:Y:S01]  /*bde0*/  LOP3.LUT R4, R3, 0x38, R0, 0x78, !PT ;  /* 0x0000003803047812 */ /* 0x000fe200078e7800 */
[C---:B------:R-:W-:Y:S01]  /*bdf0*/  IMAD.SHL.U32 R3, R6.reuse, 0x8, RZ ;  /* 0x0000000806037824 */ /* 0x040fe200078e00ff */
[----:B------:R-:W-:Y:S01]  /*be00*/  ISETP.NE.OR P0, PT, R6, RZ, !P0 ;  /* 0x000000ff0600720c */ /* 0x000fe20004705670 */
[----:B------:R-:W-:Y:S01]  /*be10*/  IMAD.SHL.U32 R0, R0, 0x10, RZ ;  /* 0x0000001000007824 */ /* 0x000fe200078e00ff */
[----:B------:R-:W-:-:S02]  /*be20*/  LOP3.LUT R18, R18, 0xfffffffe, RZ, 0xc0, !PT ;  /* 0xfffffffe12127812 */ /* 0x000fc400078ec0ff */
[----:B------:R-:W-:Y:S02]  /*be30*/  LOP3.LUT R3, R4, 0x200, R3, 0xf8, !PT ;  /* 0x0000020004037812 */ /* 0x000fe400078ef803 */
[----:B------:R-:W-:Y:S02]  /*be40*/  SHF.R.U32.HI R4, RZ, 0x3, R6 ;  /* 0x00000003ff047819 */ /* 0x000fe40000011606 */
[----:B------:R-:W-:Y:S02]  /*be50*/  LOP3.LUT R2, R2, 0x38, RZ, 0xc0, !PT ;  /* 0x0000003802027812 */ /* 0x000fe400078ec0ff */
[----:B------:R-:W-:Y:S01]  /*be60*/  LOP3.LUT R6, R4, 0x70, R0, 0xf8, !PT ;  /* 0x0000007004067812 */ /* 0x000fe200078ef800 */
[----:B-1----:R-:W-:Y:S01]  /*be70*/  ULEA UR36, UR4, UR36, 0x18 ;  /* 0x0000002404247291 */ /* 0x002fe2000f8ec03f */
[----:B------:R-:W-:-:S04]  /*be80*/  @P1 LOP3.LUT R18, R18, 0x1, RZ, 0xfc, !PT ;  /* 0x0000000112121812 */ /* 0x000fc800078efcff */
[----:B------:R-:W-:Y:S02]  /*be90*/  LOP3.LUT R18, R18, 0xfffffffd, RZ, 0xc0, !PT ;  /* 0xfffffffd12127812 */ /* 0x000fe400078ec0ff */
[----:B------:R-:W-:Y:S01]  /*bea0*/  LEA R4, R3, UR36, 0x1 ;  /* 0x0000002403047c11 */ /* 0x000fe2000f8e08ff */
[----:B0-----:R-:W-:Y:S01]  /*beb0*/  IMAD.U32 R0, RZ, RZ, UR5 ;  /* 0x00000005ff007e24 */ /* 0x001fe2000f8e00ff */
[----:B------:R-:W-:-:S03]  /*bec0*/  @P0 LOP3.LUT R18, R18, 0x2, RZ, 0xfc, !PT ;  /* 0x0000000212120812 */ /* 0x000fc600078efcff */
[----:B------:R-:W-:Y:S04]  /*bed0*/  STL [R1+0x10], R4 ;  /* 0x0000100401007387 */ /* 0x000fe80000100800 */
[----:B------:R0:W-:Y:S02]  /*bee0*/  STL [R1+0x28], R0 ;  /* 0x0000280001007387 */ /* 0x0001e40000100800 */
[----:B0-----:R-:W-:Y:S01]  /*bef0*/  IMAD.MOV.U32 R0, RZ, RZ, 0x1 ;  /* 0x00000001ff007424 */ /* 0x001fe200078e00ff */
[----:B--2---:R-:W-:-:S05]  /*bf00*/  LOP3.LUT R3, R5, 0x2, RZ, 0xfc, !PT ;  /* 0x0000000205037812 */ /* 0x004fca00078efcff */
[----:B------:R0:W-:Y:S04]  /*bf10*/  STL [R1+0x18], R3 ;  /* 0x0000180301007387 */ /* 0x0001e80000100800 */
[----:B------:R-:W-:Y:S04]  /*bf20*/  STL [R1+0x34], RZ ;  /* 0x000034ff01007387 */ /* 0x000fe80000100800 */
[----:B------:R1:W-:Y:S01]  /*bf30*/  STL [R1], R0 ;  /* 0x0000000001007387 */ /* 0x0003e20000100800 */
[C---:B0-----:R-:W-:Y:S02]  /*bf40*/  LOP3.LUT R3, R2.reuse, 0x40, RZ, 0xfc, !PT ;  /* 0x0000004002037812 */ /* 0x041fe400078efcff */
[----:B-1----:R-:W-:-:S07]  /*bf50*/  LOP3.LUT R0, R2, 0x80, RZ, 0xfc, !PT ;  /* 0x0000008002007812 */ /* 0x002fce00078efcff */
.L_x_309:
[----:B--2---:R-:W2:Y:S01]  /*bf60*/  LDL R2, [R1+0x28] ;  /* 0x0000280001027983 */ /* 0x004ea20000100800 */
[----:B0-----:R-:W0:Y:S01]  /*bf70*/  LDC R0, c[0x0][0xc38] ;  /* 0x00030e00ff007b82 */ /* 0x001e220000000800 */
[----:B------:R-:W-:Y:S05]  /*bf80*/  YIELD ;  /* 0x0000000000007946 */ /* 0x000fea0003800000 */
[----:B------:R-:W-:Y:S02]  /*bf90*/  ULDC.64 UR4, c[0x0][0x418] ;  /* 0x0001060000047ab9 */ /* 0x000fe40000000a00 */
[----:B------:R-:W1:Y:S01]  /*bfa0*/  LDC R16, c[0x0][0xc44] ;  /* 0x00031100ff107b82 */ /* 0x000e620000000800 */
[----:B------:R-:W-:-:S03]  /*bfb0*/  UISETP.NE.U32.AND UP0, UPT, UR4, URZ, UPT ;  /* 0x0000003f0400728c */ /* 0x000fc6000bf05070 */
[----:B------:R-:W-:Y:S01]  /*bfc0*/  ULDC UR4, c[0x0][0x424] ;  /* 0x0001090000047ab9 */ /* 0x000fe20000000800 */
[----:B------:R-:W-:-:S04]  /*bfd0*/  UISETP.NE.AND.EX UP0, UPT, UR5, URZ, UPT, UP0 ;  /* 0x0000003f0500728c */ /* 0x000fc8000bf05300 */
[----:B------:R-:W-:Y:S01]  /*bfe0*/  USEL UR4, UR4, 0x1, UP0 ;  /* 0x0000000104047887 */ /* 0x000fe20008000000 */
[----:B0-----:R-:W-:Y:S02]  /*bff0*/  ISETP.NE.AND P0, PT, R0, 0x1, PT ;  /* 0x000000010000780c */ /* 0x001fe40003f05270 */
[----:B-1----:R-:W-:-:S11]  /*c000*/  ISETP.NE.AND P1, PT, R16, 0x1, PT ;  /* 0x000000011000780c */ /* 0x002fd60003f25270 */
[----:B------:R-:W2:Y:S08]  /*c010*/  @P0 LDC R0, c[0x0][0xc3c] ;  /* 0x00030f00ff000b82 */ /* 0x000eb00000000800 */
[----:B------:R-:W0:Y:S01]  /*c020*/  @P0 LDC R3, c[0x0][0xc40] ;  /* 0x00031000ff030b82 */ /* 0x000e220000000800 */
[----:B--2---:R-:W-:-:S04]  /*c030*/  @P0 IMAD.HI.U32 R0, R2, R0, RZ ;  /* 0x0000000002000227 */ /* 0x004fc800078e00ff */
[----:B------:R-:W-:Y:S01]  /*c040*/  IMAD.MOV.U32 R4, RZ, RZ, R2 ;  /* 0x000000ffff047224 */ /* 0x000fe200078e0002 */
[----:B0-----:R-:W-:Y:S02]  /*c050*/  @P0 SHF.R.U32.HI R4, RZ, R3, R0 ;  /* 0x00000003ff040219 */ /* 0x001fe40000011600 */
[----:B------:R-:W0:Y:S03]  /*c060*/  @P1 LDC.64 R2, c[0x0][0xc48] ;  /* 0x00031200ff021b82 */ /* 0x000e260000000a00 */
[----:B------:R-:W-:Y:S01]  /*c070*/  IMAD.MOV.U32 R5, RZ, RZ, R4 ;  /* 0x000000ffff057224 */ /* 0x000fe200078e0004 */
[----:B------:R1:W-:Y:S04]  /*c080*/  STL [R1+0x1c], R4 ;  /* 0x00001c0401007387 */ /* 0x0003e80000100800 */
[----:B------:R-:W2:Y:S01]  /*c090*/  LDC R0, c[0x0][0x2f0] ;  /* 0x0000bc00ff007b82 */ /* 0x000ea20000000800 */
[----:B0-----:R-:W-:-:S05]  /*c0a0*/  @P1 IMAD.HI.U32 R2, R4, R2, RZ ;  /* 0x0000000204021227 */ /* 0x001fca00078e00ff */
[----:B------:R-:W-:Y:S01]  /*c0b0*/  @P1 SHF.R.U32.HI R5, RZ, R3, R2 ;  /* 0x00000003ff051219 */ /* 0x000fe20000011602 */
[----:B------:R-:W-:Y:S02]  /*c0c0*/  IMAD.MOV.U32 R2, RZ, RZ, RZ ;  /* 0x000000ffff027224 */ /* 0x000fe400078e00ff */
[----:B--2---:R-:W-:Y:S01]  /*c0d0*/  IMAD R6, R0, UR4, RZ ;  /* 0x0000000400067c24 */ /* 0x004fe2000f8e02ff */
        /* <DEDUP_REMOVED lines=12> */
[----:B------:R-:W-:Y:S05]  /*c1a0*/  @!P0 BRA `(.L_x_222) ;  /* 0x0000000000408947 */ /* 0x000fea0003800000 */
        /* <DEDUP_REMOVED lines=15> */
[----:B0-----:R-:W-:Y:S05]  /*c2a0*/  CALL.ABS.NOINC R2 ;  /* 0x0000000002007343 */ /* 0x001fea0003c00000 */
.L_x_222:
        /* <DEDUP_REMOVED lines=8> */
[----:B------:R0:W2:Y:S01]  /*c330*/  LDC.64 R2, c[0x4][R17] ;  /* 0x0100000011027b82 */ /* 0x0000a20000000a00 */
        /* <DEDUP_REMOVED lines=10> */
[----:B--2---:R-:W-:Y:S05]  /*c3e0*/  CALL.ABS.NOINC R2 ;  /* 0x0000000002007343 */ /* 0x004fea0003c00000 */
.L_x_224:
[----:B------:R0:W1:Y:S01]  /*c3f0*/  LDC.64 R2, c[0x4][R17] ;  /* 0x0100000011027b82 */ /* 0x0000620000000a00 */
[----:B------:R-:W-:Y:S01]  /*c400*/  ULDC.64 UR6, c[0x4][0xa8] ;  /* 0x01002a0000067ab9 */ /* 0x000fe20000000a00 */
[----:B------:R-:W-:Y:S01]  /*c410*/  ULDC.64 UR8, c[0x4][0xb0] ;  /* 0x01002c0000087ab9 */ /* 0x000fe20000000a00 */
[----:B------:R-:W-:Y:S01]  /*c420*/  ULDC.64 UR4, c[0x4][0x18] ;  /* 0x0100060000047ab9 */ /* 0x000fe20000000a00 */
[----:B------:R-:W-:Y:S02]  /*c430*/  IMAD.U32 R4, RZ, RZ, UR6 ;  /* 0x00000006ff047e24 */ /* 0x000fe4000f8e00ff */
        /* <DEDUP_REMOVED lines=9> */
[----:B-1----:R-:W-:Y:S05]  /*c4d0*/  CALL.ABS.NOINC R2 ;  /* 0x0000000002007343 */ /* 0x002fea0003c00000 */
.L_x_223:
[----:B------:R-:W2:Y:S01]  /*c4e0*/  LDL R2, [R1+0x24] ;  /* 0x0000240001027983 */ /* 0x000ea20000100800 */
[----:B------:R-:W-:-:S03]  /*c4f0*/  ULDC.64 UR4, c[0x0][0x9f8] ;  /* 0x00027e0000047ab9 */ /* 0x000fc60000000a00 */
[----:B-1----:R-:W3:Y:S01]  /*c500*/  LDL R0, [R1+0x14] ;  /* 0x0000140001007983 */ /* 0x002ee20000100800 */
[----:B------:R-:W-:Y:S01]  /*c510*/  ISETP.NE.U32.AND P0, PT, RZ, UR4, PT ;  /* 0x00000004ff007c0c */ /* 0x000fe2000bf05070 */
[----:B------:R-:W-:-:S03]  /*c520*/  ULDC.64 UR6, c[0x0][0x208] ;  /* 0x0000820000067ab9 */ /* 0x000fc60000000a00 */
[----:B------:R-:W-:Y:S01]  /*c530*/  ISETP.NE.AND.EX P0, PT, RZ, UR5, PT, P0 ;  /* 0x00000005ff007c0c */ /* 0x000fe2000bf05300 */
[----:B--2---:R-:W-:-:S12]  /*c540*/  IMAD.MOV.U32 R17, RZ, RZ, R2 ;  /* 0x000000ffff117224 */ /* 0x004fd800078e0002 */
[----:B------:R-:W3:Y:S02]  /*c550*/  @P0 LDC.64 R2, c[0x0][0x9f8] ;  /* 0x00027e00ff020b82 */ /* 0x000ee40000000a00 */
[----:B---3--:R-:W-:-:S05]  /*c560*/  @P0 IMAD.WIDE R2, R0, 0x4, R2 ;  /* 0x0000000400020825 */ /* 0x008fca00078e0202 */
[----:B------:R0:W2:Y:S01]  /*c570*/  @P0 LDG.E R0, desc[UR6][R2.64] ;  /* 0x0000000602000981 */ /* 0x0000a2000c1e1900 */
[----:B------:R-:W-:Y:S01]  /*c580*/  VIADD R9, R17, 0xffffffff ;  /* 0xffffffff11097836 */ /* 0x000fe20000000000 */
[----:B------:R-:W-:Y:S01]  /*c590*/  UMOV UR4, 0xffffffff ;  /* 0xffffffff00047882 */ /* 0x000fe20000000000 */
[----:B------:R-:W-:-:S03]  /*c5a0*/  LOP3.LUT R18, R18, 0xfffffffb, RZ, 0xc0, !PT ;  /* 0xfffffffb12127812 */ /* 0x000fc600078ec0ff */
[----:B------:R1:W-:Y:S01]  /*c5b0*/  STL [R1+0x20], R9 ;  /* 0x0000200901007387 */ /* 0x0003e20000100800 */
[----:B0-----:R-:W0:Y:S02]  /*c5c0*/  LDC.64 R2, c[0x0][0x418] ;  /* 0x00010600ff027b82 */ /* 0x001e240000000a00 */
[----:B0-----:R-:W-:-:S04]  /*c5d0*/  ISETP.NE.U32.AND P0, PT, R2, RZ, PT ;  /* 0x000000ff0200720c */ /* 0x001fc80003f05070 */
[----:B------:R-:W-:-:S13]  /*c5e0*/  ISETP.NE.AND.EX P1, PT, R3, RZ, PT, P0 ;  /* 0x000000ff0300720c */ /* 0x000fda0003f25300 */
[----:B------:R-:W-:Y:S02]  /*c5f0*/  @P1 LOP3.LUT R18, R18, 0x4, RZ, 0xfc, !PT ;  /* 0x0000000412121812 */ /* 0x000fe400078efcff */
[----:B--2---:R-:W-:Y:S01]  /*c600*/  SHF.R.S32.HI R8, RZ, 0x1f, R0 ;  /* 0x0000001fff087819 */ /* 0x004fe20000011400 */
[----:B------:R1:W-:Y:S01]  /*c610*/  STL [R1+0x8], R0 ;  /* 0x0000080001007387 */ /* 0x0003e20000100800 */
[----:B------:R-:W-:-:S03]  /*c620*/  SEL R17, R0, RZ, !P1 ;  /* 0x000000ff00117207 */ /* 0x000fc60004800000 */
[----:B------:R1:W-:Y:S01]  /*c630*/  STL [R1+0xc], R8 ;  /* 0x00000c0801007387 */ /* 0x0003e20000100800 */
[----:B------:R-:W-:Y:S05]  /*c640*/  BRA.DIV UR4, `(.L_x_225) ;  /* 0x0000004604447947 */ /* 0x000fea000b800000 */
[----:B------:R-:W0:Y:S02]  /*c650*/  S2R R4, SR_TID.X ;  /* 0x0000000000047919 */ /* 0x000e240000002100 */
[----:B0-----:R-:W-:-:S04]  /*c660*/  SHF.R.U32.HI R4, RZ, 0x5, R4 ;  /* 0x00000005ff047819 */ /* 0x001fc80000011604 */
[----:B------:R-:W-:-:S05]  /*c670*/  LOP3.LUT R4, R4, 0x3, RZ, 0xc0, !PT ;  /* 0x0000000304047812 */ /* 0x000fca00078ec0ff */
[----:B------:R0:W2:Y:S02]  /*c680*/  SHFL.IDX PT, R14, R4, RZ, 0x1f ;  /* 0x00001fff040e7589 */ /* 0x0000a400000e0000 */
.L_x_325:
[----:B--2---:R-:W-:Y:S02]  /*c690*/  ISETP.NE.AND P0, PT, R14, RZ, PT ;  /* 0x000000ff0e00720c */ /* 0x004fe40003f05270 */
[----:B------:R-:W-:Y:S02]  /*c6a0*/  PLOP3.LUT P2, PT, PT, PT, PT, 0x8, 0x0 ;  /* 0x000000000000781c */ /* 0x000fe40003f4e170 */
[----:B------:R-:W-:-:S11]  /*c6b0*/  LOP3.LUT R18, R18, 0xfffffff7, RZ, 0xc0, !PT ;  /* 0xfffffff712127812 */ /* 0x000fd600078ec0ff */
[----:B------:R-:W-:Y:S01]  /*c6c0*/  @P2 LOP3.LUT R18, R18, 0x8, RZ, 0xfc, !PT ;  /* 0x0000000812122812 */ /* 0x000fe200078efcff */
[----:B------:R-:W-:Y:S06]  /*c6d0*/  @P0 BRA `(.L_x_226) ;  /* 0x0000000400500947 */ /* 0x000fec0003800000 */
[----:B------:R-:W-:-:S03]  /*c6e0*/  UMOV UR4, 0xffffffff ;  /* 0xffffffff00047882 */ /* 0x000fc60000000000 */
[----:B------:R-:W-:Y:S05]  /*c6f0*/  BRA.DIV UR4, `(.L_x_227) ;  /* 0x00000046044c7947 */ /* 0x000fea000b800000 */
[----:B------:R-:W-:-:S13]  /*c700*/  ELECT P6, URZ, PT ;  /* 0x00000000003f782f */ /* 0x000fda00038c0000 */
.L_x_328:
[----:B------:R-:W-:Y:S05]  /*c710*/  @!P6 BRA `(.L_x_226) ;  /* 0x000000040040e947 */ /* 0x000fea0003800000 */
[----:B------:R2:W-:Y:S01]  /*c720*/  STL [R1+0x4], R9 ;  /* 0x0000040901007387 */ /* 0x0005e20000100800 */
[----:B------:R-:W-:Y:S05]  /*c730*/  @!P1 BRA `(.L_x_228) ;  /* 0x00000000004c9947 */ /* 0x000fea0003800000 */
[----:B------:R-:W3:Y:S01]  /*c740*/  LDC R7, c[0x0][0x43c] ;  /* 0x00010f00ff077b82 */ /* 0x000ee20000000800 */
[----:B------:R-:W-:Y:S01]  /*c750*/  ULDC.64 UR4, c[0x0][0x428] ;  /* 0x00010a0000047ab9 */ /* 0x000fe20000000a00 */
[----:B------:R-:W-:Y:S01]  /*c760*/  ULDC.64 UR6, c[0x0][0x208] ;  /* 0x0000820000067ab9 */ /* 0x000fe20000000a00 */
[----:B---3--:R-:W-:-:S13]  /*c770*/  ISETP.NE.AND P0, PT, R7, 0x1, PT ;  /* 0x000000010700780c */ /* 0x008fda0003f05270 */
[----:B0-----:R-:W0:Y:S02]  /*c780*/  @P0 LDC.64 R4, c[0x0][0x440] ;  /* 0x00011000ff040b82 */ /* 0x001e240000000a00 */
[----:B0-----:R-:W-:-:S04]  /*c790*/  @P0 IMAD.HI.U32 R6, R9, R4, RZ ;  /* 0x0000000409060227 */ /* 0x001fc800078e00ff */
[----:B------:R-:W-:Y:S01]  /*c7a0*/  IMAD.MOV.U32 R4, RZ, RZ, R9 ;  /* 0x000000ffff047224 */ /* 0x000fe200078e0009 */
[----:B------:R-:W-:-:S05]  /*c7b0*/  @P0 SHF.R.U32.HI R4, RZ, R5, R6 ;  /* 0x00000005ff040219 */ /* 0x000fca0000011606 */
[----:B------:R-:W-:-:S04]  /*c7c0*/  IMAD.MOV R5, RZ, RZ, -R4 ;  /* 0x000000ffff057224 */ /* 0x000fc800078e0a04 */
[----:B------:R-:W-:Y:S01]  /*c7d0*/  IMAD R6, R7, R5, R9 ;  /* 0x0000000507067224 */ /* 0x000fe200078e0209 */
[----:B------:R-:W-:-:S04]  /*c7e0*/  SHF.R.S32.HI R5, RZ, 0x1f, R4 ;  /* 0x0000001fff057819 */ /* 0x000fc80000011404 */
[----:B------:R0:W-:Y:S01]  /*c7f0*/  STL [R1+0x4], R6 ;  /* 0x0000040601007387 */ /* 0x0001e20000100800 */
[----:B------:R-:W-:-:S03]  /*c800*/  IMAD.WIDE.U32 R4, R0, UR4, R4 ;  /* 0x0000000400047c25 */ /* 0x000fc6000f8e0004 */
[----:B------:R-:W-:Y:S01]  /*c810*/  LEA R2, P0, R4, R2, 0x2 ;  /* 0x0000000204027211 */ /* 0x000fe200078010ff */
[----:B0-----:R-:W-:-:S04]  /*c820*/  IMAD R6, R8, UR4, RZ ;  /* 0x0000000408067c24 */ /* 0x001fc8000f8e02ff */
[----:B-1----:R-:W-:-:S04]  /*c830*/  IMAD R0, R0, UR5, R6 ;  /* 0x0000000500007c24 */ /* 0x002fc8000f8e0206 */
[----:B------:R-:W-:-:S05]  /*c840*/  IMAD.IADD R0, R5, 0x1, R0 ;  /* 0x0000000105007824 */ /* 0x000fca00078e0200 */
[----:B------:R-:W-:-:S05]  /*c850*/  LEA.HI.X R3, R4, R3, R0, 0x2, P0 ;  /* 0x0000000304037211 */ /* 0x000fca00000f1400 */
[----:B------:R3:W5:Y:S02]  /*c860*/  LDG.E R0, desc[UR6][R2.64] ;  /* 0x0000000602007981 */ /* 0x000764000c1e1900 */
.L_x_228:
[----:B---3--:R-:W3:Y:S01]  /*c870*/  LDL R3, [R1] ;  /* 0x0000000001037983 */ /* 0x008ee20000100800 */
[----:B------:R-:W-:Y:S02]  /*c880*/  LEA R2, R19, UR36, 0x3 ;  /* 0x0000002413027c11 */ /* 0x000fe4000f8e18ff */
[----:B---3--:R-:W-:-:S04]  /*c890*/  SHF.L.U32 R3, R3, 0x1f, RZ ;  /* 0x0000001f03037819 */ /* 0x008fc800000006ff */
[----:B------:R-:W3:Y:S02]  /*c8a0*/  SYNCS.PHASECHK.TRANS64.TRYWAIT P0, [R2+URZ+0x36840], R3 ;  /* 0x03684003020075a7 */ /* 0x000ee4000800017f */
[----:B---3--:R-:W-:Y:S05]  /*c8b0*/  @!P0 BRA `(.L_x_229) ;  /* 0x0000004000fc8947 */ /* 0x008fea0003800000 */
.L_x_329:
[----:B0-----:R-:W4:Y:S01]  /*c8c0*/  LDL R4, [R1+0x18] ;  /* 0x0000180001047983 */ /* 0x001f220000100800 */
[----:B------:R-:W0:Y:S02]  /*c8d0*/  S2R R5, SR_TID.X ;  /* 0x0000000000057919 */ /* 0x000e240000002100 */
[----:B0-----:R-:W-:-:S04]  /*c8e0*/  LOP3.LUT R5, R5, 0x7f, RZ, 0xc0, !PT ;  /* 0x0000007f05057812 */ /* 0x001fc800078ec0ff */
[----:B------:R-:W-:-:S13]  /*c8f0*/  ISETP.NE.AND P0, PT, R5, RZ, PT ;  /* 0x000000ff0500720c */ /* 0x000fda0003f05270 */
[----:B---3--:R-:W-:-:S04]  /*c900*/  @!P0 IMAD.MOV.U32 R3, RZ, RZ, 0xa800 ;  /* 0x0000a800ff038424 */ /* 0x008fc800078e00ff */
[----:B------:R4:W-:Y:S02]  /*c910*/  @!P0 SYNCS.ARRIVE.TRANS64 RZ, [R2+URZ+0x36830], R3 ;  /* 0x0368300302ff89a7 */ /* 0x0009e4000800003f */
[----:B----4-:R-:W-:-:S04]  /*c920*/  PRMT R3, R4, 0x9910, RZ ;  /* 0x0000991004037816 */ /* 0x010fc800000000ff */
[----:B------:R-:W-:-:S13]  /*c930*/  ISETP.NE.AND P0, PT, R3, 0x2, PT ;  /* 0x000000020300780c */ /* 0x000fda0003f05270 */
[----:B------:R-:W-:Y:S05]  /*c940*/  @P0 BRA `(.L_x_230) ;  /* 0x0000000000040947 */ /* 0x000fea0003800000 */
[----:B------:R-:W-:Y:S01]  /*c950*/  BPT.TRAP 0x1 ;  /* 0x000000040000795c */ /* 0x000fe20000300000 */
.L_x_230:
[----:B------:R-:W-:-:S13]  /*c960*/  LOP3.LUT P0, RZ, R18, 0x2, RZ, 0xc0, !PT ;  /* 0x0000000212ff7812 */ /* 0x000fda000780c0ff */
[----:B------:R-:W-:Y:S05]  /*c970*/  @P0 BRA `(.L_x_231) ;  /* 0x0000000000040947 */ /* 0x000fea0003800000 */
[----:B------:R-:W-:Y:S01]  /*c980*/  BPT.TRAP 0x1 ;  /* 0x000000040000795c */ /* 0x000fe20000300000 */
.L_x_231:
[----:B------:R-:W3:Y:S01]  /*c990*/  LDL R4, [R1+0x4] ;  /* 0x0000040001047983 */ /* 0x000ee20000100800 */
[----:B------:R-:W-:Y:S01]  /*c9a0*/  R2UR UR14, R2 ;  /* 0x00000000020e72ca */ /* 0x000fe200000e0000 */
[----:B------:R-:W-:Y:S01]  /*c9b0*/  UIADD3 UR4, UP0, UR38, 0x370, URZ ;  /* 0x0000037026047890 */ /* 0x000fe2000ff1e03f */
[----:B------:R-:W-:Y:S01]  /*c9c0*/  R2UR UR12, R16 ;  /* 0x00000000100c72ca */ /* 0x000fe200000e0000 */
[----:B------:R-:W0:Y:S01]  /*c9d0*/  S2R R5, SR_CgaCtaId ;  /* 0x0000000000057919 */ /* 0x000e220000008800 */
[----:B-----5:R-:W-:Y:S01]  /*c9e0*/  R2UR UR13, R0 ;  /* 0x00000000000d72ca */ /* 0x020fe200000e0000 */
[----:B------:R-:W-:Y:S01]  /*c9f0*/  UMOV UR10, URZ ;  /* 0x0000003f000a7c82 */ /* 0x000fe20008000000 */
[----:B------:R-:W-:Y:S01]  /*ca00*/  UMOV UR18, 0x30000 ;  /* 0x0003000000127882 */ /* 0x000fe20000000000 */
[----:B------:R-:W4:Y:S01]  /*ca10*/  S2R R3, SR_CgaCtaId ;  /* 0x0000000000037919 */ /* 0x000f220000008800 */
[----:B------:R-:W-:Y:S01]  /*ca20*/  UMOV UR6, 0x0 ;  /* 0x0000000000067882 */ /* 0x000fe20000000000 */
[----:B------:R-:W-:Y:S01]  /*ca30*/  UMOV UR7, 0x14f00000 ;  /* 0x14f0000000077882 */ /* 0x000fe20000000000 */
[----:B------:R-:W-:Y:S01]  /*ca40*/  UMOV UR16, 0x40 ;  /* 0x0000004000107882 */ /* 0x000fe20000000000 */
[----:B------:R-:W-:Y:S01]  /*ca50*/  PLOP3.LUT P0, PT, PT, PT, PT, 0x80, 0x0 ;  /* 0x000000000000781c */ /* 0x000fe20003f0f070 */
[----:B------:R-:W-:Y:S01]  /*ca60*/  IMAD.MOV.U32 R17, RZ, RZ, R0 ;  /* 0x000000ffff117224 */ /* 0x000fe200078e0000 */
[----:B------:R-:W-:-:S11]  /*ca70*/  LOP3.LUT R18, R18, 0xfffffff7, RZ, 0xc0, !PT ;  /* 0xfffffff712127812 */ /* 0x000fd600078ec0ff */
[----:B------:R-:W-:Y:S02]  /*ca80*/  @P0 LOP3.LUT R18, R18, 0x8, RZ, 0xfc, !PT ;  /* 0x0000000812120812 */ /* 0x000fe400078efcff */
[----:B0-----:R-:W-:Y:S02]  /*ca90*/  LOP3.LUT R5, R5, 0x1, RZ, 0xc0, !PT ;  /* 0x0000000105057812 */ /* 0x001fe400078ec0ff */
[----:B----4-:R-:W-:-:S03]  /*caa0*/  LOP3.LUT R3, R3, 0x1, RZ, 0xc0, !PT ;  /* 0x0000000103037812 */ /* 0x010fc600078ec0ff */
[----:B------:R-:W-:-:S04]  /*cab0*/  IMAD R5, R5, 0xe00, RZ ;  /* 0x00000e0005057824 */ /* 0x000fc800078e02ff */
[----:B------:R-:W-:Y:S02]  /*cac0*/  IMAD R2, R19, 0x5400, R5 ;  /* 0x0000540013027824 */ /* 0x000fe400078e0205 */
[----:B------:R-:W-:-:S03]  /*cad0*/  IMAD R3, R3, 0x38, RZ ;  /* 0x0000003803037824 */ /* 0x000fc600078e02ff */
[----:B------:R-:W-:Y:S02]  /*cae0*/  R2UR UR5, R2 ;  /* 0x00000000020572ca */ /* 0x000fe400000e0000 */
[----:B------:R-:W-:-:S11]  /*caf0*/  R2UR UR9, R3 ;  /* 0x00000000030972ca */ /* 0x000fd600000e0000 */
[----:B------:R-:W-:Y:S02]  /*cb00*/  ULEA UR8, UR5, UR36, 0x1 ;  /* 0x0000002405087291 */ /* 0x000fe4000f8e083f */
[----:B------:R-:W-:Y:S02]  /*cb10*/  UIADD3.X UR5, URZ, UR39, URZ, UP0, !UPT ;  /* 0x000000273f057290 */ /* 0x000fe400087fe43f */
[----:B------:R-:W-:Y:S02]  /*cb20*/  UIADD3 UR15, UR8, 0x24c00, URZ ;  /* 0x00024c00080f7890 */ /* 0x000fe4000fffe03f */
[----:B------:R-:W-:Y:S01]  /*cb30*/  UIADD3 UR17, UR8, 0x28400, URZ ;  /* 0x0002840008117890 */ /* 0x000fe2000fffe03f */
[----:B---3--:R-:W-:-:S13]  /*cb40*/  R2UR UR11, R4 ;  /* 0x00000000040b72ca */ /* 0x008fda00000e0000 */
[----:B------:R-:W-:Y:S02]  /*cb50*/  UIMAD UR11, UR11, 0x70, UR9 ;  /* 0x000000700b0b78a4 */ /* 0x000fe4000f8e0209 */
[----:B------:R-:W-:Y:S02]  /*cb60*/  UIADD3 UR9, UR14, 0x36830, URZ ;  /* 0x000368300e097890 */ /* 0x000fe4000fffe03f */
[----:B------:R-:W-:-:S07]  /*cb70*/  UIADD3 UR14, UR8, 0x21400, URZ ;  /* 0x00021400080e7890 */ /* 0x000fce000fffe03f */
[----:B------:R-:W-:Y:S01]  /*cb80*/  UMOV UR8, UR14 ;  /* 0x0000000e00087c82 */ /* 0x000fe20008000000 */
[----:B------:R-:W-:Y:S01]  /*cb90*/  UMOV UR14, 0x80 ;  /* 0x00000080000e7882 */ /* 0x000fe20000000000 */
[----:B------:R0:W-:Y:S02]  /*cba0*/  UTMALDG.4D.MULTICAST [UR8], [UR4], UR18, desc[UR6] ;  /* 0x00000608040073b4 */ /* 0x0001e40008019812 */
[----:B0-----:R-:W-:Y:S01]  /*cbb0*/  UMOV UR8, UR15 ;  /* 0x0000000f00087c82 */ /* 0x001fe20008000000 */
[----:B------:R-:W-:Y:S02]  /*cbc0*/  UMOV UR10, UR16 ;  /* 0x00000010000a7c82 */ /* 0x000fe40008000000 */
[----:B------:R0:W-:Y:S02]  /*cbd0*/  UTMALDG.4D.MULTICAST [UR8], [UR4], UR18, desc[UR6] ;  /* 0x00000608040073b4 */ /* 0x0001e40008019812 */
[----:B0-----:R-:W-:Y:S01]  /*cbe0*/  UMOV UR8, UR17 ;  /* 0x0000001100087c82 */ /* 0x001fe20008000000 */
[----:B------:R-:W-:-:S02]  /*cbf0*/  UMOV UR10, UR14 ;  /* 0x0000000e000a7c82 */ /* 0x000fc40008000000 */
[----:B------:R3:W-:Y:S02]  /*cc00*/  UTMALDG.4D.MULTICAST [UR8], [UR4], UR18, desc[UR6] ;  /* 0x00000608040073b4 */ /* 0x0007e40008019812 */
[----:B---3--:R-:W-:Y:S01]  /*cc10*/  NOP ;  /* 0x0000000000007918 */ /* 0x008fe20000000000 */
.L_x_226:
        /* <DEDUP_REMOVED lines=10> */
[----:B0-----:R-:W-:Y:S02]  /*ccc0*/  IMAD.U32 R4, RZ, RZ, UR6 ;  /* 0x00000006ff047e24 */ /* 0x001fe4000f8e00ff */
[----:B------:R-:W0:Y:S01]  /*ccd0*/  LDC.64 R2, c[0x4][R2] ;  /* 0x0100000002027b82 */ /* 0x000e220000000a00 */
[----:B------:R-:W-:Y:S02]  /*cce0*/  IMAD.U32 R5, RZ, RZ, UR7 ;  /* 0x00000007ff057e24 */ /* 0x000fe4000f8e00ff */
[----:B------:R-:W-:Y:S02]  /*ccf0*/  IMAD.U32 R6, RZ, RZ, UR8 ;  /* 0x00000008ff067e24 */ /* 0x000fe4000f8e00ff */
[----:B------:R-:W-:-:S02]  /*cd00*/  IMAD.U32 R7, RZ, RZ, UR9 ;  /* 0x00000009ff077e24 */ /* 0x000fc4000f8e00ff */
[----:B------:R-:W-:Y:S02]  /*cd10*/  IMAD.U32 R10, RZ, RZ, UR4 ;  /* 0x00000004ff0a7e24 */ /* 0x000fe4000f8e00ff */
[----:B------:R-:W-:Y:S02]  /*cd20*/  IMAD.U32 R11, RZ, RZ, UR5 ;  /* 0x00000005ff0b7e24 */ /* 0x000fe4000f8e00ff */
[----:B-1----:R-:W-:Y:S02]  /*cd30*/  IMAD.MOV.U32 R8, RZ, RZ, 0x70 ;  /* 0x00000070ff087424 */ /* 0x002fe400078e00ff */
[----:B------:R-:W-:Y:S02]  /*cd40*/  IMAD.MOV.U32 R12, RZ, RZ, 0x1 ;  /* 0x00000001ff0c7424 */ /* 0x000fe400078e00ff */
[----:B------:R-:W-:-:S07]  /*cd50*/  IMAD.MOV.U32 R13, RZ, RZ, RZ ;  /* 0x000000ffff0d7224 */ /* 0x000fce00078e00ff */
[----:B------:R-:W-:-:S07]  /*cd60*/  LEPC R20, `(.L_x_232) ;  /* 0x000000001014794e */ /* 0x000fce0000000000 */
[----:B0-2---:R-:W-:Y:S05]  /*cd70*/  CALL.ABS.NOINC R2 ;  /* 0x0000000002007343 */ /* 0x005fea0003c00000 */
.L_x_232:
[----:B0-----:R-:W3:Y:S01]  /*cd80*/  LDL.LU R4, [R1+0x14] ;  /* 0x0000140001047983 */ /* 0x001ee20000300800 */
[----:B-1----:R-:W-:Y:S01]  /*cd90*/  SHF.R.S32.HI R0, RZ, 0x1f, R16 ;  /* 0x0000001fff007819 */ /* 0x002fe20000011410 */
[----:B------:R-:W-:Y:S01]  /*cda0*/  ULDC.64 UR4, c[0x0][0x2d8] ;  /* 0x0000b60000047ab9 */ /* 0x000fe20000000a00 */
[----:B------:R-:W0:Y:S01]  /*cdb0*/  LDC R8, c[0x0][0x448] ;  /* 0x00011200ff087b82 */ /* 0x000e220000000800 */
[----:B------:R-:W4:Y:S04]  /*cdc0*/  LDL.LU R7, [R1+0x1c] ;  /* 0x00001c0001077983 */ /* 0x000f280000300800 */
[----:B------:R-:W2:Y:S01]  /*cdd0*/  LDL R5, [R1+0x28] ;  /* 0x0000280001057983 */ /* 0x000ea20000100800 */
        /* <DEDUP_REMOVED lines=9> */
[----:B------:R-:W-:Y:S02]  /*ce70*/  LOP3.LUT R10, R10, 0x38, RZ, 0xc0, !PT ;  /* 0x000000380a0a7812 */ /* 0x000fe400078ec0ff */
[----:B---3--:R-:W-:Y:S01]  /*ce80*/  SHF.R.S32.HI R0, RZ, 0x1f, R4 ;  /* 0x0000001fff007819 */ /* 0x008fe20000011404 */
[----:B------:R-:W-:-:S04]  /*ce90*/  IMAD.WIDE.U32 R2, R4, UR4, R2 ;  /* 0x0000000404027c25 */ /* 0x000fc8000f8e0002 */
[----:B------:R-:W-:Y:S01]  /*cea0*/  IMAD R0, R0, UR4, RZ ;  /* 0x0000000400007c24 */ /* 0x000fe2000f8e02ff */
[----:B------:R-:W-:-:S03]  /*ceb0*/  ULDC UR4, c[0x0][0xc38] ;  /* 0x00030e0000047ab9 */ /* 0x000fc60000000800 */
[----:B------:R-:W-:Y:S02]  /*cec0*/  IMAD R0, R4, UR5, R0 ;  /* 0x0000000504007c24 */ /* 0x000fe4000f8e0200 */
[----:B------:R-:W1:Y:S02]  /*ced0*/  S2R R4, SR_TID.X ;  /* 0x0000000000047919 */ /* 0x000e640000002100 */
[----:B------:R-:W-:Y:S02]  /*cee0*/  IMAD.IADD R3, R3, 0x1, R0 ;  /* 0x0000000103037824 */ /* 0x000fe400078e0200 */
[----:B----4-:R-:W-:Y:S02]  /*cef0*/  IMAD.MOV R0, RZ, RZ, -R7 ;  /* 0x000000ffff007224 */ /* 0x010fe400078e0a07 */
[----:B------:R-:W3:Y:S02]  /*cf00*/  @P0 LDC R7, c[0x0][0x450] ;  /* 0x00011400ff070b82 */ /* 0x000ee40000000800 */
[----:B--2---:R-:W-:Y:S01]  /*cf10*/  IMAD R0, R0, UR4, R5 ;  /* 0x0000000400007c24 */ /* 0x004fe2000f8e0205 */
        /* <DEDUP_REMOVED lines=8> */
[----:B------:R-:W-:-:S05]  /*cfa0*/  LOP3.LUT R0, R4, R5, RZ, 0xfc, !PT ;  /* 0x0000000504007212 */ /* 0x000fca00078efcff */
[----:B0-----:R-:W-:-:S04]  /*cfb0*/  @P0 IMAD.HI.U32 R6, R0, R6, RZ ;  /* 0x0000000600060227 */ /* 0x001fc800078e00ff */
[----:B------:R-:W-:Y:S01]  /*cfc0*/  IMAD.MOV.U32 R4, RZ, RZ, R0 ;  /* 0x000000ffff047224 */ /* 0x000fe200078e0000 */
[----:B---3--:R-:W-:-:S05]  /*cfd0*/  @P0 SHF.R.U32.HI R4, RZ, R7, R6 ;  /* 0x00000007ff040219 */ /* 0x008fca0000011606 */
[----:B------:R-:W-:Y:S02]  /*cfe0*/  IMAD.MOV R6, RZ, RZ, -R4 ;  /* 0x000000ffff067224 */ /* 0x000fe400078e0a04 */
[----:B------:R-:W-:-:S04]  /*cff0*/  IMAD.WIDE.U32 R2, R4, UR4, R2 ;  /* 0x0000000404027c25 */ /* 0x000fc8000f8e0002 */
[----:B------:R-:W-:Y:S01]  /*d000*/  IMAD R0, R8, R6, R0 ;  /* 0x0000000608007224 */ /* 0x000fe200078e0200 */
[----:B------:R-:W-:-:S05]  /*d010*/  SHF.R.S32.HI R6, RZ, 0x1f, R4 ;  /* 0x0000001fff067819 */ /* 0x000fca0000011404 */
[----:B------:R-:W-:Y:S02]  /*d020*/  IMAD R6, R6, UR4, RZ ;  /* 0x0000000406067c24 */ /* 0x000fe4000f8e02ff */
[----:B-1----:R-:W-:Y:S02]  /*d030*/  IMAD.SHL.U32 R9, R9, 0x8, RZ ;  /* 0x0000000809097824 */ /* 0x002fe400078e00ff */
[----:B------:R-:W-:Y:S01]  /*d040*/  IMAD R4, R4, UR5, R6 ;  /* 0x0000000504047c24 */ /* 0x000fe2000f8e0206 */
[----:B------:R-:W-:Y:S02]  /*d050*/  ULDC.64 UR4, c[0x0][0x2c8] ;  /* 0x0000b20000047ab9 */ /* 0x000fe40000000a00 */
[----:B------:R-:W-:Y:S01]  /*d060*/  LOP3.LUT R9, R9, 0x38, RZ, 0xc0, !PT ;  /* 0x0000003809097812 */ /* 0x000fe200078ec0ff */
[----:B------:R-:W-:Y:S01]  /*d070*/  IMAD.IADD R3, R3, 0x1, R4 ;  /* 0x0000000103037824 */ /* 0x000fe200078e0204 */
[----:B------:R-:W-:Y:S02]  /*d080*/  SHF.R.S32.HI R4, RZ, 0x1f, R0 ;  /* 0x0000001fff047819 */ /* 0x000fe40000011400 */
[C---:B------:R-:W-:Y:S01]  /*d090*/  LOP3.LUT R11, R9.reuse, 0x40, RZ, 0xfc, !PT ;  /* 0x00000040090b7812 */ /* 0x040fe200078efcff */
[----:B------:R-:W-:Y:S01]  /*d0a0*/  IMAD.WIDE.U32 R2, R0, UR4, R2 ;  /* 0x0000000400027c25 */ /* 0x000fe2000f8e0002 */
[----:B------:R-:W-:-:S03]  /*d0b0*/  LOP3.LUT R9, R9, 0x80, RZ, 0xfc, !PT ;  /* 0x0000008009097812 */ /* 0x000fc600078efcff */
[----:B------:R-:W-:-:S04]  /*d0c0*/  IMAD R4, R4, UR4, RZ ;  /* 0x0000000404047c24 */ /* 0x000fc8000f8e02ff */
[----:B------:R-:W-:Y:S01]  /*d0d0*/  IMAD R4, R0, UR5, R4 ;  /* 0x0000000500047c24 */ /* 0x000fe2000f8e0204 */
[----:B------:R-:W-:Y:S02]  /*d0e0*/  ULDC.64 UR4, c[0x0][0x280] ;  /* 0x0000a00000047ab9 */ /* 0x000fe40000000a00 */
[----:B------:R-:W-:Y:S01]  /*d0f0*/  LEA R0, P0, R2, UR4, 0x1 ;  /* 0x0000000402007c11 */ /* 0x000fe2000f8008ff */
[----:B------:R-:W-:Y:S01]  /*d100*/  ULDC UR4, c[0x0][0x2b8] ;  /* 0x0000ae0000047ab9 */ /* 0x000fe20000000800 */
[----:B------:R-:W-:Y:S01]  /*d110*/  IMAD.IADD R3, R3, 0x1, R4 ;  /* 0x0000000103037824 */ /* 0x000fe200078e0204 */
[----:B------:R-:W-:Y:S02]  /*d120*/  ISETP.GE.AND P1, PT, R9, UR4, PT ;  /* 0x0000000409007c0c */ /* 0x000fe4000bf26270 */
[----:B------:R0:W5:Y:S01]  /*d130*/  LDL R9, [R1+0x10] ;  /* 0x0000100001097983 */ /* 0x0001620000100800 */
[----:B------:R-:W-:Y:S02]  /*d140*/  ISETP.GE.AND P3, PT, R10, UR4, PT ;  /* 0x000000040a007c0c */ /* 0x000fe4000bf66270 */
[----:B------:R-:W-:-:S02]  /*d150*/  LEA.HI.X R2, R2, UR5, R3, 0x1, P0 ;  /* 0x0000000502027c11 */ /* 0x000fc400080f0c03 */
[----:B------:R-:W-:Y:S01]  /*d160*/  ISETP.GE.AND P0, PT, R11, UR4, PT ;  /* 0x000000040b007c0c */ /* 0x000fe2000bf06270 */
[----:B------:R-:W-:-:S03]  /*d170*/  UMOV UR4, 0xffffffff ;  /* 0xffffffff00047882 */ /* 0x000fc60000000000 */
[----:B0-----:R-:W-:Y:S09]  /*d180*/  BRA.DIV UR4, `(.L_x_233) ;  /* 0x0000003a04dc7947 */ /* 0x001ff2000b800000 */
[----:B------:R-:W0:Y:S01]  /*d190*/  S2R R6, SR_TID.X ;  /* 0x0000000000067919 */ /* 0x000e220000002100 */
[----:B------:R-:W-:Y:S01]  /*d1a0*/  ULDC UR4, c[0x0][0x288] ;  /* 0x0000a20000047ab9 */ /* 0x000fe20000000800 */
[----:B------:R-:W-:Y:S01]  /*d1b0*/  ULDC.64 UR6, c[0x0][0x208] ;  /* 0x0000820000067ab9 */ /* 0x000fe20000000a00 */
[----:B------:R-:W-:Y:S01]  /*d1c0*/  IMAD R3, R8, UR4, RZ ;  /* 0x0000000408037c24 */ /* 0x000fe2000f8e02ff */
[----:B------:R-:W1:Y:S01]  /*d1d0*/  SHFL.IDX PT, R7, R0, RZ, 0x181f ;  /* 0x00181fff00077589 */ /* 0x000e6200000e0000 */
[----:B0-----:R-:W-:-:S04]  /*d1e0*/  LOP3.LUT R6, R6, 0x7f, RZ, 0xc0, !PT ;  /* 0x0000007f06067812 */ /* 0x001fc800078ec0ff */
[----:B------:R-:W-:Y:S02]  /*d1f0*/  SHF.R.U32.HI R11, RZ, 0x3, R6 ;  /* 0x00000003ff0b7819 */ /* 0x000fe40000011606 */
[----:B------:R-:W0:Y:S03]  /*d200*/  SHFL.IDX PT, R6, R2, RZ, 0x181f ;  /* 0x00181fff02067589 */ /* 0x000e2600000e0000 */
[----:B------:R-:W-:-:S04]  /*d210*/  IMAD.IADD R4, R11, 0x1, R5 ;  /* 0x000000010b047824 */ /* 0x000fc800078e0205 */
[C---:B------:R-:W-:Y:S01]  /*d220*/  VIADD R5, R4.reuse, 0x10 ;  /* 0x0000001004057836 */ /* 0x040fe20000000000 */
[----:B------:R-:W-:-:S13]  /*d230*/  ISETP.GE.AND P2, PT, R4, R3, PT ;  /* 0x000000030400720c */ /* 0x000fda0003f46270 */
[----:B-1----:R-:W-:-:S05]  /*d240*/  @!P2 LEA R7, P4, R10, R7, 0x1 ;  /* 0x000000070a07a211 */ /* 0x002fca00078808ff */
[----:B0-----:R-:W-:-:S05]  /*d250*/  @!P2 IMAD.X R6, RZ, RZ, R6, P4 ;  /* 0x000000ffff06a224 */ /* 0x001fca00020e0606 */
[----:B------:R-:W-:-:S04]  /*d260*/  @!P2 LOP3.LUT R7, R7, R6, RZ, 0x3c, !PT ;  /* 0x000000060707a212 */ /* 0x000fc800078e3cff */
[----:B------:R-:W-:-:S04]  /*d270*/  @!P2 LOP3.LUT R6, R7, R6, RZ, 0x3c, !PT ;  /* 0x000000060706a212 */ /* 0x000fc800078e3cff */
[----:B------:R-:W-:-:S05]  /*d280*/  @!P2 LOP3.LUT R7, R7, R6, RZ, 0x3c, !PT ;  /* 0x000000060707a212 */ /* 0x000fca00078e3cff */
[----:B------:R-:W-:Y:S01]  /*d290*/  @!PT LDS RZ, [RZ] ;  /* 0x00000000fffff984 */ /* 0x000fe20000000800 */
[----:B-----5:R-:W-:Y:S04]  /*d2a0*/  @!P2 LDGSTS.E.BYPASS.LTC128B.128 [R9+0x15400], desc[UR6][R6.64], !P3 ;  /* 0x154000000609afae */ /* 0x020fe8000d901d46 */
[----:B------:R-:W-:Y:S04]  /*d2b0*/  @!P2 LDGSTS.E.BYPASS.LTC128B.128 [R9+0x19400], desc[UR6][R6.64+0x80], !P0 ;  /* 0x194000800609afae */ /* 0x000fe8000c101d46 */
[----:B------:R0:W-:Y:S01]  /*d2c0*/  @!P2 LDGSTS.E.BYPASS.LTC128B.128 [R9+0x1d400], desc[UR6][R6.64+0x100], !P1 ;  /* 0x1d4001000609afae */ /* 0x0001e2000c901d46 */
[----:B------:R-:W-:-:S03]  /*d2d0*/  ISETP.GE.AND P2, PT, R5, R3, PT ;  /* 0x000000030500720c */ /* 0x000fc60003f46270 */
[----:B------:R-:W1:Y:S04]  /*d2e0*/  SHFL.IDX PT, R5, R0, 0x1, 0x181f ;  /* 0x00381f0000057f89 */ /* 0x000e6800000e0000 */
[----:B0-----:R-:W0:Y:S06]  /*d2f0*/  SHFL.IDX PT, R6, R2, 0x1, 0x181f ;  /* 0x00381f0002067f89 */ /* 0x001e2c00000e0000 */
[----:B-1----:R-:W-:-:S05]  /*d300*/  @!P2 LEA R5, P4, R10, R5, 0x1 ;  /* 0x000000050a05a211 */ /* 0x002fca00078808ff */
[----:B0-----:R-:W-:-:S04]  /*d310*/  @!P2 IMAD.X R6, RZ, RZ, R6, P4 ;  /* 0x000000ffff06a224 */ /* 0x001fc800020e0606 */
[----:B------:R-:W-:Y:S02]  /*d320*/  @!P2 IMAD.MOV.U32 R7, RZ, RZ, R6 ;  /* 0x000000ffff07a224 */ /* 0x000fe400078e0006 */
[----:B------:R-:W-:Y:S02]  /*d330*/  @!P2 IMAD.MOV.U32 R6, RZ, RZ, R5 ;  /* 0x000000ffff06a224 */ /* 0x000fe400078e0005 */
[----:B------:R-:W-:-:S03]  /*d340*/  VIADD R5, R4, 0x20 ;  /* 0x0000002004057836 */ /* 0x000fc60000000000 */
[----:B------:R-:W-:Y:S04]  /*d350*/  @!P2 LDGSTS.E.BYPASS.LTC128B.128 [R9+0x15c00], desc[UR6][R6.64], !P3 ;  /* 0x15c000000609afae */ /* 0x000fe8000d901d46 */
        /* <DEDUP_REMOVED lines=48> */
[----:B------:R-:W-:Y:S04]  /*d660*/  SHFL.IDX PT, R0, R0, 0x7, 0x181f ;  /* 0x00f81f0000007f89 */ /* 0x000fe800000e0000 */
[----:B0-----:R-:W0:Y:S02]  /*d670*/  SHFL.IDX PT, R6, R2, 0x6, 0x181f ;  /* 0x00d81f0002067f89 */ /* 0x001e2400000e0000 */
[----:B-1----:R-:W-:-:S05]  /*d680*/  @!P2 LEA R5, P4, R10, R5, 0x1 ;  /* 0x000000050a05a211 */ /* 0x002fca00078808ff */
[----:B0-----:R-:W-:-:S04]  /*d690*/  @!P2 IMAD.X R6, RZ, RZ, R6, P4 ;  /* 0x000000ffff06a224 */ /* 0x001fc800020e0606 */
[----:B------:R-:W-:Y:S02]  /*d6a0*/  @!P2 IMAD.MOV.U32 R7, RZ, RZ, R6 ;  /* 0x000000ffff07a224 */ /* 0x000fe400078e0006 */
[----:B------:R-:W-:Y:S02]  /*d6b0*/  @!P2 IMAD.MOV.U32 R6, RZ, RZ, R5 ;  /* 0x000000ffff06a224 */ /* 0x000fe400078e0005 */
[----:B------:R0:W1:Y:S04]  /*d6c0*/  SHFL.IDX PT, R5, R2, 0x7, 0x181f ;  /* 0x00f81f0002057f89 */ /* 0x00006800000e0000 */
[----:B------:R0:W-:Y:S04]  /*d6d0*/  @!P2 LDGSTS.E.BYPASS.LTC128B.128 [R9+0x18400], desc[UR6][R6.64], !P3 ;  /* 0x184000000609afae */ /* 0x0001e8000d901d46 */
[----:B------:R0:W-:Y:S04]  /*d6e0*/  @!P2 LDGSTS.E.BYPASS.LTC128B.128 [R9+0x1c400], desc[UR6][R6.64+0x80], !P0 ;  /* 0x1c4000800609afae */ /* 0x0001e8000c101d46 */
[----:B------:R0:W-:Y:S02]  /*d6f0*/  @!P2 LDGSTS.E.BYPASS.LTC128B.128 [R9+0x20400], desc[UR6][R6.64+0x100], !P1 ;  /* 0x204001000609afae */ /* 0x0001e4000c901d46 */
.L_x_346:
[----:B------:R-:W-:Y:S01]  /*d700*/  VIADD R4, R4, 0x70 ;  /* 0x0000007004047836 */ /* 0x000fe20000000000 */
[----:B------:R-:W-:Y:S04]  /*d710*/  BSSY B0, `(.L_x_234) ;  /* 0x000000c000007945 */ /* 0x000fe80003800000 */
[----:B------:R-:W-:-:S13]  /*d720*/  ISETP.GE.AND P2, PT, R4, R3, PT ;  /* 0x000000030400720c */ /* 0x000fda0003f46270 */
[----:B------:R-:W-:Y:S05]  /*d730*/  @P2 BRA `(.L_x_235) ;  /* 0x0000000000242947 */ /* 0x000fea0003800000 */
[----:B0-----:R-:W-:Y:S01]  /*d740*/  LEA R2, P2, R10, R0, 0x1 ;  /* 0x000000000a027211 */ /* 0x001fe200078408ff */
[----:B------:R-:W-:-:S04]  /*d750*/  ULDC.64 UR4, c[0x0][0x208] ;  /* 0x0000820000047ab9 */ /* 0x000fc80000000a00 */
[----:B-1----:R-:W-:-:S05]  /*d760*/  IMAD.X R3, RZ, RZ, R5, P2 ;  /* 0x000000ffff037224 */ /* 0x002fca00010e0605 */
[----:B------:R-:W-:Y:S01]  /*d770*/  @!PT LDS RZ, [RZ] ;  /* 0x00000000fffff984 */ /* 0x000fe20000000800 */
[----:B------:R-:W-:Y:S01]  /*d780*/  @!PT LDS RZ, [RZ] ;  /* 0x00000000fffff984 */ /* 0x000fe20000000800 */
[----:B------:R-:W-:Y:S01]  /*d790*/  @!PT LDS RZ, [RZ] ;  /* 0x00000000fffff984 */ /* 0x000fe20000000800 */
[----:B------:R2:W-:Y:S04]  /*d7a0*/  LDGSTS.E.BYPASS.LTC128B.128 [R9+0x18c00], desc[UR4][R2.64], !P3 ;  /* 0x18c0000002097fae */ /* 0x0005e8000d901d44 */
[----:B------:R2:W-:Y:S04]  /*d7b0*/  LDGSTS.E.BYPASS.LTC128B.128 [R9+0x1cc00], desc[UR4][R2.64+0x80], !P0 ;  /* 0x1cc0008002097fae */ /* 0x0005e8000c101d44 */
[----:B------:R2:W-:Y:S02]  /*d7c0*/  LDGSTS.E.BYPASS.LTC128B.128 [R9+0x20c00], desc[UR4][R2.64+0x100], !P1 ;  /* 0x20c0010002097fae */ /* 0x0005e4000c901d44 */
.L_x_235:
[----:B------:R-:W-:Y:S05]  /*d7d0*/  BSYNC B0 ;  /* 0x0000000000007941 */ /* 0x000fea0003800000 */
.L_x_234:
[----:B0-2---:R-:W2:Y:S01]  /*d7e0*/  LDL R2, [R1+0x34] ;  /* 0x0000340001027983 */ /* 0x005ea20000100800 */
        /* <DEDUP_REMOVED lines=9> */
[----:B------:R-:W0:Y:S01]  /*d880*/  SYNCS.PHASECHK.TRANS64.TRYWAIT P0, [UR36+0x36820], R0 ;  /* 0x03682000ff0075a7 */ /* 0x000e220008000164 */
[----:B--2---:R-:W-:Y:S02]  /*d890*/  ISETP.GE.AND P1, PT, R2, 0x71, PT ;  /* 0x000000710200780c */ /* 0x004fe40003f26270 */
[----:B0-----:R-:W-:Y:S11]  /*d8a0*/  @!P0 BRA `(.L_x_237) ;  /* 0x0000004000048947 */ /* 0x001ff60003800000 */
.L_x_347:
[----:B------:R-:W-:Y:S05]  /*d8b0*/  BSYNC B0 ;  /* 0x0000000000007941 */ /* 0x000fea0003800000 */
.L_x_236:
[----:B------:R-:W-:Y:S05]  /*d8c0*/  @!P1 BRA `(.L_x_238) ;  /* 0x0000002400b89947 */ /* 0x000fea0003800000 */
[----:B0-----:R-:W2:Y:S01]  /*d8d0*/  LDL R2, [R1+0x24] ;  /* 0x0000240001027983 */ /* 0x001ea20000100800 */
[----:B------:R-:W-:Y:S02]  /*d8e0*/  IMAD.MOV.U32 R0, RZ, RZ, 0x1 ;  /* 0x00000001ff007424 */ /* 0x000fe400078e00ff */
[----:B--2---:R-:W-:-:S05]  /*d8f0*/  IMAD.MOV R8, RZ, RZ, -R2 ;  /* 0x000000ffff087224 */ /* 0x004fca00078e0a02 */
[----:B------:R-:W-:-:S05]  /*d900*/  VIADDMNMX R8, R8, R0, 0xffffffff, !PT ;  /* 0xffffffff08087446 */ /* 0x000fca0007800100 */
[----:B------:R-:W-:-:S05]  /*d910*/  IMAD.IADD R0, R2, 0x1, R8 ;  /* 0x0000000102007824 */ /* 0x000fca00078e0208 */
[----:B------:R-:W-:-:S04]  /*d920*/  LOP3.LUT R0, R0, 0x1, RZ, 0xc0, !PT ;  /* 0x0000000100007812 */ /* 0x000fc800078ec0ff */
[----:B------:R-:W-:Y:S01]  /*d930*/  ISETP.NE.U32.AND P0, PT, R0, 0x1, PT ;  /* 0x000000010000780c */ /* 0x000fe20003f05070 */
[----:B------:R-:W-:-:S12]  /*d940*/  VIADD R0, R2, 0xfffffffe ;  /* 0xfffffffe02007836 */ /* 0x000fd80000000000 */
[----:B------:R-:W-:Y:S05]  /*d950*/  @P0 BRA `(.L_x_239) ;  /* 0x0000000c00300947 */ /* 0x000fea0003800000 */
[----:B------:R-:W2:Y:S01]  /*d960*/  LDL R2, [R1] ;  /* 0x0000000001027983 */ /* 0x000ea20000100800 */
[----:B------:R-:W-:Y:S01]  /*d970*/  LOP3.LUT P2, RZ, R18, 0x8, RZ, 0xc0, !PT ;  /* 0x0000000812ff7812 */ /* 0x000fe2000784c0ff */
[----:B------:R-:W-:Y:S01]  /*d980*/  VIADD R7, R19, 0x1 ;  /* 0x0000000113077836 */ /* 0x000fe20000000000 */
[----:B------:R-:W-:Y:S04]  /*d990*/  BSSY B0, `(.L_x_240) ;  /* 0x00000c4000007945 */ /* 0x000fe80003800000 */
[----:B------:R-:W-:-:S04]  /*d9a0*/  ISETP.NE.AND P0, PT, R7, 0x2, PT ;  /* 0x000000020700780c */ /* 0x000fc80003f05270 */
[----:B------:R-:W-:Y:S02]  /*d9b0*/  SEL R9, RZ, 0x1, P0 ;  /* 0x00000001ff097807 */ /* 0x000fe40000000000 */
[----:B------:R-:W-:Y:S02]  /*d9c0*/  SEL R7, R7, RZ, P0 ;  /* 0x000000ff07077207 */ /* 0x000fe40000000000 */
[----:B--2---:R-:W-:Y:S01]  /*d9d0*/  LOP3.LUT R9, R2, R9, RZ, 0x3c, !PT ;  /* 0x0000000902097212 */ /* 0x004fe200078e3cff */
[----:B------:R-:W-:Y:S06]  /*d9e0*/  @!P2 BRA `(.L_x_241) ;  /* 0x0000000800f8a947 */ /* 0x000fec0003800000 */
[----:B------:R-:W-:Y:S01]  /*d9f0*/  LOP3.LUT P2, RZ, R18, 0x4, RZ, 0xc0, !PT ;  /* 0x0000000412ff7812 */ /* 0x000fe2000784c0ff */
[----:B------:R-:W-:-:S12]  /*da00*/  IMAD.MOV.U32 R4, RZ, RZ, R17 ;  /* 0x000000ffff047224 */ /* 0x000fd800078e0011 */
[----:B------:R-:W-:Y:S05]  /*da10*/  @!P2 BRA `(.L_x_242) ;  /* 0x000000000054a947 */ /* 0x000fea0003800000 */
[----:B------:R-:W2:Y:S01]  /*da20*/  LDL R10, [R1+0xc] ;  /* 0x00000c00010a7983 */ /* 0x000ea20000100800 */
[----:B-1----:R-:W0:Y:S01]  /*da30*/  LDC R5, c[0x0][0x43c] ;  /* 0x00010f00ff057b82 */ /* 0x002e220000000800 */
[----:B------:R-:W-:Y:S02]  /*da40*/  ULDC.64 UR4, c[0x0][0x428] ;  /* 0x00010a0000047ab9 */ /* 0x000fe40000000a00 */
[----:B------:R-:W3:Y:S01]  /*da50*/  LDL R6, [R1+0x8] ;  /* 0x0000080001067983 */ /* 0x000ee20000100800 */
        /* <DEDUP_REMOVED lines=17> */
.L_x_242:
[----:B------:R-:W-:Y:S01]  /*db70*/  LEA R3, R7, UR36, 0x3 ;  /* 0x0000002407037c11 */ /* 0x000fe2000f8e18ff */
[----:B------:R-:W-:Y:S01]  /*db80*/  BSSY B1, `(.L_x_243) ;  /* 0x0000004000017945 */ /* 0x000fe20003800000 */
[----:B------:R-:W-:-:S04]  /*db90*/  SHF.L.U32 R2, R9, 0x1f, RZ ;  /* 0x0000001f09027819 */ /* 0x000fc800000006ff */
[----:B------:R-:W2:Y:S02]  /*dba0*/  SYNCS.PHASECHK.TRANS64.TRYWAIT P0, [R3+URZ+0x36840], R2 ;  /* 0x03684002030075a7 */ /* 0x000ea4000800017f */
[----:B--2---:R-:W-:Y:S05]  /*dbb0*/  @!P0 BRA `(.L_x_244) ;  /* 0x0000003c00588947 */ /* 0x004fea0003800000 */
.L_x_348:
[----:B------:R-:W-:Y:S05]  /*dbc0*/  BSYNC B1 ;  /* 0x0000000000017941 */ /* 0x000fea0003800000 */
.L_x_243:
[----:B01----:R-:W3:Y:S01]  /*dbd0*/  LDL R5, [R1+0x18] ;  /* 0x0000180001057983 */ /* 0x003ee20000100800 */
[----:B------:R-:W0:Y:S02]  /*dbe0*/  S2R R6, SR_TID.X ;  /* 0x0000000000067919 */ /* 0x000e240000002100 */
[----:B0-----:R-:W-:-:S04]  /*dbf0*/  LOP3.LUT R6, R6, 0x7f, RZ, 0xc0, !PT ;  /* 0x0000007f06067812 */ /* 0x001fc800078ec0ff */
[----:B------:R-:W-:-:S13]  /*dc00*/  ISETP.NE.AND P0, PT, R6, RZ, PT ;  /* 0x000000ff0600720c */ /* 0x000fda0003f05270 */
[----:B--2---:R-:W-:-:S04]  /*dc10*/  @!P0 IMAD.MOV.U32 R2, RZ, RZ, 0xa800 ;  /* 0x0000a800ff028424 */ /* 0x004fc800078e00ff */
[----:B------:R3:W-:Y:S02]  /*dc20*/  @!P0 SYNCS.ARRIVE.TRANS64 RZ, [R3+URZ+0x36830], R2 ;  /* 0x0368300203ff89a7 */ /* 0x0007e4000800003f */
[----:B---3--:R-:W-:-:S04]  /*dc30*/  PRMT R2, R5, 0x9910, RZ ;  /* 0x0000991005027816 */ /* 0x008fc800000000ff */
[----:B------:R-:W-:-:S13]  /*dc40*/  ISETP.NE.AND P1, PT, R2, 0x2, PT ;  /* 0x000000020200780c */ /* 0x000fda0003f25270 */
[----:B------:R-:W-:Y:S05]  /*dc50*/  @P1 BRA `(.L_x_245) ;  /* 0x0000000000041947 */ /* 0x000fea0003800000 */
[----:B------:R-:W-:Y:S01]  /*dc60*/  BPT.TRAP 0x1 ;  /* 0x000000040000795c */ /* 0x000fe20000300000 */
.L_x_245:
[----:B------:R-:W-:Y:S01]  /*dc70*/  LOP3.LUT P0, RZ, R18, 0x2, RZ, 0xc0, !PT ;  /* 0x0000000212ff7812 */ /* 0x000fe2000780c0ff */
[----:B------:R-:W-:-:S12]  /*dc80*/  BSSY B1, `(.L_x_246) ;  /* 0x0000003000017945 */ /* 0x000fd80003800000 */
[----:B------:R-:W-:Y:S05]  /*dc90*/  @P0 BRA `(.L_x_247) ;  /* 0x0000000000040947 */ /* 0x000fea0003800000 */
[----:B------:R-:W-:Y:S01]  /*dca0*/  BPT.TRAP 0x1 ;  /* 0x000000040000795c */ /* 0x000fe20000300000 */
.L_x_247:
[----:B------:R-:W-:Y:S05]  /*dcb0*/  BSYNC B1 ;  /* 0x0000000000017941 */ /* 0x000fea0003800000 */
.L_x_246:
[----:B------:R-:W0:Y:S01]  /*dcc0*/  S2R R2, SR_CgaCtaId ;  /* 0x0000000000027919 */ /* 0x000e220000008800 */
[----:B------:R-:W-:Y:S01]  /*dcd0*/  IMAD.MOV.U32 R10, RZ, RZ, RZ ;  /* 0x000000ffff0a7224 */ /* 0x000fe200078e00ff */
[----:B------:R-:W-:Y:S01]  /*dce0*/  UIADD3 UR4, UP0, UR38, 0x370, URZ ;  /* 0x0000037026047890 */ /* 0x000fe2000ff1e03f */
[----:B------:R-:W-:Y:S01]  /*dcf0*/  PLOP3.LUT P0, PT, PT, PT, PT, 0x80, 0x0 ;  /* 0x000000000000781c */ /* 0x000fe20003f0f070 */
[----:B------:R-:W-:Y:S01]  /*dd00*/  VIADD R3, R3, 0x36830 ;  /* 0x0003683003037836 */ /* 0x000fe20000000000 */
[----:B------:R-:W-:Y:S01]  /*dd10*/  UMOV UR6, 0x30000 ;  /* 0x0003000000067882 */ /* 0x000fe20000000000 */
[----:B------:R-:W-:Y:S01]  /*dd20*/  R2UR UR10, R10 ;  /* 0x000000000a0a72ca */ /* 0x000fe200000e0000 */
[----:B------:R-:W-:Y:S01]  /*dd30*/  UIADD3.X UR5, URZ, UR39, URZ, UP0, !UPT ;  /* 0x000000273f057290 */ /* 0x000fe200087fe43f */
[----:B------:R-:W-:Y:S01]  /*dd40*/  UMOV UR14, 0x0 ;  /* 0x00000000000e7882 */ /* 0x000fe20000000000 */
[----:B------:R-:W-:Y:S01]  /*dd50*/  UMOV UR15, 0x14f00000 ;  /* 0x14f00000000f7882 */ /* 0x000fe20000000000 */
[----:B0-----:R-:W-:-:S05]  /*dd60*/  LOP3.LUT R2, R2, 0x1, RZ, 0xc0, !PT ;  /* 0x0000000102027812 */ /* 0x001fca00078ec0ff */
[----:B------:R-:W-:-:S04]  /*dd70*/  IMAD R2, R2, 0xe00, RZ ;  /* 0x00000e0002027824 */ /* 0x000fc800078e02ff */
[----:B------:R-:W-:Y:S02]  /*dd80*/  IMAD R6, R7, 0x5400, R2 ;  /* 0x0000540007067824 */ /* 0x000fe400078e0202 */
[----:B------:R-:W0:Y:S03]  /*dd90*/  S2R R2, SR_CgaCtaId ;  /* 0x0000000000027919 */ /* 0x000e260000008800 */
[----:B------:R-:W-:-:S05]  /*dda0*/  LEA R6, R6, UR36, 0x1 ;  /* 0x0000002406067c11 */ /* 0x000fca000f8e08ff */
[----:B------:R-:W-:Y:S01]  /*ddb0*/  VIADD R5, R6, 0x21400 ;  /* 0x0002140006057836 */ /* 0x000fe20000000000 */
[----:B0-----:R-:W-:-:S05]  /*ddc0*/  LOP3.LUT R2, R2, 0x1, RZ, 0xc0, !PT ;  /* 0x0000000102027812 */ /* 0x001fca00078ec0ff */
[----:B------:R-:W-:-:S04]  /*ddd0*/  IMAD R2, R2, 0x38, RZ ;  /* 0x0000003802027824 */ /* 0x000fc800078e02ff */
[----:B------:R-:W-:-:S07]  /*dde0*/  IMAD R2, R0, 0x70, R2 ;  /* 0x0000007000027824 */ /* 0x000fce00078e0202 */
.L_x_248:
        /* <DEDUP_REMOVED lines=8> */
[----:B------:R0:W-:Y:S02]  /*de70*/  UTMALDG.4D.MULTICAST [UR8], [UR4], UR6, desc[UR14] ;  /* 0x00000e08040073b4 */ /* 0x0001e40008019806 */
[----:B0-----:R-:W-:Y:S05]  /*de80*/  @P0 BRA.U.ANY `(.L_x_248) ;  /* 0xfffffffd00d80947 */ /* 0x001fea000393ffff */
[----:B------:R-:W-:Y:S01]  /*de90*/  IMAD.MOV.U32 R12, RZ, RZ, 0x40 ;  /* 0x00000040ff0c7424 */ /* 0x000fe200078e00ff */
[----:B------:R-:W-:Y:S01]  /*dea0*/  PLOP3.LUT P0, PT, PT, PT, PT, 0x80, 0x0 ;  /* 0x000000000000781c */ /* 0x000fe20003f0f070 */
[----:B------:R-:W-:Y:S01]  /*deb0*/  VIADD R5, R6, 0x24c00 ;  /* 0x00024c0006057836 */ /* 0x000fe20000000000 */
[----:B------:R-:W-:Y:S01]  /*dec0*/  UMOV UR6, 0x30000 ;  /* 0x0003000000067882 */ /* 0x000fe20000000000 */
[----:B------:R-:W-:Y:S01]  /*ded0*/  UMOV UR14, 0x0 ;  /* 0x00000000000e7882 */ /* 0x000fe20000000000 */
[----:B------:R-:W-:Y:S01]  /*dee0*/  R2UR UR10, R12 ;  /* 0x000000000c0a72ca */ /* 0x000fe200000e0000 */
[----:B------:R-:W-:-:S14]  /*def0*/  UMOV UR15, 0x14f00000 ;  /* 0x14f00000000f7882 */ /* 0x000fdc0000000000 */
.L_x_249:
        /* <DEDUP_REMOVED lines=17> */
.L_x_250:
        /* <DEDUP_REMOVED lines=10> */
[----:B------:R-:W2:Y:S01]  /*e0b0*/  LDL.LU R5, [R1] ;  /* 0x0000000001057983 */ /* 0x000ea20000300800 */
[----:B------:R-:W-:Y:S01]  /*e0c0*/  LEA R2, R19, UR36, 0x3 ;  /* 0x0000002413027c11 */ /* 0x000fe2000f8e18ff */
[----:B------:R-:W-:Y:S01]  /*e0d0*/  BSSY B1, `(.L_x_251) ;  /* 0x0000004000017945 */ /* 0x000fe20003800000 */
[----:B--2---:R-:W-:-:S04]  /*e0e0*/  SHF.L.U32 R3, R5, 0x1f, RZ ;  /* 0x0000001f05037819 */ /* 0x004fc800000006ff */
[----:B------:R-:W0:Y:S02]  /*e0f0*/  SYNCS.PHASECHK.TRANS64.TRYWAIT P0, [R2+URZ+0x36860], R3 ;  /* 0x03686003020075a7 */ /* 0x000e24000800017f */
[----:B0-----:R-:W-:Y:S05]  /*e100*/  @!P0 BRA `(.L_x_252) ;  /* 0x0000003800188947 */ /* 0x001fea0003800000 */
.L_x_349:
[----:B------:R-:W-:Y:S05]  /*e110*/  BSYNC B1 ;  /* 0x0000000000017941 */ /* 0x000fea0003800000 */
.L_x_251:
[----:B------:R-:W1:Y:S02]  /*e120*/  S2R R5, SR_TID.X ;  /* 0x0000000000057919 */ /* 0x000e640000002100 */
[----:B-1----:R-:W-:-:S04]  /*e130*/  LOP3.LUT R5, R5, 0x7f, RZ, 0xc0, !PT ;  /* 0x0000007f05057812 */ /* 0x002fc800078ec0ff */
[----:B------:R-:W-:-:S13]  /*e140*/  ISETP.NE.AND P0, PT, R5, RZ, PT ;  /* 0x000000ff0500720c */ /* 0x000fda0003f05270 */
[----:B0-----:R-:W-:-:S04]  /*e150*/  @!P0 IMAD.MOV.U32 R3, RZ, RZ, 0xa800 ;  /* 0x0000a800ff038424 */ /* 0x001fc800078e00ff */
[----:B------:R0:W-:Y:S01]  /*e160*/  @!P0 SYNCS.ARRIVE.TRANS64 RZ, [R2+URZ+0x36850], R3 ;  /* 0x0368500302ff89a7 */ /* 0x0001e2000800003f */
[----:B------:R-:W-:Y:S05]  /*e170*/  @P1 BRA `(.L_x_253) ;  /* 0x0000000000041947 */ /* 0x000fea0003800000 */
[----:B------:R-:W-:Y:S01]  /*e180*/  BPT.TRAP 0x1 ;  /* 0x000000040000795c */ /* 0x000fe20000300000 */
.L_x_253:
[----:B------:R-:W-:Y:S01]  /*e190*/  LOP3.LUT P0, RZ, R18, 0x2, RZ, 0xc0, !PT ;  /* 0x0000000212ff7812 */ /* 0x000fe2000780c0ff */
[----:B------:R-:W-:-:S12]  /*e1a0*/  BSSY B1, `(.L_x_254) ;  /* 0x0000003000017945 */ /* 0x000fd80003800000 */
[----:B------:R-:W-:Y:S05]  /*e1b0*/  @P0 BRA `(.L_x_255) ;  /* 0x0000000000040947 */ /* 0x000fea0003800000 */
[----:B------:R-:W-:Y:S01]  /*e1c0*/  BPT.TRAP 0x1 ;  /* 0x000000040000795c */ /* 0x000fe20000300000 */
.L_x_255:
[----:B------:R-:W-:Y:S05]  /*e1d0*/  BSYNC B1 ;  /* 0x0000000000017941 */ /* 0x000fea0003800000 */
.L_x_254:
[----:B------:R-:W2:Y:S01]  /*e1e0*/  LDL.LU R5, [R1+0x4] ;  /* 0x0000040001057983 */ /* 0x000ea20000300800 */
[----:B0-----:R-:W0:Y:S01]  /*e1f0*/  S2R R3, SR_CgaCtaId ;  /* 0x0000000000037919 */ /* 0x001e220000008800 */
[----:B------:R-:W1:Y:S01]  /*e200*/  S2R R6, SR_CgaCtaId ;  /* 0x0000000000067919 */ /* 0x000e620000008800 */
[----:B------:R-:W-:Y:S01]  /*e210*/  R2UR UR10, R10 ;  /* 0x000000000a0a72ca */ /* 0x000fe200000e0000 */
[----:B------:R-:W-:Y:S01]  /*e220*/  UIADD3 UR4, UP0, UR38, 0x470, URZ ;  /* 0x0000047026047890 */ /* 0x000fe2000ff1e03f */
[----:B------:R-:W-:Y:S01]  /*e230*/  PLOP3.LUT P0, PT, PT, PT, PT, 0x80, 0x0 ;  /* 0x000000000000781c */ /* 0x000fe20003f0f070 */
[----:B------:R-:W-:Y:S01]  /*e240*/  VIADD R2, R2, 0x36850 ;  /* 0x0003685002027836 */ /* 0x000fe20000000000 */
[----:B------:R-:W-:Y:S01]  /*e250*/  UMOV UR6, 0x30000 ;  /* 0x0003000000067882 */ /* 0x000fe20000000000 */
[----:B------:R-:W-:Y:S01]  /*e260*/  UIADD3.X UR5, URZ, UR39, URZ, UP0, !UPT ;  /* 0x000000273f057290 */ /* 0x000fe200087fe43f */
[----:B0-----:R-:W-:-:S05]  /*e270*/  LOP3.LUT R3, R3, 0x1, RZ, 0xc0, !PT ;  /* 0x0000000103037812 */ /* 0x001fca00078ec0ff */
[----:B------:R-:W-:Y:S01]  /*e280*/  IMAD R3, R3, 0xe00, RZ ;  /* 0x00000e0003037824 */ /* 0x000fe200078e02ff */
[----:B-1----:R-:W-:-:S03]  /*e290*/  LOP3.LUT R6, R6, 0x1, RZ, 0xc0, !PT ;  /* 0x0000000106067812 */ /* 0x002fc600078ec0ff */
[----:B------:R-:W-:Y:S02]  /*e2a0*/  IMAD R3, R19, 0x5400, R3 ;  /* 0x0000540013037824 */ /* 0x000fe400078e0203 */
[----:B------:R-:W-:-:S03]  /*e2b0*/  IMAD R6, R6, 0x38, RZ ;  /* 0x0000003806067824 */ /* 0x000fc600078e02ff */
[----:B------:R-:W-:Y:S01]  /*e2c0*/  LEA R3, R3, UR36, 0x1 ;  /* 0x0000002403037c11 */ /* 0x000fe2000f8e08ff */
[----:B------:R-:W-:Y:S01]  /*e2d0*/  UMOV UR14, 0x0 ;  /* 0x00000000000e7882 */ /* 0x000fe20000000000 */
[----:B------:R-:W-:Y:S01]  /*e2e0*/  UMOV UR15, 0x14f00000 ;  /* 0x14f00000000f7882 */ /* 0x000fe20000000000 */
[----:B--2---:R-:W-:Y:S02]  /*e2f0*/  IMAD R5, R5, 0x70, R6 ;  /* 0x0000007005057824 */ /* 0x004fe400078e0206 */
[----:B------:R-:W-:-:S07]  /*e300*/  VIADD R6, R3, 0x400 ;  /* 0x0000040003067836 */ /* 0x000fce0000000000 */
.L_x_256:
        /* <DEDUP_REMOVED lines=10> */
[----:B------:R-:W-:Y:S01]  /*e3b0*/  R2UR UR10, R12 ;  /* 0x000000000c0a72ca */ /* 0x000fe200000e0000 */
[----:B------:R-:W-:Y:S01]  /*e3c0*/  VIADD R6, R3, 0x3c00 ;  /* 0x00003c0003067836 */ /* 0x000fe20000000000 */
[----:B------:R-:W-:Y:S01]  /*e3d0*/  PLOP3.LUT P0, PT, PT, PT, PT, 0x80, 0x0 ;  /* 0x000000000000781c */ /* 0x000fe20003f0f070 */
[----:B------:R-:W-:Y:S01]  /*e3e0*/  UMOV UR6, 0x30000 ;  /* 0x0003000000067882 */ /* 0x000fe20000000000 */
[----:B------:R-:W-:Y:S01]  /*e3f0*/  UMOV UR14, 0x0 ;  /* 0x00000000000e7882 */ /* 0x000fe20000000000 */
[----:B------:R-:W-:-:S10]  /*e400*/  UMOV UR15, 0x14f00000 ;  /* 0x14f00000000f7882 */ /* 0x000fd40000000000 */
.L_x_257:
        /* <DEDUP_REMOVED lines=16> */
.L_x_258:
        /* <DEDUP_REMOVED lines=10> */
[----:B------:R0:W-:Y:S01]  /*e5b0*/  STL [R1+0x4], R0 ;  /* 0x0000040001007387 */ /* 0x0001e20000100800 */
[----:B------:R-:W-:-:S07]  /*e5c0*/  IMAD.MOV.U32 R17, RZ, RZ, R4 ;  /* 0x000000ffff117224 */ /* 0x000fce00078e0004 */
.L_x_241:
[----:B------:R-:W-:Y:S05]  /*e5d0*/  BSYNC B0 ;  /* 0x0000000000007941 */ /* 0x000fea0003800000 */
.L_x_240:
[----:B0-----:R-:W2:Y:S01]  /*e5e0*/  LDL.LU R0, [R1+0x24] ;  /* 0x0000240001007983 */ /* 0x001ea20000300800 */
[----:B------:R-:W-:-:S03]  /*e5f0*/  IMAD.MOV.U32 R19, RZ, RZ, R7 ;  /* 0x000000ffff137224 */ /* 0x000fc600078e0007 */
[----:B------:R0:W-:Y:S02]  /*e600*/  STL [R1], R9 ;  /* 0x0000000901007387 */ /* 0x0001e40000100800 */
[----:B0-2---:R-:W-:-:S07]  /*e610*/  VIADD R0, R0, 0xfffffffd ;  /* 0xfffffffd00007836 */ /* 0x005fce0000000000 */
.L_x_239:
[----:B------:R-:W2:Y:S01]  /*e620*/  LDL.LU R2, [R1+0x20] ;  /* 0x0000200001027983 */ /* 0x000ea20000300800 */
[----:B------:R-:W-:Y:S01]  /*e630*/  IMAD.MOV R8, RZ, RZ, -R8 ;  /* 0x000000ffff087224 */ /* 0x000fe200078e0a08 */
[----:B------:R-:W-:Y:S04]  /*e640*/  BSSY B0, `(.L_x_238) ;  /* 0x0000196000007945 */ /* 0x000fe80003800000 */
[----:B--2---:R-:W-:-:S13]  /*e650*/  ISETP.NE.AND P0, PT, R2, R8, PT ;  /* 0x000000080200720c */ /* 0x004fda0003f05270 */
[----:B------:R-:W-:Y:S05]  /*e660*/  @!P0 BRA `(.L_x_259) ;  /* 0x00000018004c8947 */ /* 0x000fea0003800000 */
[----:B------:R-:W-:-:S07]  /*e670*/  IMAD.MOV.U32 R6, RZ, RZ, R17 ;  /* 0x000000ffff067224 */ /* 0x000fce00078e0011 */
.L_x_298:
[----:B--2---:R-:W2:Y:S01]  /*e680*/  LDL R2, [R1] ;  /* 0x0000000001027983 */ /* 0x004ea20000100800 */
[----:B------:R-:W-:Y:S01]  /*e690*/  LOP3.LUT P1, RZ, R18, 0x8, RZ, 0xc0, !PT ;  /* 0x0000000812ff7812 */ /* 0x000fe2000782c0ff */
[----:B------:R-:W-:Y:S01]  /*e6a0*/  VIADD R4, R19, 0x1 ;  /* 0x0000000113047836 */ /* 0x000fe20000000000 */
[----:B------:R-:W-:Y:S04]  /*e6b0*/  BSSY B1, `(.L_x_260) ;  /* 0x00000c4000017945 */ /* 0x000fe80003800000 */
[----:B------:R-:W-:-:S04]  /*e6c0*/  ISETP.NE.AND P0, PT, R4, 0x2, PT ;  /* 0x000000020400780c */ /* 0x000fc80003f05270 */
[----:B-1----:R-:W-:Y:S02]  /*e6d0*/  SEL R5, RZ, 0x1, P0 ;  /* 0x00000001ff057807 */ /* 0x002fe40000000000 */
[----:B------:R-:W-:Y:S02]  /*e6e0*/  SEL R4, R4, RZ, P0 ;  /* 0x000000ff04047207 */ /* 0x000fe40000000000 */
[----:B--2---:R-:W-:Y:S01]  /*e6f0*/  LOP3.LUT R5, R2, R5, RZ, 0x3c, !PT ;  /* 0x0000000502057212 */ /* 0x004fe200078e3cff */
[----:B0-----:R-:W-:Y:S06]  /*e700*/  @!P1 BRA `(.L_x_261) ;  /* 0x0000000800f89947 */ /* 0x001fec0003800000 */
[----:B------:R-:W-:Y:S01]  /*e710*/  LOP3.LUT P1, RZ, R18, 0x4, RZ, 0xc0, !PT ;  /* 0x0000000412ff7812 */ /* 0x000fe2000782c0ff */
[----:B------:R-:W-:-:S12]  /*e720*/  IMAD.MOV.U32 R8, RZ, RZ, R0 ;  /* 0x000000ffff087224 */ /* 0x000fd800078e0000 */
[----:B------:R-:W-:Y:S05]  /*e730*/  @!P1 BRA `(.L_x_262) ;  /* 0x0000000000549947 */ /* 0x000fea0003800000 */
[----:B------:R-:W2:Y:S01]  /*e740*/  LDL R10, [R1+0xc] ;  /* 0x00000c00010a7983 */ /* 0x000ea20000100800 */
[----:B------:R-:W0:Y:S01]  /*e750*/  LDC R7, c[0x0][0x43c] ;  /* 0x00010f00ff077b82 */ /* 0x000e220000000800 */
[----:B------:R-:W-:Y:S02]  /*e760*/  ULDC.64 UR4, c[0x0][0x428] ;  /* 0x00010a0000047ab9 */ /* 0x000fe40000000a00 */
[----:B------:R-:W3:Y:S01]  /*e770*/  LDL R9, [R1+0x8] ;  /* 0x0000080001097983 */ /* 0x000ee20000100800 */
[----:B------:R-:W-:Y:S01]  /*e780*/  ULDC.64 UR6, c[0x0][0x208] ;  /* 0x0000820000067ab9 */ /* 0x000fe20000000a00 */
[----:B0-----:R-:W-:-:S13]  /*e790*/  ISETP.NE.AND P0, PT, R7, 0x1, PT ;  /* 0x000000010700780c */ /* 0x001fda0003f05270 */
[----:B------:R-:W0:Y:S02]  /*e7a0*/  @P0 LDC.64 R2, c[0x0][0x440] ;  /* 0x00011000ff020b82 */ /* 0x000e240000000a00 */
[----:B0-----:R-:W-:-:S04]  /*e7b0*/  @P0 IMAD.HI.U32 R6, R0, R2, RZ ;  /* 0x0000000200060227 */ /* 0x001fc800078e00ff */
[----:B------:R-:W-:Y:S01]  /*e7c0*/  IMAD.MOV.U32 R2, RZ, RZ, R0 ;  /* 0x000000ffff027224 */ /* 0x000fe200078e0000 */
[----:B------:R-:W-:-:S04]  /*e7d0*/  @P0 SHF.R.U32.HI R2, RZ, R3, R6 ;  /* 0x00000003ff020219 */ /* 0x000fc80000011606 */
[--C-:B------:R-:W-:Y:S01]  /*e7e0*/  SHF.R.S32.HI R3, RZ, 0x1f, R2.reuse ;  /* 0x0000001fff037819 */ /* 0x100fe20000011402 */
[----:B------:R-:W-:-:S04]  /*e7f0*/  IMAD.MOV R8, RZ, RZ, -R2 ;  /* 0x000000ffff087224 */ /* 0x000fc800078e0a02 */
[----:B------:R-:W-:Y:S02]  /*e800*/  IMAD R8, R7, R8, R0 ;  /* 0x0000000807087224 */ /* 0x000fe400078e0200 */
        /* <DEDUP_REMOVED lines=8> */
.L_x_262:
[----:B------:R-:W-:Y:S01]  /*e890*/  LEA R3, R4, UR36, 0x3 ;  /* 0x0000002404037c11 */ /* 0x000fe2000f8e18ff */
[----:B------:R-:W-:Y:S01]  /*e8a0*/  BSSY B2, `(.L_x_263) ;  /* 0x0000004000027945 */ /* 0x000fe20003800000 */
[----:B------:R-:W-:-:S04]  /*e8b0*/  SHF.L.U32 R2, R5, 0x1f, RZ ;  /* 0x0000001f05027819 */ /* 0x000fc800000006ff */
[----:B------:R-:W1:Y:S02]  /*e8c0*/  SYNCS.PHASECHK.TRANS64.TRYWAIT P0, [R3+URZ+0x36840], R2 ;  /* 0x03684002030075a7 */ /* 0x000e64000800017f */
[----:B-1----:R-:W-:Y:S05]  /*e8d0*/  @!P0 BRA `(.L_x_264) ;  /* 0x0000003000388947 */ /* 0x002fea0003800000 */
.L_x_350:
[----:B------:R-:W-:Y:S05]  /*e8e0*/  BSYNC B2 ;  /* 0x0000000000027941 */ /* 0x000fea0003800000 */
.L_x_263:
[----:B0-----:R-:W2:Y:S01]  /*e8f0*/  LDL R7, [R1+0x18] ;  /* 0x0000180001077983 */ /* 0x001ea20000100800 */
[----:B------:R-:W0:Y:S02]  /*e900*/  S2R R9, SR_TID.X ;  /* 0x0000000000097919 */ /* 0x000e240000002100 */
[----:B0-----:R-:W-:-:S04]  /*e910*/  LOP3.LUT R9, R9, 0x7f, RZ, 0xc0, !PT ;  /* 0x0000007f09097812 */ /* 0x001fc800078ec0ff */
[----:B------:R-:W-:-:S13]  /*e920*/  ISETP.NE.AND P0, PT, R9, RZ, PT ;  /* 0x000000ff0900720c */ /* 0x000fda0003f05270 */
[----:B-1----:R-:W-:-:S04]  /*e930*/  @!P0 IMAD.MOV.U32 R2, RZ, RZ, 0xa800 ;  /* 0x0000a800ff028424 */ /* 0x002fc800078e00ff */
[----:B------:R2:W-:Y:S02]  /*e940*/  @!P0 SYNCS.ARRIVE.TRANS64 RZ, [R3+URZ+0x36830], R2 ;  /* 0x0368300203ff89a7 */ /* 0x0005e4000800003f */
[----:B--2---:R-:W-:-:S04]  /*e950*/  PRMT R2, R7, 0x9910, RZ ;  /* 0x0000991007027816 */ /* 0x004fc800000000ff */
[----:B------:R-:W-:-:S13]  /*e960*/  ISETP.NE.AND P1, PT, R2, 0x2, PT ;  /* 0x000000020200780c */ /* 0x000fda0003f25270 */
[----:B------:R-:W-:Y:S05]  /*e970*/  @P1 BRA `(.L_x_265) ;  /* 0x0000000000041947 */ /* 0x000fea0003800000 */
[----:B------:R-:W-:Y:S01]  /*e980*/  BPT.TRAP 0x1 ;  /* 0x000000040000795c */ /* 0x000fe20000300000 */
.L_x_265:
[----:B------:R-:W-:Y:S01]  /*e990*/  LOP3.LUT P0, RZ, R18, 0x2, RZ, 0xc0, !PT ;  /* 0x0000000212ff7812 */ /* 0x000fe2000780c0ff */
[----:B------:R-:W-:-:S12]  /*e9a0*/  BSSY B2, `(.L_x_266) ;  /* 0x0000003000027945 */ /* 0x000fd80003800000 */
[----:B------:R-:W-:Y:S05]  /*e9b0*/  @P0 BRA `(.L_x_267) ;  /* 0x0000000000040947 */ /* 0x000fea0003800000 */
[----:B------:R-:W-:Y:S01]  /*e9c0*/  BPT.TRAP 0x1 ;  /* 0x000000040000795c */ /* 0x000fe20000300000 */
.L_x_267:
[----:B------:R-:W-:Y:S05]  /*e9d0*/  BSYNC B2 ;  /* 0x0000000000027941 */ /* 0x000fea0003800000 */
.L_x_266:
        /* <DEDUP_REMOVED lines=19> */
.L_x_268:
        /* <DEDUP_REMOVED lines=17> */
.L_x_269:
        /* <DEDUP_REMOVED lines=17> */
.L_x_270:
        /* <DEDUP_REMOVED lines=16> */
.L_x_351:
[----:B------:R-:W-:Y:S05]  /*ee30*/  BSYNC B2 ;  /* 0x0000000000027941 */ /* 0x000fea0003800000 */
.L_x_271:
[----:B------:R-:W1:Y:S02]  /*ee40*/  S2R R7, SR_TID.X ;  /* 0x0000000000077919 */ /* 0x000e640000002100 */
[----:B-1----:R-:W-:-:S04]  /*ee50*/  LOP3.LUT R7, R7, 0x7f, RZ, 0xc0, !PT ;  /* 0x0000007f07077812 */ /* 0x002fc800078ec0ff */
[----:B------:R-:W-:-:S13]  /*ee60*/  ISETP.NE.AND P0, PT, R7, RZ, PT ;  /* 0x000000ff0700720c */ /* 0x000fda0003f05270 */
[----:B0-----:R-:W-:-:S04]  /*ee70*/  @!P0 IMAD.MOV.U32 R3, RZ, RZ, 0xa800 ;  /* 0x0000a800ff038424 */ /* 0x001fc800078e00ff */
[----:B------:R0:W-:Y:S01]  /*ee80*/  @!P0 SYNCS.ARRIVE.TRANS64 RZ, [R2+URZ+0x36850], R3 ;  /* 0x0368500302ff89a7 */ /* 0x0001e2000800003f */
[----:B------:R-:W-:Y:S05]  /*ee90*/  @P1 BRA `(.L_x_273) ;  /* 0x0000000000041947 */ /* 0x000fea0003800000 */
[----:B------:R-:W-:Y:S01]  /*eea0*/  BPT.TRAP 0x1 ;  /* 0x000000040000795c */ /* 0x000fe20000300000 */
.L_x_273:
[----:B------:R-:W-:Y:S01]  /*eeb0*/  LOP3.LUT P0, RZ, R18, 0x2, RZ, 0xc0, !PT ;  /* 0x0000000212ff7812 */ /* 0x000fe2000780c0ff */
[----:B------:R-:W-:-:S12]  /*eec0*/  BSSY B2, `(.L_x_274) ;  /* 0x0000003000027945 */ /* 0x000fd80003800000 */
[----:B------:R-:W-:Y:S05]  /*eed0*/  @P0 BRA `(.L_x_275) ;  /* 0x0000000000040947 */ /* 0x000fea0003800000 */
[----:B------:R-:W-:Y:S01]  /*eee0*/  BPT.TRAP 0x1 ;  /* 0x000000040000795c */ /* 0x000fe20000300000 */
.L_x_275:
[----:B------:R-:W-:Y:S05]  /*eef0*/  BSYNC B2 ;  /* 0x0000000000027941 */ /* 0x000fea0003800000 */
.L_x_274:
        /* <DEDUP_REMOVED lines=19> */
.L_x_276:
        /* <DEDUP_REMOVED lines=16> */
.L_x_277:
        /* <DEDUP_REMOVED lines=16> */
.L_x_278:
        /* <DEDUP_REMOVED lines=12> */
.L_x_261:
[----:B------:R-:W-:Y:S05]  /*f2f0*/  BSYNC B1 ;  /* 0x0000000000017941 */ /* 0x000fea0003800000 */
.L_x_260:
[----:B------:R-:W-:Y:S01]  /*f300*/  VIADD R19, R4, 0x1 ;  /* 0x0000000104137836 */ /* 0x000fe20000000000 */
[----:B------:R-:W-:Y:S01]  /*f310*/  LOP3.LUT P1, RZ, R18, 0x8, RZ, 0xc0, !PT ;  /* 0x0000000812ff7812 */ /* 0x000fe2000782c0ff */
[----:B------:R-:W-:Y:S03]  /*f320*/  BSSY B1, `(.L_x_279) ;  /* 0x00000c4000017945 */ /* 0x000fe60003800000 */
[----:B------:R-:W-:-:S04]  /*f330*/  ISETP.NE.AND P0, PT, R19, 0x2, PT ;  /* 0x000000021300780c */ /* 0x000fc80003f05270 */
[----:B------:R-:W-:Y:S02]  /*f340*/  SEL R2, RZ, 0x1, P0 ;  /* 0x00000001ff027807 */ /* 0x000fe40000000000 */
[----:B------:R-:W-:Y:S02]  /*f350*/  SEL R19, R19, RZ, P0 ;  /* 0x000000ff13137207 */ /* 0x000fe40000000000 */
[----:B------:R-:W-:-:S05]  /*f360*/  LOP3.LUT R9, R5, R2, RZ, 0x3c, !PT ;  /* 0x0000000205097212 */ /* 0x000fca00078e3cff */
[----:B------:R1:W-:Y:S01]  /*f370*/  STL [R1], R9 ;  /* 0x0000000901007387 */ /* 0x0003e20000100800 */
[----:B------:R-:W-:Y:S05]  /*f380*/  @!P1 BRA `(.L_x_280) ;  /* 0x0000000800f49947 */ /* 0x000fea0003800000 */
[----:B------:R-:W-:Y:S01]  /*f390*/  LOP3.LUT P1, RZ, R18, 0x4, RZ, 0xc0, !PT ;  /* 0x0000000412ff7812 */ /* 0x000fe2000782c0ff */
[----:B0-----:R-:W-:-:S12]  /*f3a0*/  VIADD R8, R0, 0xffffffff ;  /* 0xffffffff00087836 */ /* 0x001fd80000000000 */
        /* <DEDUP_REMOVED lines=22> */
.L_x_281:
[----:B------:R-:W-:Y:S01]  /*f510*/  LEA R3, R19, UR36, 0x3 ;  /* 0x0000002413037c11 */ /* 0x000fe2000f8e18ff */
[----:B------:R-:W-:Y:S01]  /*f520*/  BSSY B2, `(.L_x_282) ;  /* 0x0000004000027945 */ /* 0x000fe20003800000 */
[----:B------:R-:W-:-:S04]  /*f530*/  SHF.L.U32 R2, R9, 0x1f, RZ ;  /* 0x0000001f09027819 */ /* 0x000fc800000006ff */
[----:B------:R-:W2:Y:S02]  /*f540*/  SYNCS.PHASECHK.TRANS64.TRYWAIT P0, [R3+URZ+0x36840], R2 ;  /* 0x03684002030075a7 */ /* 0x000ea4000800017f */
[----:B--2---:R-:W-:Y:S05]  /*f550*/  @!P0 BRA `(.L_x_283) ;  /* 0x0000002400408947 */ /* 0x004fea0003800000 */
.L_x_352:
[----:B------:R-:W-:Y:S05]  /*f560*/  BSYNC B2 ;  /* 0x0000000000027941 */ /* 0x000fea0003800000 */
.L_x_282:
[----:B0-----:R-:W3:Y:S01]  /*f570*/  LDL R7, [R1+0x18] ;  /* 0x0000180001077983 */ /* 0x001ee20000100800 */
[----:B-1----:R-:W0:Y:S02]  /*f580*/  S2R R9, SR_TID.X ;  /* 0x0000000000097919 */ /* 0x002e240000002100 */
        /* <DEDUP_REMOVED lines=8> */
.L_x_284:
[----:B------:R-:W-:Y:S01]  /*f610*/  LOP3.LUT P0, RZ, R18, 0x2, RZ, 0xc0, !PT ;  /* 0x0000000212ff7812 */ /* 0x000fe2000780c0ff */
[----:B------:R-:W-:-:S12]  /*f620*/  BSSY B2, `(.L_x_285) ;  /* 0x0000003000027945 */ /* 0x000fd80003800000 */
[----:B------:R-:W-:Y:S05]  /*f630*/  @P0 BRA `(.L_x_286) ;  /* 0x0000000000040947 */ /* 0x000fea0003800000 */
[----:B------:R-:W-:Y:S01]  /*f640*/  BPT.TRAP 0x1 ;  /* 0x000000040000795c */ /* 0x000fe20000300000 */
.L_x_286:
[----:B------:R-:W-:Y:S05]  /*f650*/  BSYNC B2 ;  /* 0x0000000000027941 */ /* 0x000fea0003800000 */
.L_x_285:
        /* <DEDUP_REMOVED lines=19> */
.L_x_287:
        /* <DEDUP_REMOVED lines=17> */
.L_x_288:
        /* <DEDUP_REMOVED lines=17> */
.L_x_289:
        /* <DEDUP_REMOVED lines=10> */
[----:B------:R-:W-:Y:S01]  /*fa50*/  SHF.L.U32 R5, R5, 0x1f, RZ ;  /* 0x0000001f05057819 */ /* 0x000fe200000006ff */
[----:B------:R-:W-:Y:S01]  /*fa60*/  BSSY B2, `(.L_x_290) ;  /* 0x0000004000027945 */ /* 0x000fe20003800000 */
[----:B------:R-:W-:-:S04]  /*fa70*/  LEA R2, R4, UR36, 0x3 ;  /* 0x0000002404027c11 */ /* 0x000fc8000f8e18ff */
[----:B------:R-:W0:Y:S02]  /*fa80*/  SYNCS.PHASECHK.TRANS64.TRYWAIT P0, [R2+URZ+0x36860], R5 ;  /* 0x03686005020075a7 */ /* 0x000e24000800017f */
[----:B0-----:R-:W-:Y:S05]  /*fa90*/  @!P0 BRA `(.L_x_291) ;  /* 0x0000002000048947 */ /* 0x001fea0003800000 */
.L_x_353:
[----:B------:R-:W-:Y:S05]  /*faa0*/  BSYNC B2 ;  /* 0x0000000000027941 */ /* 0x000fea0003800000 */
.L_x_290:
[----:B------:R-:W1:Y:S02]  /*fab0*/  S2R R3, SR_TID.X ;  /* 0x0000000000037919 */ /* 0x000e640000002100 */
[----:B-1----:R-:W-:-:S04]  /*fac0*/  LOP3.LUT R3, R3, 0x7f, RZ, 0xc0, !PT ;  /* 0x0000007f03037812 */ /* 0x002fc800078ec0ff */
[----:B------:R-:W-:-:S13]  /*fad0*/  ISETP.NE.AND P0, PT, R3, RZ, PT ;  /* 0x000000ff0300720c */ /* 0x000fda0003f05270 */
[----:B------:R-:W-:-:S04]  /*fae0*/  @!P0 IMAD.MOV.U32 R3, RZ, RZ, 0xa800 ;  /* 0x0000a800ff038424 */ /* 0x000fc800078e00ff */
[----:B------:R1:W-:Y:S01]  /*faf0*/  @!P0 SYNCS.ARRIVE.TRANS64 RZ, [R2+URZ+0x36850], R3 ;  /* 0x0368500302ff89a7 */ /* 0x0003e2000800003f */
[----:B------:R-:W-:Y:S05]  /*fb00*/  @P1 BRA `(.L_x_292) ;  /* 0x0000000000041947 */ /* 0x000fea0003800000 */
[----:B------:R-:W-:Y:S01]  /*fb10*/  BPT.TRAP 0x1 ;  /* 0x000000040000795c */ /* 0x000fe20000300000 */
.L_x_292:
[----:B------:R-:W-:Y:S01]  /*fb20*/  LOP3.LUT P0, RZ, R18, 0x2, RZ, 0xc0, !PT ;  /* 0x0000000212ff7812 */ /* 0x000fe2000780c0ff */
[----:B------:R-:W-:-:S12]  /*fb30*/  BSSY B2, `(.L_x_293) ;  /* 0x0000003000027945 */ /* 0x000fd80003800000 */
[----:B------:R-:W-:Y:S05]  /*fb40*/  @P0 BRA `(.L_x_294) ;  /* 0x0000000000040947 */ /* 0x000fea0003800000 */
[----:B------:R-:W-:Y:S01]  /*fb50*/  BPT.TRAP 0x1 ;  /* 0x000000040000795c */ /* 0x000fe20000300000 */
.L_x_294:
[----:B------:R-:W-:Y:S05]  /*fb60*/  BSYNC B2 ;  /* 0x0000000000027941 */ /* 0x000fea0003800000 */
.L_x_293:
[----:B0-----:R-:W2:Y:S01]  /*fb70*/  LDL.LU R5, [R1+0x4] ;  /* 0x0000040001057983 */ /* 0x001ea20000300800 */
[----:B-1----:R-:W0:Y:S01]  /*fb80*/  S2R R3, SR_CgaCtaId ;  /* 0x0000000000037919 */ /* 0x002e220000008800 */
        /* <DEDUP_REMOVED lines=17> */
.L_x_295:
        /* <DEDUP_REMOVED lines=16> */
.L_x_296:
        /* <DEDUP_REMOVED lines=16> */
.L_x_297:
        /* <DEDUP_REMOVED lines=12> */
.L_x_280:
[----:B------:R-:W-:Y:S05]  /*ff60*/  BSYNC B1 ;  /* 0x0000000000017941 */ /* 0x000fea0003800000 */
.L_x_279:
[C---:B------:R-:W-:Y:S01]  /*ff70*/  ISETP.GT.AND P0, PT, R0.reuse, 0x1, PT ;  /* 0x000000010000780c */ /* 0x040fe20003f04270 */
[----:B------:R-:W-:-:S12]  /*ff80*/  VIADD R0, R0, 0xfffffffe ;  /* 0xfffffffe00007836 */ /* 0x000fd80000000000 */
[----:B------:R-:W-:Y:S05]  /*ff90*/  @P0 BRA `(.L_x_298) ;  /* 0xffffffe400b80947 */ /* 0x000fea000383ffff */
.L_x_259:
[----:B------:R-:W-:Y:S05]  /*ffa0*/  BSYNC B0 ;  /* 0x0000000000007941 */ /* 0x000fea0003800000 */
.L_x_238:
[----:B------:R-:W-:Y:S01]  /*ffb0*/  LOP3.LUT P0, RZ, R18, 0x8, RZ, 0xc0, !PT ;  /* 0x0000000812ff7812 */ /* 0x000fe2000780c0ff */
[----:B------:R-:W-:-:S12]  /*ffc0*/  BSSY B0, `(.L_x_299) ;  /* 0x0000055000007945 */ /* 0x000fd80003800000 */
[----:B------:R-:W-:Y:S05]  /*ffd0*/  @!P0 BRA `(.L_x_300) ;  /* 0x00000004004c8947 */ /* 0x000fea0003800000 */
[----:B0-----:R-:W3:Y:S01]  /*ffe0*/  LDL R2, [R1] ;  /* 0x0000000001027983 */ /* 0x001ee20000100800 */
[----:B------:R-:W-:Y:S01]  /*fff0*/  LEA R0, R19, UR36, 0x3 ;  /* 0x0000002413007c11 */ /* 0x000fe2000f8e18ff */
[----:B------:R-:W-:Y:S01]  /*10000*/  BSSY B1, `(.L_x_301) ;  /* 0x0000004000017945 */ /* 0x000fe20003800000 */
[----:B---3--:R-:W-:-:S04]  /*10010*/  SHF.L.U32 R2, R2, 0x1f, RZ ;  /* 0x0000001f02027819 */ /* 0x008fc800000006ff */
[----:B------:R-:W0:Y:S02]  /*10020*/  SYNCS.PHASECHK.TRANS64.TRYWAIT P0, [R0+URZ+0x36860], R2 ;  /* 0x03686002000075a7 */ /* 0x000e24000800017f */
[----:B0-----:R-:W-:Y:S05]  /*10030*/  @!P0 BRA `(.L_x_302) ;  /* 0x0000001800b08947 */ /* 0x001fea0003800000 */
.L_x_354:
[----:B------:R-:W-:Y:S05]  /*10040*/  BSYNC B1 ;  /* 0x0000000000017941 */ /* 0x000fea0003800000 */
.L_x_301:
[----:B------:R-:W3:Y:S01]  /*10050*/  LDL R3, [R1+0x18] ;  /* 0x0000180001037983 */ /* 0x000ee20000100800 */
[----:B------:R-:W4:Y:S02]  /*10060*/  S2R R4, SR_TID.X ;  /* 0x0000000000047919 */ /* 0x000f240000002100 */
[----:B----4-:R-:W-:-:S04]  /*10070*/  LOP3.LUT R4, R4, 0x7f, RZ, 0xc0, !PT ;  /* 0x0000007f04047812 */ /* 0x010fc800078ec0ff */
[----:B------:R-:W-:-:S13]  /*10080*/  ISETP.NE.AND P0, PT, R4, RZ, PT ;  /* 0x000000ff0400720c */ /* 0x000fda0003f05270 */
[----:B0-----:R-:W-:-:S04]  /*10090*/  @!P0 IMAD.MOV.U32 R2, RZ, RZ, 0xa800 ;  /* 0x0000a800ff028424 */ /* 0x001fc800078e00ff */
[----:B------:R3:W-:Y:S02]  /*100a0*/  @!P0 SYNCS.ARRIVE.TRANS64 RZ, [R0+URZ+0x36850], R2 ;  /* 0x0368500200ff89a7 */ /* 0x0007e4000800003f */
[----:B---3--:R-:W-:-:S04]  /*100b0*/  PRMT R2, R3, 0x9910, RZ ;  /* 0x0000991003027816 */ /* 0x008fc800000000ff */
[----:B------:R-:W-:-:S13]  /*100c0*/  ISETP.NE.AND P0, PT, R2, 0x2, PT ;  /* 0x000000020200780c */ /* 0x000fda0003f05270 */
[----:B------:R-:W-:Y:S05]  /*100d0*/  @P0 BRA `(.L_x_303) ;  /* 0x0000000000040947 */ /* 0x000fea0003800000 */
[----:B------:R-:W-:Y:S01]  /*100e0*/  BPT.TRAP 0x1 ;  /* 0x000000040000795c */ /* 0x000fe20000300000 */
.L_x_303:
[----:B------:R-:W-:Y:S01]  /*100f0*/  LOP3.LUT P0, RZ, R18, 0x2, RZ, 0xc0, !PT ;  /* 0x0000000212ff7812 */ /* 0x000fe2000780c0ff */
[----:B------:R-:W-:-:S12]  /*10100*/  BSSY B1, `(.L_x_304) ;  /* 0x0000003000017945 */ /* 0x000fd80003800000 */
[----:B------:R-:W-:Y:S05]  /*10110*/  @P0 BRA `(.L_x_305) ;  /* 0x0000000000040947 */ /* 0x000fea0003800000 */
[----:B------:R-:W-:Y:S01]  /*10120*/  BPT.TRAP 0x1 ;  /* 0x000000040000795c */ /* 0x000fe20000300000 */
.L_x_305:
[----:B------:R-:W-:Y:S05]  /*10130*/  BSYNC B1 ;  /* 0x0000000000017941 */ /* 0x000fea0003800000 */
.L_x_304:
[----:B------:R-:W3:Y:S01]  /*10140*/  LDL R3, [R1+0x4] ;  /* 0x0000040001037983 */ /* 0x000ee20000100800 */
[----:B------:R-:W0:Y:S01]  /*10150*/  S2R R2, SR_CgaCtaId ;  /* 0x0000000000027919 */ /* 0x000e220000008800 */
[----:B------:R-:W4:Y:S01]  /*10160*/  S2R R4, SR_CgaCtaId ;  /* 0x0000000000047919 */ /* 0x000f220000008800 */
[----:B------:R-:W-:Y:S01]  /*10170*/  UIADD3 UR4, UP0, UR38, 0x470, URZ ;  /* 0x0000047026047890 */ /* 0x000fe2000ff1e03f */
[----:B------:R-:W-:Y:S01]  /*10180*/  PLOP3.LUT P0, PT, PT, PT, PT, 0x80, 0x0 ;  /* 0x000000000000781c */ /* 0x000fe20003f0f070 */
[----:B------:R-:W-:Y:S01]  /*10190*/  VIADD R0, R0, 0x36850 ;  /* 0x0003685000007836 */ /* 0x000fe20000000000 */
[----:B------:R-:W-:Y:S01]  /*101a0*/  UMOV UR6, 0x30000 ;  /* 0x0003000000067882 */ /* 0x000fe20000000000 */
[----:B------:R-:W-:Y:S01]  /*101b0*/  UIADD3.X UR5, URZ, UR39, URZ, UP0, !UPT ;  /* 0x000000273f057290 */ /* 0x000fe200087fe43f */
[----:B0-----:R-:W-:Y:S02]  /*101c0*/  LOP3.LUT R2, R2, 0x1, RZ, 0xc0, !PT ;  /* 0x0000000102027812 */ /* 0x001fe400078ec0ff */
[----:B----4-:R-:W-:-:S03]  /*101d0*/  LOP3.LUT R4, R4, 0x1, RZ, 0xc0, !PT ;  /* 0x0000000104047812 */ /* 0x010fc600078ec0ff */
[----:B------:R-:W-:-:S04]  /*101e0*/  IMAD R2, R2, 0xe00, RZ ;  /* 0x00000e0002027824 */ /* 0x000fc800078e02ff */
[----:B------:R-:W-:Y:S02]  /*101f0*/  IMAD R2, R19, 0x5400, R2 ;  /* 0x0000540013027824 */ /* 0x000fe400078e0202 */
[----:B------:R-:W-:-:S03]  /*10200*/  IMAD R4, R4, 0x38, RZ ;  /* 0x0000003804047824 */ /* 0x000fc600078e02ff */
[----:B------:R-:W-:Y:S01]  /*10210*/  LEA R2, R2, UR36, 0x1 ;  /* 0x0000002402027c11 */ /* 0x000fe2000f8e08ff */
[----:B------:R-:W-:Y:S01]  /*10220*/  UMOV UR14, 0x0 ;  /* 0x00000000000e7882 */ /* 0x000fe20000000000 */
[----:B------:R-:W-:Y:S01]  /*10230*/  UMOV UR15, 0x14f00000 ;  /* 0x14f00000000f7882 */ /* 0x000fe20000000000 */
[----:B------:R-:W-:Y:S01]  /*10240*/  UMOV UR10, URZ ;  /* 0x0000003f000a7c82 */ /* 0x000fe20008000000 */
[----:B---3--:R-:W-:Y:S02]  /*10250*/  IMAD R3, R3, 0x70, R4 ;  /* 0x0000007003037824 */ /* 0x008fe400078e0204 */
[----:B------:R-:W-:-:S07]  /*10260*/  VIADD R4, R2, 0x400 ;  /* 0x0000040002047836 */ /* 0x000fce0000000000 */
.L_x_306:
        /* <DEDUP_REMOVED lines=10> */
[----:B------:R-:W-:Y:S01]  /*10310*/  PLOP3.LUT P0, PT, PT, PT, PT, 0x80, 0x0 ;  /* 0x000000000000781c */ /* 0x000fe20003f0f070 */
[----:B------:R-:W-:Y:S01]  /*10320*/  VIADD R4, R2, 0x3c00 ;  /* 0x00003c0002047836 */ /* 0x000fe20000000000 */
[----:B------:R-:W-:Y:S01]  /*10330*/  UMOV UR6, 0x30000 ;  /* 0x0003000000067882 */ /* 0x000fe20000000000 */
[----:B------:R-:W-:Y:S01]  /*10340*/  UMOV UR14, 0x0 ;  /* 0x00000000000e7882 */ /* 0x000fe20000000000 */
[----:B------:R-:W-:Y:S01]  /*10350*/  UMOV UR15, 0x14f00000 ;  /* 0x14f00000000f7882 */ /* 0x000fe20000000000 */
[----:B------:R-:W-:-:S08]  /*10360*/  UMOV UR10, 0x40 ;  /* 0x00000040000a7882 */ /* 0x000fd00000000000 */
.L_x_307:
        /* <DEDUP_REMOVED lines=16> */
.L_x_308:
        /* <DEDUP_REMOVED lines=9> */
[----:B---3--:R-:W-:Y:S05]  /*10500*/  @P0 BRA.U.ANY `(.L_x_308) ;  /* 0xfffffffd00d80947 */ /* 0x008fea000393ffff */
.L_x_300:
[----:B------:R-:W-:Y:S05]  /*10510*/  BSYNC B0 ;  /* 0x0000000000007941 */ /* 0x000fea0003800000 */
.L_x_299:
[----:B------:R-:W3:Y:S01]  /*10520*/  LDL.LU R6, [R1+0x28] ;  /* 0x0000280001067983 */ /* 0x000ee20000300800 */
[----:B------:R-:W-:Y:S01]  /*10530*/  VIADD R19, R19, 0x1 ;  /* 0x0000000113137836 */ /* 0x000fe20000000000 */
[----:B------:R-:W-:Y:S02]  /*10540*/  ULDC UR4, c[0x0][0xc34] ;  /* 0x00030d0000047ab9 */ /* 0x000fe40000000800 */
[----:B-1----:R-:W4:Y:S04]  /*10550*/  LDL.LU R5, [R1] ;  /* 0x0000000001057983 */ /* 0x002f280000300800 */
[----:B------:R-:W5:Y:S01]  /*10560*/  LDL.LU R4, [R1+0x34] ;  /* 0x0000340001047983 */ /* 0x000f620000300800 */
[----:B------:R-:W-:-:S04]  /*10570*/  ISETP.NE.AND P0, PT, R19, 0x2, PT ;  /* 0x000000021300780c */ /* 0x000fc80003f05270 */
[----:B0-----:R-:W-:Y:S02]  /*10580*/  SEL R0, RZ, 0x1, P0 ;  /* 0x00000001ff007807 */ /* 0x001fe40000000000 */
[----:B------:R-:W-:Y:S01]  /*10590*/  SEL R19, R19, RZ, P0 ;  /* 0x000000ff13137207 */ /* 0x000fe20000000000 */
[----:B---3--:R-:W-:Y:S01]  /*105a0*/  VIADD R6, R6, UR37 ;  /* 0x0000002506067c36 */ /* 0x008fe20008000000 */
[----:B----4-:R-:W-:-:S04]  /*105b0*/  LOP3.LUT R5, R5, R0, RZ, 0x3c, !PT ;  /* 0x0000000005057212 */ /* 0x010fc800078e3cff */
[----:B------:R0:W-:Y:S01]  /*105c0*/  STL [R1+0x28], R6 ;  /* 0x0000280601007387 */ /* 0x0001e20000100800 */
[----:B------:R-:W-:Y:S01]  /*105d0*/  ISETP.GE.AND P1, PT, R6, UR4, PT ;  /* 0x0000000406007c0c */ /* 0x000fe2000bf26270 */
[----:B-----5:R-:W-:-:S05]  /*105e0*/  VIADD R4, R4, 0x1 ;  /* 0x0000000104047836 */ /* 0x020fca0000000000 */
[----:B------:R0:W-:Y:S04]  /*105f0*/  STL [R1+0x34], R4 ;  /* 0x0000340401007387 */ /* 0x0001e80000100800 */
[----:B------:R0:W-:Y:S03]  /*10600*/  STL [R1], R5 ;  /* 0x0000000501007387 */ /* 0x0001e60000100800 */
[----:B------:R-:W-:Y:S05]  /*10610*/  @!P1 BRA `(.L_x_309) ;  /* 0xffffffb800509947 */ /* 0x000fea000383ffff */
[----:B------:R-:W-:-:S07]  /*10620*/  LOP3.LUT R2, R4, 0x1, RZ, 0xc, !PT ;  /* 0x0000000104027812 */ /* 0x000fce00078e0cff */
.L_x_221:
[----:B0-----:R-:W0:Y:S01]  /*10630*/  S2R R3, SR_CgaCtaId ;  /* 0x0000000000037919 */ /* 0x001e220000008800 */
[----:B------:R-:W-:Y:S01]  /*10640*/  MOV R0, 0x400 ;  /* 0x0000040000007802 */ /* 0x000fe20000000f00 */
[----:B------:R-:W-:Y:S03]  /*10650*/  BSSY B0, `(.L_x_310) ;  /* 0x0000005000007945 */ /* 0x000fe60003800000 */
[----:B0-----:R-:W-:Y:S02]  /*10660*/  LEA R0, R3, R0, 0x18 ;  /* 0x0000000003007211 */ /* 0x001fe400078ec0ff */
[----:B------:R-:W-:-:S04]  /*10670*/  SHF.L.U32 R3, R2, 0x1f, RZ ;  /* 0x0000001f02037819 */ /* 0x000fc800000006ff */
[----:B------:R-:W0:Y:S02]  /*10680*/  SYNCS.PHASECHK.TRANS64.TRYWAIT P0, [R0+URZ+0x36820], R3 ;  /* 0x03682003000075a7 */ /* 0x000e24000800017f */
[----:B0-----:R-:W-:Y:S05]  /*10690*/  @!P0 BRA `(.L_x_311) ;  /* 0x00000014002c8947 */ /* 0x001fea0003800000 */
.L_x_355:
[----:B------:R-:W-:Y:S05]  /*106a0*/  BSYNC B0 ;  /* 0x0000000000007941 */ /* 0x000fea0003800000 */
.L_x_310:
[----:B------:R-:W-:-:S03]  /*106b0*/  UMOV UR4, 0xffffffff ;  /* 0xffffffff00047882 */ /* 0x000fc60000000000 */
[----:B------:R-:W-:Y:S05]  /*106c0*/  BRA.DIV UR4, `(.L_x_312) ;  /* 0x0000001604347947 */ /* 0x000fea000b800000 */
[----:B------:R-:W1:Y:S02]  /*106d0*/  S2R R2, SR_TID.X ;  /* 0x0000000000027919 */ /* 0x000e640000002100 */
[----:B-1----:R-:W-:-:S04]  /*106e0*/  SHF.R.U32.HI R2, RZ, 0x5, R2 ;  /* 0x00000005ff027819 */ /* 0x002fc80000011602 */
[----:B------:R-:W-:-:S05]  /*106f0*/  LOP3.LUT R2, R2, 0x3, RZ, 0xc0, !PT ;  /* 0x0000000302027812 */ /* 0x000fca00078ec0ff */
[----:B------:R1:W3:Y:S02]  /*10700*/  SHFL.IDX PT, R14, R2, RZ, 0x1f ;  /* 0x00001fff020e7589 */ /* 0x0002e400000e0000 */
.L_x_358:
[----:B---3--:R-:W-:Y:S01]  /*10710*/  ISETP.NE.AND P0, PT, R14, RZ, PT ;  /* 0x000000ff0e00720c */ /* 0x008fe20003f05270 */
[----:B------:R-:W-:-:S12]  /*10720*/  BSSY B0, `(.L_x_313) ;  /* 0x0000025000007945 */ /* 0x000fd80003800000 */
[----:B------:R-:W-:Y:S05]  /*10730*/  @P0 BRA `(.L_x_314) ;  /* 0x00000000008c0947 */ /* 0x000fea0003800000 */
[----:B------:R-:W-:-:S03]  /*10740*/  UMOV UR4, 0xffffffff ;  /* 0xffffffff00047882 */ /* 0x000fc60000000000 */
[----:B------:R-:W-:Y:S05]  /*10750*/  BRA.DIV UR4, `(.L_x_315) ;  /* 0x0000001604447947 */ /* 0x000fea000b800000 */
[----:B------:R-:W-:-:S13]  /*10760*/  ELECT P6, URZ, PT ;  /* 0x00000000003f782f */ /* 0x000fda00038c0000 */
.L_x_361:
[----:B------:R-:W-:Y:S05]  /*10770*/  @!P6 BRA `(.L_x_314) ;  /* 0x00000000007ce947 */ /* 0x000fea0003800000 */
[----:B-1----:R-:W3:Y:S02]  /*10780*/  LDL.LU R2, [R1+0x2c] ;  /* 0x00002c0001027983 */ /* 0x002ee40000300800 */
[----:B---3--:R-:W-:-:S04]  /*10790*/  LOP3.LUT R2, R2, 0x2, RZ, 0xfc, !PT ;  /* 0x0000000202027812 */ /* 0x008fc800078efcff */
[----:B------:R-:W-:-:S13]  /*107a0*/  ISETP.NE.AND P2, PT, R2, 0x3, PT ;  /* 0x000000030200780c */ /* 0x000fda0003f45270 */
[----:B------:R-:W-:Y:S05]  /*107b0*/  @!P2 BRA `(.L_x_316) ;  /* 0x000000000004a947 */ /* 0x000fea0003800000 */
[----:B------:R-:W-:Y:S01]  /*107c0*/  BPT.TRAP 0x1 ;  /* 0x000000040000795c */ /* 0x000fe20000300000 */
.L_x_316:
[----:B------:R-:W3:Y:S01]  /*107d0*/  LDL.LU R7, [R1] ;  /* 0x0000000001077983 */ /* 0x000ee20000300800 */
[----:B------:R-:W-:Y:S02]  /*107e0*/  VIADD R2, R0, 0x36840 ;  /* 0x0003684000027836 */ /* 0x000fe40000000000 */
[C---:B0-----:R-:W-:Y:S02]  /*107f0*/  VIADD R3, R19.reuse, 0x1 ;  /* 0x0000000113037836 */ /* 0x041fe40000000000 */
[----:B------:R-:W-:-:S03]  /*10800*/  IMAD R6, R19, 0x8, R2 ;  /* 0x0000000813067824 */ /* 0x000fc600078e0202 */
[----:B------:R-:W-:-:S04]  /*10810*/  ISETP.NE.AND P1, PT, R3, 0x2, PT ;  /* 0x000000020300780c */ /* 0x000fc80003f25270 */
[----:B------:R-:W-:Y:S02]  /*10820*/  SEL R4, RZ, 0x1, P1 ;  /* 0x00000001ff047807 */ /* 0x000fe40000800000 */
[----:B------:R-:W-:Y:S02]  /*10830*/  SEL R3, R3, RZ, P1 ;  /* 0x000000ff03037207 */ /* 0x000fe40000800000 */
[C---:B---3--:R-:W-:Y:S02]  /*10840*/  SHF.L.U32 R5, R7.reuse, 0x1f, RZ ;  /* 0x0000001f07057819 */ /* 0x048fe400000006ff */
[----:B------:R-:W-:Y:S01]  /*10850*/  LOP3.LUT R4, R7, R4, RZ, 0x3c, !PT ;  /* 0x0000000407047212 */ /* 0x000fe200078e3cff */
[----:B------:R-:W-:Y:S01]  /*10860*/  IMAD R7, R3, 0x8, R2 ;  /* 0x0000000803077824 */ /* 0x000fe200078e0202 */
[----:B------:R-:W0:Y:S02]  /*10870*/  SYNCS.PHASECHK.TRANS64.TRYWAIT P0, [R6+URZ], R5 ;  /* 0x00000005060075a7 */ /* 0x000e24000800017f */
[----:B------:R-:W-:Y:S01]  /*10880*/  SHF.L.U32 R2, R4, 0x1f, RZ ;  /* 0x0000001f04027819 */ /* 0x000fe200000006ff */
[----:B0-----:R-:W-:Y:S06]  /*10890*/  @!P0 BRA `(.L_x_317) ;  /* 0x0000001400148947 */ /* 0x001fec0003800000 */
.L_x_362:
[----:B------:R-:W1:Y:S02]  /*108a0*/  SYNCS.PHASECHK.TRANS64.TRYWAIT P0, [R7+URZ], R2 ;  /* 0x00000002070075a7 */ /* 0x000e64000800017f */
[----:B-1----:R-:W-:Y:S05]  /*108b0*/  @!P0 BRA `(.L_x_318) ;  /* 0x0000001400208947 */ /* 0x002fea0003800000 */
.L_x_363:
[----:B------:R-:W-:Y:S05]  /*108c0*/  @!P2 BRA `(.L_x_319) ;  /* 0x000000000004a947 */ /* 0x000fea0003800000 */
[----:B------:R-:W-:Y:S01]  /*108d0*/  BPT.TRAP 0x1 ;  /* 0x000000040000795c */ /* 0x000fe20000300000 */
.L_x_319:
[----:B------:R-:W-:-:S04]  /*108e0*/  VIADD R0, R0, 0x36860 ;  /* 0x0003686000007836 */ /* 0x000fc80000000000 */
[----:B------:R-:W-:-:S04]  /*108f0*/  IMAD R4, R19, 0x8, R0 ;  /* 0x0000000813047824 */ /* 0x000fc800078e0200 */
[----:B------:R-:W3:Y:S02]  /*10900*/  SYNCS.PHASECHK.TRANS64.TRYWAIT P0, [R4+URZ], R5 ;  /* 0x00000005040075a7 */ /* 0x000ee4000800017f */
[----:B---3--:R-:W-:Y:S05]  /*10910*/  @!P0 BRA `(.L_x_320) ;  /* 0x00000014001c8947 */ /* 0x008fea0003800000 */
.L_x_364:
[----:B------:R-:W-:-:S07]  /*10920*/  IMAD R3, R3, 0x8, R0 ;  /* 0x0000000803037824 */ /* 0x000fce00078e0200 */
.L_x_321:
[----:B----4-:R4:W0:Y:S02]  /*10930*/  SYNCS.PHASECHK.TRANS64.TRYWAIT P0, [R3+URZ], R2 ;  /* 0x00000002030075a7 */ /* 0x010824000800017f */
[----:B0-----:R-:W-:Y:S05]  /*10940*/  @!P0 NANOSLEEP.SYNCS 0x989680 ;  /* 0x009896800000895d */ /* 0x001fea0003900000 */
[----:B------:R-:W0:Y:S02]  /*10950*/  @!P0 SYNCS.PHASECHK.TRANS64 P0, [R3+URZ], R2 ;  /* 0x00000002030085a7 */ /* 0x000e24000800007f */
[----:B0-----:R-:W-:Y:S05]  /*10960*/  @!P0 BRA `(.L_x_321) ;  /* 0xfffffffc00f08947 */ /* 0x001fea000383ffff */
.L_x_314:
[----:B------:R-:W-:Y:S05]  /*10970*/  BSYNC B0 ;  /* 0x0000000000007941 */ /* 0x000fea0003800000 */
.L_x_313:
[----:B------:R-:W-:Y:S05]  /*10980*/  EXIT ;  /* 0x000000000000794d */ /* 0x000fea0003800000 */
.L_x_189:
[----:B0-----:R-:W-:-:S04]  /*10990*/  IMAD.U32 R3, RZ, RZ, UR37 ;  /* 0x00000025ff037e24 */ /* 0x001fc8000f8e00ff */
[----:B------:R0:W1:Y:S03]  /*109a0*/  SYNCS.PHASECHK.TRANS64.TRYWAIT P1, [R3+URZ+0x36800], R0 ;  /* 0x03680000030075a7 */ /* 0x000066000802017f */
[----:B-1----:R-:W-:Y:S05]  /*109b0*/  @!P1 NANOSLEEP.SYNCS 0x989680 ;  /* 0x009896800000995d */ /* 0x002fea0003900000 */
[----:B------:R-:W1:Y:S02]  /*109c0*/  @!P1 SYNCS.PHASECHK.TRANS64 P1, [R3+URZ+0x36800], R0 ;  /* 0x03680000030095a7 */ /* 0x000e64000802007f */
[----:B-1----:R-:W-:Y:S05]  /*109d0*/  @!P1 BRA `(.L_x_189) ;  /* 0xfffffffc00ec9947 */ /* 0x002fea000383ffff */
[----:B------:R-:W-:Y:S05]  /*109e0*/  BRA `(.L_x_322) ;  /* 0xffffff0c00307947 */ /* 0x000fea000383ffff */
.L_x_193:
[----:B-1----:R1:W2:Y:S02]  /*109f0*/  SYNCS.PHASECHK.TRANS64.TRYWAIT P1, [R2+URZ+0x36830], R3 ;  /* 0x03683003020075a7 */ /* 0x0022a4000802017f */
[----:B--2---:R-:W-:Y:S05]  /*10a00*/  @!P1 NANOSLEEP.SYNCS 0x989680 ;  /* 0x009896800000995d */ /* 0x004fea0003900000 */
[----:B------:R-:W2:Y:S02]  /*10a10*/  @!P1 SYNCS.PHASECHK.TRANS64 P1, [R2+URZ+0x36830], R3 ;  /* 0x03683003020095a7 */ /* 0x000ea4000802007f */
[----:B--2---:R-:W-:Y:S05]  /*10a20*/  @!P1 BRA `(.L_x_193) ;  /* 0xfffffffc00f09947 */ /* 0x004fea000383ffff */
[----:B------:R-:W-:Y:S05]  /*10a30*/  BRA `(.L_x_192) ;  /* 0xffffff0c004c7947 */ /* 0x000fea000383ffff */
.L_x_199:
[----:B-1----:R-:W-:-:S04]  /*10a40*/  IMAD.U32 R3, RZ, RZ, UR38 ;  /* 0x00000026ff037e24 */ /* 0x002fc8000f8e00ff */
[----:B------:R1:W2:Y:S03]  /*10a50*/  SYNCS.PHASECHK.TRANS64.TRYWAIT P1, [R3+URZ+0x36830], R0 ;  /* 0x03683000030075a7 */ /* 0x0002a6000802017f */
[----:B--2---:R-:W-:Y:S05]  /*10a60*/  @!P1 NANOSLEEP.SYNCS 0x989680 ;  /* 0x009896800000995d */ /* 0x004fea0003900000 */
[----:B------:R-:W2:Y:S02]  /*10a70*/  @!P1 SYNCS.PHASECHK.TRANS64 P1, [R3+URZ+0x36830], R0 ;  /* 0x03683000030095a7 */ /* 0x000ea4000802007f */
[----:B--2---:R-:W-:Y:S05]  /*10a80*/  @!P1 BRA `(.L_x_199) ;  /* 0xfffffffc00ec9947 */ /* 0x004fea000383ffff */
[----:B------:R-:W-:Y:S05]  /*10a90*/  BRA `(.L_x_198) ;  /* 0xffffff4800f07947 */ /* 0x000fea000383ffff */
.L_x_203:
[----:B-1----:R-:W-:-:S04]  /*10aa0*/  IMAD.U32 R3, RZ, RZ, UR7 ;  /* 0x00000007ff037e24 */ /* 0x002fc8000f8e00ff */
[----:B------:R1:W2:Y:S03]  /*10ab0*/  SYNCS.PHASECHK.TRANS64.TRYWAIT P1, [R3+URZ+0x36850], R0 ;  /* 0x03685000030075a7 */ /* 0x0002a6000802017f */
[----:B--2---:R-:W-:Y:S05]  /*10ac0*/  @!P1 NANOSLEEP.SYNCS 0x989680 ;  /* 0x009896800000995d */ /* 0x004fea0003900000 */
[----:B------:R-:W2:Y:S02]  /*10ad0*/  @!P1 SYNCS.PHASECHK.TRANS64 P1, [R3+URZ+0x36850], R0 ;  /* 0x03685000030095a7 */ /* 0x000ea4000802007f */
[----:B--2---:R-:W-:Y:S05]  /*10ae0*/  @!P1 BRA `(.L_x_203) ;  /* 0xfffffffc00ec9947 */ /* 0x004fea000383ffff */
[----:B------:R-:W-:Y:S05]  /*10af0*/  BRA `(.L_x_202) ;  /* 0xffffff7000647947 */ /* 0x000fea000383ffff */
.L_x_210:
[----:B-1----:R-:W-:-:S04]  /*10b00*/  IMAD.U32 R7, RZ, RZ, UR9 ;  /* 0x00000009ff077e24 */ /* 0x002fc8000f8e00ff */
[----:B------:R1:W2:Y:S03]  /*10b10*/  SYNCS.PHASECHK.TRANS64.TRYWAIT P1, [R7+URZ+0x36850], R2 ;  /* 0x03685002070075a7 */ /* 0x0002a6000802017f */
[----:B--2---:R-:W-:Y:S05]  /*10b20*/  @!P1 NANOSLEEP.SYNCS 0x989680 ;  /* 0x009896800000995d */ /* 0x004fea0003900000 */
[----:B------:R-:W2:Y:S02]  /*10b30*/  @!P1 SYNCS.PHASECHK.TRANS64 P1, [R7+URZ+0x36850], R2 ;  /* 0x03685002070095a7 */ /* 0x000ea4000802007f */
[----:B--2---:R-:W-:Y:S05]  /*10b40*/  @!P1 BRA `(.L_x_210) ;  /* 0xfffffffc00ec9947 */ /* 0x004fea000383ffff */
[----:B------:R-:W-:Y:S05]  /*10b50*/  BRA `(.L_x_209) ;  /* 0xffffff8c00347947 */ /* 0x000fea000383ffff */
.L_x_225:
[----:B------:R-:W0:Y:S01]  /*10b60*/  S2R R5, SR_TID.X ;  /* 0x0000000000057919 */ /* 0x000e220000002100 */
[----:B------:R-:W-:Y:S01]  /*10b70*/  BSSY B0, `(.L_x_323) ;  /* 0x000000a000007945 */ /* 0x000fe20003800000 */
[----:B------:R-:W-:Y:S02]  /*10b80*/  IMAD.MOV.U32 R12, RZ, RZ, RZ ;  /* 0x000000ffff0c7224 */ /* 0x000fe400078e00ff */
[----:B------:R-:W-:Y:S02]  /*10b90*/  IMAD.MOV.U32 R11, RZ, RZ, 0x1f ;  /* 0x0000001fff0b7424 */ /* 0x000fe400078e00ff */
[----:B------:R-:W-:Y:S01]  /*10ba0*/  IMAD.MOV.U32 R15, RZ, RZ, -0x1 ;  /* 0xffffffffff0f7424 */ /* 0x000fe200078e00ff */
[----:B0-----:R-:W-:-:S04]  /*10bb0*/  SHF.R.U32.HI R5, RZ, 0x5, R5 ;  /* 0x00000005ff057819 */ /* 0x001fc80000011605 */
[----:B------:R-:W-:-:S05]  /*10bc0*/  LOP3.LUT R5, R5, 0x3, RZ, 0xc0, !PT ;  /* 0x0000000305057812 */ /* 0x000fca00078ec0ff */
[----:B------:R-:W-:-:S07]  /*10bd0*/  IMAD.MOV.U32 R13, RZ, RZ, R5 ;  /* 0x000000ffff0d7224 */ /* 0x000fce00078e0005 */
[----:B-1----:R-:W-:Y:S05]  /*10be0*/  WARPSYNC.COLLECTIVE R15, `(.L_x_324) ;  /* 0x000000000f087348 */ /* 0x002fea0003c00000 */
[----:B------:R0:W2:Y:S02]  /*10bf0*/  SHFL.IDX P6, R14, R13, R12, R11 ;  /* 0x0000000c0d0e7389 */ /* 0x0000a400000c000b */
[----:B012---:R-:W-:Y:S01]  /*10c00*/  ENDCOLLECTIVE ;  /* 0x000000000000791b */ /* 0x007fe20003800000 */
.L_x_324:
[----:B------:R-:W-:Y:S05]  /*10c10*/  BSYNC B0 ;  /* 0x0000000000007941 */ /* 0x000fea0003800000 */
.L_x_323:
[----:B------:R-:W-:Y:S05]  /*10c20*/  BRA `(.L_x_325) ;  /* 0xffffffb800987947 */ /* 0x000fea000383ffff */
.L_x_227:
[----:B------:R-:W-:Y:S01]  /*10c30*/  BSSY B0, `(.L_x_326) ;  /* 0x0000006000007945 */ /* 0x000fe20003800000 */
[----:B------:R-:W-:-:S07]  /*10c40*/  IMAD.MOV.U32 R15, RZ, RZ, -0x1 ;  /* 0xffffffffff0f7424 */ /* 0x000fce00078e00ff */
[----:B01----:R-:W-:Y:S05]  /*10c50*/  WARPSYNC.COLLECTIVE R15, `(.L_x_327) ;  /* 0x000000000f0c7348 */ /* 0x003fea0003c00000 */
[----:B------:R-:W-:Y:S02]  /*10c60*/  ELECT P6, UR62, PT ;  /* 0x00000000003e782f */ /* 0x000fe400038c0000 */
[----:B------:R-:W-:Y:S01]  /*10c70*/  MOV R14, UR62 ;  /* 0x0000003e000e7c02 */ /* 0x000fe20008000f00 */
[----:B01----:R-:W-:Y:S10]  /*10c80*/  ENDCOLLECTIVE ;  /* 0x000000000000791b */ /* 0x003ff40003800000 */
.L_x_327:
[----:B------:R-:W-:Y:S05]  /*10c90*/  BSYNC B0 ;  /* 0x0000000000007941 */ /* 0x000fea0003800000 */
.L_x_326:
[----:B------:R-:W-:Y:S05]  /*10ca0*/  BRA `(.L_x_328) ;  /* 0xffffffb800987947 */ /* 0x000fea000383ffff */
.L_x_229:
[----:B---3--:R3:W4:Y:S02]  /*10cb0*/  SYNCS.PHASECHK.TRANS64.TRYWAIT P0, [R2+URZ+0x36840], R3 ;  /* 0x03684003020075a7 */ /* 0x008724000800017f */
[----:B----4-:R-:W-:Y:S05]  /*10cc0*/  @!P0 NANOSLEEP.SYNCS 0x989680 ;  /* 0x009896800000895d */ /* 0x010fea0003900000 */
[----:B------:R-:W4:Y:S02]  /*10cd0*/  @!P0 SYNCS.PHASECHK.TRANS64 P0, [R2+URZ+0x36840], R3 ;  /* 0x03684003020085a7 */ /* 0x000f24000800007f */
[----:B----4-:R-:W-:Y:S05]  /*10ce0*/  @!P0 BRA `(.L_x_229) ;  /* 0xfffffffc00f08947 */ /* 0x010fea000383ffff */
[----:B------:R-:W-:Y:S05]  /*10cf0*/  BRA `(.L_x_329) ;  /* 0xffffffb800f07947 */ /* 0x000fea000383ffff */
.L_x_233:
        /* <DEDUP_REMOVED lines=8> */
.L_x_330:
[----:B------:R-:W-:Y:S01]  /*10d80*/  IMAD.MOV.U32 R13, RZ, RZ, R0 ;  /* 0x000000ffff0d7224 */ /* 0x000fe200078e0000 */
[----:B------:R-:W-:Y:S01]  /*10d90*/  LOP3.LUT R7, R7, 0x7f, RZ, 0xc0, !PT ;  /* 0x0000007f07077812 */ /* 0x000fe200078ec0ff */
[----:B------:R-:W-:-:S07]  /*10da0*/  IMAD.MOV.U32 R6, RZ, RZ, R14 ;  /* 0x000000ffff067224 */ /* 0x000fce00078e000e */
[----:B------:R-:W-:Y:S05]  /*10db0*/  WARPSYNC.COLLECTIVE R15, `(.L_x_331) ;  /* 0x000000000f087348 */ /* 0x000fea0003c00000 */
[----:B------:R0:W1:Y:S02]  /*10dc0*/  SHFL.IDX P6, R14, R13, R12, R11 ;  /* 0x0000000c0d0e7389 */ /* 0x00006400000c000b */
[----:B01----:R-:W-:Y:S01]  /*10dd0*/  ENDCOLLECTIVE ;  /* 0x000000000000791b */ /* 0x003fe20003800000 */
.L_x_331:
        /* <DEDUP_REMOVED lines=25> */
.L_x_332:
[----:B------:R-:W-:Y:S02]  /*10f70*/  IMAD.MOV.U32 R13, RZ, RZ, R0 ;  /* 0x000000ffff0d7224 */ /* 0x000fe400078e0000 */
[----:B------:R-:W-:-:S07]  /*10f80*/  IMAD.MOV.U32 R6, RZ, RZ, R14 ;  /* 0x000000ffff067224 */ /* 0x000fce00078e000e */
[----:B------:R-:W-:Y:S05]  /*10f90*/  WARPSYNC.COLLECTIVE R15, `(.L_x_333) ;  /* 0x000000000f087348 */ /* 0x000fea0003c00000 */
[----:B------:R0:W1:Y:S02]  /*10fa0*/  SHFL.IDX P6, R14, R13, R12, R11 ;  /* 0x0000000c0d0e7389 */ /* 0x00006400000c000b */
[----:B01----:R-:W-:Y:S01]  /*10fb0*/  ENDCOLLECTIVE ;  /* 0x000000000000791b */ /* 0x003fe20003800000 */
.L_x_333:
[----:B------:R-:W-:Y:S01]  /*10fc0*/  ULDC.64 UR4, c[0x0][0x208] ;  /* 0x0000820000047ab9 */ /* 0x000fe20000000a00 */
[----:B------:R-:W-:Y:S02]  /*10fd0*/  IMAD.MOV.U32 R13, RZ, RZ, R2 ;  /* 0x000000ffff0d7224 */ /* 0x000fe400078e0002 */
[----:B------:R-:W-:Y:S02]  /*10fe0*/  IMAD.MOV.U32 R12, RZ, RZ, 0x2 ;  /* 0x00000002ff0c7424 */ /* 0x000fe400078e00ff */
[----:B------:R-:W-:-:S05]  /*10ff0*/  IMAD.MOV.U32 R5, RZ, RZ, R14 ;  /* 0x000000ffff057224 */ /* 0x000fca00078e000e */
[----:B------:R-:W-:-:S05]  /*11000*/  @!P2 LEA R5, P4, R10, R5, 0x1 ;  /* 0x000000050a05a211 */ /* 0x000fca00078808ff */
[----:B------:R-:W-:-:S04]  /*11010*/  @!P2 IMAD.X R6, RZ, RZ, R6, P4 ;  /* 0x000000ffff06a224 */ /* 0x000fc800020e0606 */
        /* <DEDUP_REMOVED lines=13> */
.L_x_334:
[----:B------:R-:W-:Y:S02]  /*110f0*/  IMAD.MOV.U32 R13, RZ, RZ, R0 ;  /* 0x000000ffff0d7224 */ /* 0x000fe400078e0000 */
[----:B------:R-:W-:-:S07]  /*11100*/  IMAD.MOV.U32 R6, RZ, RZ, R14 ;  /* 0x000000ffff067224 */ /* 0x000fce00078e000e */
[----:B------:R-:W-:Y:S05]  /*11110*/  WARPSYNC.COLLECTIVE R15, `(.L_x_335) ;  /* 0x000000000f087348 */ /* 0x000fea0003c00000 */
[----:B------:R0:W1:Y:S02]  /*11120*/  SHFL.IDX P6, R14, R13, R12, R11 ;  /* 0x0000000c0d0e7389 */ /* 0x00006400000c000b */
[----:B01----:R-:W-:Y:S01]  /*11130*/  ENDCOLLECTIVE ;  /* 0x000000000000791b */ /* 0x003fe20003800000 */
.L_x_335:
        /* <DEDUP_REMOVED lines=19> */
.L_x_336:
[----:B------:R-:W-:Y:S02]  /*11270*/  IMAD.MOV.U32 R13, RZ, RZ, R0 ;  /* 0x000000ffff0d7224 */ /* 0x000fe400078e0000 */
[----:B------:R-:W-:-:S07]  /*11280*/  IMAD.MOV.U32 R6, RZ, RZ, R14 ;  /* 0x000000ffff067224 */ /* 0x000fce00078e000e */
[----:B------:R-:W-:Y:S05]  /*11290*/  WARPSYNC.COLLECTIVE R15, `(.L_x_337) ;  /* 0x000000000f087348 */ /* 0x000fea0003c00000 */
[----:B------:R0:W1:Y:S02]  /*112a0*/  SHFL.IDX P6, R14, R13, R12, R11 ;  /* 0x0000000c0d0e7389 */ /* 0x00006400000c000b */
[----:B01----:R-:W-:Y:S01]  /*112b0*/  ENDCOLLECTIVE ;  /* 0x000000000000791b */ /* 0x003fe20003800000 */
.L_x_337:
        /* <DEDUP_REMOVED lines=19> */
.L_x_338:
[----:B------:R-:W-:Y:S02]  /*113f0*/  IMAD.MOV.U32 R13, RZ, RZ, R0 ;  /* 0x000000ffff0d7224 */ /* 0x000fe400078e0000 */
[----:B------:R-:W-:-:S07]  /*11400*/  IMAD.MOV.U32 R6, RZ, RZ, R14 ;  /* 0x000000ffff067224 */ /* 0x000fce00078e000e */
[----:B------:R-:W-:Y:S05]  /*11410*/  WARPSYNC.COLLECTIVE R15, `(.L_x_339) ;  /* 0x000000000f087348 */ /* 0x000fea0003c00000 */
[----:B------:R0:W1:Y:S02]  /*11420*/  SHFL.IDX P6, R14, R13, R12, R11 ;  /* 0x0000000c0d0e7389 */ /* 0x00006400000c000b */
[----:B01----:R-:W-:Y:S01]  /*11430*/  ENDCOLLECTIVE ;  /* 0x000000000000791b */ /* 0x003fe20003800000 */
.L_x_339:
        /* <DEDUP_REMOVED lines=19> */
.L_x_340:
[----:B------:R-:W-:Y:S02]  /*11570*/  IMAD.MOV.U32 R13, RZ, RZ, R0 ;  /* 0x000000ffff0d7224 */ /* 0x000fe400078e0000 */
[----:B------:R-:W-:-:S07]  /*11580*/  IMAD.MOV.U32 R6, RZ, RZ, R14 ;  /* 0x000000ffff067224 */ /* 0x000fce00078e000e */
[----:B------:R-:W-:Y:S05]  /*11590*/  WARPSYNC.COLLECTIVE R15, `(.L_x_341) ;  /* 0x000000000f087348 */ /* 0x000fea0003c00000 */
[----:B------:R0:W1:Y:S02]  /*115a0*/  SHFL.IDX P6, R14, R13, R12, R11 ;  /* 0x0000000c0d0e7389 */ /* 0x00006400000c000b */
[----:B01----:R-:W-:Y:S01]  /*115b0*/  ENDCOLLECTIVE ;  /* 0x000000000000791b */ /* 0x003fe20003800000 */
.L_x_341:
        /* <DEDUP_REMOVED lines=19> */
.L_x_342:
[----:B------:R-:W-:Y:S02]  /*116f0*/  IMAD.MOV.U32 R13, RZ, RZ, R0 ;  /* 0x000000ffff0d7224 */ /* 0x000fe400078e0000 */
[----:B------:R-:W-:-:S07]  /*11700*/  IMAD.MOV.U32 R6, RZ, RZ, R14 ;  /* 0x000000ffff067224 */ /* 0x000fce00078e000e */
[----:B------:R-:W-:Y:S05]  /*11710*/  WARPSYNC.COLLECTIVE R15, `(.L_x_343) ;  /* 0x000000000f087348 */ /* 0x000fea0003c00000 */
[----:B------:R0:W1:Y:S02]  /*11720*/  SHFL.IDX P6, R14, R13, R12, R11 ;  /* 0x0000000c0d0e7389 */ /* 0x00006400000c000b */
[----:B01----:R-:W-:Y:S01]  /*11730*/  ENDCOLLECTIVE ;  /* 0x000000000000791b */ /* 0x003fe20003800000 */
.L_x_343:
[----:B------:R-:W-:Y:S01]  /*11740*/  ULDC.64 UR4, c[0x0][0x208] ;  /* 0x0000820000047ab9 */ /* 0x000fe20000000a00 */
[----:B------:R-:W-:Y:S02]  /*11750*/  IMAD.MOV.U32 R13, RZ, RZ, R2 ;  /* 0x000000ffff0d7224 */ /* 0x000fe400078e0002 */
[----:B------:R-:W-:Y:S02]  /*11760*/  IMAD.MOV.U32 R12, RZ, RZ, 0x7 ;  /* 0x00000007ff0c7424 */ /* 0x000fe400078e00ff */
[----:B------:R-:W-:-:S05]  /*11770*/  IMAD.MOV.U32 R5, RZ, RZ, R14 ;  /* 0x000000ffff057224 */ /* 0x000fca00078e000e */
[----:B------:R-:W-:-:S05]  /*11780*/  @!P2 LEA R5, P4, R10, R5, 0x1 ;  /* 0x000000050a05a211 */ /* 0x000fca00078808ff */
[----:B------:R-:W-:-:S04]  /*11790*/  @!P2 IMAD.X R6, RZ, RZ, R6, P4 ;  /* 0x000000ffff06a224 */ /* 0x000fc800020e0606 */
[----:B------:R-:W-:Y:S02]  /*117a0*/  @!P2 IMAD.MOV.U32 R7, RZ, RZ, R6 ;  /* 0x000000ffff07a224 */ /* 0x000fe400078e0006 */
        /* <DEDUP_REMOVED lines=10> */
.L_x_344:
[----:B------:R-:W-:Y:S02]  /*11850*/  IMAD.MOV.U32 R13, RZ, RZ, R0 ;  /* 0x000000ffff0d7224 */ /* 0x000fe400078e0000 */
[----:B------:R-:W-:-:S07]  /*11860*/  IMAD.MOV.U32 R5, RZ, RZ, R14 ;  /* 0x000000ffff057224 */ /* 0x000fce00078e000e */
[----:B------:R-:W-:Y:S05]  /*11870*/  WARPSYNC.COLLECTIVE R15, `(.L_x_345) ;  /* 0x000000000f087348 */ /* 0x000fea0003c00000 */
[----:B------:R0:W1:Y:S02]  /*11880*/  SHFL.IDX P6, R14, R13, R12, R11 ;  /* 0x0000000c0d0e7389 */ /* 0x00006400000c000b */
[----:B01----:R-:W-:Y:S01]  /*11890*/  ENDCOLLECTIVE ;  /* 0x000000000000791b */ /* 0x003fe20003800000 */
.L_x_345:
[----:B------:R-:W-:Y:S01]  /*118a0*/  IMAD.MOV.U32 R0, RZ, RZ, R14 ;  /* 0x000000ffff007224 */ /* 0x000fe200078e000e */
[----:B------:R-:W-:Y:S06]  /*118b0*/  BRA `(.L_x_346) ;  /* 0xffffffbc00907947 */ /* 0x000fec000383ffff */
.L_x_237:
[----:B0-----:R-:W-:-:S04]  /*118c0*/  IMAD.U32 R2, RZ, RZ, UR36 ;  /* 0x00000024ff027e24 */ /* 0x001fc8000f8e00ff */
[----:B------:R0:W2:Y:S03]  /*118d0*/  SYNCS.PHASECHK.TRANS64.TRYWAIT P0, [R2+URZ+0x36820], R0 ;  /* 0x03682000020075a7 */ /* 0x0000a6000800017f */
[----:B--2---:R-:W-:Y:S05]  /*118e0*/  @!P0 NANOSLEEP.SYNCS 0x989680 ;  /* 0x009896800000895d */ /* 0x004fea0003900000 */
[----:B------:R-:W2:Y:S02]  /*118f0*/  @!P0 SYNCS.PHASECHK.TRANS64 P0, [R2+URZ+0x36820], R0 ;  /* 0x03682000020085a7 */ /* 0x000ea4000800007f */
[----:B--2---:R-:W-:Y:S05]  /*11900*/  @!P0 BRA `(.L_x_237) ;  /* 0xfffffffc00ec8947 */ /* 0x004fea000383ffff */
[----:B------:R-:W-:Y:S05]  /*11910*/  BRA `(.L_x_347) ;  /* 0xffffffbc00e47947 */ /* 0x000fea000383ffff */
.L_x_244:
[----:B--2---:R2:W3:Y:S02]  /*11920*/  SYNCS.PHASECHK.TRANS64.TRYWAIT P0, [R3+URZ+0x36840], R2 ;  /* 0x03684002030075a7 */ /* 0x0044e4000800017f */
[----:B---3--:R-:W-:Y:S05]  /*11930*/  @!P0 NANOSLEEP.SYNCS 0x989680 ;  /* 0x009896800000895d */ /* 0x008fea0003900000 */
[----:B------:R-:W3:Y:S02]  /*11940*/  @!P0 SYNCS.PHASECHK.TRANS64 P0, [R3+URZ+0x36840], R2 ;  /* 0x03684002030085a7 */ /* 0x000ee4000800007f */
[----:B---3--:R-:W-:Y:S05]  /*11950*/  @!P0 BRA `(.L_x_244) ;  /* 0xfffffffc00f08947 */ /* 0x008fea000383ffff */
[----:B------:R-:W-:Y:S05]  /*11960*/  BRA `(.L_x_348) ;  /* 0xffffffc000947947 */ /* 0x000fea000383ffff */
.L_x_252:
[----:B0-----:R0:W1:Y:S02]  /*11970*/  SYNCS.PHASECHK.TRANS64.TRYWAIT P0, [R2+URZ+0x36860], R3 ;  /* 0x03686003020075a7 */ /* 0x001064000800017f */
[----:B-1----:R-:W-:Y:S05]  /*11980*/  @!P0 NANOSLEEP.SYNCS 0x989680 ;  /* 0x009896800000895d */ /* 0x002fea0003900000 */
[----:B------:R-:W1:Y:S02]  /*11990*/  @!P0 SYNCS.PHASECHK.TRANS64 P0, [R2+URZ+0x36860], R3 ;  /* 0x03686003020085a7 */ /* 0x000e64000800007f */
[----:B-1----:R-:W-:Y:S05]  /*119a0*/  @!P0 BRA `(.L_x_252) ;  /* 0xfffffffc00f08947 */ /* 0x002fea000383ffff */
[----:B------:R-:W-:Y:S05]  /*119b0*/  BRA `(.L_x_349) ;  /* 0xffffffc400d47947 */ /* 0x000fea000383ffff */
.L_x_264:
[----:B-1----:R1:W2:Y:S02]  /*119c0*/  SYNCS.PHASECHK.TRANS64.TRYWAIT P0, [R3+URZ+0x36840], R2 ;  /* 0x03684002030075a7 */ /* 0x0022a4000800017f */
[----:B--2---:R-:W-:Y:S05]  /*119d0*/  @!P0 NANOSLEEP.SYNCS 0x989680 ;  /* 0x009896800000895d */ /* 0x004fea0003900000 */
[----:B------:R-:W2:Y:S02]  /*119e0*/  @!P0 SYNCS.PHASECHK.TRANS64 P0, [R3+URZ+0x36840], R2 ;  /* 0x03684002030085a7 */ /* 0x000ea4000800007f */
[----:B--2---:R-:W-:Y:S05]  /*119f0*/  @!P0 BRA `(.L_x_264) ;  /* 0xfffffffc00f08947 */ /* 0x004fea000383ffff */
[----:B------:R-:W-:Y:S05]  /*11a00*/  BRA `(.L_x_350) ;  /* 0xffffffcc00b47947 */ /* 0x000fea000383ffff */
.L_x_272:
[----:B0-----:R0:W1:Y:S02]  /*11a10*/  SYNCS.PHASECHK.TRANS64.TRYWAIT P0, [R2+URZ+0x36860], R3 ;  /* 0x03686003020075a7 */ /* 0x001064000800017f */
[----:B-1----:R-:W-:Y:S05]  /*11a20*/  @!P0 NANOSLEEP.SYNCS 0x989680 ;  /* 0x009896800000895d */ /* 0x002fea0003900000 */
[----:B------:R-:W1:Y:S02]  /*11a30*/  @!P0 SYNCS.PHASECHK.TRANS64 P0, [R2+URZ+0x36860], R3 ;  /* 0x03686003020085a7 */ /* 0x000e64000800007f */
[----:B-1----:R-:W-:Y:S05]  /*11a40*/  @!P0 BRA `(.L_x_272) ;  /* 0xfffffffc00f08947 */ /* 0x002fea000383ffff */
[----:B------:R-:W-:Y:S05]  /*11a50*/  BRA `(.L_x_351) ;  /* 0xffffffd000f47947 */ /* 0x000fea000383ffff */
.L_x_283:
[----:B--2---:R2:W3:Y:S02]  /*11a60*/  SYNCS.PHASECHK.TRANS64.TRYWAIT P0, [R3+URZ+0x36840], R2 ;  /* 0x03684002030075a7 */ /* 0x0044e4000800017f */
[----:B---3--:R-:W-:Y:S05]  /*11a70*/  @!P0 NANOSLEEP.SYNCS 0x989680 ;  /* 0x009896800000895d */ /* 0x008fea0003900000 */
[----:B------:R-:W3:Y:S02]  /*11a80*/  @!P0 SYNCS.PHASECHK.TRANS64 P0, [R3+URZ+0x36840], R2 ;  /* 0x03684002030085a7 */ /* 0x000ee4000800007f */
[----:B---3--:R-:W-:Y:S05]  /*11a90*/  @!P0 BRA `(.L_x_283) ;  /* 0xfffffffc00f08947 */ /* 0x008fea000383ffff */
[----:B------:R-:W-:Y:S05]  /*11aa0*/  BRA `(.L_x_352) ;  /* 0xffffffd800ac7947 */ /* 0x000fea000383ffff */
.L_x_291:
[----:B0-----:R0:W1:Y:S02]  /*11ab0*/  SYNCS.PHASECHK.TRANS64.TRYWAIT P0, [R2+URZ+0x36860], R5 ;  /* 0x03686005020075a7 */ /* 0x001064000800017f */
[----:B-1----:R-:W-:Y:S05]  /*11ac0*/  @!P0 NANOSLEEP.SYNCS 0x989680 ;  /* 0x009896800000895d */ /* 0x002fea0003900000 */
[----:B------:R-:W1:Y:S02]  /*11ad0*/  @!P0 SYNCS.PHASECHK.TRANS64 P0, [R2+URZ+0x36860], R5 ;  /* 0x03686005020085a7 */ /* 0x000e64000800007f */
[----:B-1----:R-:W-:Y:S05]  /*11ae0*/  @!P0 BRA `(.L_x_291) ;  /* 0xfffffffc00f08947 */ /* 0x002fea000383ffff */
[----:B------:R-:W-:Y:S05]  /*11af0*/  BRA `(.L_x_353) ;  /* 0xffffffdc00e87947 */ /* 0x000fea000383ffff */
.L_x_302:
[----:B0-----:R0:W3:Y:S02]  /*11b00*/  SYNCS.PHASECHK.TRANS64.TRYWAIT P0, [R0+URZ+0x36860], R2 ;  /* 0x03686002000075a7 */ /* 0x0010e4000800017f */
[----:B---3--:R-:W-:Y:S05]  /*11b10*/  @!P0 NANOSLEEP.SYNCS 0x989680 ;  /* 0x009896800000895d */ /* 0x008fea0003900000 */
[----:B------:R-:W3:Y:S02]  /*11b20*/  @!P0 SYNCS.PHASECHK.TRANS64 P0, [R0+URZ+0x36860], R2 ;  /* 0x03686002000085a7 */ /* 0x000ee4000800007f */
[----:B---3--:R-:W-:Y:S05]  /*11b30*/  @!P0 BRA `(.L_x_302) ;  /* 0xfffffffc00f08947 */ /* 0x008fea000383ffff */
[----:B------:R-:W-:Y:S05]  /*11b40*/  BRA `(.L_x_354) ;  /* 0xffffffe4003c7947 */ /* 0x000fea000383ffff */
.L_x_311:
[----:B0-----:R0:W1:Y:S02]  /*11b50*/  SYNCS.PHASECHK.TRANS64.TRYWAIT P0, [R0+URZ+0x36820], R3 ;  /* 0x03682003000075a7 */ /* 0x001064000800017f */
[----:B-1----:R-:W-:Y:S05]  /*11b60*/  @!P0 NANOSLEEP.SYNCS 0x989680 ;  /* 0x009896800000895d */ /* 0x002fea0003900000 */
[----:B------:R-:W1:Y:S02]  /*11b70*/  @!P0 SYNCS.PHASECHK.TRANS64 P0, [R0+URZ+0x36820], R3 ;  /* 0x03682003000085a7 */ /* 0x000e64000800007f */
[----:B-1----:R-:W-:Y:S05]  /*11b80*/  @!P0 BRA `(.L_x_311) ;  /* 0xfffffffc00f08947 */ /* 0x002fea000383ffff */
[----:B------:R-:W-:Y:S05]  /*11b90*/  BRA `(.L_x_355) ;  /* 0xffffffe800c07947 */ /* 0x000fea000383ffff */
.L_x_312:
        /* <DEDUP_REMOVED lines=11> */
.L_x_357:
[----:B------:R-:W-:Y:S05]  /*11c50*/  BSYNC B0 ;  /* 0x0000000000007941 */ /* 0x000fea0003800000 */
.L_x_356:
[----:B------:R-:W-:Y:S05]  /*11c60*/  BRA `(.L_x_358) ;  /* 0xffffffe800a87947 */ /* 0x000fea000383ffff */
.L_x_315:
[----:B------:R-:W-:Y:S01]  /*11c70*/  BSSY B1, `(.L_x_359) ;  /* 0x0000006000017945 */ /* 0x000fe20003800000 */
[----:B------:R-:W-:-:S07]  /*11c80*/  IMAD.MOV.U32 R15, RZ, RZ, -0x1 ;  /* 0xffffffffff0f7424 */ /* 0x000fce00078e00ff */
[----:B012---:R-:W-:Y:S05]  /*11c90*/  WARPSYNC.COLLECTIVE R15, `(.L_x_360) ;  /* 0x000000000f0c7348 */ /* 0x007fea0003c00000 */
[----:B------:R-:W-:Y:S02]  /*11ca0*/  ELECT P6, UR62, PT ;  /* 0x00000000003e782f */ /* 0x000fe400038c0000 */
[----:B------:R-:W-:Y:S01]  /*11cb0*/  MOV R14, UR62 ;  /* 0x0000003e000e7c02 */ /* 0x000fe20008000f00 */
[----:B012---:R-:W-:Y:S10]  /*11cc0*/  ENDCOLLECTIVE ;  /* 0x000000000000791b */ /* 0x007ff40003800000 */
.L_x_360:
[----:B------:R-:W-:Y:S05]  /*11cd0*/  BSYNC B1 ;  /* 0x0000000000017941 */ /* 0x000fea0003800000 */
.L_x_359:
[----:B------:R-:W-:Y:S05]  /*11ce0*/  BRA `(.L_x_361) ;  /* 0xffffffe800a07947 */ /* 0x000fea000383ffff */
.L_x_317:
[----:B0-----:R0:W1:Y:S02]  /*11cf0*/  SYNCS.PHASECHK.TRANS64.TRYWAIT P0, [R6+URZ], R5 ;  /* 0x00000005060075a7 */ /* 0x001064000800017f */
[----:B-1----:R-:W-:Y:S05]  /*11d00*/  @!P0 NANOSLEEP.SYNCS 0x989680 ;  /* 0x009896800000895d */ /* 0x002fea0003900000 */
[----:B------:R-:W1:Y:S02]  /*11d10*/  @!P0 SYNCS.PHASECHK.TRANS64 P0, [R6+URZ], R5 ;  /* 0x00000005060085a7 */ /* 0x000e64000800007f */
[----:B-1----:R-:W-:Y:S05]  /*11d20*/  @!P0 BRA `(.L_x_317) ;  /* 0xfffffffc00f08947 */ /* 0x002fea000383ffff */
[----:B------:R-:W-:Y:S05]  /*11d30*/  BRA `(.L_x_362) ;  /* 0xffffffe800d87947 */ /* 0x000fea000383ffff */
.L_x_318:
[----:B-1----:R1:W3:Y:S02]  /*11d40*/  SYNCS.PHASECHK.TRANS64.TRYWAIT P0, [R7+URZ], R2 ;  /* 0x00000002070075a7 */ /* 0x0022e4000800017f */
[----:B---3--:R-:W-:Y:S05]  /*11d50*/  @!P0 NANOSLEEP.SYNCS 0x989680 ;  /* 0x009896800000895d */ /* 0x008fea0003900000 */
[----:B------:R-:W3:Y:S02]  /*11d60*/  @!P0 SYNCS.PHASECHK.TRANS64 P0, [R7+URZ], R2 ;  /* 0x00000002070085a7 */ /* 0x000ee4000800007f */
[----:B---3--:R-:W-:Y:S05]  /*11d70*/  @!P0 BRA `(.L_x_318) ;  /* 0xfffffffc00f08947 */ /* 0x008fea000383ffff */
[----:B------:R-:W-:Y:S05]  /*11d80*/  BRA `(.L_x_363) ;  /* 0xffffffe800cc7947 */ /* 0x000fea000383ffff */
.L_x_320:
[----:B---3--:R3:W4:Y:S02]  /*11d90*/  SYNCS.PHASECHK.TRANS64.TRYWAIT P0, [R4+URZ], R5 ;  /* 0x00000005040075a7 */ /* 0x008724000800017f */
[----:B----4-:R-:W-:Y:S05]  /*11da0*/  @!P0 NANOSLEEP.SYNCS 0x989680 ;  /* 0x009896800000895d */ /* 0x010fea0003900000 */
[----:B------:R-:W4:Y:S02]  /*11db0*/  @!P0 SYNCS.PHASECHK.TRANS64 P0, [R4+URZ], R5 ;  /* 0x00000005040085a7 */ /* 0x000f24000800007f */
[----:B----4-:R-:W-:Y:S05]  /*11dc0*/  @!P0 BRA `(.L_x_320) ;  /* 0xfffffffc00f08947 */ /* 0x010fea000383ffff */
[----:B------:R-:W-:Y:S05]  /*11dd0*/  BRA `(.L_x_364) ;  /* 0xffffffe800d07947 */ /* 0x000fea000383ffff */
.L_x_365:
        /* <DEDUP_REMOVED lines=10> */
.L_x_3240:


//--------------------- .text._ZN7cutlass13device_kernelIN5flash11enable_sm90INS1_16FlashAttnFwdSm90INS1_25CollectiveMainloopFwdSm90ILi2EN4cute5tupleIJNS5_1CILi1EEES8_S8_EEENS6_IJNS7_ILi128EEENS7_ILi112EEENS7_ILi192EEEEEELi192ENS_10bfloat16_tEfNS_4arch4Sm90ELb0ELb0ELb0ELb1ELb0ELb0ELb0ELb1ELb1ELb1ELb0ELb0EEENS1_21CollectiveEpilogueFwdINS6_IJSA_SC_SB_EEES9_SE_SG_Li256ELb1ELb1ELb0ELb0EEENS1_36VarlenDynamicPersistentTileSchedulerILi128ELi112ELi256ELi128ELb0ELb1ELb1ELb0ELb1ELb1EEEEEEEEEvNT_6ParamsE --------------------------
	.section	.text._ZN7cutlass13device_kernelIN5flash11enable_sm90INS1_16FlashAttnFwdSm90INS1_25CollectiveMainloopFwdSm90ILi2EN4cute5tupleIJNS5_1CILi1EEES8_S8_EEENS6_IJNS7_ILi128EEENS7_ILi112EEENS7_ILi192EEEEEELi192ENS_10bfloat16_tEfNS_4arch4Sm90ELb0ELb0ELb0ELb1ELb0ELb0ELb0ELb1ELb1ELb1ELb0ELb0EEENS1_21CollectiveEpilogueFwdINS6_IJSA_SC_SB_EEES9_SE_SG_Li256ELb1ELb1ELb0ELb0EEENS1_36VarlenDynamicPersistentTileSchedulerILi128ELi112ELi256ELi128ELb0ELb1ELb1ELb0ELb1ELb1EEEEEEEEEvNT_6ParamsE,"ax",@progbits
	.align	128
.text._ZN7cutlass13device_kernelIN5flash11enable_sm90INS1_16FlashAttnFwdSm90INS1_25CollectiveMainloopFwdSm90ILi2EN4cute5tupleIJNS5_1CILi1EEES8_S8_EEENS6_IJNS7_ILi128EEENS7_ILi112EEENS7_ILi192EEEEEELi192ENS_10bfloat16_tEfNS_4arch4Sm90ELb0ELb0ELb0ELb1ELb0ELb0ELb0ELb1ELb1ELb1ELb0ELb0EEENS1_21CollectiveEpilogueFwdINS6_IJSA_SC_SB_EEES9_SE_SG_Li256ELb1ELb1ELb0ELb0EEENS1_36VarlenDynamicPersistentTileSchedulerILi128ELi112ELi256ELi128ELb0ELb1ELb1ELb0ELb1ELb1EEEEEEEEEvNT_6ParamsE:
        .type           _ZN7cutlass13device_kernelIN5flash11enable_sm90INS1_16FlashAttnFwdSm90INS1_25CollectiveMainloopFwdSm90ILi2EN4cute5tupleIJNS5_1CILi1EEES8_S8_EEENS6_IJNS7_ILi128EEENS7_ILi112EEENS7_ILi192EEEEEELi192ENS_10bfloat16_tEfNS_4arch4Sm90ELb0ELb0ELb0ELb1ELb0ELb0ELb0ELb1ELb1ELb1ELb0ELb0EEENS1_21CollectiveEpilogueFwdINS6_IJSA_SC_SB_EEES9_SE_SG_Li256ELb1ELb1ELb0ELb0EEENS1_36VarlenDynamicPersistentTileSchedulerILi128ELi112ELi256ELi128ELb0ELb1ELb1ELb0ELb1ELb1EEEEEEEEEvNT_6ParamsE,@function
        .size           _ZN7cutlass13device_kernelIN5flash11enable_sm90INS1_16FlashAttnFwdSm90INS1_25CollectiveMainloopFwdSm90ILi2EN4cute5tupleIJNS5_1CILi1EEES8_S8_EEENS6_IJNS7_ILi128EEENS7_ILi112EEENS7_ILi192EEEEEELi192ENS_10bfloat16_tEfNS_4arch4Sm90ELb0ELb0ELb0ELb1ELb0ELb0ELb0ELb1ELb1ELb1ELb0ELb0EEENS1_21CollectiveEpilogueFwdINS6_IJSA_SC_SB_EEES9_SE_SG_Li256ELb1ELb1ELb0ELb0EEENS1_36VarlenDynamicPersistentTileSchedulerILi128ELi112ELi256ELi128ELb0ELb1ELb1ELb0ELb1ELb1EEEEEEEEEvNT_6ParamsE,(.L_x_3241 - _ZN7cutlass13device_kernelIN5flash11enable_sm90INS1_16FlashAttnFwdSm90INS1_25CollectiveMainloopFwdSm90ILi2EN4cute5tupleIJNS5_1CILi1EEES8_S8_EEENS6_IJNS7_ILi128EEENS7_ILi112EEENS7_ILi192EEEEEELi192ENS_10bfloat16_tEfNS_4arch4Sm90ELb0ELb0ELb0ELb1ELb0ELb0ELb0ELb1ELb1ELb1ELb0ELb0EEENS1_21CollectiveEpilogueFwdINS6_IJSA_SC_SB_EEES9_SE_SG_Li256ELb1ELb1ELb0ELb0EEENS1_36VarlenDynamicPersistentTileSchedulerILi128ELi112ELi256ELi128ELb0ELb1ELb1ELb0ELb1ELb1EEEEEEEEEvNT_6ParamsE)
        .other          _ZN7cutlass13device_kernelIN5flash11enable_sm90INS1_16FlashAttnFwdSm90INS1_25CollectiveMainloopFwdSm90ILi2EN4cute5tupleIJNS5_1CILi1EEES8_S8_EEENS6_IJNS7_ILi128EEENS7_ILi112EEENS7_ILi192EEEEEELi192ENS_10bfloat16_tEfNS_4arch4Sm90ELb0ELb0ELb0ELb1ELb0ELb0ELb0ELb1ELb1ELb1ELb0ELb0EEENS1_21CollectiveEpilogueFwdINS6_IJSA_SC_SB_EEES9_SE_SG_Li256ELb1ELb1ELb0ELb0EEENS1_36VarlenDynamicPersistentTileSchedulerILi128ELi112ELi256ELi128ELb0ELb1ELb1ELb0ELb1ELb1EEEEEEEEEvNT_6ParamsE,@"STO_CUDA_ENTRY STV_DEFAULT"
_ZN7cutlass13device_kernelIN5flash11enable_sm90INS1_16FlashAttnFwdSm90INS1_25CollectiveMainloopFwdSm90ILi2EN4cute5tupleIJNS5_1CILi1EEES8_S8_EEENS6_IJNS7_ILi128EEENS7_ILi112EEENS7_ILi192EEEEEELi192ENS_10bfloat16_tEfNS_4arch4Sm90ELb0ELb0ELb0ELb1ELb0ELb0ELb0ELb1ELb1ELb1ELb0ELb0EEENS1_21CollectiveEpilogueFwdINS6_IJSA_SC_SB_EEES9_SE_SG_Li256ELb1ELb1ELb0ELb0EEENS1_36VarlenDynamicPersistentTileSchedulerILi128ELi112ELi256ELi128ELb0ELb1ELb1ELb0ELb1ELb1EEEEEEEEEvNT_6ParamsE:
        /* <DEDUP_REMOVED lines=17> */
.L_x_367:
[----:B------:R-:W-:Y:S05]  /*0110*/  BSYNC B0 ;  /* 0x0000000000007941 */ /* 0x000fea0003800000 */
.L_x_366:
        /* <DEDUP_REMOVED lines=40> */
.L_x_368:
        /* <DEDUP_REMOVED lines=22> */
.L_x_369:
        /* <DEDUP_REMOVED lines=18> */
.L_x_370:
        /* <DEDUP_REMOVED lines=22> */
.L_x_371:
        /* <DEDUP_REMOVED lines=22> */
.L_x_372:
[----:B0-----:R-:W-:Y:S01]  /*08e0*/  ISETP.NE.AND P0, PT, R2, RZ, PT ;  /* 0x000000ff0200720c */ /* 0x001fe20003f05270 */
[----:B------:R-:W-:Y:S01]  /*08f0*/  IMAD.MOV.U32 R2, RZ, RZ, 0x1 ;  /* 0x00000001ff027424 */ /* 0x000fe200078e00ff */
[----:B------:R-:W-:Y:S01]  /*0900*/  NOP ;  /* 0x0000000000007918 */ /* 0x000fe20000000000 */
[----:B------:R-:W-:-:S03]  /*0910*/  ULDC.64 UR60, c[0x0][0x208] ;  /* 0x00008200003c7ab9 */ /* 0x000fc60000000a00 */
[----:B------:R-:W-:-:S05]  /*0920*/  SEL R2, R2, 0x2, !P0 ;  /* 0x0000000202027807 */ /* 0x000fca0004000000 */
[----:B------:R0:W-:Y:S01]  /*0930*/  STL [R1+0x58], R2 ;  /* 0x0000580201007387 */ /* 0x0001e20000100800 */
[----:B-123--:R-:W-:Y:S06]  /*0940*/  BAR.SYNC.DEFER_BLOCKING 0x0 ;  /* 0x0000000000007b1d */ /* 0x00efec0000010000 */
[----:B------:R-:W-:Y:S05]  /*0950*/  @!P0 BRA `(.L_x_373) ;  /* 0x000000c000e48947 */ /* 0x000fea0003800000 */
.L_x_374:
[----:B------:R-:W-:-:S08]  /*0960*/  NOP ;  /* 0x0000000000007918 */ /* 0x000fd00000000000 */
[----:B------:R-:W1:Y:S02]  /*0970*/  USETMAXREG.TRY_ALLOC.CTAPOOL UP0, 0xf0 ;  /* 0x000000f0000079c8 */ /* 0x000e640008000600 */
[----:B-1----:R-:W-:-:S13]  /*0980*/  PLOP3.LUT P0, PT, PT, PT, UP0, 0x80, 0x0 ;  /* 0x000000000000781c */ /* 0x002fda0003f0f008 */
[----:B------:R-:W-:Y:S05]  /*0990*/  @!P0 BRA `(.L_x_374) ;  /* 0xfffffffc00f08947 */ /* 0x000fea000383ffff */
[----:B------:R-:W1:Y:S08]  /*09a0*/  S2UR UR5, SR_CgaCtaId ;  /* 0x00000000000579c3 */ /* 0x000e700000008800 */
[----:B------:R-:W-:Y:S06]  /*09b0*/  BAR.ARV 0x8, 0x180 ;  /* 0x0206000000007b1d */ /* 0x000fec0000002000 */
[----:B------:R-:W-:-:S02]  /*09c0*/  UMOV UR4, 0x400 ;  /* 0x0000040000047882 */ /* 0x000fc40000000000 */
[----:B------:R-:W-:Y:S01]  /*09d0*/  BAR.SYNC.DEFER_BLOCKING 0x5, 0x180 ;  /* 0x0146000000007b1d */ /* 0x000fe20000010000 */
[----:B-1----:R-:W-:-:S09]  /*09e0*/  ULEA UR4, UR5, UR4, 0x18 ;  /* 0x0000000405047291 */ /* 0x002fd2000f8ec03f */
[----:B------:R-:W1:Y:S01]  /*09f0*/  LDS.128 R40, [UR4+0x368d0] ;  /* 0x0368d004ff287984 */ /* 0x000e620008000c00 */
[----:B------:R-:W-:Y:S01]  /*0a00*/  ULDC UR4, c[0x0][0xc3c] ;  /* 0x00030f0000047ab9 */ /* 0x000fe20000000800 */
[----:B------:R-:W-:Y:S06]  /*0a10*/  BAR.ARV 0x4, 0x180 ;  /* 0x0106000000007b1d */ /* 0x000fec0000002000 */
[----:B-1----:R-:W-:-:S13]  /*0a20*/  ISETP.GE.AND P0, PT, R43, UR4, PT ;  /* 0x000000042b007c0c */ /* 0x002fda000bf06270 */
[----:B------:R-:W-:Y:S05]  /*0a30*/  @P0 EXIT ;  /* 0x000000000000094d */ /* 0x000fea0003800000 */
[----:B------:R-:W2:Y:S01]  /*0a40*/  LDL.LU R10, [R1+0x58] ;  /* 0x00005800010a7983 */ /* 0x000ea20000300800 */
[----:B------:R-:W1:Y:S02]  /*0a50*/  S2R R0, SR_TID.X ;  /* 0x0000000000007919 */ /* 0x000e640000002100 */
[----:B-1----:R-:W-:-:S05]  /*0a60*/  VIADD R220, R0, 0xffffff80 ;  /* 0xffffff8000dc7836 */ /* 0x002fca0000000000 */
[----:B------:R-:W-:-:S04]  /*0a70*/  SHF.R.S32.HI R3, RZ, 0x1f, R220 ;  /* 0x0000001fff037819 */ /* 0x000fc800000114dc */
[CC--:B------:R-:W-:Y:S02]  /*0a80*/  LEA.HI R5, R3.reuse, R220.reuse, RZ, 0x7 ;  /* 0x000000dc03057211 */ /* 0x0c0fe400078f38ff */
[-C--:B0-----:R-:W-:Y:S02]  /*0a90*/  LEA.HI R2, R3, R220.reuse, RZ, 0x5 ;  /* 0x000000dc03027211 */ /* 0x081fe400078f28ff */
[----:B------:R-:W-:Y:S02]  /*0aa0*/  LOP3.LUT R211, R5, 0xffffff80, RZ, 0xc0, !PT ;  /* 0xffffff8005d37812 */ /* 0x000fe400078ec0ff */
[----:B------:R-:W-:Y:S01]  /*0ab0*/  LEA.HI R0, R3, R220, RZ, 0x4 ;  /* 0x000000dc03007211 */ /* 0x000fe200078f20ff */
[----:B------:R-:W-:Y:S02]  /*0ac0*/  IMAD.SHL.U32 R2, R2, 0x20, RZ ;  /* 0x0000002002027824 */ /* 0x000fe400078e00ff */
[----:B------:R-:W-:Y:S01]  /*0ad0*/  IMAD.IADD R211, R220, 0x1, -R211 ;  /* 0x00000001dcd37824 */ /* 0x000fe200078e0ad3 */
[----:B------:R-:W-:-:S02]  /*0ae0*/  SHF.R.S32.HI R9, RZ, 0x4, R0 ;  /* 0x00000004ff097819 */ /* 0x000fc40000011400 */
[----:B------:R-:W-:Y:S02]  /*0af0*/  LOP3.LUT R7, R0, 0x3fffff0, RZ, 0xc0, !PT ;  /* 0x03fffff000077812 */ /* 0x000fe400078ec0ff */
[----:B------:R-:W-:Y:S02]  /*0b00*/  SHF.R.S32.HI R4, RZ, 0x1f, R211 ;  /* 0x0000001fff047819 */ /* 0x000fe400000114d3 */
[----:B------:R-:W-:Y:S01]  /*0b10*/  LOP3.LUT R2, R2, 0xfffffc00, RZ, 0xc0, !PT ;  /* 0xfffffc0002027812 */ /* 0x000fe200078ec0ff */
[----:B------:R-:W-:Y:S01]  /*0b20*/  IMAD.IADD R7, R220, 0x1, -R7 ;  /* 0x00000001dc077824 */ /* 0x000fe200078e0a07 */
[----:B------:R-:W-:Y:S02]  /*0b30*/  LEA.HI R0, R0, R9, RZ, 0x1 ;  /* 0x0000000900007211 */ /* 0x000fe400078f08ff */
[----:B------:R-:W-:Y:S01]  /*0b40*/  LEA.HI R6, R4, R211, RZ, 0x2 ;  /* 0x000000d304067211 */ /* 0x000fe200078f10ff */
[----:B------:R-:W-:Y:S01]  /*0b50*/  IMAD R7, R7, 0x40, R2 ;  /* 0x0000004007077824 */ /* 0x000fe200078e0202 */
[----:B------:R-:W-:-:S02]  /*0b60*/  LOP3.LUT R0, R0, 0x1ffffffe, RZ, 0xc0, !PT ;  /* 0x1ffffffe00007812 */ /* 0x000fc400078ec0ff */
[-C--:B------:R-:W-:Y:S02]  /*0b70*/  LEA.HI R2, R3, R220.reuse, RZ, 0x2 ;  /* 0x000000dc03027211 */ /* 0x080fe400078f10ff */
[----:B------:R-:W-:Y:S01]  /*0b80*/  SHF.R.S32.HI R8, RZ, 0x2, R6 ;  /* 0x00000002ff087819 */ /* 0x000fe20000011406 */
[----:B------:R-:W-:Y:S01]  /*0b90*/  IMAD.IADD R0, R9, 0x1, -R0 ;  /* 0x0000000109007824 */ /* 0x000fe200078e0a00 */
[----:B------:R-:W-:Y:S02]  /*0ba0*/  SHF.R.S32.HI R11, RZ, 0x1f, R6 ;  /* 0x0000001fff0b7819 */ /* 0x000fe40000011406 */
[----:B------:R-:W-:Y:S02]  /*0bb0*/  LOP3.LUT R9, R2, 0xfffffffc, RZ, 0xc0, !PT ;  /* 0xfffffffc02097812 */ /* 0x000fe400078ec0ff */
[----:B------:R-:W-:Y:S02]  /*0bc0*/  LEA.HI R3, R3, R220, RZ, 0x3 ;  /* 0x000000dc03037211 */ /* 0x000fe400078f18ff */
[----:B------:R-:W-:-:S02]  /*0bd0*/  LEA.HI R11, R11, R8, RZ, 0x3 ;  /* 0x000000080b0b7211 */ /* 0x000fc400078f18ff */
[----:B------:R-:W-:Y:S01]  /*0be0*/  SHF.R.S32.HI R212, RZ, 0x7, R5 ;  /* 0x00000007ffd47819 */ /* 0x000fe20000011405 */
[----:B------:R-:W-:Y:S01]  /*0bf0*/  IMAD.IADD R9, R220, 0x1, -R9 ;  /* 0x00000001dc097824 */ /* 0x000fe200078e0a09 */
[----:B------:R-:W-:Y:S02]  /*0c00*/  LOP3.LUT R205, R3, 0xfffffff8, RZ, 0xc0, !PT ;  /* 0xfffffff803cd7812 */ /* 0x000fe400078ec0ff */
[----:B------:R-:W-:Y:S02]  /*0c10*/  LOP3.LUT R11, R11, 0xfffffff8, RZ, 0xc0, !PT ;  /* 0xfffffff80b0b7812 */ /* 0x000fe400078ec0ff */
[----:B------:R-:W-:Y:S02]  /*0c20*/  LEA.HI R4, R4, R211, RZ, 0x5 ;  /* 0x000000d304047211 */ /* 0x000fe400078f28ff */
[----:B------:R-:W-:Y:S01]  /*0c30*/  LEA.HI R5, R5, R212, RZ, 0x1 ;  /* 0x000000d405057211 */ /* 0x000fe200078f08ff */
[----:B------:R-:W-:Y:S01]  /*0c40*/  IMAD R216, R0, 0x8, R7 ;  /* 0x0000000800d87824 */ /* 0x000fe200078e0207 */
[----:B------:R-:W-:Y:S01]  /*0c50*/  LEA.HI R0, R9, R9, RZ, 0x1 ;  /* 0x0000000909007211 */ /* 0x000fe200078f08ff */
[----:B------:R-:W-:Y:S01]  /*0c60*/  IMAD.IADD R205, R220, 0x1, -R205 ;  /* 0x00000001dccd7824 */ /* 0x000fe200078e0acd */
[----:B------:R-:W-:Y:S01]  /*0c70*/  SHF.R.S32.HI R4, RZ, 0x5, R4 ;  /* 0x00000005ff047819 */ /* 0x000fe20000011404 */
[----:B------:R-:W-:Y:S01]  /*0c80*/  IMAD.IADD R11, R8, 0x1, -R11 ;  /* 0x00000001080b7824 */ /* 0x000fe200078e0a0b */
[----:B------:R-:W-:Y:S01]  /*0c90*/  LOP3.LUT R5, R5, 0x3fffffe, RZ, 0xc0, !PT ;  /* 0x03fffffe05057812 */ /* 0x000fe200078ec0ff */
[----:B------:R-:W-:Y:S01]  /*0ca0*/  IMAD.SHL.U32 R18, R205, 0x8, RZ ;  /* 0x00000008cd127824 */ /* 0x000fe200078e00ff */
[----:B------:R-:W-:Y:S01]  /*0cb0*/  LOP3.LUT R6, R6, 0x7ffffffc, RZ, 0xc0, !PT ;  /* 0x7ffffffc06067812 */ /* 0x000fe200078ec0ff */
[----:B------:R-:W-:Y:S01]  /*0cc0*/  IMAD R4, R4, 0x10, R11 ;  /* 0x0000001004047824 */ /* 0x000fe200078e020b */
[----:B------:R-:W-:Y:S01]  /*0cd0*/  LOP3.LUT R0, R0, 0x1ffffffe, RZ, 0xc0, !PT ;  /* 0x1ffffffe00007812 */ /* 0x000fe200078ec0ff */
[----:B------:R-:W-:-:S02]  /*0ce0*/  IMAD.IADD R5, R212, 0x1, -R5 ;  /* 0x00000001d4057824 */ /* 0x000fc400078e0a05 */
[C---:B------:R-:W-:Y:S02]  /*0cf0*/  VIADD R19, R18.reuse, 0x40 ;  /* 0x0000004012137836 */ /* 0x040fe40000000000 */
[----:B------:R-:W-:Y:S02]  /*0d00*/  VIADD R23, R18, 0x80 ;  /* 0x0000008012177836 */ /* 0x000fe40000000000 */
[----:B------:R-:W-:Y:S02]  /*0d10*/  IMAD.MOV.U32 R7, RZ, RZ, -0x2 ;  /* 0xfffffffeff077424 */ /* 0x000fe400078e00ff */
[----:B------:R-:W-:Y:S02]  /*0d20*/  IMAD.IADD R6, R211, 0x1, -R6 ;  /* 0x00000001d3067824 */ /* 0x000fe400078e0a06 */
[----:B------:R-:W-:Y:S02]  /*0d30*/  IMAD.IADD R0, R9, 0x1, -R0 ;  /* 0x0000000109007824 */ /* 0x000fe400078e0a00 */
[----:B------:R-:W-:Y:S01]  /*0d40*/  IMAD R213, R5, 0x40, R4 ;  /* 0x0000004005d57824 */ /* 0x000fe200078e0204 */
[----:B------:R-:W-:Y:S01]  /*0d50*/  CS2R R16, SRZ ;  /* 0x0000000000107805 */ /* 0x000fe2000001ff00 */
[----:B------:R-:W-:Y:S01]  /*0d60*/  IMAD R214, R6, R7, 0x70 ;  /* 0x0000007006d67424 */ /* 0x000fe200078e0207 */
[----:B------:R-:W-:Y:S01]  /*0d70*/  SHF.R.S32.HI R209, RZ, 0x3, R3 ;  /* 0x00000003ffd17819 */ /* 0x000fe20000011403 */
[----:B------:R-:W-:Y:S01]  /*0d80*/  IMAD.MOV.U32 R210, RZ, RZ, RZ ;  /* 0x000000ffffd27224 */ /* 0x000fe200078e00ff */
[----:B------:R-:W-:Y:S01]  /*0d90*/  SHF.R.S32.HI R219, RZ, 0x1f, R18 ;  /* 0x0000001fffdb7819 */ /* 0x000fe20000011412 */
[----:B------:R-:W-:Y:S01]  /*0da0*/  IMAD R215, R0, 0x8, R213 ;  /* 0x0000000800d77824 */ /* 0x000fe200078e02d5 */
[----:B------:R-:W-:-:S02]  /*0db0*/  SHF.R.S32.HI R218, RZ, 0x1f, R19 ;  /* 0x0000001fffda7819 */ /* 0x000fc40000011413 */
[----:B------:R-:W-:Y:S02]  /*0dc0*/  SHF.R.S32.HI R217, RZ, 0x1f, R23 ;  /* 0x0000001fffd97819 */ /* 0x000fe40000011417 */
[----:B--2---:R-:W-:-:S07]  /*0dd0*/  LOP3.LUT R22, R10, 0x1, RZ, 0xfc, !PT ;  /* 0x000000010a167812 */ /* 0x004fce00078efcff */
.L_x_417:
[----:B0---4-:R-:W0:Y:S01]  /*0de0*/  LDC.64 R2, c[0x0][0xc88] ;  /* 0x00032200ff027b82 */ /* 0x011e220000000a00 */
[----:B------:R-:W-:Y:S01]  /*0df0*/  ULDC.64 UR4, c[0x0][0xa28] ;  /* 0x00028a0000047ab9 */ /* 0x000fe20000000a00 */
[----:B------:R-:W-:Y:S01]  /*0e00*/  IMAD.MOV.U32 R0, RZ, RZ, RZ ;  /* 0x000000ffff007224 */ /* 0x000fe200078e00ff */
[----:B------:R-:W-:Y:S01]  /*0e10*/  ULDC.64 UR6, c[0x0][0xa20] ;  /* 0x0002880000067ab9 */ /* 0x000fe20000000a00 */
[----:B0-----:R-:W-:-:S05]  /*0e20*/  IMAD.WIDE R2, R43, 0x4, R2 ;  /* 0x000000042b027825 */ /* 0x001fca00078e0202 */
[----:B--2---:R-:W2:Y:S01]  /*0e30*/  LDG.E R204, desc[UR60][R2.64] ;  /* 0x0000003c02cc7981 */ /* 0x004ea2000c1e1900 */
[----:B------:R-:W-:-:S04]  /*0e40*/  ISETP.NE.U32.AND P0, PT, RZ, UR4, PT ;  /* 0x00000004ff007c0c */ /* 0x000fc8000bf05070 */
[----:B------:R-:W-:Y:S02]  /*0e50*/  ISETP.NE.AND.EX P0, PT, RZ, UR5, PT, P0 ;  /* 0x00000005ff007c0c */ /* 0x000fe4000bf05300 */
[----:B--2---:R-:W-:-:S11]  /*0e60*/  SHF.R.S32.HI R208, RZ, 0x1f, R204 ;  /* 0x0000001fffd07819 */ /* 0x004fd600000114cc */
[----:B---3--:R-:W-:-:S04]  /*0e70*/  @P0 LEA R4, P1, R204, UR4, 0x2 ;  /* 0x00000004cc040c11 */ /* 0x008fc8000f8210ff */
[----:B------:R-:W-:Y:S01]  /*0e80*/  @P0 LEA.HI.X R5, R204, UR5, R208, 0x2, P1 ;  /* 0x00000005cc050c11 */ /* 0x000fe200088f14d0 */
[----:B------:R-:W-:-:S04]  /*0e90*/  ULDC.64 UR4, c[0x0][0x418] ;  /* 0x0001060000047ab9 */ /* 0x000fc80000000a00 */
[----:B------:R0:W5:Y:S01]  /*0ea0*/  @P0 LDG.E R0, desc[UR60][R4.64] ;  /* 0x0000003c04000981 */ /* 0x000162000c1e1900 */
[----:B------:R-:W-:Y:S01]  /*0eb0*/  ISETP.NE.U32.AND P0, PT, RZ, UR6, PT ;  /* 0x00000006ff007c0c */ /* 0x000fe2000bf05070 */
[----:B------:R-:W-:-:S03]  /*0ec0*/  UISETP.NE.U32.AND UP0, UPT, UR4, URZ, UPT ;  /* 0x0000003f0400728c */ /* 0x000fc6000bf05070 */
[----:B------:R-:W-:Y:S01]  /*0ed0*/  ISETP.NE.AND.EX P0, PT, RZ, UR7, PT, P0 ;  /* 0x00000007ff007c0c */ /* 0x000fe2000bf05300 */
[----:B------:R-:W-:Y:S01]  /*0ee0*/  UISETP.NE.AND.EX UP0, UPT, UR5, URZ, UPT, UP0 ;  /* 0x0000003f0500728c */ /* 0x000fe2000bf05300 */
[----:B------:R-:W-:Y:S02]  /*0ef0*/  ULDC UR4, c[0x0][0x424] ;  /* 0x0001090000047ab9 */ /* 0x000fe40000000800 */
[----:B------:R-:W-:Y:S01]  /*0f00*/  ULDC UR5, c[0x0][0x2f0] ;  /* 0x0000bc0000057ab9 */ /* 0x000fe20000000800 */
[----:B------:R-:W-:-:S04]  /*0f10*/  USEL UR4, UR4, 0x1, UP0 ;  /* 0x0000000104047887 */ /* 0x000fc80008000000 */
[----:B------:R-:W-:-:S04]  /*0f20*/  UIMAD UR4, UR4, UR5, URZ ;  /* 0x00000005040472a4 */ /* 0x000fc8000f8e023f */
[C---:B------:R-:W-:Y:S02]  /*0f30*/  @P0 LEA R2, P1, R204.reuse, UR6, 0x2 ;  /* 0x00000006cc020c11 */ /* 0x040fe4000f8210ff */
[----:B------:R-:W-:Y:S02]  /*0f40*/  IMAD.U32 R83, RZ, RZ, UR4 ;  /* 0x00000004ff537e24 */ /* 0x000fe4000f8e00ff */
[----:B------:R-:W-:-:S05]  /*0f50*/  @P0 LEA.HI.X R3, R204, UR7, R208, 0x2, P1 ;  /* 0x00000007cc030c11 */ /* 0x000fca00088f14d0 */
[----:B------:R0:W5:Y:S01]  /*0f60*/  @P0 LDG.E R83, desc[UR60][R2.64] ;  /* 0x0000003c02530981 */ /* 0x000162000c1e1900 */
[----:B------:R-:W-:Y:S05]  /*0f70*/  @P0 BRA `(.L_x_375) ;  /* 0x0000000000240947 */ /* 0x000fea0003800000 */
[----:B------:R-:W-:Y:S02]  /*0f80*/  ULDC.64 UR4, c[0x0][0xa08] ;  /* 0x0002820000047ab9 */ /* 0x000fe40000000a00 */
[----:B------:R-:W-:-:S04]  /*0f90*/  ISETP.NE.U32.AND P0, PT, RZ, UR4, PT ;  /* 0x00000004ff007c0c */ /* 0x000fc8000bf05070 */
[----:B------:R-:W-:-:S13]  /*0fa0*/  ISETP.NE.AND.EX P0, PT, RZ, UR5, PT, P0 ;  /* 0x00000005ff007c0c */ /* 0x000fda000bf05300 */
[----:B------:R-:W-:Y:S05]  /*0fb0*/  @!P0 BRA `(.L_x_375) ;  /* 0x0000000000148947 */ /* 0x000fea0003800000 */
[----:B0-----:R-:W0:Y:S02]  /*0fc0*/  LDC.64 R2, c[0x0][0xa08] ;  /* 0x00028200ff027b82 */ /* 0x001e240000000a00 */
[----:B0-----:R-:W-:-:S05]  /*0fd0*/  IMAD.WIDE R2, R204, 0x4, R2 ;  /* 0x00000004cc027825 */ /* 0x001fca00078e0202 */
[----:B-----5:R-:W2:Y:S04]  /*0fe0*/  LDG.E R83, desc[UR60][R2.64] ;  /* 0x0000003c02537981 */ /* 0x020ea8000c1e1900 */
[----:B------:R-:W2:Y:S02]  /*0ff0*/  LDG.E R4, desc[UR60][R2.64+0x4] ;  /* 0x0000043c02047981 */ /* 0x000ea4000c1e1900 */
[----:B--2---:R-:W-:-:S07]  /*1000*/  IMAD.IADD R83, R4, 0x1, -R83 ;  /* 0x0000000104537824 */ /* 0x004fce00078e0a53 */
.L_x_375:
[----:B-----5:R-:W-:Y:S01]  /*1010*/  IMAD.IADD R83, R83, 0x1, -R0 ;  /* 0x0000000153537824 */ /* 0x020fe200078e0a00 */
[----:B------:R-:W-:Y:S01]  /*1020*/  PLOP3.LUT P0, PT, PT, PT, PT, 0x80, 0x0 ;  /* 0x000000000000781c */ /* 0x000fe20003f0f070 */
[----:B0-----:R-:W-:Y:S01]  /*1030*/  IMAD.MOV.U32 R2, RZ, RZ, RZ ;  /* 0x000000ffff027224 */ /* 0x001fe200078e00ff */
[----:B------:R-:W-:Y:S01]  /*1040*/  CS2R R20, SRZ ;  /* 0x0000000000147805 */ /* 0x000fe2000001ff00 */
[C---:B------:R-:W-:Y:S01]  /*1050*/  VIADD R3, R83.reuse, 0x6f ;  /* 0x0000006f53037836 */ /* 0x040fe20000000000 */
[----:B------:R-:W-:Y:S01]  /*1060*/  ISETP.GE.AND P1, PT, R83, 0x1, PT ;  /* 0x000000015300780c */ /* 0x000fe20003f26270 */
[----:B------:R-:W-:Y:S01]  /*1070*/  IMAD.MOV.U32 R207, RZ, RZ, R41 ;  /* 0x000000ffffcf7224 */ /* 0x000fe200078e0029 */
[----:B------:R-:W-:Y:S01]  /*1080*/  CS2R R118, SRZ ;  /* 0x0000000000767805 */ /* 0x000fe2000001ff00 */
[----:B------:R-:W-:Y:S01]  /*1090*/  IMAD.HI R2, R3, -0x6db6db6d, R2 ;  /* 0x9249249303027827 */ /* 0x000fe200078e0202 */
[----:B------:R-:W-:Y:S02]  /*10a0*/  CS2R R116, SRZ ;  /* 0x0000000000747805 */ /* 0x000fe4000001ff00 */
[----:B------:R-:W-:-:S02]  /*10b0*/  CS2R R114, SRZ ;  /* 0x0000000000727805 */ /* 0x000fc4000001ff00 */
[----:B------:R-:W-:Y:S01]  /*10c0*/  CS2R R112, SRZ ;  /* 0x0000000000707805 */ /* 0x000fe2000001ff00 */
[----:B------:R-:W-:Y:S01]  /*10d0*/  IMAD.MOV.U32 R206, RZ, RZ, R42 ;  /* 0x000000ffffce7224 */ /* 0x000fe200078e002a */
[----:B------:R-:W-:Y:S02]  /*10e0*/  SHF.R.U32.HI R3, RZ, 0x1f, R2 ;  /* 0x0000001fff037819 */ /* 0x000fe40000011602 */
[----:B------:R-:W-:Y:S02]  /*10f0*/  CS2R R110, SRZ ;  /* 0x00000000006e7805 */ /* 0x000fe4000001ff00 */
[----:B------:R-:W-:Y:S02]  /*1100*/  CS2R R108, SRZ ;  /* 0x00000000006c7805 */ /* 0x000fe4000001ff00 */
[----:B------:R-:W-:Y:S02]  /*1110*/  CS2R R106, SRZ ;  /* 0x00000000006a7805 */ /* 0x000fe4000001ff00 */
[----:B------:R-:W-:-:S02]  /*1120*/  LEA.HI.SX32 R120, R2, R3, 0x1a ;  /* 0x0000000302787211 */ /* 0x000fc400078fd2ff */
        /* <DEDUP_REMOVED lines=12> */
[----:B------:R-:W-:Y:S01]  /*11f0*/  IMAD.MOV.U32 R47, RZ, RZ, RZ ;  /* 0x000000ffff2f7224 */ /* 0x000fe200078e00ff */
[----:B------:R-:W-:Y:S01]  /*1200*/  CS2R R80, SRZ ;  /* 0x0000000000507805 */ /* 0x000fe2000001ff00 */
[----:B------:R-:W-:Y:S01]  /*1210*/  IMAD.MOV.U32 R82, RZ, RZ, RZ ;  /* 0x000000ffff527224 */ /* 0x000fe200078e00ff */
        /* <DEDUP_REMOVED lines=20> */
[----:B------:R-:W-:Y:S01]  /*1360*/  CS2R R126, SRZ ;  /* 0x00000000007e7805 */ /* 0x000fe2000001ff00 */
[----:B------:R-:W-:Y:S01]  /*1370*/  IMAD.MOV.U32 R121, RZ, RZ, RZ ;  /* 0x000000ffff797224 */ /* 0x000fe200078e00ff */
[----:B------:R-:W-:Y:S01]  /*1380*/  CS2R R132, SRZ ;  /* 0x0000000000847805 */ /* 0x000fe2000001ff00 */
[----:B------:R-:W-:Y:S01]  /*1390*/  IMAD.MOV.U32 R0, RZ, RZ, RZ ;  /* 0x000000ffff007224 */ /* 0x000fe200078e00ff */
[----:B------:R-:W-:Y:S01]  /*13a0*/  CS2R R122, SRZ ;  /* 0x00000000007a7805 */ /* 0x000fe2000001ff00 */
[----:B------:R-:W-:Y:S01]  /*13b0*/  IMAD.MOV.U32 R36, RZ, RZ, RZ ;  /* 0x000000ffff247224 */ /* 0x000fe200078e00ff */
[----:B------:R-:W-:Y:S02]  /*13c0*/  CS2R R6, SRZ ;  /* 0x0000000000067805 */ /* 0x000fe4000001ff00 */
[----:B------:R-:W-:Y:S01]  /*13d0*/  CS2R R134, SRZ ;  /* 0x0000000000867805 */ /* 0x000fe2000001ff00 */
[----:B------:R-:W-:Y:S01]  /*13e0*/  IMAD.MOV.U32 R24, RZ, RZ, RZ ;  /* 0x000000ffff187224 */ /* 0x000fe200078e00ff */
[----:B------:R-:W-:Y:S06]  /*13f0*/  @!P1 BRA `(.L_x_376) ;  /* 0x0000009000c09947 */ /* 0x000fec0003800000 */
[----:B------:R-:W0:Y:S01]  /*1400*/  SHFL.IDX PT, R0, R212, RZ, 0x1f ;  /* 0x00001fffd4007589 */ /* 0x000e2200000e0000 */
[----:B------:R-:W1:Y:S01]  /*1410*/  S2UR UR7, SR_CgaCtaId ;  /* 0x00000000000779c3 */ /* 0x000e620000008800 */
[----:B------:R-:W-:Y:S01]  /*1420*/  UMOV UR6, 0x400 ;  /* 0x0000040000067882 */ /* 0x000fe20000000000 */
[----:B0-----:R-:W-:Y:S01]  /*1430*/  R2UR UR4, R0 ;  /* 0x00000000000472ca */ /* 0x001fe200000e0000 */
[----:B-1----:R-:W-:-:S04]  /*1440*/  ULEA UR6, UR7, UR6, 0x18 ;  /* 0x0000000607067291 */ /* 0x002fc8000f8ec03f */
[----:B------:R-:W-:-:S04]  /*1450*/  UIADD3 UR6, UR6, 0x15400, URZ ;  /* 0x0001540006067890 */ /* 0x000fc8000fffe03f */
[----:B------:R-:W-:-:S04]  /*1460*/  ULOP3.LUT UP0, URZ, UR6, 0x9f, URZ, 0xc0, !UPT ;  /* 0x0000009f063f7892 */ /* 0x000fc8000f80c03f */
[----:B------:R-:W-:Y:S02]  /*1470*/  ULEA.HI UR5, UR4, UR4, URZ, 0x1 ;  /* 0x0000000404057291 */ /* 0x000fe4000f8f083f */
[----:B------:R-:W-:Y:S02]  /*1480*/  PLOP3.LUT P0, PT, PT, PT, UP0, 0x80, 0x0 ;  /* 0x000000000000781c */ /* 0x000fe40003f0f008 */
[----:B------:R-:W-:-:S04]  /*1490*/  ULOP3.LUT UR5, UR5, 0x1e, URZ, 0xc0, !UPT ;  /* 0x0000001e05057892 */ /* 0x000fc8000f8ec03f */
[----:B------:R-:W-:-:S04]  /*14a0*/  UIADD3 UR5, UR4, -UR5, URZ ;  /* 0x8000000504057290 */ /* 0x000fc8000fffe03f */
[----:B------:R-:W-:-:S04]  /*14b0*/  ULEA UR5, UR5, UR6, 0xd ;  /* 0x0000000605057291 */ /* 0x000fc8000f8e683f */
[----:B------:R-:W-:-:S04]  /*14c0*/  USHF.R.U32.HI UR5, URZ, 0x4, UR5 ;  /* 0x000000043f057899 */ /* 0x000fc80008011605 */
[----:B------:R-:W-:Y:S01]  /*14d0*/  ULOP3.LUT UR36, UR5, 0x3fff, URZ, 0xc0, !UPT ;  /* 0x00003fff05247892 */ /* 0x000fe2000f8ec03f */
[----:B------:R-:W-:Y:S11]  /*14e0*/  @!P0 BRA `(.L_x_377) ;  /* 0x0000000000408947 */ /* 0x000ff60003800000 */
        /* <DEDUP_REMOVED lines=16> */
.L_x_377:
[----:B------:R-:W0:Y:S01]  /*15f0*/  S2UR UR5, SR_CgaCtaId ;  /* 0x00000000000579c3 */ /* 0x000e220000008800 */
[----:B------:R-:W-:Y:S01]  /*1600*/  LEA.HI R0, R210, R210, RZ, 0x1 ;  /* 0x000000d2d2007211 */ /* 0x000fe200078f08ff */
[----:B------:R-:W-:Y:S01]  /*1610*/  UMOV UR4, 0x400 ;  /* 0x0000040000047882 */ /* 0x000fe20000000000 */
[----:B------:R-:W-:Y:S01]  /*1620*/  BSSY B0, `(.L_x_378) ;  /* 0x0000009000007945 */ /* 0x000fe20003800000 */
[----:B------:R-:W-:Y:S02]  /*1630*/  ISETP.NE.AND P0, PT, R22, 0x3, PT ;  /* 0x000000031600780c */ /* 0x000fe40003f05270 */
[----:B------:R-:W-:-:S05]  /*1640*/  LOP3.LUT R3, R0, 0xfffffffe, RZ, 0xc0, !PT ;  /* 0xfffffffe00037812 */ /* 0x000fca00078ec0ff */
[----:B------:R-:W-:-:S05]  /*1650*/  IMAD.IADD R0, R210, 0x1, -R3 ;  /* 0x00000001d2007824 */ /* 0x000fca00078e0a03 */
[----:B------:R-:W-:Y:S01]  /*1660*/  SHF.L.U32 R0, R0, 0x1f, RZ ;  /* 0x0000001f00007819 */ /* 0x000fe200000006ff */
[----:B0-----:R-:W-:-:S06]  /*1670*/  ULEA UR4, UR5, UR4, 0x18 ;  /* 0x0000000405047291 */ /* 0x001fcc000f8ec03f */
[----:B------:R-:W-:-:S04]  /*1680*/  IMAD.U32 R5, RZ, RZ, UR4 ;  /* 0x00000004ff057e24 */ /* 0x000fc8000f8e00ff */
[----:B------:R-:W0:Y:S02]  /*1690*/  SYNCS.PHASECHK.TRANS64.TRYWAIT P1, [R5+URZ+0x36800], R0 ;  /* 0x03680000050075a7 */ /* 0x000e24000802017f */
[----:B0-----:R-:W-:Y:S05]  /*16a0*/  @!P1 BRA `(.L_x_379) ;  /* 0x0000011800ec9947 */ /* 0x001fea0003800000 */
.L_x_546:
[----:B------:R-:W-:Y:S05]  /*16b0*/  BSYNC B0 ;  /* 0x0000000000007941 */ /* 0x000fea0003800000 */
.L_x_378:
[----:B------:R-:W-:Y:S05]  /*16c0*/  @!P0 BRA `(.L_x_380) ;  /* 0x0000000000048947 */ /* 0x000fea0003800000 */
[----:B------:R-:W-:Y:S01]  /*16d0*/  BPT.TRAP 0x1 ;  /* 0x000000040000795c */ /* 0x000fe20000300000 */
.L_x_380:
[----:B------:R-:W-:Y:S01]  /*16e0*/  IMAD R2, R16, 0x8, R5 ;  /* 0x0000000810027824 */ /* 0x000fe200078e0205 */
[----:B------:R-:W-:-:S04]  /*16f0*/  SHF.L.U32 R3, R17, 0x1f, RZ ;  /* 0x0000001f11037819 */ /* 0x000fc800000006ff */
[----:B------:R1:W2:Y:S01]  /*1700*/  SYNCS.PHASECHK.TRANS64.TRYWAIT P2, [R2+URZ+0x36830], R3 ;  /* 0x03683003020075a7 */ /* 0x0002a2000804017f */
[----:B------:R-:W-:Y:S05]  /*1710*/  @!P0 BRA `(.L_x_381) ;  /* 0x0000000000048947 */ /* 0x000fea0003800000 */
[----:B------:R-:W-:Y:S01]  /*1720*/  BPT.TRAP 0x1 ;  /* 0x000000040000795c */ /* 0x000fe20000300000 */
.L_x_381:
[----:B0-----:R-:W0:Y:S01]  /*1730*/  S2R R0, SR_TID.X ;  /* 0x0000000000007919 */ /* 0x001e220000002100 */
[----:B------:R-:W-:Y:S01]  /*1740*/  IMAD.MOV.U32 R119, RZ, RZ, RZ ;  /* 0x000000ffff777224 */ /* 0x000fe200078e00ff */
[----:B0-----:R-:W-:Y:S01]  /*1750*/  LOP3.LUT P1, RZ, R0, 0x7f, RZ, 0xc0, !PT ;  /* 0x0000007f00ff7812 */ /* 0x001fe2000782c0ff */
[----:B--2---:R-:W-:-:S12]  /*1760*/  @P2 BRA `(.L_x_382) ;  /* 0x0000000000082947 */ /* 0x004fd80003800000 */
[----:B------:R-:W0:Y:S02]  /*1770*/  SYNCS.PHASECHK.TRANS64.TRYWAIT P2, [R2+URZ+0x36830], R3 ;  /* 0x03683003020075a7 */ /* 0x000e24000804017f */
[----:B0-----:R-:W-:Y:S05]  /*1780*/  @!P2 BRA `(.L_x_383) ;  /* 0x0000011800c8a947 */ /* 0x001fea0003800000 */
.L_x_382:
[----:B------:R-:W-:Y:S05]  /*1790*/  WARPSYNC.ALL ;  /* 0x0000000000007948 */ /* 0x000fea0003800000 */
[----:B------:R-:W-:Y:S01]  /*17a0*/  VIADD R0, R5, 0x21400 ;  /* 0x0002140005007836 */ /* 0x000fe20000000000 */
[----:B------:R-:W-:Y:S01]  /*17b0*/  ULOP3.LUT UR8, UR36, 0x10000, URZ, 0xfc, !UPT ;  /* 0x0001000024087892 */ /* 0x000fe2000f8efc3f */
[----:B------:R-:W-:Y:S01]  /*17c0*/  WARPGROUP.ARRIVE ;  /* 0x00000000000079c5 */ /* 0x000fe20000000000 */
[----:B------:R-:W-:Y:S01]  /*17d0*/  UMOV UR9, 0x40000040 ;  /* 0x4000004000097882 */ /* 0x000fe20000000000 */
[----:B------:R-:W-:Y:S01]  /*17e0*/  UMOV UR11, 0x40000040 ;  /* 0x40000040000b7882 */ /* 0x000fe20000000000 */
[----:B------:R-:W-:Y:S01]  /*17f0*/  SHF.R.U32.HI R0, RZ, 0x4, R0 ;  /* 0x00000004ff007819 */ /* 0x000fe20000011600 */
[----:B------:R-:W-:Y:S01]  /*1800*/  UMOV UR5, UR9 ;  /* 0x0000000900057c82 */ /* 0x000fe20008000000 */
[----:B------:R-:W-:Y:S01]  /*1810*/  UMOV UR7, 0x40000040 ;  /* 0x4000004000077882 */ /* 0x000fe20000000000 */
[----:B------:R-:W-:Y:S01]  /*1820*/  UMOV UR4, UR8 ;  /* 0x0000000800047c82 */ /* 0x000fe20008000000 */
[----:B------:R-:W-:Y:S01]  /*1830*/  LOP3.LUT R0, R0, 0x3fff, RZ, 0xc0, !PT ;  /* 0x00003fff00007812 */ /* 0x000fe200078ec0ff */
[----:B------:R-:W-:Y:S01]  /*1840*/  UMOV UR12, UR8 ;  /* 0x00000008000c7c82 */ /* 0x000fe20008000000 */
[----:B------:R-:W-:Y:S01]  /*1850*/  UMOV UR13, UR9 ;  /* 0x00000009000d7c82 */ /* 0x000fe20008000000 */
[----:B------:R-:W-:Y:S01]  /*1860*/  UMOV UR15, 0x40000040 ;  /* 0x40000040000f7882 */ /* 0x000fe20000000000 */
[----:B------:R-:W-:Y:S01]  /*1870*/  LOP3.LUT R9, R0, 0x10000, RZ, 0xfc, !PT ;  /* 0x0001000000097812 */ /* 0x000fe200078efcff */
[----:B------:R-:W-:Y:S01]  /*1880*/  UMOV UR16, UR8 ;  /* 0x0000000800107c82 */ /* 0x000fe20008000000 */
[----:B------:R-:W-:Y:S01]  /*1890*/  UMOV UR17, UR9 ;  /* 0x0000000900117c82 */ /* 0x000fe20008000000 */
[----:B------:R-:W-:Y:S01]  /*18a0*/  UMOV UR19, 0x40000040 ;  /* 0x4000004000137882 */ /* 0x000fe20000000000 */
[----:B------:R-:W-:Y:S01]  /*18b0*/  UMOV UR20, UR8 ;  /* 0x0000000800147c82 */ /* 0x000fe20008000000 */
[----:B------:R-:W-:Y:S01]  /*18c0*/  IMAD R0, R16, 0xa80, R9 ;  /* 0x00000a8010007824 */ /* 0x000fe200078e0209 */
[----:B------:R-:W-:Y:S01]  /*18d0*/  UMOV UR21, UR9 ;  /* 0x0000000900157c82 */ /* 0x000fe20008000000 */
[----:B------:R-:W-:Y:S01]  /*18e0*/  UMOV UR23, 0x40000040 ;  /* 0x4000004000177882 */ /* 0x000fe20000000000 */
[----:B------:R-:W-:Y:S01]  /*18f0*/  UMOV UR27, 0x40000040 ;  /* 0x40000040001b7882 */ /* 0x000fe20000000000 */
[----:B------:R-:W-:Y:S01]  /*1900*/  UMOV UR31, 0x40000040 ;  /* 0x40000040001f7882 */ /* 0x000fe20000000000 */
[----:B------:R-:W-:Y:S01]  /*1910*/  R2UR UR10, R0 ;  /* 0x00000000000a72ca */ /* 0x000fe200000e0000 */
[----:B------:R-:W-:Y:S01]  /*1920*/  UMOV UR35, 0x40000040 ;  /* 0x4000004000237882 */ /* 0x000fe20000000000 */
[----:B------:R-:W-:Y:S01]  /*1930*/  UMOV UR39, 0x40000040 ;  /* 0x4000004000277882 */ /* 0x000fe20000000000 */
[----:B------:R-:W-:Y:S01]  /*1940*/  UMOV UR43, 0x40000040 ;  /* 0x40000040002b7882 */ /* 0x000fe20000000000 */
[----:B------:R-:W-:Y:S01]  /*1950*/  UMOV UR47, 0x40000040 ;  /* 0x40000040002f7882 */ /* 0x000fe20000000000 */
[----:B------:R-:W-:Y:S01]  /*1960*/  UMOV UR51, 0x40000040 ;  /* 0x4000004000337882 */ /* 0x000fe20000000000 */
[----:B------:R-:W-:Y:S01]  /*1970*/  UMOV UR55, 0x40000040 ;  /* 0x4000004000377882 */ /* 0x000fe20000000000 */
[----:B------:R-:W-:Y:S01]  /*1980*/  UMOV UR59, 0x40000040 ;  /* 0x40000040003b7882 */ /* 0x000fe20000000000 */
[----:B01----:R-:W-:Y:S01]  /*1990*/  IMAD.IADD R3, R214, 0x1, R83 ;  /* 0x00000001d6037824 */ /* 0x003fe200078e0253 */
[----:B------:R-:W-:Y:S01]  /*19a0*/  P2R R80, PR, RZ, 0x2 ;  /* 0x00000002ff507803 */ /* 0x000fe20000000000 */
[----:B------:R-:W-:Y:S01]  /*19b0*/  IMAD.MOV.U32 R118, RZ, RZ, R119 ;  /* 0x000000ffff767224 */ /* 0x000fe200078e0077 */
[----:B------:R-:W-:Y:S01]  /*19c0*/  P2R R82, PR, RZ, 0x1 ;  /* 0x00000001ff527803 */ /* 0x000fe20000000000 */
[----:B------:R-:W-:Y:S01]  /*19d0*/  IMAD R3, R120, -0x70, R3 ;  /* 0xffffff9078037824 */ /* 0x000fe200078e0203 */
[----:B------:R-:W-:Y:S01]  /*19e0*/  HGMMA.64x16x16.F32.BF16 R72, gdesc[UR8], RZ, !UPT, gsb0 ;  /* 0x00200000084879f0 */ /* 0x000fe2000c0018ff */
[----:B------:R-:W-:Y:S01]  /*19f0*/  UIADD3 UR6, UR10, 0x80, URZ ;  /* 0x000000800a067890 */ /* 0x000fe2000fffe03f */
[--C-:B------:R-:W-:Y:S01]  /*1a00*/  IMAD.MOV.U32 R116, RZ, RZ, R119.reuse ;  /* 0x000000ffff747224 */ /* 0x100fe200078e0077 */
[----:B------:R-:W-:Y:S01]  /*1a10*/  UIADD3 UR14, UR10, 0x180, URZ ;  /* 0x000001800a0e7890 */ /* 0x000fe2000fffe03f */
[C---:B------:R-:W-:Y:S01]  /*1a20*/  ISETP.GT.AND P2, PT, R3.reuse, RZ, PT ;  /* 0x000000ff0300720c */ /* 0x040fe20003f44270 */
[----:B------:R-:W-:Y:S01]  /*1a30*/  UIADD3 UR18, UR10, 0x200, URZ ;  /* 0x000002000a127890 */ /* 0x000fe2000fffe03f */
[C---:B------:R-:W-:Y:S01]  /*1a40*/  ISETP.GT.AND P3, PT, R3.reuse, 0x1, PT ;  /* 0x000000010300780c */ /* 0x040fe20003f64270 */
        /* <DEDUP_REMOVED lines=9> */
[----:B------:R-:W-:Y:S01]  /*1ae0*/  ISETP.GT.AND P0, PT, R3, 0x50, PT ;  /* 0x000000500300780c */ /* 0x000fe20003f04270 */
[----:B------:R-:W-:Y:S01]  /*1af0*/  UIADD3 UR38, UR10, 0x502, URZ ;  /* 0x000005020a267890 */ /* 0x000fe2000fffe03f */
[--C-:B------:R-:W-:Y:S01]  /*1b00*/  IMAD.MOV.U32 R114, RZ, RZ, R119.reuse ;  /* 0x000000ffff727224 */ /* 0x100fe200078e0077 */
        /* <DEDUP_REMOVED lines=9> */
[----:B------:R-:W-:-:S02]  /*1ba0*/  IMAD.MOV.U32 R104, RZ, RZ, R119 ;  /* 0x000000ffff687224 */ /* 0x000fc400078e0077 */
[--C-:B------:R-:W-:Y:S02]  /*1bb0*/  IMAD.MOV.U32 R102, RZ, RZ, R119.reuse ;  /* 0x000000ffff667224 */ /* 0x100fe400078e0077 */
[--C-:B------:R-:W-:Y:S02]  /*1bc0*/  IMAD.MOV.U32 R100, RZ, RZ, R119.reuse ;  /* 0x000000ffff647224 */ /* 0x100fe400078e0077 */
[--C-:B------:R-:W-:Y:S02]  /*1bd0*/  IMAD.MOV.U32 R98, RZ, RZ, R119.reuse ;  /* 0x000000ffff627224 */ /* 0x100fe400078e0077 */
[--C-:B------:R-:W-:Y:S02]  /*1be0*/  IMAD.MOV.U32 R96, RZ, RZ, R119.reuse ;  /* 0x000000ffff607224 */ /* 0x100fe400078e0077 */
[--C-:B------:R-:W-:Y:S02]  /*1bf0*/  IMAD.MOV.U32 R94, RZ, RZ, R119.reuse ;  /* 0x000000ffff5e7224 */ /* 0x100fe400078e0077 */
[----:B------:R-:W-:-:S02]  /*1c00*/  IMAD.MOV.U32 R92, RZ, RZ, R119 ;  /* 0x000000ffff5c7224 */ /* 0x000fc400078e0077 */
[--C-:B------:R-:W-:Y:S02]  /*1c10*/  IMAD.MOV.U32 R90, RZ, RZ, R119.reuse ;  /* 0x000000ffff5a7224 */ /* 0x100fe400078e0077 */
[--C-:B------:R-:W-:Y:S02]  /*1c20*/  IMAD.MOV.U32 R88, RZ, RZ, R119.reuse ;  /* 0x000000ffff587224 */ /* 0x100fe400078e0077 */
[--C-:B------:R-:W-:Y:S02]  /*1c30*/  IMAD.MOV.U32 R86, RZ, RZ, R119.reuse ;  /* 0x000000ffff567224 */ /* 0x100fe400078e0077 */
[----:B------:R-:W-:Y:S01]  /*1c40*/  IMAD.MOV.U32 R84, RZ, RZ, R119 ;  /* 0x000000ffff547224 */ /* 0x000fe200078e0077 */
        /* <DEDUP_REMOVED lines=19> */
[----:B------:R-:W-:Y:S01]  /*1d80*/  UMOV UR13, 0x40000040 ;  /* 0x40000040000d7882 */ /* 0x000fe20000000000 */
[----:B------:R-:W-:Y:S01]  /*1d90*/  UMOV UR15, 0x40000040 ;  /* 0x40000040000f7882 */ /* 0x000fe20000000000 */
[----:B------:R-:W-:Y:S01]  /*1da0*/  UIADD3 UR11, UR8, 0x4, URZ ;  /* 0x00000004080b7890 */ /* 0x000fe2000fffe03f */
        /* <DEDUP_REMOVED lines=60> */
[----:B------:R-:W-:Y:S01]  /*2170*/  UMOV UR4, UR16 ;  /* 0x0000001000047c82 */ /* 0x000fe20008000000 */
[----:B------:R-:W-:Y:S02]  /*2180*/  WARPGROUP.DEPBAR.LE gsb0, 0x0 ;  /* 0x00008000000079c5 */ /* 0x000fe40000010000 */
[----:B------:R-:W-:-:S06]  /*2190*/  WARPGROUP.ARRIVE ;  /* 0x00000000000079c5 */ /* 0x000fcc0000000000 */
[----:B------:R-:W-:Y:S01]  /*21a0*/  HGMMA.64x16x16.F32.BF16 R24, gdesc[UR12], R24, gsb0 ;  /* 0x002000000c1879f0 */ /* 0x000fe20008001818 */
[----:B------:R-:W-:Y:S02]  /*21b0*/  UIADD3 UR14, UR8, 0x6, URZ ;  /* 0x00000006080e7890 */ /* 0x000fe4000fffe03f */
        /* <DEDUP_REMOVED lines=363> */
[----:B------:R-:W-:Y:S01]  /*3870*/  UMOV UR52, UR11 ;  /* 0x0000000b00347c82 */ /* 0x000fe20008000000 */
[----:B------:R-:W-:Y:S01]  /*3880*/  UMOV UR53, 0x40000040 ;  /* 0x4000004000357882 */ /* 0x000fe20000000000 */
[----:B------:R-:W-:Y:S01]  /*3890*/  UMOV UR55, 0x40000040 ;  /* 0x4000004000377882 */ /* 0x000fe20000000000 */
        /* <DEDUP_REMOVED lines=22> */
[--C-:B------:R-:W-:Y:S01]  /*3a00*/  IMAD.MOV.U32 R76, RZ, RZ, R119.reuse ;  /* 0x000000ffff4c7224 */ /* 0x100fe200078e0077 */
[----:B------:R-:W-:Y:S01]  /*3a10*/  FSEL R77, R77, -INF , P5 ;  /* 0xff8000004d4d7808 */ /* 0x000fe20002800000 */
[----:B------:R-:W-:Y:S01]  /*3a20*/  IMAD.MOV.U32 R74, RZ, RZ, R119 ;  /* 0x000000ffff4a7224 */ /* 0x000fe200078e0077 */
[----:B------:R-:W-:-:S02]  /*3a30*/  ISETP.GT.AND P2, PT, R3, 0x10, PT ;  /* 0x000000100300780c */ /* 0x000fc40003f44270 */
        /* <DEDUP_REMOVED lines=23> */
[----:B------:R-:W-:-:S02]  /*3bb0*/  FSEL R69, R69, -INF , P5 ;  /* 0xff80000045457808 */ /* 0x000fc40002800000 */
[----:B------:R-:W-:Y:S02]  /*3bc0*/  ISETP.GT.AND P2, PT, R3, 0x20, PT ;  /* 0x000000200300780c */ /* 0x000fe40003f44270 */
        /* <DEDUP_REMOVED lines=23> */
[----:B------:R-:W-:Y:S02]  /*3d40*/  FSEL R21, R58, -INF , P2 ;  /* 0xff8000003a157808 */ /* 0x000fe40001000000 */
[----:B------:R-:W-:Y:S02]  /*3d50*/  ISETP.GT.AND P2, PT, R3, 0x31, PT ;  /* 0x000000310300780c */ /* 0x000fe40003f44270 */
[----:B------:R-:W-:Y:S02]  /*3d60*/  FMNMX.FTZ R0, R97, R0, !PT ;  /* 0x0000000061007209 */ /* 0x000fe40007810000 */
[----:B------:R-:W-:Y:S02]  /*3d70*/  FSEL R59, R59, -INF , P6 ;  /* 0xff8000003b3b7808 */ /* 0x000fe40003000000 */
        /* <DEDUP_REMOVED lines=14> */
[----:B------:R-:W-:Y:S01]  /*3e60*/  ULDC UR4, c[0x0][0x988] ;  /* 0x0002620000047ab9 */ /* 0x000fe20000000800 */
[----:B------:R-:W-:Y:S01]  /*3e70*/  ISETP.GT.AND P5, PT, R3, 0x39, PT ;  /* 0x000000390300780c */ /* 0x000fe20003fa4270 */
[--C-:B------:R-:W-:Y:S01]  /*3e80*/  IMAD.MOV.U32 R62, RZ, RZ, R119.reuse ;  /* 0x000000ffff3e7224 */ /* 0x100fe200078e0077 */
[----:B------:R-:W-:Y:S01]  /*3e90*/  FSEL R103, R52, -INF , P6 ;  /* 0xff80000034677808 */ /* 0x000fe20003000000 */
[----:B------:R-:W-:Y:S01]  /*3ea0*/  IMAD.MOV.U32 R52, RZ, RZ, R119 ;  /* 0x000000ffff347224 */ /* 0x000fe200078e0077 */
[----:B------:R-:W-:-:S02]  /*3eb0*/  FMNMX.FTZ R0, R101, R0, !PT ;  /* 0x0000000065007209 */ /* 0x000fc40007810000 */
[----:B------:R-:W-:Y:S02]  /*3ec0*/  FSEL R105, R53, -INF , P5 ;  /* 0xff80000035697808 */ /* 0x000fe40002800000 */
[----:B------:R-:W-:Y:S02]  /*3ed0*/  FMNMX.FTZ R0, R103, R0, !PT ;  /* 0x0000000067007209 */ /* 0x000fe40007810000 */
[----:B------:R-:W-:Y:S01]  /*3ee0*/  FSEL R53, R50, -INF , P3 ;  /* 0xff80000032357808 */ /* 0x000fe20001800000 */
[----:B------:R-:W-:Y:S01]  /*3ef0*/  IMAD.MOV.U32 R50, RZ, RZ, R119 ;  /* 0x000000ffff327224 */ /* 0x000fe200078e0077 */
[----:B------:R-:W-:Y:S02]  /*3f00*/  ISETP.GT.AND P3, PT, R3, 0x41, PT ;  /* 0x000000410300780c */ /* 0x000fe40003f64270 */
[----:B------:R-:W-:Y:S02]  /*3f10*/  FMNMX.FTZ R0, R105, R0, !PT ;  /* 0x0000000069007209 */ /* 0x000fe40007810000 */
[----:B------:R-:W-:-:S02]  /*3f20*/  FSEL R51, R51, -INF , P2 ;  /* 0xff80000033337808 */ /* 0x000fc40001000000 */
[----:B------:R-:W-:Y:S02]  /*3f30*/  ISETP.GT.AND P2, PT, R3, 0x48, PT ;  /* 0x000000480300780c */ /* 0x000fe40003f44270 */
[----:B------:R-:W-:Y:S02]  /*3f40*/  FSEL R55, R55, -INF , P5 ;  /* 0xff80000037377808 */ /* 0x000fe40002800000 */
[----:B------:R-:W-:Y:S01]  /*3f50*/  ISETP.GT.AND P5, PT, R3, 0x68, PT ;  /* 0x000000680300780c */ /* 0x000fe20003fa4270 */
[----:B------:R-:W-:Y:S02]  /*3f60*/  WARPGROUP.DEPBAR.LE gsb0, 0x0 ;  /* 0x00008000000079c5 */ /* 0x000fe40000010000 */
[----:B------:R-:W-:Y:S01]  /*3f70*/  WARPGROUP.ARRIVE ;  /* 0x00000000000079c5 */ /* 0x000fe20000000000 */
[----:B------:R-:W-:Y:S02]  /*3f80*/  FSEL R107, R40, -INF , P4 ;  /* 0xff800000286b7808 */ /* 0x000fe40002000000 */
[----:B------:R-:W-:-:S02]  /*3f90*/  FSEL R109, R41, -INF , P3 ;  /* 0xff800000296d7808 */ /* 0x000fc40001800000 */
[----:B------:R-:W-:Y:S01]  /*3fa0*/  FMNMX.FTZ R0, R107, R0, !PT ;  /* 0x000000006b007209 */ /* 0x000fe20007810000 */
[----:B------:R-:W-:Y:S01]  /*3fb0*/  HGMMA.64x16x16.F32.BF16 R32, gdesc[UR52], R32, gsb0 ;  /* 0x00200000342079f0 */ /* 0x000fe20008001820 */
[----:B------:R-:W-:Y:S01]  /*3fc0*/  UIADD3 UR54, UR10, 0xa06, URZ ;  /* 0x00000a060a367890 */ /* 0x000fe2000fffe03f */
[----:B------:R-:W-:Y:S01]  /*3fd0*/  FSEL R111, R44, -INF , P2 ;  /* 0xff8000002c6f7808 */ /* 0x000fe20001000000 */
[----:B------:R-:W-:Y:S01]  /*3fe0*/  UMOV UR55, 0x40000040 ;  /* 0x4000004000377882 */ /* 0x000fe20000000000 */
[----:B------:R-:W-:Y:S01]  /*3ff0*/  FMNMX.FTZ R0, R109, R0, !PT ;  /* 0x000000006d007209 */ /* 0x000fe20007810000 */
[----:B------:R-:W-:Y:S01]  /*4000*/  IMAD.MOV.U32 R44, RZ, RZ, R119 ;  /* 0x000000ffff2c7224 */ /* 0x000fe200078e0077 */
[----:B------:R-:W-:Y:S02]  /*4010*/  FSEL R113, R45, -INF , P1 ;  /* 0xff8000002d717808 */ /* 0x000fe40000800000 */
[----:B------:R-:W-:Y:S02]  /*4020*/  FMNMX.FTZ R0, R111, R0, !PT ;  /* 0x000000006f007209 */ /* 0x000fe40007810000 */
[----:B------:R-:W-:-:S02]  /*4030*/  ISETP.GT.AND P1, PT, R3, 0x51, PT ;  /* 0x000000510300780c */ /* 0x000fc40003f24270 */
[----:B------:R-:W-:Y:S02]  /*4040*/  FMNMX.FTZ R0, R113, R0, !PT ;  /* 0x0000000071007209 */ /* 0x000fe40007810000 */
[----:B------:R-:W-:Y:S02]  /*4050*/  FSEL R43, R43, -INF , P3 ;  /* 0xff8000002b2b7808 */ /* 0x000fe40001800000 */
[C---:B------:R-:W-:Y:S02]  /*4060*/  ISETP.GT.AND P3, PT, R3.reuse, 0x60, PT ;  /* 0x000000600300780c */ /* 0x040fe40003f64270 */
[----:B------:R-:W-:Y:S01]  /*4070*/  FSEL R45, R42, -INF , P4 ;  /* 0xff8000002a2d7808 */ /* 0x000fe20002000000 */
[--C-:B------:R-:W-:Y:S01]  /*4080*/  IMAD.MOV.U32 R42, RZ, RZ, R119.reuse ;  /* 0x000000ffff2a7224 */ /* 0x100fe200078e0077 */
[C---:B------:R-:W-:Y:S02]  /*4090*/  ISETP.GT.AND P4, PT, R3.reuse, 0x61, PT ;  /* 0x000000610300780c */ /* 0x040fe40003f84270 */
[----:B------:R-:W-:Y:S01]  /*40a0*/  FSEL R41, R54, -INF , P6 ;  /* 0xff80000036297808 */ /* 0x000fe20003000000 */
[----:B------:R-:W-:Y:S01]  /*40b0*/  IMAD.MOV.U32 R54, RZ, RZ, R119 ;  /* 0x000000ffff367224 */ /* 0x000fe200078e0077 */
[----:B------:R-:W-:-:S02]  /*40c0*/  ISETP.GT.AND P6, PT, R3, 0x69, PT ;  /* 0x000000690300780c */ /* 0x000fc40003fc4270 */
[----:B------:R-:W-:Y:S01]  /*40d0*/  P2R R20, PR, RZ, 0x2 ;  /* 0x00000002ff147803 */ /* 0x000fe20000000000 */
[----:B------:R-:W-:Y:S02]  /*40e0*/  WARPGROUP.DEPBAR.LE gsb0, 0x0 ;  /* 0x00008000000079c5 */ /* 0x000fe40000010000 */
[----:B------:R-:W-:Y:S01]  /*40f0*/  WARPGROUP.ARRIVE ;  /* 0x00000000000079c5 */ /* 0x000fe20000000000 */
[----:B------:R-:W-:Y:S02]  /*4100*/  FSEL R115, R32, -INF , P0 ;  /* 0xff80000020737808 */ /* 0x000fe40000000000 */
[----:B------:R-:W-:Y:S02]  /*4110*/  ISETP.GT.AND P0, PT, R3, 0x58, PT ;  /* 0x000000580300780c */ /* 0x000fe40003f04270 */
[----:B------:R-:W-:Y:S01]  /*4120*/  FSEL R117, R33, -INF , P1 ;  /* 0xff80000021757808 */ /* 0x000fe20000800000 */
[----:B------:R-:W-:Y:S01]  /*4130*/  HGMMA.64x16x16.F32.BF16 R24, gdesc[UR52], R24, gsb0 ;  /* 0x00200000341879f0 */ /* 0x000fe20008001818 */
[----:B------:R-:W-:-:S02]  /*4140*/  FMNMX.FTZ R0, R115, R0, !PT ;  /* 0x0000000073007209 */ /* 0x000fc40007810000 */
[----:B------:R-:W-:Y:S01]  /*4150*/  FSEL R33, R46, -INF , P2 ;  /* 0xff8000002e217808 */ /* 0x000fe20001000000 */
[----:B------:R-:W-:Y:S01]  /*4160*/  IMAD.MOV.U32 R46, RZ, RZ, R119 ;  /* 0x000000ffff2e7224 */ /* 0x000fe200078e0077 */
[----:B------:R-:W-:Y:S02]  /*4170*/  ISETP.GT.AND P2, PT, R3, 0x59, PT ;  /* 0x000000590300780c */ /* 0x000fe40003f44270 */
[----:B------:R-:W-:Y:S02]  /*4180*/  FSEL R121, R36, -INF , P0 ;  /* 0xff80000024797808 */ /* 0x000fe40000000000 */
[----:B------:R-:W-:Y:S02]  /*4190*/  FMNMX.FTZ R0, R117, R0, !PT ;  /* 0x0000000075007209 */ /* 0x000fe40007810000 */
[----:B------:R-:W-:Y:S02]  /*41a0*/  FSEL R123, R37, -INF , P2 ;  /* 0xff800000257b7808 */ /* 0x000fe40001000000 */
[----:B------:R-:W-:-:S02]  /*41b0*/  FMNMX.FTZ R0, R121, R0, !PT ;  /* 0x0000000079007209 */ /* 0x000fc40007810000 */
[----:B------:R-:W-:Y:S02]  /*41c0*/  P2R R14, PR, RZ, 0x1 ;  /* 0x00000001ff0e7803 */ /* 0x000fe40000000000 */
[----:B------:R-:W-:Y:S02]  /*41d0*/  FMNMX.FTZ R0, R123, R0, !PT ;  /* 0x000000007b007209 */ /* 0x000fe40007810000 */
[C---:B------:R-:W-:Y:S02]  /*41e0*/  ISETP.GT.AND P0, PT, R3.reuse, 0x49, PT ;  /* 0x000000490300780c */ /* 0x040fe40003f04270 */
[----:B------:R-:W-:Y:S02]  /*41f0*/  ISETP.GT.AND P1, PT, R3, 0x50, PT ;  /* 0x000000500300780c */ /* 0x000fe40003f24270 */
[----:B------:R-:W-:Y:S02]  /*4200*/  FSEL R57, R47, -INF , P0 ;  /* 0xff8000002f397808 */ /* 0x000fe40000000000 */
[----:B------:R-:W-:-:S02]  /*4210*/  FSEL R37, R34, -INF , P1 ;  /* 0xff80000022257808 */ /* 0x000fc40000800000 */
[----:B------:R-:W-:Y:S02]  /*4220*/  ISETP.NE.AND P1, PT, R20, RZ, PT ;  /* 0x000000ff1400720c */ /* 0x000fe40003f25270 */
[----:B------:R-:W-:Y:S02]  /*4230*/  P2R R12, PR, RZ, 0x4 ;  /* 0x00000004ff0c7803 */ /* 0x000fe40000000000 */
[----:B------:R-:W-:Y:S02]  /*4240*/  ISETP.NE.AND P0, PT, R14, RZ, PT ;  /* 0x000000ff0e00720c */ /* 0x000fe40003f05270 */
        /* <DEDUP_REMOVED lines=48> */
[----:B------:R-:W-:Y:S01]  /*4550*/  MUFU.EX2 R25, R25 ;  /* 0x0000001900197308 */ /* 0x000fe20000000800 */
[----:B------:R-:W-:Y:S01]  /*4560*/  FMNMX.FTZ R6, R41, R6, !PT ;  /* 0x0000000629067209 */ /* 0x000fe20007810000 */
[-CC-:B------:R-:W-:Y:S01]  /*4570*/  FFMA.FTZ R196, R87, R0.reuse, -R10.reuse ;  /* 0x0000000057c47223 */ /* 0x180fe2000001080a */
[----:B------:R-:W-:Y:S01]  /*4580*/  FSEL R77, R30, -INF , P5 ;  /* 0xff8000001e4d7808 */ /* 0x000fe20002800000 */
[--C-:B------:R-:W-:Y:S01]  /*4590*/  FFMA.FTZ R61, R65, R0, -R10.reuse ;  /* 0x00000000413d7223 */ /* 0x100fe2000001080a */
[----:B------:R-:W-:Y:S01]  /*45a0*/  FMNMX.FTZ R6, R55, R6, !PT ;  /* 0x0000000637067209 */ /* 0x000fe20007810000 */
[-CC-:B------:R-:W-:Y:S01]  /*45b0*/  FFMA.FTZ R198, R89, R0.reuse, -R10.reuse ;  /* 0x0000000059c67223 */ /* 0x180fe2000001080a */
[--C-:B------:R-:W-:Y:S01]  /*45c0*/  FFMA.FTZ R65, R69, R0, -R10.reuse ;  /* 0x0000000045417223 */ /* 0x100fe2000001080a */
[----:B------:R-:W0:Y:S01]  /*45d0*/  MUFU.EX2 R200, R200 ;  /* 0x000000c800c87308 */ /* 0x000e220000000800 */
        /* <DEDUP_REMOVED lines=22> */
[--C-:B------:R-:W-:Y:S01]  /*4740*/  FFMA.FTZ R121, R121, R0, -R10.reuse ;  /* 0x0000000079797223 */ /* 0x100fe2000001080a */
[----:B------:R-:W4:Y:S01]  /*4750*/  MUFU.EX2 R196, R196 ;  /* 0x000000c400c47308 */ /* 0x000f220000000800 */
[----:B------:R-:W-:Y:S01]  /*4760*/  FMNMX.FTZ R6, R29, R6, !PT ;  /* 0x000000061d067209 */ /* 0x000fe20007810000 */
[-CC-:B------:R-:W-:Y:S01]  /*4770*/  FFMA.FTZ R123, R123, R0.reuse, -R10.reuse ;  /* 0x000000007b7b7223 */ /* 0x180fe2000001080a */
[-CC-:B------:R-:W-:Y:S01]  /*4780*/  FFMA.FTZ R125, R125, R0.reuse, -R10.reuse ;  /* 0x000000007d7d7223 */ /* 0x180fe2000001080a */
[--C-:B------:R-:W-:Y:S01]  /*4790*/  FFMA.FTZ R127, R127, R0, -R10.reuse ;  /* 0x000000007f7f7223 */ /* 0x100fe2000001080a */
[----:B------:R-:W-:Y:S01]  /*47a0*/  FMNMX.FTZ R6, R39, R6, !PT ;  /* 0x0000000627067209 */ /* 0x000fe20007810000 */
[-CC-:B------:R-:W-:Y:S01]  /*47b0*/  FFMA.FTZ R129, R129, R0.reuse, -R10.reuse ;  /* 0x0000000081817223 */ /* 0x180fe2000001080a */
[----:B------:R-:W-:Y:S01]  /*47c0*/  FFMA.FTZ R10, R131, R0, -R10 ;  /* 0x00000000830a7223 */ /* 0x000fe2000001080a */
[----:B------:R-:W5:Y:S01]  /*47d0*/  MUFU.EX2 R61, R61 ;  /* 0x0000003d003d7308 */ /* 0x000f620000000800 */
[----:B------:R-:W-:Y:S01]  /*47e0*/  FMNMX.FTZ R6, R73, R6, !PT ;  /* 0x0000000649067209 */ /* 0x000fe20007810000 */
[----:B------:R-:W-:-:S02]  /*47f0*/  IMAD.MOV.U32 R95, RZ, RZ, R119 ;  /* 0x000000ffff5f7224 */ /* 0x000fc400078e0077 */
[--C-:B------:R-:W-:Y:S01]  /*4800*/  IMAD.MOV.U32 R93, RZ, RZ, R119.reuse ;  /* 0x000000ffff5d7224 */ /* 0x100fe200078e0077 */
[----:B------:R-:W-:Y:S01]  /*4810*/  FMNMX.FTZ R6, R27, R6, !PT ;  /* 0x000000061b067209 */ /* 0x000fe20007810000 */
[--C-:B------:R-:W-:Y:S02]  /*4820*/  IMAD.MOV.U32 R91, RZ, RZ, R119.reuse ;  /* 0x000000ffff5b7224 */ /* 0x100fe400078e0077 */
[----:B------:R-:W-:Y:S01]  /*4830*/  MUFU.EX2 R198, R198 ;  /* 0x000000c600c67308 */ /* 0x000fe20000000800 */
[----:B------:R-:W-:Y:S01]  /*4840*/  FMNMX.FTZ R6, R77, R6, !PT ;  /* 0x000000064d067209 */ /* 0x000fe20007810000 */
[--C-:B------:R-:W-:Y:S02]  /*4850*/  IMAD.MOV.U32 R89, RZ, RZ, R119.reuse ;  /* 0x000000ffff597224 */ /* 0x100fe400078e0077 */
[--C-:B------:R-:W-:Y:S01]  /*4860*/  IMAD.MOV.U32 R87, RZ, RZ, R119.reuse ;  /* 0x000000ffff577224 */ /* 0x100fe200078e0077 */
[----:B------:R-:W-:Y:S01]  /*4870*/  FMNMX.FTZ R6, R31, R6, !PT ;  /* 0x000000061f067209 */ /* 0x000fe20007810000 */
[----:B------:R-:W-:-:S02]  /*4880*/  IMAD.MOV.U32 R85, RZ, RZ, R119 ;  /* 0x000000ffff557224 */ /* 0x000fc400078e0077 */
[----:B------:R-:W-:Y:S01]  /*4890*/  MUFU.EX2 R65, R65 ;  /* 0x0000004100417308 */ /* 0x000fe20000000800 */
[----:B------:R-:W-:Y:S01]  /*48a0*/  IMAD.MOV.U32 R81, RZ, RZ, R119 ;  /* 0x000000ffff517224 */ /* 0x000fe200078e0077 */
[----:B------:R-:W1:Y:S06]  /*48b0*/  SHFL.BFLY PT, R3, R6, 0x2, 0x1f ;  /* 0x0c401f0006037f89 */ /* 0x000e6c00000e0000 */
[----:B------:R-:W-:Y:S08]  /*48c0*/  MUFU.EX2 R192, R192 ;  /* 0x000000c000c07308 */ /* 0x000ff00000000800 */
[----:B------:R-:W-:Y:S08]  /*48d0*/  MUFU.EX2 R69, R69 ;  /* 0x0000004500457308 */ /* 0x000ff00000000800 */
[----:B------:R-:W-:Y:S01]  /*48e0*/  MUFU.EX2 R194, R194 ;  /* 0x000000c200c27308 */ /* 0x000fe20000000800 */
[----:B-1----:R-:W-:-:S05]  /*48f0*/  FMNMX.FTZ R8, R6, R3, !PT ;  /* 0x0000000306087209 */ /* 0x002fca0007810000 */
[----:B------:R-:W1:Y:S02]  /*4900*/  SHFL.BFLY PT, R3, R8, 0x1, 0x1f ;  /* 0x0c201f0008037f89 */ /* 0x000e6400000e0000 */
[----:B------:R-:W-:Y:S08]  /*4910*/  MUFU.EX2 R97, R97 ;  /* 0x0000006100617308 */ /* 0x000ff00000000800 */
[----:B------:R-:W-:Y:S08]  /*4920*/  MUFU.EX2 R99, R99 ;  /* 0x0000006300637308 */ /* 0x000ff00000000800 */
[----:B------:R0:W-:Y:S01]  /*4930*/  MUFU.EX2 R188, R101 ;  /* 0x0000006500bc7308 */ /* 0x0001e20000000800 */
[----:B-1----:R-:W-:-:S07]  /*4940*/  FMNMX.FTZ R3, R8, R3, !PT ;  /* 0x0000000308037209 */ /* 0x002fce0007810000 */
[----:B------:R-:W-:Y:S01]  /*4950*/  MUFU.EX2 R103, R103 ;  /* 0x0000006700677308 */ /* 0x000fe20000000800 */
[----:B0-----:R-:W-:Y:S01]  /*4960*/  IMAD.MOV.U32 R101, RZ, RZ, R119 ;  /* 0x000000ffff657224 */ /* 0x001fe200078e0077 */
[C---:B------:R-:W-:Y:S01]  /*4970*/  FSETP.NEU.FTZ.AND P2, PT, R3.reuse, -INF , PT ;  /* 0xff8000000300780b */ /* 0x040fe20003f5d000 */
[----:B------:R-:W-:-:S05]  /*4980*/  FMUL.FTZ R6, R3, R0 ;  /* 0x0000000003067220 */ /* 0x000fca0000410000 */
[----:B------:R-:W-:Y:S01]  /*4990*/  MUFU.EX2 R190, R105 ;  /* 0x0000006900be7308 */ /* 0x000fe20000000800 */
[----:B------:R-:W-:Y:S02]  /*49a0*/  FSEL R6, R6, RZ, P2 ;  /* 0x000000ff06067208 */ /* 0x000fe40001000000 */
[----:B------:R-:W-:Y:S01]  /*49b0*/  ISETP.GE.AND P2, PT, R83, 0x71, PT ;  /* 0x000000715300780c */ /* 0x000fe20003f46270 */
[----:B------:R-:W-:Y:S02]  /*49c0*/  IMAD.MOV.U32 R83, RZ, RZ, R119 ;  /* 0x000000ffff537224 */ /* 0x000fe400078e0077 */
        /* <DEDUP_REMOVED lines=27> */
[----:B------:R-:W-:Y:S01]  /*4b80*/  FFMA.FTZ R37, R37, R0, -R6 ;  /* 0x0000000025257223 */ /* 0x000fe20000010806 */
[----:B------:R-:W2:Y:S01]  /*4b90*/  MUFU.EX2 R12, R79 ;  /* 0x0000004f000c7308 */ /* 0x000ea20000000800 */
[----:B-----5:R-:W-:Y:S01]  /*4ba0*/  FADD.FTZ R7, R61, R32 ;  /* 0x000000203d077221 */ /* 0x020fe20000010000 */
[----:B-1----:R-:W-:Y:S01]  /*4bb0*/  FADD.FTZ R32, R201, R8 ;  /* 0x00000008c9207221 */ /* 0x002fe20000010000 */
[----:B------:R-:W-:Y:S01]  /*4bc0*/  F2FP.BF16.F32.PACK_AB R200, R25, R200 ;  /* 0x000000c819c8723e */ /* 0x000fe200000010ff */
        /* <DEDUP_REMOVED lines=8> */
[-CC-:B------:R-:W-:Y:S01]  /*4c50*/  FFMA.FTZ R77, R77, R0.reuse, -R6.reuse ;  /* 0x000000004d4d7223 */ /* 0x180fe20000010806 */
[----:B------:R-:W-:Y:S01]  /*4c60*/  FFMA.FTZ R31, R31, R0, -R6 ;  /* 0x000000001f1f7223 */ /* 0x000fe20000010806 */
[----:B------:R-:W-:Y:S01]  /*4c70*/  F2FP.BF16.F32.PACK_AB R201, R8, R201 ;  /* 0x000000c908c9723e */ /* 0x000fe200000010ff */
[--C-:B------:R-:W-:Y:S01]  /*4c80*/  IMAD.MOV.U32 R105, RZ, RZ, R119.reuse ;  /* 0x000000ffff697224 */ /* 0x100fe200078e0077 */
[----:B------:R0:W1:Y:S01]  /*4c90*/  MUFU.EX2 R14, R67 ;  /* 0x00000043000e7308 */ /* 0x0000620000000800 */
[----:B--2---:R-:W-:Y:S01]  /*4ca0*/  F2FP.BF16.F32.PACK_AB R203, R12, R11 ;  /* 0x0000000b0ccb723e */ /* 0x004fe200000010ff */
[--C-:B------:R-:W-:Y:S01]  /*4cb0*/  IMAD.MOV.U32 R79, RZ, RZ, R119.reuse ;  /* 0x000000ffff4f7224 */ /* 0x100fe200078e0077 */
[----:B------:R-:W-:Y:S01]  /*4cc0*/  F2FP.BF16.F32.PACK_AB R202, R47, R202 ;  /* 0x000000ca2fca723e */ /* 0x000fe200000010ff */
[--C-:B------:R-:W-:Y:S01]  /*4cd0*/  IMAD.MOV.U32 R75, RZ, RZ, R119.reuse ;  /* 0x000000ffff4b7224 */ /* 0x100fe200078e0077 */
[----:B------:R-:W-:Y:S01]  /*4ce0*/  F2FP.BF16.F32.PACK_AB R196, R61, R196 ;  /* 0x000000c43dc4723e */ /* 0x000fe200000010ff */
[--C-:B------:R-:W-:Y:S01]  /*4cf0*/  IMAD.MOV.U32 R61, RZ, RZ, R119.reuse ;  /* 0x000000ffff3d7224 */ /* 0x100fe200078e0077 */
[----:B------:R-:W-:Y:S01]  /*4d00*/  F2FP.BF16.F32.PACK_AB R198, R65, R198 ;  /* 0x000000c641c6723e */ /* 0x000fe200000010ff */
[----:B------:R-:W2:Y:S01]  /*4d10*/  MUFU.EX2 R15, R15 ;  /* 0x0000000f000f7308 */ /* 0x000ea20000000800 */
[----:B0-----:R-:W-:-:S02]  /*4d20*/  IMAD.MOV.U32 R67, RZ, RZ, R119 ;  /* 0x000000ffff437224 */ /* 0x001fc400078e0077 */
[----:B------:R-:W-:-:S05]  /*4d30*/  IMAD.MOV.U32 R47, RZ, RZ, R119 ;  /* 0x000000ffff2f7224 */ /* 0x000fca00078e0077 */
[----:B------:R0:W-:Y:S01]  /*4d40*/  MUFU.EX2 R28, R51 ;  /* 0x00000033001c7308 */ /* 0x0001e20000000800 */
[----:B-1----:R-:W-:-:S07]  /*4d50*/  F2FP.BF16.F32.PACK_AB R197, R14, R13 ;  /* 0x0000000d0ec5723e */ /* 0x002fce00000010ff */
[----:B------:R1:W3:Y:S01]  /*4d60*/  MUFU.EX2 R20, R71 ;  /* 0x0000004700147308 */ /* 0x0002e20000000800 */
[----:B0-----:R-:W-:Y:S01]  /*4d70*/  FADD.FTZ R51, R65, R34 ;  /* 0x0000002241337221 */ /* 0x001fe20000010000 */
[----:B------:R-:W-:Y:S01]  /*4d80*/  FADD.FTZ R34, R12, R7 ;  /* 0x000000070c227221 */ /* 0x000fe20000010000 */
[----:B------:R-:W-:Y:S02]  /*4d90*/  IMAD.MOV.U32 R65, RZ, RZ, R119 ;  /* 0x000000ffff417224 */ /* 0x000fe400078e0077 */
[----:B------:R-:W-:Y:S01]  /*4da0*/  FADD.FTZ R36, R192, R51 ;  /* 0x00000033c0247221 */ /* 0x000fe20000010000 */
[----:B------:R-:W-:Y:S01]  /*4db0*/  FADD.FTZ R7, R13, R34 ;  /* 0x000000220d077221 */ /* 0x000fe20000010000 */
[C---:B------:R-:W-:Y:S01]  /*4dc0*/  F2FP.BF16.F32.PACK_AB R192, R69.reuse, R192 ;  /* 0x000000c045c0723e */ /* 0x040fe200000010ff */
[----:B------:R-:W0:Y:S01]  /*4dd0*/  MUFU.EX2 R21, R21 ;  /* 0x0000001500157308 */ /* 0x000e220000000800 */
[----:B------:R-:W-:Y:S01]  /*4de0*/  FADD.FTZ R51, R69, R36 ;  /* 0x0000002445337221 */ /* 0x000fe20000010000 */
[----:B------:R-:W-:Y:S01]  /*4df0*/  FADD.FTZ R34, R14, R7 ;  /* 0x000000070e227221 */ /* 0x000fe20000010000 */
[----:B-1----:R-:W-:-:S02]  /*4e00*/  IMAD.MOV.U32 R71, RZ, RZ, R119 ;  /* 0x000000ffff477224 */ /* 0x002fc400078e0077 */
[----:B------:R-:W-:Y:S01]  /*4e10*/  FADD.FTZ R36, R194, R51 ;  /* 0x00000033c2247221 */ /* 0x000fe20000010000 */
[----:B--2---:R-:W-:Y:S01]  /*4e20*/  FADD.FTZ R7, R15, R34 ;  /* 0x000000220f077221 */ /* 0x004fe20000010000 */
[C---:B------:R-:W-:Y:S01]  /*4e30*/  F2FP.BF16.F32.PACK_AB R194, R97.reuse, R194 ;  /* 0x000000c261c2723e */ /* 0x040fe200000010ff */
[----:B------:R1:W2:Y:S01]  /*4e40*/  MUFU.EX2 R24, R59 ;  /* 0x0000003b00187308 */ /* 0x0002a20000000800 */
[----:B------:R-:W-:Y:S01]  /*4e50*/  FADD.FTZ R38, R97, R36 ;  /* 0x0000002461267221 */ /* 0x000fe20000010000 */
[C---:B---3--:R-:W-:Y:S01]  /*4e60*/  FADD.FTZ R36, R20.reuse, R7 ;  /* 0x0000000714247221 */ /* 0x048fe20000010000 */
[----:B------:R-:W-:Y:S01]  /*4e70*/  F2FP.BF16.F32.PACK_AB R199, R20, R15 ;  /* 0x0000000f14c7723e */ /* 0x000fe200000010ff */
[--C-:B------:R-:W-:Y:S02]  /*4e80*/  IMAD.MOV.U32 R97, RZ, RZ, R119.reuse ;  /* 0x000000ffff617224 */ /* 0x100fe400078e0077 */
[--C-:B------:R-:W-:Y:S02]  /*4e90*/  IMAD.MOV.U32 R69, RZ, RZ, R119.reuse ;  /* 0x000000ffff457224 */ /* 0x100fe400078e0077 */
[----:B------:R-:W3:Y:S01]  /*4ea0*/  MUFU.EX2 R49, R49 ;  /* 0x0000003100317308 */ /* 0x000ee20000000800 */
[----:B0-----:R-:W-:Y:S01]  /*4eb0*/  FADD.FTZ R7, R21, R36 ;  /* 0x0000002415077221 */ /* 0x001fe20000010000 */
[----:B-1----:R-:W-:-:S02]  /*4ec0*/  IMAD.MOV.U32 R59, RZ, RZ, R119 ;  /* 0x000000ffff3b7224 */ /* 0x002fc400078e0077 */
[----:B------:R-:W-:-:S04]  /*4ed0*/  IMAD.MOV.U32 R51, RZ, RZ, R119 ;  /* 0x000000ffff337224 */ /* 0x000fc800078e0077 */
[----:B------:R0:W1:Y:S01]  /*4ee0*/  MUFU.EX2 R26, R63 ;  /* 0x0000003f001a7308 */ /* 0x0000620000000800 */
[C---:B--2---:R-:W-:Y:S01]  /*4ef0*/  FADD.FTZ R2, R24.reuse, R7 ;  /* 0x0000000718027221 */ /* 0x044fe20000010000 */
[----:B------:R-:W-:Y:S01]  /*4f00*/  F2FP.BF16.F32.PACK_AB R193, R24, R21 ;  /* 0x0000001518c1723e */ /* 0x000fe200000010ff */
[----:B------:R-:W-:-:S05]  /*4f10*/  IMAD.MOV.U32 R24, RZ, RZ, R119 ;  /* 0x000000ffff187224 */ /* 0x000fca00078e0077 */
[----:B------:R-:W2:Y:S01]  /*4f20*/  MUFU.EX2 R107, R107 ;  /* 0x0000006b006b7308 */ /* 0x000ea20000000800 */
[----:B---3--:R-:W-:Y:S01]  /*4f30*/  FADD.FTZ R7, R49, R2 ;  /* 0x0000000231077221 */ /* 0x008fe20000010000 */
[----:B0-----:R-:W-:-:S06]  /*4f40*/  IMAD.MOV.U32 R63, RZ, RZ, R119 ;  /* 0x000000ffff3f7224 */ /* 0x001fcc00078e0077 */
[----:B------:R0:W-:Y:S01]  /*4f50*/  MUFU.EX2 R32, R43 ;  /* 0x0000002b00207308 */ /* 0x0001e20000000800 */
[----:B-1----:R-:W-:Y:S01]  /*4f60*/  F2FP.BF16.F32.PACK_AB R195, R26, R49 ;  /* 0x000000311ac3723e */ /* 0x002fe200000010ff */
[----:B------:R-:W-:-:S06]  /*4f70*/  IMAD.MOV.U32 R49, RZ, RZ, R119 ;  /* 0x000000ffff317224 */ /* 0x000fcc00078e0077 */
[----:B------:R-:W1:Y:S01]  /*4f80*/  MUFU.EX2 R53, R53 ;  /* 0x0000003500357308 */ /* 0x000e620000000800 */
[----:B0-----:R-:W-:-:S04]  /*4f90*/  FADD.FTZ R43, R99, R38 ;  /* 0x00000026632b7221 */ /* 0x001fc80000010000 */
[C---:B------:R-:W-:Y:S01]  /*4fa0*/  FADD.FTZ R36, R188.reuse, R43 ;  /* 0x0000002bbc247221 */ /* 0x040fe20000010000 */
[----:B------:R-:W-:Y:S01]  /*4fb0*/  F2FP.BF16.F32.PACK_AB R188, R188, R99 ;  /* 0x00000063bcbc723e */ /* 0x000fe200000010ff */
[----:B------:R-:W-:Y:S01]  /*4fc0*/  IMAD.MOV.U32 R99, RZ, RZ, R119 ;  /* 0x000000ffff637224 */ /* 0x000fe200078e0077 */
[----:B------:R0:W3:Y:S01]  /*4fd0*/  MUFU.EX2 R184, R109 ;  /* 0x0000006d00b87308 */ /* 0x0000e20000000800 */
[----:B------:R-:W-:Y:S01]  /*4fe0*/  FADD.FTZ R43, R103, R36 ;  /* 0x00000024672b7221 */ /* 0x000fe20000010000 */
[----:B------:R-:W-:Y:S01]  /*4ff0*/  FADD.FTZ R36, R26, R7 ;  /* 0x000000071a247221 */ /* 0x000fe20000010000 */
[----:B------:R-:W-:Y:S02]  /*5000*/  IMAD.MOV.U32 R26, RZ, RZ, R119 ;  /* 0x000000ffff1a7224 */ /* 0x000fe400078e0077 */
[C---:B------:R-:W-:Y:S01]  /*5010*/  FADD.FTZ R38, R190.reuse, R43 ;  /* 0x0000002bbe267221 */ /* 0x040fe20000010000 */
[----:B------:R-:W-:Y:S01]  /*5020*/  F2FP.BF16.F32.PACK_AB R190, R190, R103 ;  /* 0x00000067bebe723e */ /* 0x000fe200000010ff */
[--C-:B------:R-:W-:Y:S01]  /*5030*/  IMAD.MOV.U32 R103, RZ, RZ, R119.reuse ;  /* 0x000000ffff677224 */ /* 0x100fe200078e0077 */
[----:B------:R-:W4:Y:S01]  /*5040*/  MUFU.EX2 R111, R111 ;  /* 0x0000006f006f7308 */ /* 0x000f220000000800 */
[----:B--2---:R-:W-:Y:S01]  /*5050*/  FADD.FTZ R43, R107, R38 ;  /* 0x000000266b2b7221 */ /* 0x004fe20000010000 */
[----:B-1----:R-:W-:Y:S01]  /*5060*/  FADD.FTZ R7, R53, R36 ;  /* 0x0000002435077221 */ /* 0x002fe20000010000 */
[----:B------:R-:W-:Y:S01]  /*5070*/  F2FP.BF16.F32.PACK_AB R189, R28, R53 ;  /* 0x000000351cbd723e */ /* 0x000fe200000010ff */
[----:B0-----:R-:W-:-:S02]  /*5080*/  IMAD.MOV.U32 R109, RZ, RZ, R119 ;  /* 0x000000ffff6d7224 */ /* 0x001fc400078e0077 */
[----:B------:R-:W-:Y:S01]  /*5090*/  FADD.FTZ R36, R28, R7 ;  /* 0x000000071c247221 */ /* 0x000fe20000010000 */
[----:B------:R-:W-:Y:S01]  /*50a0*/  IMAD.MOV.U32 R53, RZ, RZ, R119 ;  /* 0x000000ffff357224 */ /* 0x000fe200078e0077 */
[----:B------:R-:W0:Y:S01]  /*50b0*/  MUFU.EX2 R41, R41 ;  /* 0x0000002900297308 */ /* 0x000e220000000800 */
[C---:B---3--:R-:W-:Y:S01]  /*50c0*/  FADD.FTZ R38, R184.reuse, R43 ;  /* 0x0000002bb8267221 */ /* 0x048fe20000010000 */
[----:B------:R-:W-:Y:S01]  /*50d0*/  F2FP.BF16.F32.PACK_AB R184, R184, R107 ;  /* 0x0000006bb8b8723e */ /* 0x000fe200000010ff */
[--C-:B------:R-:W-:Y:S02]  /*50e0*/  IMAD.MOV.U32 R107, RZ, RZ, R119.reuse ;  /* 0x000000ffff6b7224 */ /* 0x100fe400078e0077 */
[----:B------:R-:W-:-:S03]  /*50f0*/  IMAD.MOV.U32 R28, RZ, RZ, R119 ;  /* 0x000000ffff1c7224 */ /* 0x000fc600078e0077 */
[----:B------:R1:W2:Y:S01]  /*5100*/  MUFU.EX2 R186, R113 ;  /* 0x0000007100ba7308 */ /* 0x0002a20000000800 */
[----:B----4-:R-:W-:-:S07]  /*5110*/  FADD.FTZ R43, R111, R38 ;  /* 0x000000266f2b7221 */ /* 0x010fce0000010000 */
[----:B------:R3:W4:Y:S01]  /*5120*/  MUFU.EX2 R30, R55 ;  /* 0x00000037001e7308 */ /* 0x0007220000000800 */
[----:B0-----:R-:W-:Y:S01]  /*5130*/  FADD.FTZ R7, R41, R36 ;  /* 0x0000002429077221 */ /* 0x001fe20000010000 */
[----:B-1----:R-:W-:-:S06]  /*5140*/  IMAD.MOV.U32 R113, RZ, RZ, R119 ;  /* 0x000000ffff717224 */ /* 0x002fcc00078e0077 */
[----:B------:R-:W0:Y:S01]  /*5150*/  MUFU.EX2 R115, R115 ;  /* 0x0000007300737308 */ /* 0x000e220000000800 */
[C---:B--2---:R-:W-:Y:S01]  /*5160*/  FADD.FTZ R38, R186.reuse, R43 ;  /* 0x0000002bba267221 */ /* 0x044fe20000010000 */
[----:B------:R-:W-:Y:S01]  /*5170*/  F2FP.BF16.F32.PACK_AB R186, R186, R111 ;  /* 0x0000006fbaba723e */ /* 0x000fe200000010ff */
[--C-:B------:R-:W-:Y:S02]  /*5180*/  IMAD.MOV.U32 R111, RZ, RZ, R119.reuse ;  /* 0x000000ffff6f7224 */ /* 0x100fe400078e0077 */
[--C-:B---3--:R-:W-:Y:S02]  /*5190*/  IMAD.MOV.U32 R55, RZ, RZ, R119.reuse ;  /* 0x000000ffff377224 */ /* 0x108fe400078e0077 */
[----:B------:R-:W-:Y:S01]  /*51a0*/  IMAD.MOV.U32 R43, RZ, RZ, R119 ;  /* 0x000000ffff2b7224 */ /* 0x000fe200078e0077 */
[----:B------:R-:W1:Y:S01]  /*51b0*/  MUFU.EX2 R45, R45 ;  /* 0x0000002d002d7308 */ /* 0x000e620000000800 */
[C---:B----4-:R-:W-:Y:S01]  /*51c0*/  FADD.FTZ R36, R30.reuse, R7 ;  /* 0x000000071e247221 */ /* 0x050fe20000010000 */
[----:B------:R-:W-:Y:S01]  /*51d0*/  F2FP.BF16.F32.PACK_AB R191, R30, R41 ;  /* 0x000000291ebf723e */ /* 0x000fe200000010ff */
[----:B------:R-:W-:-:S02]  /*51e0*/  IMAD.MOV.U32 R41, RZ, RZ, R119 ;  /* 0x000000ffff297224 */ /* 0x000fc400078e0077 */
[----:B------:R-:W-:-:S03]  /*51f0*/  IMAD.MOV.U32 R30, RZ, RZ, R119 ;  /* 0x000000ffff1e7224 */ /* 0x000fc600078e0077 */
[----:B------:R2:W3:Y:S01]  /*5200*/  MUFU.EX2 R180, R117 ;  /* 0x0000007500b47308 */ /* 0x0004e20000000800 */
[----:B0-----:R-:W-:-:S07]  /*5210*/  FADD.FTZ R25, R115, R38 ;  /* 0x0000002673197221 */ /* 0x001fce0000010000 */
[----:B------:R-:W0:Y:S01]  /*5220*/  MUFU.EX2 R121, R121 ;  /* 0x0000007900797308 */ /* 0x000e220000000800 */
[----:B-1----:R-:W-:Y:S01]  /*5230*/  FADD.FTZ R7, R45, R36 ;  /* 0x000000242d077221 */ /* 0x002fe20000010000 */
[C---:B------:R-:W-:Y:S01]  /*5240*/  F2FP.BF16.F32.PACK_AB R185, R32.reuse, R45 ;  /* 0x0000002d20b9723e */ /* 0x040fe200000010ff */
[----:B--2---:R-:W-:Y:S02]  /*5250*/  IMAD.MOV.U32 R117, RZ, RZ, R119 ;  /* 0x000000ffff757224 */ /* 0x004fe400078e0077 */
[----:B------:R-:W-:Y:S01]  /*5260*/  FADD.FTZ R36, R32, R7 ;  /* 0x0000000720247221 */ /* 0x000fe20000010000 */
[----:B------:R-:W-:Y:S02]  /*5270*/  IMAD.MOV.U32 R45, RZ, RZ, R119 ;  /* 0x000000ffff2d7224 */ /* 0x000fe400078e0077 */
[----:B------:R-:W1:Y:S01]  /*5280*/  MUFU.EX2 R33, R33 ;  /* 0x0000002100217308 */ /* 0x000e620000000800 */
[C---:B---3--:R-:W-:Y:S01]  /*5290*/  FADD.FTZ R38, R180.reuse, R25 ;  /* 0x00000019b4267221 */ /* 0x048fe20000010000 */
[----:B------:R-:W-:Y:S01]  /*52a0*/  F2FP.BF16.F32.PACK_AB R180, R180, R115 ;  /* 0x00000073b4b4723e */ /* 0x000fe200000010ff */
[----:B------:R-:W-:-:S02]  /*52b0*/  IMAD.MOV.U32 R115, RZ, RZ, R119 ;  /* 0x000000ffff737224 */ /* 0x000fc400078e0077 */
[----:B------:R-:W-:-:S03]  /*52c0*/  IMAD.MOV.U32 R32, RZ, RZ, R119 ;  /* 0x000000ffff207224 */ /* 0x000fc600078e0077 */
[----:B------:R-:W2:Y:S01]  /*52d0*/  MUFU.EX2 R182, R123 ;  /* 0x0000007b00b67308 */ /* 0x000ea20000000800 */
[----:B0-----:R-:W-:-:S07]  /*52e0*/  FADD.FTZ R25, R121, R38 ;  /* 0x0000002679197221 */ /* 0x001fce0000010000 */
[----:B------:R0:W3:Y:S01]  /*52f0*/  MUFU.EX2 R34, R57 ;  /* 0x0000003900227308 */ /* 0x0000e20000000800 */
[----:B-1----:R-:W-:-:S07]  /*5300*/  FADD.FTZ R7, R33, R36 ;  /* 0x0000002421077221 */ /* 0x002fce0000010000 */
[----:B------:R-:W1:Y:S01]  /*5310*/  MUFU.EX2 R125, R125 ;  /* 0x0000007d007d7308 */ /* 0x000e620000000800 */
[C---:B--2---:R-:W-:Y:S01]  /*5320*/  FADD.FTZ R40, R182.reuse, R25 ;  /* 0x00000019b6287221 */ /* 0x044fe20000010000 */
[----:B------:R-:W-:Y:S01]  /*5330*/  F2FP.BF16.F32.PACK_AB R182, R182, R121 ;  /* 0x00000079b6b6723e */ /* 0x000fe200000010ff */
[----:B0-----:R-:W-:-:S05]  /*5340*/  IMAD.MOV.U32 R57, RZ, RZ, R119 ;  /* 0x000000ffff397224 */ /* 0x001fca00078e0077 */
[----:B------:R-:W0:Y:S01]  /*5350*/  MUFU.EX2 R37, R37 ;  /* 0x0000002500257308 */ /* 0x000e220000000800 */
[C---:B---3--:R-:W-:Y:S01]  /*5360*/  FADD.FTZ R38, R34.reuse, R7 ;  /* 0x0000000722267221 */ /* 0x048fe20000010000 */
[----:B------:R-:W-:Y:S01]  /*5370*/  F2FP.BF16.F32.PACK_AB R187, R34, R33 ;  /* 0x0000002122bb723e */ /* 0x000fe200000010ff */
[--C-:B------:R-:W-:Y:S02]  /*5380*/  IMAD.MOV.U32 R34, RZ, RZ, R119.reuse ;  /* 0x000000ffff227224 */ /* 0x100fe400078e0077 */
[----:B------:R-:W-:-:S03]  /*5390*/  IMAD.MOV.U32 R33, RZ, RZ, R119 ;  /* 0x000000ffff217224 */ /* 0x000fc600078e0077 */
[----:B------:R-:W2:Y:S01]  /*53a0*/  MUFU.EX2 R176, R127 ;  /* 0x0000007f00b07308 */ /* 0x000ea20000000800 */
[----:B-1----:R-:W-:-:S07]  /*53b0*/  FADD.FTZ R25, R125, R40 ;  /* 0x000000287d197221 */ /* 0x002fce0000010000 */
[----:B------:R1:W3:Y:S01]  /*53c0*/  MUFU.EX2 R2, R35 ;  /* 0x0000002300027308 */ /* 0x0002e20000000800 */
[----:B0-----:R-:W-:-:S07]  /*53d0*/  FADD.FTZ R7, R37, R38 ;  /* 0x0000002625077221 */ /* 0x001fce0000010000 */
[----:B------:R-:W0:Y:S01]  /*53e0*/  MUFU.EX2 R129, R129 ;  /* 0x0000008100817308 */ /* 0x000e220000000800 */
[C---:B--2---:R-:W-:Y:S01]  /*53f0*/  FADD.FTZ R40, R176.reuse, R25 ;  /* 0x00000019b0287221 */ /* 0x044fe20000010000 */
[----:B------:R-:W-:Y:S01]  /*5400*/  F2FP.BF16.F32.PACK_AB R176, R176, R125 ;  /* 0x0000007db0b0723e */ /* 0x000fe200000010ff */
[----:B-1----:R-:W-:-:S05]  /*5410*/  IMAD.MOV.U32 R35, RZ, RZ, R119 ;  /* 0x000000ffff237224 */ /* 0x002fca00078e0077 */
[----:B------:R-:W1:Y:S01]  /*5420*/  MUFU.EX2 R29, R29 ;  /* 0x0000001d001d7308 */ /* 0x000e620000000800 */
[C---:B---3--:R-:W-:Y:S01]  /*5430*/  FADD.FTZ R38, R2.reuse, R7 ;  /* 0x0000000702267221 */ /* 0x048fe20000010000 */
[----:B------:R-:W-:Y:S01]  /*5440*/  F2FP.BF16.F32.PACK_AB R181, R2, R37 ;  /* 0x0000002502b5723e */ /* 0x000fe200000010ff */
[----:B------:R-:W-:Y:S02]  /*5450*/  IMAD.MOV.U32 R2, RZ, RZ, 0x3f800000 ;  /* 0x3f800000ff027424 */ /* 0x000fe400078e00ff */
[----:B------:R-:W-:-:S03]  /*5460*/  IMAD.MOV.U32 R37, RZ, RZ, R119 ;  /* 0x000000ffff257224 */ /* 0x000fc600078e0077 */
[----:B------:R-:W2:Y:S01]  /*5470*/  MUFU.EX2 R10, R10 ;  /* 0x0000000a000a7308 */ /* 0x000ea20000000800 */
[----:B0-----:R-:W-:Y:S01]  /*5480*/  FADD.FTZ R7, R129, R40 ;  /* 0x0000002881077221 */ /* 0x001fe20000010000 */
[----:B------:R-:W-:-:S06]  /*5490*/  IMAD.MOV.U32 R40, RZ, RZ, R119 ;  /* 0x000000ffff287224 */ /* 0x000fcc00078e0077 */
[----:B------:R0:W3:Y:S01]  /*54a0*/  MUFU.EX2 R6, R39 ;  /* 0x0000002700067308 */ /* 0x0000e20000000800 */
[----:B-1----:R-:W-:Y:S01]  /*54b0*/  FADD.FTZ R25, R29, R38 ;  /* 0x000000261d197221 */ /* 0x002fe20000010000 */
[----:B------:R-:W-:-:S06]  /*54c0*/  IMAD.MOV.U32 R38, RZ, RZ, R119 ;  /* 0x000000ffff267224 */ /* 0x000fcc00078e0077 */
[----:B------:R-:W1:Y:S01]  /*54d0*/  MUFU.EX2 R73, R73 ;  /* 0x0000004900497308 */ /* 0x000e620000000800 */
[C---:B--2---:R-:W-:Y:S01]  /*54e0*/  FADD.FTZ R7, R10.reuse, R7 ;  /* 0x000000070a077221 */ /* 0x044fe20000010000 */
[----:B------:R-:W-:Y:S01]  /*54f0*/  F2FP.BF16.F32.PACK_AB R178, R10, R129 ;  /* 0x000000810ab2723e */ /* 0x000fe200000010ff */
[----:B0-----:R-:W-:-:S05]  /*5500*/  IMAD.MOV.U32 R39, RZ, RZ, R119 ;  /* 0x000000ffff277224 */ /* 0x001fca00078e0077 */
[----:B------:R0:W2:Y:S01]  /*5510*/  MUFU.EX2 R36, R27 ;  /* 0x0000001b00247308 */ /* 0x0000a20000000800 */
[C---:B---3--:R-:W-:Y:S01]  /*5520*/  FADD.FTZ R10, R6.reuse, R25 ;  /* 0x00000019060a7221 */ /* 0x048fe20000010000 */
[----:B------:R-:W-:Y:S01]  /*5530*/  F2FP.BF16.F32.PACK_AB R183, R6, R29 ;  /* 0x0000001d06b7723e */ /* 0x000fe200000010ff */
[--C-:B------:R-:W-:Y:S02]  /*5540*/  IMAD.MOV.U32 R29, RZ, RZ, R119.reuse ;  /* 0x000000ffff1d7224 */ /* 0x100fe400078e0077 */
[----:B------:R-:W-:-:S03]  /*5550*/  IMAD.MOV.U32 R25, RZ, RZ, R119 ;  /* 0x000000ffff197224 */ /* 0x000fc600078e0077 */
[----:B------:R-:W3:Y:S01]  /*5560*/  MUFU.EX2 R77, R77 ;  /* 0x0000004d004d7308 */ /* 0x000ee20000000800 */
[----:B-1----:R-:W-:Y:S01]  /*5570*/  FADD.FTZ R11, R73, R10 ;  /* 0x0000000a490b7221 */ /* 0x002fe20000010000 */
[----:B0-----:R-:W-:-:S06]  /*5580*/  IMAD.MOV.U32 R27, RZ, RZ, R119 ;  /* 0x000000ffff1b7224 */ /* 0x001fcc00078e0077 */
        /* <DEDUP_REMOVED lines=12> */
[----:B------:R-:W-:Y:S01]  /*5650*/  R2UR UR4, R16 ;  /* 0x00000000100472ca */ /* 0x000fe200000e0000 */
[----:B------:R-:W-:Y:S01]  /*5660*/  VIADD R11, R120, 0xfffffffe ;  /* 0xfffffffe780b7836 */ /* 0x000fe20000000000 */
[----:B------:R-:W-:Y:S01]  /*5670*/  CS2R R118, SRZ ;  /* 0x0000000000767805 */ /* 0x000fe2000001ff00 */
[----:B------:R-:W-:Y:S01]  /*5680*/  IMAD.MOV.U32 R10, RZ, RZ, R3 ;  /* 0x000000ffff0a7224 */ /* 0x000fe200078e0003 */
[----:B------:R-:W-:Y:S01]  /*5690*/  CS2R R114, SRZ ;  /* 0x0000000000727805 */ /* 0x000fe2000001ff00 */
[----:B------:R-:W-:Y:S01]  /*56a0*/  IMAD.MOV.U32 R15, RZ, RZ, R4 ;  /* 0x000000ffff0f7224 */ /* 0x000fe200078e0004 */
[----:B------:R-:W-:Y:S01]  /*56b0*/  CS2R R110, SRZ ;  /* 0x00000000006e7805 */ /* 0x000fe2000001ff00 */
[----:B------:R-:W-:Y:S01]  /*56c0*/  IMAD.MOV.U32 R13, RZ, RZ, R17 ;  /* 0x000000ffff0d7224 */ /* 0x000fe200078e0011 */
[----:B------:R-:W-:Y:S01]  /*56d0*/  CS2R R106, SRZ ;  /* 0x00000000006a7805 */ /* 0x000fe2000001ff00 */
[----:B------:R-:W-:Y:S01]  /*56e0*/  IMAD.MOV.U32 R2, RZ, RZ, 0x3f800000 ;  /* 0x3f800000ff027424 */ /* 0x000fe200078e00ff */
        /* <DEDUP_REMOVED lines=43> */
[----:B------:R-:W-:-:S07]  /*59a0*/  CS2R R24, SRZ ;  /* 0x0000000000187805 */ /* 0x000fce000001ff00 */
.L_x_393:
[----:B------:R-:W-:-:S04]  /*59b0*/  UIADD3 UR5, UR4, 0x1, URZ ;  /* 0x0000000104057890 */ /* 0x000fc8000fffe03f */
[----:B------:R-:W-:-:S04]  /*59c0*/  UISETP.NE.AND UP0, UPT, UR5, 0x2, UPT ;  /* 0x000000020500788c */ /* 0x000fc8000bf05270 */
[----:B------:R-:W-:Y:S02]  /*59d0*/  USEL UR6, URZ, 0x1, UP0 ;  /* 0x000000013f067887 */ /* 0x000fe40008000000 */
[----:B------:R-:W-:-:S04]  /*59e0*/  USEL UR5, UR5, URZ, UP0 ;  /* 0x0000003f05057287 */ /* 0x000fc80008000000 */
[----:B------:R-:W-:Y:S02]  /*59f0*/  LOP3.LUT R17, R13, UR6, RZ, 0x3c, !PT ;  /* 0x000000060d117c12 */ /* 0x000fe4000f8e3cff */
[----:B------:R-:W-:Y:S01]  /*5a00*/  IMAD.U32 R16, RZ, RZ, UR5 ;  /* 0x00000005ff107e24 */ /* 0x000fe2000f8e00ff */
[----:B------:R-:W-:Y:S06]  /*5a10*/  @!P0 BRA `(.L_x_385) ;  /* 0x0000000000048947 */ /* 0x000fec0003800000 */
[----:B------:R-:W-:Y:S01]  /*5a20*/  BPT.TRAP 0x1 ;  /* 0x000000040000795c */ /* 0x000fe20000300000 */
.L_x_385:
[----:B------:R-:W0:Y:S01]  /*5a30*/  S2UR UR7, SR_CgaCtaId ;  /* 0x00000000000779c3 */ /* 0x000e220000008800 */
[----:B------:R-:W-:Y:S01]  /*5a40*/  UMOV UR6, 0x400 ;  /* 0x0000040000067882 */ /* 0x000fe20000000000 */
[----:B------:R-:W-:Y:S01]  /*5a50*/  IMAD.U32 R12, RZ, RZ, UR5 ;  /* 0x00000005ff0c7e24 */ /* 0x000fe2000f8e00ff */
[----:B------:R-:W-:Y:S01]  /*5a60*/  SHF.L.U32 R3, R17, 0x1f, RZ ;  /* 0x0000001f11037819 */ /* 0x000fe200000006ff */
[----:B0-----:R-:W-:-:S06]  /*5a70*/  ULEA UR6, UR7, UR6, 0x18 ;  /* 0x0000000607067291 */ /* 0x001fcc000f8ec03f */
[----:B------:R-:W-:-:S04]  /*5a80*/  IMAD.U32 R5, RZ, RZ, UR6 ;  /* 0x00000006ff057e24 */ /* 0x000fc8000f8e00ff */
[----:B------:R-:W-:-:S04]  /*5a90*/  IMAD R12, R12, 0x8, R5 ;  /* 0x000000080c0c7824 */ /* 0x000fc800078e0205 */
[----:B------:R0:W1:Y:S01]  /*5aa0*/  SYNCS.PHASECHK.TRANS64.TRYWAIT P2, [R12+URZ+0x36830], R3 ;  /* 0x036830030c0075a7 */ /* 0x000062000804017f */
[----:B------:R-:W-:Y:S05]  /*5ab0*/  @!P0 BRA `(.L_x_386) ;  /* 0x0000000000048947 */ /* 0x000fea0003800000 */
[----:B------:R-:W-:Y:S01]  /*5ac0*/  BPT.TRAP 0x1 ;  /* 0x000000040000795c */ /* 0x000fe20000300000 */
.L_x_386:
[----:B------:R-:W-:Y:S01]  /*5ad0*/  IMAD R0, R16, 0xa80, R9 ;  /* 0x00000a8010007824 */ /* 0x000fe200078e0209 */
[----:B-1----:R-:W-:Y:S06]  /*5ae0*/  @P2 BRA `(.L_x_387) ;  /* 0x0000000000082947 */ /* 0x002fec0003800000 */
[----:B------:R-:W1:Y:S02]  /*5af0*/  SYNCS.PHASECHK.TRANS64.TRYWAIT P2, [R12+URZ+0x36830], R3 ;  /* 0x036830030c0075a7 */ /* 0x000e64000804017f */
[----:B-1----:R-:W-:Y:S05]  /*5b00*/  @!P2 BRA `(.L_x_388) ;  /* 0x000000d400fca947 */ /* 0x002fea0003800000 */
.L_x_387:
[----:B------:R-:W-:Y:S01]  /*5b10*/  R2UR UR6, R0 ;  /* 0x00000000000672ca */ /* 0x000fe200000e0000 */
[----:B------:R-:W-:Y:S01]  /*5b20*/  WARPGROUP.ARRIVE ;  /* 0x00000000000079c5 */ /* 0x000fe20000000000 */
        /* <DEDUP_REMOVED lines=11> */
[----:B------:R-:W-:Y:S01]  /*5be0*/  UMOV UR10, UR6 ;  /* 0x00000006000a7c82 */ /* 0x000fe20008000000 */
[----:B------:R-:W-:Y:S01]  /*5bf0*/  UIADD3 UR5, UR6, 0x80, URZ ;  /* 0x0000008006057890 */ /* 0x000fe2000fffe03f */
[----:B------:R-:W-:Y:S01]  /*5c00*/  HGMMA.64x16x16.F32.BF16 R168, gdesc[UR8], RZ, !UPT, gsb0 ;  /* 0x0020000008a879f0 */ /* 0x000fe2000c0018ff */
[----:B------:R-:W-:Y:S01]  /*5c10*/  UMOV UR11, 0x40000040 ;  /* 0x40000040000b7882 */ /* 0x000fe20000000000 */
[----:B------:R-:W-:Y:S01]  /*5c20*/  UIADD3 UR7, UR6, 0x100, URZ ;  /* 0x0000010006077890 */ /* 0x000fe2000fffe03f */
[-C--:B------:R-:W-:Y:S01]  /*5c30*/  FMUL.FTZ R24, R24, R8.reuse ;  /* 0x0000000818187220 */ /* 0x080fe20000410000 */
[----:B------:R-:W-:Y:S01]  /*5c40*/  UIADD3 UR14, UR6, 0x2, URZ ;  /* 0x00000002060e7890 */ /* 0x000fe2000fffe03f */
[-C--:B------:R-:W-:Y:S01]  /*5c50*/  FMUL.FTZ R25, R25, R8.reuse ;  /* 0x0000000819197220 */ /* 0x080fe20000410000 */
[----:B------:R-:W-:Y:S01]  /*5c60*/  UMOV UR10, UR5 ;  /* 0x00000005000a7c82 */ /* 0x000fe20008000000 */
        /* <DEDUP_REMOVED lines=54> */
[----:B------:R-:W-:Y:S01]  /*5fd0*/  UMOV UR11, 0x40000040 ;  /* 0x40000040000b7882 */ /* 0x000fe20000000000 */
[----:B------:R-:W-:Y:S01]  /*5fe0*/  UIADD3 UR7, UR6, 0x200, URZ ;  /* 0x0000020006077890 */ /* 0x000fe2000fffe03f */
        /* <DEDUP_REMOVED lines=61> */
[----:B------:R-:W-:Y:S01]  /*63c0*/  FMUL.FTZ R119, R119, R2 ;  /* 0x0000000277777220 */ /* 0x000fe20000410000 */
[----:B------:R-:W-:-:S02]  /*63d0*/  WARPGROUP.DEPBAR.LE gsb0, 0x0 ;  /* 0x00008000000079c5 */ /* 0x000fc40000010000 */
[----:B------:R-:W-:-:S06]  /*63e0*/  WARPGROUP.ARRIVE ;  /* 0x00000000000079c5 */ /* 0x000fcc0000000000 */
[----:B------:R-:W-:Y:S01]  /*63f0*/  HGMMA.64x16x16.F32.BF16 R144, gdesc[UR8], RZ, !UPT, gsb0 ;  /* 0x00200000089079f0 */ /* 0x000fe2000c0018ff */
[----:B------:R-:W-:Y:S01]  /*6400*/  UMOV UR10, UR7 ;  /* 0x00000007000a7c82 */ /* 0x000fe20008000000 */
[----:B------:R-:W-:Y:S01]  /*6410*/  UMOV UR11, 0x40000040 ;  /* 0x40000040000b7882 */ /* 0x000fe20000000000 */
[----:B------:R-:W-:Y:S01]  /*6420*/  UIADD3 UR7, UR6, 0x300, URZ ;  /* 0x0000030006077890 */ /* 0x000fe2000fffe03f */
[----:B------:R-:W-:Y:S02]  /*6430*/  WARPGROUP.DEPBAR.LE gsb0, 0x0 ;  /* 0x00008000000079c5 */ /* 0x000fe40000010000 */
        /* <DEDUP_REMOVED lines=444> */
.L_x_389:
[----:B------:R-:W-:Y:S01]  /*8000*/  IMAD.U32 R2, RZ, RZ, UR4 ;  /* 0x00000004ff027e24 */ /* 0x000fe2000f8e00ff */
[----:B------:R-:W-:-:S03]  /*8010*/  SHF.L.U32 R0, R13, 0x1f, RZ ;  /* 0x0000001f0d007819 */ /* 0x000fc600000006ff */
[----:B------:R-:W-:-:S04]  /*8020*/  IMAD R13, R2, 0x8, R5 ;  /* 0x00000008020d7824 */ /* 0x000fc800078e0205 */
[----:B------:R2:W3:Y:S01]  /*8030*/  SYNCS.PHASECHK.TRANS64.TRYWAIT P2, [R13+URZ+0x36850], R0 ;  /* 0x036850000d0075a7 */ /* 0x0004e2000804017f */
[----:B------:R-:W-:Y:S05]  /*8040*/  @!P0 BRA `(.L_x_390) ;  /* 0x0000000000048947 */ /* 0x000fea0003800000 */
[----:B------:R-:W-:Y:S01]  /*8050*/  BPT.TRAP 0x1 ;  /* 0x000000040000795c */ /* 0x000fe20000300000 */
.L_x_390:
[----:B---3--:R-:W-:Y:S05]  /*8060*/  @P2 BRA `(.L_x_391) ;  /* 0x0000000000082947 */ /* 0x008fea0003800000 */
[----:B------:R-:W3:Y:S02]  /*8070*/  SYNCS.PHASECHK.TRANS64.TRYWAIT P2, [R13+URZ+0x36850], R0 ;  /* 0x036850000d0075a7 */ /* 0x000ee4000804017f */
[----:B---3--:R-:W-:Y:S05]  /*8080*/  @!P2 BRA `(.L_x_392) ;  /* 0x000000b000b0a947 */ /* 0x008fea0003800000 */
.L_x_391:
[----:B------:R-:W-:Y:S01]  /*8090*/  R2UR UR5, R5 ;  /* 0x00000000050572ca */ /* 0x000fe200000e0000 */
[----:B------:R-:W-:Y:S01]  /*80a0*/  WARPGROUP.ARRIVE ;  /* 0x00000000000079c5 */ /* 0x000fe20000000000 */
[----:B------:R-:W-:Y:S01]  /*80b0*/  UMOV UR7, 0x40000040 ;  /* 0x4000004000077882 */ /* 0x000fe20000000000 */
[----:B--23--:R-:W-:Y:S01]  /*80c0*/  FMNMX.FTZ R0, R168, R15, !PT ;  /* 0x0000000fa8007209 */ /* 0x00cfe20007810000 */
[----:B01----:R-:W-:Y:S01]  /*80d0*/  @!P1 VIADD R12, R12, 0x36840 ;  /* 0x000368400c0c9836 */ /* 0x003fe20000000000 */
[C---:B------:R-:W-:Y:S01]  /*80e0*/  ISETP.GT.AND P2, PT, R11.reuse, RZ, PT ;  /* 0x000000ff0b00720c */ /* 0x040fe20003f44270 */
[----:B------:R-:W-:Y:S01]  /*80f0*/  VIADD R11, R11, 0xffffffff ;  /* 0xffffffff0b0b7836 */ /* 0x000fe20000000000 */
[----:B------:R-:W-:-:S04]  /*8100*/  FMNMX.FTZ R3, R169, R0, !PT ;  /* 0x00000000a9037209 */ /* 0x000fc80007810000 */
[----:B------:R-:W-:Y:S02]  /*8110*/  FMNMX.FTZ R0, R172, R3, !PT ;  /* 0x00000003ac007209 */ /* 0x000fe40007810000 */
[----:B------:R-:W-:Y:S02]  /*8120*/  UIADD3 UR5, UR5, 0x400, URZ ;  /* 0x0000040005057890 */ /* 0x000fe4000fffe03f */
[----:B------:R-:W-:Y:S02]  /*8130*/  FMNMX.FTZ R3, R173, R0, !PT ;  /* 0x00000000ad037209 */ /* 0x000fe40007810000 */
[----:B------:R-:W-:Y:S02]  /*8140*/  USHF.R.U32.HI UR5, URZ, 0x4, UR5 ;  /* 0x000000043f057899 */ /* 0x000fe40008011605 */
[----:B------:R-:W-:Y:S02]  /*8150*/  FMNMX.FTZ R0, R160, R3, !PT ;  /* 0x00000003a0007209 */ /* 0x000fe40007810000 */
[----:B------:R-:W-:-:S02]  /*8160*/  ULOP3.LUT UR5, UR5, 0x3fff, URZ, 0xc0, !UPT ;  /* 0x00003fff05057892 */ /* 0x000fc4000f8ec03f */
[----:B------:R-:W-:Y:S02]  /*8170*/  FMNMX.FTZ R3, R161, R0, !PT ;  /* 0x00000000a1037209 */ /* 0x000fe40007810000 */
[----:B------:R-:W-:Y:S02]  /*8180*/  ULOP3.LUT UR5, UR5, 0x3800000, URZ, 0xfc, !UPT ;  /* 0x0380000005057892 */ /* 0x000fe4000f8efc3f */
[----:B------:R-:W-:Y:S02]  /*8190*/  FMNMX.FTZ R0, R164, R3, !PT ;  /* 0x00000003a4007209 */ /* 0x000fe40007810000 */
[----:B------:R-:W-:Y:S02]  /*81a0*/  UIMAD UR4, UR4, 0xa80, UR5 ;  /* 0x00000a80040478a4 */ /* 0x000fe4000f8e0205 */
[----:B------:R-:W-:-:S04]  /*81b0*/  FMNMX.FTZ R3, R165, R0, !PT ;  /* 0x00000000a5037209 */ /* 0x000fc80007810000 */
[----:B------:R-:W-:Y:S01]  /*81c0*/  FMNMX.FTZ R0, R152, R3, !PT ;  /* 0x0000000398007209 */ /* 0x000fe20007810000 */
[----:B------:R-:W-:Y:S02]  /*81d0*/  UMOV UR6, UR4 ;  /* 0x0000000400067c82 */ /* 0x000fe40008000000 */
[----:B------:R-:W-:Y:S01]  /*81e0*/  HGMMA.64x192x16.F32.BF16 R24, R200, gdesc[UR4].tnspB, R24, gsb0 ;  /* 0x42e00004c8187df0 */ /* 0x000fe20008001818 */
[----:B------:R-:W-:Y:S01]  /*81f0*/  UIADD3 UR6, UR4, 0x80, URZ ;  /* 0x0000008004067890 */ /* 0x000fe2000fffe03f */
[----:B------:R-:W-:Y:S01]  /*8200*/  FMNMX.FTZ R3, R153, R0, !PT ;  /* 0x0000000099037209 */ /* 0x000fe20007810000 */
[----:B------:R-:W-:-:S03]  /*8210*/  UMOV UR7, 0x40000040 ;  /* 0x4000004000077882 */ /* 0x000fc60000000000 */
        /* <DEDUP_REMOVED lines=86> */
[----:B------:R-:W-:Y:S01]  /*8780*/  FADD.FTZ R133, -R3, R10 ;  /* 0x0000000a03857221 */ /* 0x000fe20000010100 */
[-CC-:B------:R-:W-:Y:S01]  /*8790*/  FFMA.FTZ R15, R168, R0.reuse, -R189.reuse ;  /* 0x00000000a80f7223 */ /* 0x180fe200000108bd */
[-CC-:B------:R-:W-:Y:S01]  /*87a0*/  FFMA.FTZ R200, R169, R0.reuse, -R189.reuse ;  /* 0x00000000a9c87223 */ /* 0x180fe200000108bd */
[-CC-:B------:R-:W-:Y:S01]  /*87b0*/  FFMA.FTZ R202, R172, R0.reuse, -R189.reuse ;  /* 0x00000000acca7223 */ /* 0x180fe200000108bd */
[-C--:B------:R-:W-:Y:S01]  /*87c0*/  FMUL.FTZ R2, R133, R0.reuse ;  /* 0x0000000085027220 */ /* 0x080fe20000410000 */
[-C--:B------:R-:W-:Y:S01]  /*87d0*/  FMUL.FTZ R133, R3, R0.reuse ;  /* 0x0000000003857220 */ /* 0x080fe20000410000 */
[-CC-:B------:R-:W-:Y:S01]  /*87e0*/  FFMA.FTZ R169, R173, R0.reuse, -R189.reuse ;  /* 0x00000000ada97223 */ /* 0x180fe200000108bd */
[----:B------:R-:W0:Y:S01]  /*87f0*/  MUFU.EX2 R15, R15 ;  /* 0x0000000f000f7308 */ /* 0x000e220000000800 */
[-C--:B------:R-:W-:Y:S01]  /*8800*/  FFMA.FTZ R14, R120, R0.reuse, -R189 ;  /* 0x00000000780e7223 */ /* 0x080fe200000108bd */
[-CC-:B------:R-:W-:Y:S01]  /*8810*/  FFMA.FTZ R201, R170, R0.reuse, -R133.reuse ;  /* 0x00000000aac97223 */ /* 0x180fe20000010885 */
[-CC-:B------:R-:W-:Y:S01]  /*8820*/  FFMA.FTZ R10, R171, R0.reuse, -R133.reuse ;  /* 0x00000000ab0a7223 */ /* 0x180fe20000010885 */
[-CC-:B------:R-:W-:Y:S01]  /*8830*/  FFMA.FTZ R203, R174, R0.reuse, -R133.reuse ;  /* 0x00000000aecb7223 */ /* 0x180fe20000010885 */
[-C--:B------:R-:W-:Y:S01]  /*8840*/  FFMA.FTZ R120, R175, R0.reuse, -R133 ;  /* 0x00000000af787223 */ /* 0x080fe20000010885 */
[-CC-:B------:R-:W-:Y:S01]  /*8850*/  FFMA.FTZ R196, R160, R0.reuse, -R189.reuse ;  /* 0x00000000a0c47223 */ /* 0x180fe200000108bd */
[-CC-:B------:R-:W-:Y:S01]  /*8860*/  FFMA.FTZ R188, R144, R0.reuse, -R189.reuse ;  /* 0x0000000090bc7223 */ /* 0x180fe200000108bd */
[----:B------:R-:W-:Y:S01]  /*8870*/  MUFU.EX2 R200, R200 ;  /* 0x000000c800c87308 */ /* 0x000fe20000000800 */
[-C--:B------:R-:W-:Y:S01]  /*8880*/  FFMA.FTZ R124, R124, R0.reuse, -R189 ;  /* 0x000000007c7c7223 */ /* 0x080fe200000108bd */
[-C--:B------:R-:W-:Y:S01]  /*8890*/  FFMA.FTZ R197, R162, R0.reuse, -R133 ;  /* 0x00000000a2c57223 */ /* 0x080fe20000010885 */
[----:B------:R-:W-:Y:S01]  /*88a0*/  @!P1 PRMT R144, RZ, 0x654, R12 ;  /* 0x00000654ff909816 */ /* 0x000fe2000000000c */
[-CC-:B------:R-:W-:Y:S01]  /*88b0*/  FFMA.FTZ R173, R161, R0.reuse, -R189.reuse ;  /* 0x00000000a1ad7223 */ /* 0x180fe200000108bd */
[-C--:B------:R-:W-:Y:S01]  /*88c0*/  FFMA.FTZ R198, R164, R0.reuse, -R189 ;  /* 0x00000000a4c67223 */ /* 0x080fe200000108bd */
[-C--:B------:R-:W-:Y:S01]  /*88d0*/  FFMA.FTZ R199, R166, R0.reuse, -R133 ;  /* 0x00000000a6c77223 */ /* 0x080fe20000010885 */
[-C--:B------:R-:W-:Y:S01]  /*88e0*/  FFMA.FTZ R161, R165, R0.reuse, -R189 ;  /* 0x00000000a5a17223 */ /* 0x080fe200000108bd */
[----:B------:R-:W-:Y:S01]  /*88f0*/  MUFU.EX2 R2, R2 ;  /* 0x0000000200027308 */ /* 0x000fe20000000800 */
[----:B0-----:R-:W-:Y:S01]  /*8900*/  FFMA.FTZ R7, R8, R7, R15 ;  /* 0x0000000708077223 */ /* 0x001fe2000001000f */
[-C--:B------:R-:W-:Y:S01]  /*8910*/  FFMA.FTZ R192, R152, R0.reuse, -R189 ;  /* 0x0000000098c07223 */ /* 0x080fe200000108bd */
[-C--:B------:R-:W-:Y:S01]  /*8920*/  FFMA.FTZ R193, R154, R0.reuse, -R133 ;  /* 0x000000009ac17223 */ /* 0x080fe20000010885 */
[-C--:B------:R-:W-:Y:S01]  /*8930*/  FFMA.FTZ R194, R156, R0.reuse, -R189 ;  /* 0x000000009cc27223 */ /* 0x080fe200000108bd */
[-C--:B------:R-:W-:Y:S01]  /*8940*/  FFMA.FTZ R195, R158, R0.reuse, -R133 ;  /* 0x000000009ec37223 */ /* 0x080fe20000010885 */
[-CC-:B------:R-:W-:Y:S01]  /*8950*/  FFMA.FTZ R190, R148, R0.reuse, -R189.reuse ;  /* 0x0000000094be7223 */ /* 0x180fe200000108bd */
[-CC-:B------:R-:W-:Y:S01]  /*8960*/  FFMA.FTZ R137, R137, R0.reuse, -R189.reuse ;  /* 0x0000000089897223 */ /* 0x180fe200000108bd */
[----:B------:R-:W-:Y:S01]  /*8970*/  MUFU.EX2 R201, R201 ;  /* 0x000000c900c97308 */ /* 0x000fe20000000800 */
[-CC-:B------:R-:W-:Y:S01]  /*8980*/  FFMA.FTZ R141, R141, R0.reuse, -R189.reuse ;  /* 0x000000008d8d7223 */ /* 0x180fe200000108bd */
[-CC-:B------:R-:W-:Y:S01]  /*8990*/  FFMA.FTZ R121, R121, R0.reuse, -R189.reuse ;  /* 0x0000000079797223 */ /* 0x180fe200000108bd */
[-C--:B------:R-:W-:Y:S01]  /*89a0*/  FFMA.FTZ R125, R125, R0.reuse, -R189 ;  /* 0x000000007d7d7223 */ /* 0x080fe200000108bd */
[-CC-:B------:R-:W-:Y:S01]  /*89b0*/  FFMA.FTZ R191, R150, R0.reuse, -R133.reuse ;  /* 0x0000000096bf7223 */ /* 0x180fe20000010885 */
[-CC-:B------:R-:W-:Y:S01]  /*89c0*/  FFMA.FTZ R151, R151, R0.reuse, -R133.reuse ;  /* 0x0000000097977223 */ /* 0x180fe20000010885 */
[-CC-:B------:R-:W-:Y:S01]  /*89d0*/  FFMA.FTZ R143, R143, R0.reuse, -R133.reuse ;  /* 0x000000008f8f7223 */ /* 0x180fe20000010885 */
[-CC-:B------:R-:W-:Y:S01]  /*89e0*/  FFMA.FTZ R131, R131, R0.reuse, -R133.reuse ;  /* 0x0000000083837223 */ /* 0x180fe20000010885 */
[----:B------:R-:W-:Y:S01]  /*89f0*/  MUFU.EX2 R10, R10 ;  /* 0x0000000a000a7308 */ /* 0x000fe20000000800 */
[-CC-:B------:R-:W-:Y:S01]  /*8a00*/  FFMA.FTZ R134, R134, R0.reuse, -R133.reuse ;  /* 0x0000000086867223 */ /* 0x180fe20000010885 */
[-CC-:B------:R-:W-:Y:S01]  /*8a10*/  FFMA.FTZ R135, R135, R0.reuse, -R133.reuse ;  /* 0x0000000087877223 */ /* 0x180fe20000010885 */
[-CC-:B------:R-:W-:Y:S01]  /*8a20*/  FFMA.FTZ R123, R123, R0.reuse, -R133.reuse ;  /* 0x000000007b7b7223 */ /* 0x180fe20000010885 */
[-CC-:B------:R-:W-:Y:S01]  /*8a30*/  FFMA.FTZ R126, R126, R0.reuse, -R133.reuse ;  /* 0x000000007e7e7223 */ /* 0x180fe20000010885 */
[----:B------:R-:W-:-:S03]  /*8a40*/  FFMA.FTZ R127, R127, R0, -R133 ;  /* 0x000000007f7f7223 */ /* 0x000fc60000010885 */
[----:B------:R-:W-:Y:S08]  /*8a50*/  MUFU.EX2 R202, R202 ;  /* 0x000000ca00ca7308 */ /* 0x000ff00000000800 */
[----:B------:R-:W-:Y:S08]  /*8a60*/  MUFU.EX2 R203, R203 ;  /* 0x000000cb00cb7308 */ /* 0x000ff00000000800 */
[----:B------:R-:W-:Y:S08]  /*8a70*/  MUFU.EX2 R169, R169 ;  /* 0x000000a900a97308 */ /* 0x000ff00000000800 */
[----:B------:R-:W-:Y:S08]  /*8a80*/  MUFU.EX2 R120, R120 ;  /* 0x0000007800787308 */ /* 0x000ff00000000800 */
[----:B------:R0:W-:Y:S08]  /*8a90*/  MUFU.EX2 R20, R124 ;  /* 0x0000007c00147308 */ /* 0x0001f00000000800 */
[----:B------:R-:W-:Y:S01]  /*8aa0*/  MUFU.EX2 R196, R196 ;  /* 0x000000c400c47308 */ /* 0x000fe20000000800 */
[----:B0-----:R-:W-:-:S07]  /*8ab0*/  FFMA.FTZ R124, R163, R0, -R133 ;  /* 0x00000000a37c7223 */ /* 0x001fce0000010885 */
        /* <DEDUP_REMOVED lines=16> */
[-C--:B------:R-:W-:Y:S01]  /*8bc0*/  FFMA.FTZ R187, R142, R0.reuse, -R133 ;  /* 0x000000008ebb7223 */ /* 0x080fe20000010885 */
[-C--:B------:R-:W-:Y:S01]  /*8bd0*/  FFMA.FTZ R184, R136, R0.reuse, -R189 ;  /* 0x0000000088b87223 */ /* 0x080fe200000108bd */
[-C--:B------:R-:W-:Y:S01]  /*8be0*/  FFMA.FTZ R136, R159, R0.reuse, -R133 ;  /* 0x000000009f887223 */ /* 0x080fe20000010885 */
[-C--:B------:R-:W-:Y:S01]  /*8bf0*/  FFMA.FTZ R186, R140, R0.reuse, -R189 ;  /* 0x000000008cba7223 */ /* 0x080fe200000108bd */
[----:B------:R-:W-:Y:S01]  /*8c00*/  HGMMA.64x192x16.F32.BF16 R24, R180, gdesc[UR4].tnspB, R24, gsb0 ;  /* 0x42e00004b4187df0 */ /* 0x000fe20008001818 */
[----:B------:R-:W-:Y:S01]  /*8c10*/  UMOV UR6, UR4 ;  /* 0x0000000400067c82 */ /* 0x000fe20008000000 */
[----:B------:R-:W-:Y:S01]  /*8c20*/  UMOV UR7, 0x40000040 ;  /* 0x4000004000077882 */ /* 0x000fe20000000000 */
[----:B------:R-:W-:Y:S01]  /*8c30*/  FFMA.FTZ R140, R147, R0, -R133 ;  /* 0x00000000938c7223 */ /* 0x000fe20000010885 */
[----:B------:R-:W-:Y:S01]  /*8c40*/  MUFU.EX2 R136, R136 ;  /* 0x0000008800887308 */ /* 0x000fe20000000800 */
[----:B------:R-:W-:-:S07]  /*8c50*/  R2UR UR4, R16 ;  /* 0x00000000100472ca */ /* 0x000fce00000e0000 */
        /* <DEDUP_REMOVED lines=17> */
[----:B------:R-:W0:Y:S08]  /*8d70*/  MUFU.EX2 R121, R121 ;  /* 0x0000007900797308 */ /* 0x000e300000000800 */
[----:B------:R-:W-:Y:S08]  /*8d80*/  MUFU.EX2 R123, R123 ;  /* 0x0000007b007b7308 */ /* 0x000ff00000000800 */
[----:B------:R-:W1:Y:S08]  /*8d90*/  MUFU.EX2 R125, R125 ;  /* 0x0000007d007d7308 */ /* 0x000e700000000800 */
[----:B------:R-:W-:Y:S01]  /*8da0*/  MUFU.EX2 R127, R127 ;  /* 0x0000007f007f7308 */ /* 0x000fe20000000800 */
[----:B------:R-:W-:-:S02]  /*8db0*/  WARPGROUP.DEPBAR.LE gsb0, 0x0 ;  /* 0x00008000000079c5 */ /* 0x000fc40000010000 */
[----:B------:R-:W-:Y:S01]  /*8dc0*/  WARPGROUP.ARRIVE ;  /* 0x00000000000079c5 */ /* 0x000fe20000000000 */
[-C--:B------:R-:W-:Y:S01]  /*8dd0*/  FFMA.FTZ R180, R128, R0.reuse, -R189 ;  /* 0x0000000080b47223 */ /* 0x080fe200000108bd */
[-C--:B------:R-:W-:Y:S01]  /*8de0*/  FFMA.FTZ R128, R167, R0.reuse, -R133 ;  /* 0x00000000a7807223 */ /* 0x080fe20000010885 */
[-C--:B------:R-:W-:Y:S01]  /*8df0*/  FFMA.FTZ R182, R132, R0.reuse, -R189 ;  /* 0x0000000084b67223 */ /* 0x080fe200000108bd */
[-CC-:B------:R-:W-:Y:S01]  /*8e00*/  FFMA.FTZ R132, R155, R0.reuse, -R133.reuse ;  /* 0x000000009b847223 */ /* 0x180fe20000010885 */
[-CC-:B------:R-:W-:Y:S01]  /*8e10*/  FFMA.FTZ R181, R130, R0.reuse, -R133.reuse ;  /* 0x0000000082b57223 */ /* 0x180fe20000010885 */
[----:B------:R-:W-:Y:S01]  /*8e20*/  HGMMA.64x192x16.F32.BF16 R24, R176, gdesc[UR4].tnspB, R24, gsb0 ;  /* 0x42e00004b0187df0 */ /* 0x000fe20008001818 */
[----:B------:R-:W-:Y:S01]  /*8e30*/  FFMA.FTZ R189, R146, R0, -R133 ;  /* 0x0000000092bd7223 */ /* 0x000fe20000010885 */
[----:B------:R-:W2:Y:S08]  /*8e40*/  MUFU.EX2 R128, R128 ;  /* 0x0000008000807308 */ /* 0x000eb00000000800 */
[----:B------:R-:W3:Y:S08]  /*8e50*/  MUFU.EX2 R132, R132 ;  /* 0x0000008400847308 */ /* 0x000ef00000000800 */
[----:B------:R-:W4:Y:S08]  /*8e60*/  MUFU.EX2 R189, R189 ;  /* 0x000000bd00bd7308 */ /* 0x000f300000000800 */
[----:B------:R-:W-:Y:S08]  /*8e70*/  MUFU.EX2 R180, R180 ;  /* 0x000000b400b47308 */ /* 0x000ff00000000800 */
[----:B------:R-:W-:Y:S08]  /*8e80*/  MUFU.EX2 R181, R181 ;  /* 0x000000b500b57308 */ /* 0x000ff00000000800 */
[----:B------:R-:W-:Y:S08]  /*8e90*/  MUFU.EX2 R182, R182 ;  /* 0x000000b600b67308 */ /* 0x000ff00000000800 */
[----:B------:R-:W-:Y:S01]  /*8ea0*/  MUFU.EX2 R183, R134 ;  /* 0x0000008600b77308 */ /* 0x000fe20000000800 */
[----:B------:R-:W-:-:S02]  /*8eb0*/  WARPGROUP.DEPBAR.LE gsb0, 0x0 ;  /* 0x00008000000079c5 */ /* 0x000fc40000010000 */
[----:B------:R5:W-:Y:S05]  /*8ec0*/  @!P1 SYNCS.ARRIVE.TRANS64.RED.A1T0 RZ, [R144+URZ], RZ ;  /* 0x000000ff90ff99a7 */ /* 0x000bea000810043f */
[----:B------:R-:W-:Y:S01]  /*8ed0*/  MUFU.EX2 R179, R126 ;  /* 0x0000007e00b37308 */ /* 0x000fe20000000800 */
[----:B0-----:R-:W-:Y:S02]  /*8ee0*/  F2FP.BF16.F32.PACK_AB R176, R121, R14 ;  /* 0x0000000e79b0723e */ /* 0x001fe400000010ff */
[----:B-1----:R-:W-:Y:S01]  /*8ef0*/  F2FP.BF16.F32.PACK_AB R178, R125, R20 ;  /* 0x000000147db2723e */ /* 0x002fe200000010ff */
[----:B-----5:R-:W-:Y:S02]  /*8f00*/  @!P1 VIADD R144, R13, 0x36860 ;  /* 0x000368600d909836 */ /* 0x020fe40000000000 */
[----:B------:R-:W-:Y:S01]  /*8f10*/  FADD.FTZ R13, R200, R7 ;  /* 0x00000007c80d7221 */ /* 0x000fe20000010000 */
[----:B------:R-:W-:Y:S01]  /*8f20*/  FFMA.FTZ R7, R2, R6, R201 ;  /* 0x0000000602077223 */ /* 0x000fe200000100c9 */
[----:B------:R-:W-:-:S02]  /*8f30*/  F2FP.BF16.F32.PACK_AB R200, R200, R15 ;  /* 0x0000000fc8c8723e */ /* 0x000fc400000010ff */
[----:B------:R-:W-:Y:S01]  /*8f40*/  FADD.FTZ R6, R202, R13 ;  /* 0x0000000dca067221 */ /* 0x000fe20000010000 */
[C---:B------:R-:W-:Y:S01]  /*8f50*/  FADD.FTZ R138, R10.reuse, R7 ;  /* 0x000000070a8a7221 */ /* 0x040fe20000010000 */
[----:B------:R-:W-:Y:S02]  /*8f60*/  F2FP.BF16.F32.PACK_AB R201, R10, R201 ;  /* 0x000000c90ac9723e */ /* 0x000fe400000010ff */
[----:B------:R-:W-:Y:S01]  /*8f70*/  FADD.FTZ R13, R169, R6 ;  /* 0x00000006a90d7221 */ /* 0x000fe20000010000 */
[----:B------:R-:W-:Y:S01]  /*8f80*/  FADD.FTZ R7, R203, R138 ;  /* 0x0000008acb077221 */ /* 0x000fe20000010000 */
[----:B------:R-:W-:Y:S01]  /*8f90*/  FFMA.FTZ R6, R139, R0, -R133 ;  /* 0x000000008b067223 */ /* 0x000fe20000010885 */
[----:B------:R-:W-:Y:S01]  /*8fa0*/  F2FP.BF16.F32.PACK_AB R203, R120, R203 ;  /* 0x000000cb78cb723e */ /* 0x000fe200000010ff */
[----:B------:R-:W-:Y:S01]  /*8fb0*/  FADD.FTZ R142, R196, R13 ;  /* 0x0000000dc48e7221 */ /* 0x000fe20000010000 */
[----:B------:R-:W-:Y:S01]  /*8fc0*/  FADD.FTZ R138, R120, R7 ;  /* 0x00000007788a7221 */ /* 0x000fe20000010000 */
[----:B------:R-:W-:-:S02]  /*8fd0*/  @!P1 PRMT R144, RZ, 0x654, R144 ;  /* 0x00000654ff909816 */ /* 0x000fc40000000090 */
[----:B------:R-:W-:Y:S01]  /*8fe0*/  FADD.FTZ R13, R173, R142 ;  /* 0x0000008ead0d7221 */ /* 0x000fe20000010000 */
[----:B------:R-:W-:Y:S01]  /*8ff0*/  FADD.FTZ R7, R197, R138 ;  /* 0x0000008ac5077221 */ /* 0x000fe20000010000 */
[----:B------:R-:W0:Y:S01]  /*9000*/  MUFU.EX2 R6, R6 ;  /* 0x0000000600067308 */ /* 0x000e220000000800 */
[----:B------:R1:W-:Y:S01]  /*9010*/  @!P1 SYNCS.ARRIVE.TRANS64.RED.A1T0 RZ, [R144+URZ], RZ ;  /* 0x000000ff90ff99a7 */ /* 0x0003e2000810043f */
[----:B------:R-:W-:Y:S01]  /*9020*/  FADD.FTZ R138, R198, R13 ;  /* 0x0000000dc68a7221 */ /* 0x000fe20000010000 */
[----:B------:R-:W-:Y:S01]  /*9030*/  FADD.FTZ R130, R124, R7 ;  /* 0x000000077c827221 */ /* 0x000fe20000010000 */
[----:B------:R-:W-:Y:S01]  /*9040*/  FFMA.FTZ R7, R122, R0, -R133 ;  /* 0x000000007a077223 */ /* 0x000fe20000010885 */
[----:B------:R-:W-:Y:S01]  /*9050*/  F2FP.BF16.F32.PACK_AB R202, R169, R202 ;  /* 0x000000caa9ca723e */ /* 0x000fe200000010ff */
[----:B------:R-:W-:Y:S01]  /*9060*/  FADD.FTZ R139, R161, R138 ;  /* 0x0000008aa18b7221 */ /* 0x000fe20000010000 */
[----:B------:R-:W-:Y:S01]  /*9070*/  FADD.FTZ R13, R199, R130 ;  /* 0x00000082c70d7221 */ /* 0x000fe20000010000 */
[----:B------:R-:W5:Y:S01]  /*9080*/  MUFU.EX2 R122, R143 ;  /* 0x0000008f007a7308 */ /* 0x000f620000000800 */
[----:B------:R-:W-:Y:S01]  /*9090*/  F2FP.BF16.F32.PACK_AB R196, R173, R196 ;  /* 0x000000c4adc4723e */ /* 0x000fe200000010ff */
[----:B------:R-:W-:Y:S01]  /*90a0*/  FADD.FTZ R138, R192, R139 ;  /* 0x0000008bc08a7221 */ /* 0x000fe20000010000 */
[----:B--2---:R-:W-:Y:S01]  /*90b0*/  FADD.FTZ R130, R128, R13 ;  /* 0x0000000d80827221 */ /* 0x004fe20000010000 */
[----:B------:R-:W-:-:S02]  /*90c0*/  F2FP.BF16.F32.PACK_AB R197, R124, R197 ;  /* 0x000000c57cc5723e */ /* 0x000fc400000010ff */
[----:B------:R-:W-:Y:S01]  /*90d0*/  FADD.FTZ R139, R21, R138 ;  /* 0x0000008a158b7221 */ /* 0x000fe20000010000 */
[----:B------:R-:W-:Y:S01]  /*90e0*/  FADD.FTZ R13, R193, R130 ;  /* 0x00000082c10d7221 */ /* 0x000fe20000010000 */
[----:B------:R2:W1:Y:S01]  /*90f0*/  MUFU.EX2 R177, R7 ;  /* 0x0000000700b17308 */ /* 0x0004620000000800 */
[----:B------:R-:W-:Y:S01]  /*9100*/  F2FP.BF16.F32.PACK_AB R198, R161, R198 ;  /* 0x000000c6a1c6723e */ /* 0x000fe200000010ff */
[----:B------:R-:W-:Y:S01]  /*9110*/  FADD.FTZ R138, R194, R139 ;  /* 0x0000008bc28a7221 */ /* 0x000fe20000010000 */
[----:B---3--:R-:W-:Y:S01]  /*9120*/  FADD.FTZ R130, R132, R13 ;  /* 0x0000000d84827221 */ /* 0x008fe20000010000 */
[----:B------:R-:W-:Y:S02]  /*9130*/  F2FP.BF16.F32.PACK_AB R199, R128, R199 ;  /* 0x000000c780c7723e */ /* 0x000fe400000010ff */
[----:B------:R-:W-:Y:S01]  /*9140*/  FADD.FTZ R15, R153, R138 ;  /* 0x0000008a990f7221 */ /* 0x000fe20000010000 */
[----:B------:R-:W-:Y:S01]  /*9150*/  FADD.FTZ R13, R195, R130 ;  /* 0x00000082c30d7221 */ /* 0x000fe20000010000 */
[----:B------:R-:W-:-:S02]  /*9160*/  F2FP.BF16.F32.PACK_AB R192, R21, R192 ;  /* 0x000000c015c0723e */ /* 0x000fc400000010ff */
[----:B------:R-:W-:Y:S01]  /*9170*/  FADD.FTZ R138, R188, R15 ;  /* 0x0000000fbc8a7221 */ /* 0x000fe20000010000 */
[----:B------:R-:W-:Y:S01]  /*9180*/  FADD.FTZ R130, R136, R13 ;  /* 0x0000000d88827221 */ /* 0x000fe20000010000 */
[----:B------:R-:W-:Y:S02]  /*9190*/  F2FP.BF16.F32.PACK_AB R193, R132, R193 ;  /* 0x000000c184c1723e */ /* 0x000fe400000010ff */
[----:B------:R-:W-:Y:S01]  /*91a0*/  FADD.FTZ R15, R157, R138 ;  /* 0x0000008a9d0f7221 */ /* 0x000fe20000010000 */
[----:B----4-:R-:W-:Y:S01]  /*91b0*/  FADD.FTZ R13, R189, R130 ;  /* 0x00000082bd0d7221 */ /* 0x010fe20000010000 */
        /* <DEDUP_REMOVED lines=8> */
[----:B------:R-:W-:Y:S01]  /*9240*/  FADD.FTZ R10, R12, R13 ;  /* 0x0000000d0c0a7221 */ /* 0x000fe20000010000 */
[----:B------:R-:W-:Y:S02]  /*9250*/  F2FP.BF16.F32.PACK_AB R189, R140, R189 ;  /* 0x000000bd8cbd723e */ /* 0x000fe400000010ff */
[----:B------:R-:W-:Y:S01]  /*9260*/  FADD.FTZ R15, R137, R120 ;  /* 0x00000078890f7221 */ /* 0x000fe20000010000 */
[----:B------:R-:W-:Y:S01]  /*9270*/  FADD.FTZ R13, R185, R10 ;  /* 0x0000000ab90d7221 */ /* 0x000fe20000010000 */
[----:B0-----:R-:W-:-:S02]  /*9280*/  F2FP.BF16.F32.PACK_AB R185, R6, R185 ;  /* 0x000000b906b9723e */ /* 0x001fc400000010ff */
[----:B------:R-:W-:Y:S01]  /*9290*/  FADD.FTZ R120, R186, R15 ;  /* 0x0000000fba787221 */ /* 0x000fe20000010000 */
[----:B------:R-:W-:Y:S01]  /*92a0*/  FADD.FTZ R10, R6, R13 ;  /* 0x0000000d060a7221 */ /* 0x000fe20000010000 */
[----:B------:R-:W-:Y:S02]  /*92b0*/  F2FP.BF16.F32.PACK_AB R190, R145, R190 ;  /* 0x000000be91be723e */ /* 0x000fe400000010ff */
[----:B------:R-:W-:Y:S01]  /*92c0*/  FADD.FTZ R15, R141, R120 ;  /* 0x000000788d0f7221 */ /* 0x000fe20000010000 */
[----:B------:R-:W-:Y:S01]  /*92d0*/  FADD.FTZ R13, R187, R10 ;  /* 0x0000000abb0d7221 */ /* 0x000fe20000010000 */
[----:B------:R-:W-:Y:S02]  /*92e0*/  F2FP.BF16.F32.PACK_AB R191, R12, R191 ;  /* 0x000000bf0cbf723e */ /* 0x000fe400000010ff */
[----:B------:R-:W-:Y:S01]  /*92f0*/  FADD.FTZ R120, R180, R15 ;  /* 0x0000000fb4787221 */ /* 0x000fe20000010000 */
[----:B-----5:R-:W-:Y:S01]  /*9300*/  FADD.FTZ R10, R122, R13 ;  /* 0x0000000d7a0a7221 */ /* 0x020fe20000010000 */
[----:B------:R-:W-:Y:S01]  /*9310*/  F2FP.BF16.F32.PACK_AB R184, R137, R184 ;  /* 0x000000b889b8723e */ /* 0x000fe200000010ff */
[----:B------:R-:W-:-:S02]  /*9320*/  IMAD.MOV.U32 R13, RZ, RZ, R17 ;  /* 0x000000ffff0d7224 */ /* 0x000fc400078e0011 */
[----:B--2---:R-:W-:Y:S01]  /*9330*/  FADD.FTZ R7, R149, R120 ;  /* 0x0000007895077221 */ /* 0x004fe20000010000 */
[----:B------:R-:W-:Y:S01]  /*9340*/  FADD.FTZ R10, R181, R10 ;  /* 0x0000000ab50a7221 */ /* 0x000fe20000010000 */
[----:B------:R-:W-:Y:S01]  /*9350*/  F2FP.BF16.F32.PACK_AB R186, R141, R186 ;  /* 0x000000ba8dba723e */ /* 0x000fe200000010ff */
[----:B------:R-:W-:Y:S02]  /*9360*/  IMAD.MOV.U32 R15, RZ, RZ, R4 ;  /* 0x000000ffff0f7224 */ /* 0x000fe400078e0004 */
[----:B------:R-:W-:Y:S01]  /*9370*/  FADD.FTZ R6, R182, R7 ;  /* 0x00000007b6067221 */ /* 0x000fe20000010000 */
[----:B------:R-:W-:Y:S01]  /*9380*/  FADD.FTZ R10, R131, R10 ;  /* 0x0000000a830a7221 */ /* 0x000fe20000010000 */
        /* <DEDUP_REMOVED lines=8> */
[----:B-1----:R-:W-:Y:S01]  /*9410*/  FADD.FTZ R10, R177, R10 ;  /* 0x0000000ab10a7221 */ /* 0x002fe20000010000 */
[----:B------:R-:W-:Y:S02]  /*9420*/  F2FP.BF16.F32.PACK_AB R182, R129, R182 ;  /* 0x000000b681b6723e */ /* 0x000fe400000010ff */
[----:B------:R-:W-:Y:S01]  /*9430*/  FADD.FTZ R6, R20, R7 ;  /* 0x0000000714067221 */ /* 0x000fe20000010000 */
[----:B------:R-:W-:Y:S01]  /*9440*/  FADD.FTZ R10, R123, R10 ;  /* 0x0000000a7b0a7221 */ /* 0x000fe20000010000 */
[----:B------:R-:W-:-:S02]  /*9450*/  F2FP.BF16.F32.PACK_AB R183, R135, R183 ;  /* 0x000000b787b7723e */ /* 0x000fc400000010ff */
[----:B------:R-:W-:Y:S01]  /*9460*/  FADD.FTZ R7, R125, R6 ;  /* 0x000000067d077221 */ /* 0x000fe20000010000 */
[----:B------:R-:W-:Y:S01]  /*9470*/  FADD.FTZ R10, R179, R10 ;  /* 0x0000000ab30a7221 */ /* 0x000fe20000010000 */
[----:B------:R-:W-:Y:S02]  /*9480*/  F2FP.BF16.F32.PACK_AB R177, R123, R177 ;  /* 0x000000b17bb1723e */ /* 0x000fe400000010ff */
[C---:B------:R-:W-:Y:S01]  /*9490*/  F2FP.BF16.F32.PACK_AB R179, R127.reuse, R179 ;  /* 0x000000b37fb3723e */ /* 0x040fe200000010ff */
[----:B------:R-:W-:Y:S01]  /*94a0*/  FADD.FTZ R6, R127, R10 ;  /* 0x0000000a7f067221 */ /* 0x000fe20000010000 */
[----:B------:R-:W-:Y:S01]  /*94b0*/  IMAD.MOV.U32 R10, RZ, RZ, R3 ;  /* 0x000000ffff0a7224 */ /* 0x000fe200078e0003 */
[----:B------:R-:W-:Y:S06]  /*94c0*/  @P2 BRA `(.L_x_393) ;  /* 0xffffffc400382947 */ /* 0x000fec000383ffff */
.L_x_384:
        /* <DEDUP_REMOVED lines=99> */
.L_x_394:
[----:B------:R-:W-:Y:S01]  /*9b00*/  IMAD R11, R16, 0x8, R5 ;  /* 0x00000008100b7824 */ /* 0x000fe200078e0205 */
[----:B------:R-:W-:-:S04]  /*9b10*/  SHF.L.U32 R2, R17, 0x1f, RZ ;  /* 0x0000001f11027819 */ /* 0x000fc800000006ff */
[----:B------:R0:W1:Y:S01]  /*9b20*/  SYNCS.PHASECHK.TRANS64.TRYWAIT P2, [R11+URZ+0x36850], R2 ;  /* 0x036850020b0075a7 */ /* 0x000062000804017f */
[----:B------:R-:W-:Y:S05]  /*9b30*/  @!P0 BRA `(.L_x_395) ;  /* 0x0000000000048947 */ /* 0x000fea0003800000 */
[----:B------:R-:W-:Y:S01]  /*9b40*/  BPT.TRAP 0x1 ;  /* 0x000000040000795c */ /* 0x000fe20000300000 */
.L_x_395:
[----:B-1----:R-:W-:Y:S05]  /*9b50*/  @P2 BRA `(.L_x_396) ;  /* 0x0000000000082947 */ /* 0x002fea0003800000 */
[----:B------:R-:W1:Y:S02]  /*9b60*/  SYNCS.PHASECHK.TRANS64.TRYWAIT P0, [R11+URZ+0x36850], R2 ;  /* 0x036850020b0075a7 */ /* 0x000e64000800017f */
[----:B-1----:R-:W-:Y:S05]  /*9b70*/  @!P0 BRA `(.L_x_397) ;  /* 0x0000009800088947 */ /* 0x002fea0003800000 */
.L_x_396:
[----:B------:R-:W-:Y:S05]  /*9b80*/  WARPSYNC.ALL ;  /* 0x0000000000007948 */ /* 0x000fea0003800000 */
[----:B------:R-:W-:Y:S01]  /*9b90*/  VIADD R5, R5, 0x400 ;  /* 0x0000040005057836 */ /* 0x000fe20000000000 */
[----:B------:R-:W-:Y:S01]  /*9ba0*/  WARPGROUP.ARRIVE ;  /* 0x00000000000079c5 */ /* 0x000fe20000000000 */
[----:B------:R-:W-:Y:S01]  /*9bb0*/  IMAD.MOV.U32 R9, RZ, RZ, 0x40000040 ;  /* 0x40000040ff097424 */ /* 0x000fe200078e00ff */
[----:B01----:R-:W0:Y:S01]  /*9bc0*/  SHFL.BFLY PT, R2, R7, 0x2, 0x1f ;  /* 0x0c401f0007027f89 */ /* 0x003e2200000e0000 */
[----:B------:R-:W-:Y:S01]  /*9bd0*/  IMAD.MOV.U32 R13, RZ, RZ, 0x40000040 ;  /* 0x40000040ff0d7424 */ /* 0x000fe200078e00ff */
[----:B------:R-:W-:Y:S01]  /*9be0*/  SHF.R.U32.HI R5, RZ, 0x4, R5 ;  /* 0x00000004ff057819 */ /* 0x000fe20000011605 */
[----:B------:R-:W-:Y:S01]  /*9bf0*/  @!P1 VIADD R10, R11, 0x36860 ;  /* 0x000368600b0a9836 */ /* 0x000fe20000000000 */
[----:B------:R-:W-:Y:S01]  /*9c00*/  R2UR UR7, R9 ;  /* 0x00000000090772ca */ /* 0x000fe200000e0000 */
[----:B------:R-:W-:Y:S01]  /*9c10*/  IMAD.MOV.U32 R9, RZ, RZ, 0x40000040 ;  /* 0x40000040ff097424 */ /* 0x000fe200078e00ff */
[----:B------:R-:W-:Y:S01]  /*9c20*/  LOP3.LUT R5, R5, 0x3fff, RZ, 0xc0, !PT ;  /* 0x00003fff05057812 */ /* 0x000fe200078ec0ff */
[----:B------:R-:W-:Y:S01]  /*9c30*/  IMAD.MOV.U32 R20, RZ, RZ, -0x800000 ;  /* 0xff800000ff147424 */ /* 0x000fe200078e00ff */
[----:B------:R-:W-:Y:S01]  /*9c40*/  @!P1 PRMT R10, RZ, 0x654, R10 ;  /* 0x00000654ff0a9816 */ /* 0x000fe2000000000a */
[----:B------:R-:W-:Y:S01]  /*9c50*/  VIADD R210, R210, 0x1 ;  /* 0x00000001d2d27836 */ /* 0x000fe20000000000 */
[----:B------:R-:W-:-:S05]  /*9c60*/  LOP3.LUT R5, R5, 0x3800000, RZ, 0xfc, !PT ;  /* 0x0380000005057812 */ /* 0x000fca00078efcff */
[C---:B------:R-:W-:Y:S02]  /*9c70*/  IMAD R8, R16.reuse, 0xa80, R5 ;  /* 0x00000a8010087824 */ /* 0x040fe400078e0205 */
[----:B------:R-:W1:Y:S01]  /*9c80*/  SHFL.BFLY PT, R5, R6, 0x2, 0x1f ;  /* 0x0c401f0006057f89 */ /* 0x000e6200000e0000 */
[----:B------:R-:W-:Y:S02]  /*9c90*/  VIADD R16, R16, 0x1 ;  /* 0x0000000110107836 */ /* 0x000fe40000000000 */
[C---:B------:R-:W-:Y:S01]  /*9ca0*/  R2UR UR6, R8.reuse ;  /* 0x00000000080672ca */ /* 0x040fe200000e0000 */
[----:B------:R-:W-:Y:S02]  /*9cb0*/  VIADD R12, R8, 0x80 ;  /* 0x00000080080c7836 */ /* 0x000fe40000000000 */
[----:B------:R-:W-:Y:S01]  /*9cc0*/  ISETP.NE.AND P2, PT, R16, 0x2, PT ;  /* 0x000000021000780c */ /* 0x000fe20003f45270 */
[----:B0-----:R-:W-:-:S03]  /*9cd0*/  FADD.FTZ R2, R2, R7 ;  /* 0x0000000702027221 */ /* 0x001fc60000010000 */
[----:B------:R-:W-:-:S06]  /*9ce0*/  SEL R16, R16, RZ, P2 ;  /* 0x000000ff10107207 */ /* 0x000fcc0001000000 */
[----:B------:R-:W-:Y:S01]  /*9cf0*/  HGMMA.64x192x16.F32.BF16 R24, R200, gdesc[UR4].tnspB, R24, gsb0 ;  /* 0x42e00004c8187df0 */ /* 0x000fe20008001818 */
[----:B------:R-:W-:Y:S01]  /*9d00*/  R2UR UR6, R12 ;  /* 0x000000000c0672ca */ /* 0x000fe200000e0000 */
[----:B------:R-:W-:Y:S01]  /*9d10*/  VIADD R12, R8, 0x100 ;  /* 0x00000100080c7836 */ /* 0x000fe20000000000 */
[----:B------:R-:W-:Y:S01]  /*9d20*/  R2UR UR7, R13 ;  /* 0x000000000d0772ca */ /* 0x000fe200000e0000 */
[----:B------:R-:W-:Y:S01]  /*9d30*/  IMAD.MOV.U32 R13, RZ, RZ, 0x40000040 ;  /* 0x40000040ff0d7424 */ /* 0x000fe200078e00ff */
[----:B------:R-:W-:Y:S02]  /*9d40*/  WARPGROUP.DEPBAR.LE gsb0, 0x0 ;  /* 0x00008000000079c5 */ /* 0x000fe40000010000 */
[----:B------:R-:W-:-:S13]  /*9d50*/  WARPGROUP.ARRIVE ;  /* 0x00000000000079c5 */ /* 0x000fda0000000000 */
        /* <DEDUP_REMOVED lines=16> */
[C---:B------:R-:W-:Y:S01]  /*9e60*/  VIADD R12, R8.reuse, 0x280 ;  /* 0x00000280080c7836 */ /* 0x040fe20000000000 */
[----:B------:R-:W-:Y:S01]  /*9e70*/  R2UR UR7, R13 ;  /* 0x000000000d0772ca */ /* 0x000fe200000e0000 */
[----:B------:R-:W-:Y:S02]  /*9e80*/  IMAD.MOV.U32 R13, RZ, RZ, 0x40000040 ;  /* 0x40000040ff0d7424 */ /* 0x000fe400078e00ff */
[----:B------:R-:W-:Y:S01]  /*9e90*/  VIADD R8, R8, 0x300 ;  /* 0x0000030008087836 */ /* 0x000fe20000000000 */
[----:B------:R-:W-:Y:S02]  /*9ea0*/  WARPGROUP.DEPBAR.LE gsb0, 0x0 ;  /* 0x00008000000079c5 */ /* 0x000fe40000010000 */
[----:B------:R-:W-:-:S11]  /*9eb0*/  WARPGROUP.ARRIVE ;  /* 0x00000000000079c5 */ /* 0x000fd60000000000 */
[----:B------:R-:W-:Y:S01]  /*9ec0*/  HGMMA.64x192x16.F32.BF16 R24, R184, gdesc[UR4].tnspB, R24, gsb0 ;  /* 0x42e00004b8187df0 */ /* 0x000fe20008001818 */
[----:B------:R-:W-:Y:S02]  /*9ed0*/  R2UR UR6, R12 ;  /* 0x000000000c0672ca */ /* 0x000fe400000e0000 */
[----:B------:R-:W-:Y:S01]  /*9ee0*/  R2UR UR7, R13 ;  /* 0x000000000d0772ca */ /* 0x000fe200000e0000 */
[----:B------:R-:W-:Y:S02]  /*9ef0*/  WARPGROUP.DEPBAR.LE gsb0, 0x0 ;  /* 0x00008000000079c5 */ /* 0x000fe40000010000 */
[----:B------:R-:W-:-:S14]  /*9f00*/  WARPGROUP.ARRIVE ;  /* 0x00000000000079c5 */ /* 0x000fdc0000000000 */
[----:B------:R-:W-:Y:S01]  /*9f10*/  HGMMA.64x192x16.F32.BF16 R24, R180, gdesc[UR4].tnspB, R24, gsb0 ;  /* 0x42e00004b4187df0 */ /* 0x000fe20008001818 */
[----:B------:R-:W-:Y:S01]  /*9f20*/  R2UR UR6, R8 ;  /* 0x00000000080672ca */ /* 0x000fe200000e0000 */
[----:B-1----:R-:W-:Y:S01]  /*9f30*/  FADD.FTZ R8, R5, R6 ;  /* 0x0000000605087221 */ /* 0x002fe20000010000 */
[----:B------:R-:W-:Y:S01]  /*9f40*/  R2UR UR7, R9 ;  /* 0x00000000090772ca */ /* 0x000fe200000e0000 */
[----:B------:R-:W0:Y:S04]  /*9f50*/  SHFL.BFLY PT, R5, R2, 0x1, 0x1f ;  /* 0x0c201f0002057f89 */ /* 0x000e2800000e0000 */
[----:B------:R-:W1:Y:S01]  /*9f60*/  SHFL.BFLY PT, R9, R8, 0x1, 0x1f ;  /* 0x0c201f0008097f89 */ /* 0x000e6200000e0000 */
[----:B0-----:R-:W-:Y:S01]  /*9f70*/  FADD.FTZ R12, R2, R5 ;  /* 0x00000005020c7221 */ /* 0x001fe20000010000 */
[----:B------:R-:W-:Y:S01]  /*9f80*/  IMAD.MOV.U32 R5, RZ, RZ, RZ ;  /* 0x000000ffff057224 */ /* 0x000fe200078e00ff */
[----:B------:R-:W-:Y:S01]  /*9f90*/  SEL R2, RZ, 0x1, P2 ;  /* 0x00000001ff027807 */ /* 0x000fe20001000000 */
[----:B-1----:R-:W-:-:S02]  /*9fa0*/  FADD.FTZ R13, R8, R9 ;  /* 0x00000009080d7221 */ /* 0x002fc40000010000 */
[----:B------:R-:W-:Y:S01]  /*9fb0*/  FSETP.NE.FTZ.AND P0, PT, R12, RZ, PT ;  /* 0x000000ff0c00720b */ /* 0x000fe20003f15000 */
[----:B------:R-:W-:Y:S01]  /*9fc0*/  IMAD.MOV.U32 R8, RZ, RZ, RZ ;  /* 0x000000ffff087224 */ /* 0x000fe200078e00ff */
[----:B------:R-:W-:Y:S01]  /*9fd0*/  LOP3.LUT R17, R17, R2, RZ, 0x3c, !PT ;  /* 0x0000000211117212 */ /* 0x000fe200078e3cff */
[----:B------:R-:W-:Y:S01]  /*9fe0*/  IMAD.MOV.U32 R2, RZ, RZ, -0x800000 ;  /* 0xff800000ff027424 */ /* 0x000fe200078e00ff */
[----:B------:R-:W-:-:S09]  /*9ff0*/  FSETP.NE.FTZ.AND P3, PT, R13, RZ, PT ;  /* 0x000000ff0d00720b */ /* 0x000fd20003f75000 */
[----:B------:R-:W0:Y:S01]  /*a000*/  @P0 MUFU.LG2 R9, R12 ;  /* 0x0000000c00090308 */ /* 0x000e220000000c00 */
[----:B------:R-:W-:-:S03]  /*a010*/  @P0 FMUL.FTZ R7, R0, 0.69314718246459960938 ;  /* 0x3f31721800070820 */ /* 0x000fc60000410000 */
[----:B------:R-:W-:-:S04]  /*a020*/  @P3 FMUL.FTZ R11, R0, 0.69314718246459960938 ;  /* 0x3f317218000b3820 */ /* 0x000fc80000410000 */
[----:B------:R-:W1:Y:S08]  /*a030*/  @P3 MUFU.LG2 R6, R13 ;  /* 0x0000000d00063308 */ /* 0x000e700000000c00 */
[----:B------:R-:W2:Y:S01]  /*a040*/  @P0 MUFU.RCP R5, R12 ;  /* 0x0000000c00050308 */ /* 0x000ea20000001000 */
[----:B0-----:R-:W-:-:S04]  /*a050*/  @P0 FMUL.FTZ R0, R9, 0.69314718246459960938 ;  /* 0x3f31721809000820 */ /* 0x001fc80000410000 */
[----:B------:R-:W-:Y:S01]  /*a060*/  @P0 FFMA.FTZ R2, R7, R4, R0 ;  /* 0x0000000407020223 */ /* 0x000fe20000010000 */
[----:B------:R-:W-:Y:S02]  /*a070*/  PLOP3.LUT P0, PT, PT, PT, PT, 0x8, 0x0 ;  /* 0x000000000000781c */ /* 0x000fe40003f0e170 */
[----:B------:R-:W0:Y:S01]  /*a080*/  @P3 MUFU.RCP R8, R13 ;  /* 0x0000000d00083308 */ /* 0x000e220000001000 */
[----:B-1----:R-:W-:-:S04]  /*a090*/  @P3 FMUL.FTZ R6, R6, 0.69314718246459960938 ;  /* 0x3f31721806063820 */ /* 0x002fc80000410000 */
[----:B------:R-:W-:Y:S01]  /*a0a0*/  @P3 FFMA.FTZ R20, R11, R3, R6 ;  /* 0x000000030b143223 */ /* 0x000fe20000010006 */
[----:B------:R-:W-:Y:S02]  /*a0b0*/  WARPGROUP.DEPBAR.LE gsb0, 0x0 ;  /* 0x00008000000079c5 */ /* 0x000fe40000010000 */
[----:B------:R-:W-:-:S06]  /*a0c0*/  WARPGROUP.ARRIVE ;  /* 0x00000000000079c5 */ /* 0x000fcc0000000000 */
[----:B------:R-:W-:Y:S03]  /*a0d0*/  HGMMA.64x192x16.F32.BF16 R24, R176, gdesc[UR4].tnspB, R24, gsb0 ;  /* 0x42e00004b0187df0 */ /* 0x000fe60008001818 */
[----:B------:R-:W-:Y:S02]  /*a0e0*/  WARPGROUP.DEPBAR.LE gsb0, 0x0 ;  /* 0x00008000000079c5 */ /* 0x000fe40000010000 */
[----:B------:R1:W-:Y:S01]  /*a0f0*/  @!P1 SYNCS.ARRIVE.TRANS64.RED.A1T0 RZ, [R10+URZ], RZ ;  /* 0x000000ff0aff99a7 */ /* 0x0003e2000810043f */
[-C--:B--2---:R-:W-:Y:S01]  /*a100*/  FMUL.FTZ R3, R36, R5.reuse ;  /* 0x0000000524037220 */ /* 0x084fe20000410000 */
[-C--:B0-----:R-:W-:Y:S01]  /*a110*/  FMUL.FTZ R130, R47, R8.reuse ;  /* 0x000000082f827220 */ /* 0x081fe20000410000 */
        /* <DEDUP_REMOVED lines=93> */
[----:B-1----:R-:W-:-:S07]  /*a6f0*/  FMUL.FTZ R119, R119, R8 ;  /* 0x0000000877777220 */ /* 0x002fce0000410000 */
.L_x_376:
[----:B------:R-:W0:Y:S01]  /*a700*/  S2R R5, SR_CgaCtaId ;  /* 0x0000000000057919 */ /* 0x000e220000008800 */
[----:B------:R-:W-:Y:S01]  /*a710*/  MOV R46, 0x400 ;  /* 0x00000400002e7802 */ /* 0x000fe20000000f00 */
[----:B------:R-:W-:Y:S01]  /*a720*/  BSSY B0, `(.L_x_398) ;  /* 0x0000258000007945 */ /* 0x000fe20003800000 */
[----:B------:R-:W-:Y:S02]  /*a730*/  BAR.SYNC.DEFER_BLOCKING 0x5, 0x180 ;  /* 0x0146000000007b1d */ /* 0x000fe40000010000 */
[----:B0-----:R-:W-:-:S05]  /*a740*/  LEA R46, R5, R46, 0x18 ;  /* 0x0000002e052e7211 */ /* 0x001fca00078ec0ff */
[----:B------:R0:W1:Y:S01]  /*a750*/  LDS.128 R40, [R46+0x368d0] ;  /* 0x0368d0002e287984 */ /* 0x0000620000000c00 */
[----:B------:R-:W-:Y:S06]  /*a760*/  BAR.ARV 0x4, 0x180 ;  /* 0x0106000000007b1d */ /* 0x000fec0000002000 */
[----:B------:R-:W-:Y:S05]  /*a770*/  @P0 BRA `(.L_x_399) ;  /* 0x0000001800580947 */ /* 0x000fea0003800000 */
[----:B------:R-:W2:Y:S01]  /*a780*/  S2R R5, SR_SWINHI ;  /* 0x0000000000057919 */ /* 0x000ea20000002f00 */
[----:B------:R-:W-:Y:S01]  /*a790*/  F2FP.BF16.F32.PACK_AB R6, R7, R6 ;  /* 0x000000060706723e */ /* 0x000fe200000010ff */
[----:B------:R-:W-:Y:S01]  /*a7a0*/  ULDC.64 UR4, c[0x0][0xc08] ;  /* 0x0003020000047ab9 */ /* 0x000fe20000000a00 */
        /* <DEDUP_REMOVED lines=13> */
[----:B------:R-:W-:Y:S02]  /*a880*/  MOV R32, R46 ;  /* 0x0000002e00207202 */ /* 0x000fe40000000f00 */
[----:B--2---:R-:W-:-:S03]  /*a890*/  MOV R33, R5 ;  /* 0x0000000500217202 */ /* 0x004fc60000000f00 */
[----:B------:R-:W-:-:S03]  /*a8a0*/  IMAD.WIDE R4, R216, 0x2, R32 ;  /* 0x00000002d8047825 */ /* 0x000fc600078e0220 */
[C---:B------:R-:W-:Y:S02]  /*a8b0*/  LOP3.LUT R25, R4.reuse, 0x380, RZ, 0xc0, !PT ;  /* 0x0000038004197812 */ /* 0x040fe400078ec0ff */
[C---:B------:R-:W-:Y:S02]  /*a8c0*/  IADD3 R83, P2, R4.reuse, 0x20, RZ ;  /* 0x0000002004537810 */ /* 0x040fe40007f5e0ff */
[C---:B------:R-:W-:Y:S02]  /*a8d0*/  IADD3 R137, P1, R4.reuse, 0x40, RZ ;  /* 0x0000004004897810 */ /* 0x040fe40007f3e0ff */
[C---:B------:R-:W-:Y:S01]  /*a8e0*/  IADD3 R139, P6, R4.reuse, 0x60, RZ ;  /* 0x00000060048b7810 */ /* 0x040fe20007fde0ff */
[--C-:B------:R-:W-:Y:S01]  /*a8f0*/  IMAD.X R9, RZ, RZ, R5.reuse, P2 ;  /* 0x000000ffff097224 */ /* 0x100fe200010e0605 */
[C---:B------:R-:W-:Y:S01]  /*a900*/  IADD3 R141, P5, R4.reuse, 0x4000, RZ ;  /* 0x00004000048d7810 */ /* 0x040fe20007fbe0ff */
[--C-:B------:R-:W-:Y:S01]  /*a910*/  IMAD.X R11, RZ, RZ, R5.reuse, P1 ;  /* 0x000000ffff0b7224 */ /* 0x100fe200008e0605 */
[----:B------:R-:W-:Y:S01]  /*a920*/  SHF.R.U64 R25, R25, 0x3, RZ ;  /* 0x0000000319197819 */ /* 0x000fe200000012ff */
[--C-:B------:R-:W-:Y:S01]  /*a930*/  IMAD.X R13, RZ, RZ, R5.reuse, P6 ;  /* 0x000000ffff0d7224 */ /* 0x100fe200030e0605 */
[C---:B------:R-:W-:Y:S01]  /*a940*/  IADD3 R143, P0, R4.reuse, 0x4020, RZ ;  /* 0x00004020048f7810 */ /* 0x040fe20007f1e0ff */
[----:B------:R-:W-:Y:S01]  /*a950*/  IMAD.X R15, RZ, RZ, R5, P5 ;  /* 0x000000ffff0f7224 */ /* 0x000fe200028e0605 */
[----:B------:R-:W-:-:S02]  /*a960*/  IADD3 R145, P4, R4, 0x4040, RZ ;  /* 0x0000404004917810 */ /* 0x000fc40007f9e0ff */
[C---:B------:R-:W-:Y:S01]  /*a970*/  IADD3 R147, P3, R4.reuse, 0x4060, RZ ;  /* 0x0000406004937810 */ /* 0x040fe20007f7e0ff */
[--C-:B------:R-:W-:Y:S01]  /*a980*/  IMAD.X R27, RZ, RZ, R5.reuse, P0 ;  /* 0x000000ffff1b7224 */ /* 0x100fe200000e0605 */
[C---:B------:R-:W-:Y:S01]  /*a990*/  IADD3 R149, P2, R4.reuse, 0x8000, RZ ;  /* 0x0000800004957810 */ /* 0x040fe20007f5e0ff */
[--C-:B------:R-:W-:Y:S01]  /*a9a0*/  IMAD.X R29, RZ, RZ, R5.reuse, P4 ;  /* 0x000000ffff1d7224 */ /* 0x100fe200020e0605 */
[C---:B------:R-:W-:Y:S01]  /*a9b0*/  IADD3 R151, P1, R4.reuse, 0x8020, RZ ;  /* 0x0000802004977810 */ /* 0x040fe20007f3e0ff */
[--C-:B------:R-:W-:Y:S01]  /*a9c0*/  IMAD.X R31, RZ, RZ, R5.reuse, P3 ;  /* 0x000000ffff1f7224 */ /* 0x100fe200018e0605 */
[C---:B------:R-:W-:Y:S01]  /*a9d0*/  IADD3 R153, P6, R4.reuse, 0x8040, RZ ;  /* 0x0000804004997810 */ /* 0x040fe20007fde0ff */
[--C-:B------:R-:W-:Y:S01]  /*a9e0*/  IMAD.X R35, RZ, RZ, R5.reuse, P2 ;  /* 0x000000ffff237224 */ /* 0x100fe200010e0605 */
[----:B------:R-:W-:Y:S01]  /*a9f0*/  IADD3 R155, P5, R4, 0x8060, RZ ;  /* 0x00008060049b7810 */ /* 0x000fe20007fbe0ff */
[--C-:B------:R-:W-:Y:S01]  /*aa00*/  IMAD.X R37, RZ, RZ, R5.reuse, P1 ;  /* 0x000000ffff257224 */ /* 0x100fe200008e0605 */
[----:B------:R-:W-:Y:S01]  /*aa10*/  LOP3.LUT R4, R25, R4, RZ, 0x3c, !PT ;  /* 0x0000000419047212 */ /* 0x000fe200078e3cff */
[--C-:B------:R-:W-:Y:S01]  /*aa20*/  IMAD.X R39, RZ, RZ, R5.reuse, P6 ;  /* 0x000000ffff277224 */ /* 0x100fe200030e0605 */
[----:B------:R-:W-:Y:S01]  /*aa30*/  LOP3.LUT R10, R137, 0x380, RZ, 0xc0, !PT ;  /* 0x00000380890a7812 */ /* 0x000fe200078ec0ff */
[----:B------:R-:W-:Y:S01]  /*aa40*/  IMAD.X R25, RZ, RZ, R5, P5 ;  /* 0x000000ffff197224 */ /* 0x000fe200028e0605 */
[----:B------:R-:W-:-:S02]  /*aa50*/  LOP3.LUT R8, R83, 0x380, RZ, 0xc0, !PT ;  /* 0x0000038053087812 */ /* 0x000fc400078ec0ff */
[----:B------:R-:W-:Y:S02]  /*aa60*/  MOV R136, R4 ;  /* 0x0000000400887202 */ /* 0x000fe40000000f00 */
[----:B------:R-:W-:Y:S02]  /*aa70*/  LOP3.LUT R12, R139, 0x380, RZ, 0xc0, !PT ;  /* 0x000003808b0c7812 */ /* 0x000fe400078ec0ff */
[----:B------:R-:W-:Y:S02]  /*aa80*/  LOP3.LUT R14, R141, 0x380, RZ, 0xc0, !PT ;  /* 0x000003808d0e7812 */ /* 0x000fe400078ec0ff */
[----:B------:R-:W-:Y:S02]  /*aa90*/  F2FP.BF16.F32.PACK_AB R4, R123, R24 ;  /* 0x000000187b04723e */ /* 0x000fe400000010ff */
[----:B------:R-:W-:Y:S02]  /*aaa0*/  SHF.R.U64 R10, R10, 0x3, RZ ;  /* 0x000000030a0a7819 */ /* 0x000fe400000012ff */
[----:B------:R-:W-:-:S02]  /*aab0*/  LOP3.LUT R24, R151, 0x380, RZ, 0xc0, !PT ;  /* 0x0000038097187812 */ /* 0x000fc400078ec0ff */
[----:B------:R-:W-:Y:S02]  /*aac0*/  LOP3.LUT R26, R143, 0x380, RZ, 0xc0, !PT ;  /* 0x000003808f1a7812 */ /* 0x000fe400078ec0ff */
[----:B-1----:R-:W-:Y:S02]  /*aad0*/  LOP3.LUT R40, R155, 0x380, RZ, 0xc0, !PT ;  /* 0x000003809b287812 */ /* 0x002fe400078ec0ff */
[----:B------:R-:W-:Y:S02]  /*aae0*/  SHF.R.U64 R8, R8, 0x3, RZ ;  /* 0x0000000308087819 */ /* 0x000fe400000012ff */
[----:B------:R-:W-:Y:S02]  /*aaf0*/  LOP3.LUT R28, R145, 0x380, RZ, 0xc0, !PT ;  /* 0x00000380911c7812 */ /* 0x000fe400078ec0ff */
[----:B------:R-:W-:Y:S02]  /*ab00*/  LOP3.LUT R30, R147, 0x380, RZ, 0xc0, !PT ;  /* 0x00000380931e7812 */ /* 0x000fe400078ec0ff */
[----:B------:R-:W-:-:S02]  /*ab10*/  SHF.R.U64 R12, R12, 0x3, RZ ;  /* 0x000000030c0c7819 */ /* 0x000fc400000012ff */
[----:B------:R-:W-:Y:S02]  /*ab20*/  SHF.R.U64 R14, R14, 0x3, RZ ;  /* 0x000000030e0e7819 */ /* 0x000fe400000012ff */
[----:B------:R-:W-:Y:S02]  /*ab30*/  LOP3.LUT R10, R10, R137, RZ, 0x3c, !PT ;  /* 0x000000890a0a7212 */ /* 0x000fe400078e3cff */
[----:B------:R-:W-:Y:S01]  /*ab40*/  F2FP.BF16.F32.PACK_AB R5, R135, R134 ;  /* 0x000000868705723e */ /* 0x000fe200000010ff */
[----:B------:R-:W-:Y:S01]  /*ab50*/  BAR.SYNC.DEFER_BLOCKING 0x1, 0x100 ;  /* 0x0044000000007b1d */ /* 0x000fe20000010000 */
[----:B------:R-:W-:Y:S02]  /*ab60*/  SHF.R.U64 R24, R24, 0x3, RZ ;  /* 0x0000000318187819 */ /* 0x000fe400000012ff */
[----:B------:R-:W-:Y:S02]  /*ab70*/  SHF.R.U64 R26, R26, 0x3, RZ ;  /* 0x000000031a1a7819 */ /* 0x000fe400000012ff */
[----:B------:R-:W-:-:S02]  /*ab80*/  SHF.R.U64 R40, R40, 0x3, RZ ;  /* 0x0000000328287819 */ /* 0x000fc400000012ff */
[----:B------:R-:W-:Y:S02]  /*ab90*/  LOP3.LUT R8, R8, R83, RZ, 0x3c, !PT ;  /* 0x0000005308087212 */ /* 0x000fe400078e3cff */
[----:B------:R-:W-:Y:S02]  /*aba0*/  LOP3.LUT R34, R149, 0x380, RZ, 0xc0, !PT ;  /* 0x0000038095227812 */ /* 0x000fe400078ec0ff */
[----:B------:R-:W-:Y:S02]  /*abb0*/  SHF.R.U64 R28, R28, 0x3, RZ ;  /* 0x000000031c1c7819 */ /* 0x000fe400000012ff */
[----:B------:R-:W-:Y:S02]  /*abc0*/  SHF.R.U64 R30, R30, 0x3, RZ ;  /* 0x000000031e1e7819 */ /* 0x000fe400000012ff */
[----:B------:R-:W-:Y:S02]  /*abd0*/  LOP3.LUT R12, R12, R139, RZ, 0x3c, !PT ;  /* 0x0000008b0c0c7212 */ /* 0x000fe400078e3cff */
[----:B------:R-:W-:-:S02]  /*abe0*/  LOP3.LUT R14, R14, R141, RZ, 0x3c, !PT ;  /* 0x0000008d0e0e7212 */ /* 0x000fc400078e3cff */
[----:B------:R-:W-:Y:S02]  /*abf0*/  LOP3.LUT R38, R153, 0x380, RZ, 0xc0, !PT ;  /* 0x0000038099267812 */ /* 0x000fe400078ec0ff */
[----:B------:R-:W-:Y:S02]  /*ac00*/  LOP3.LUT R36, R24, R151, RZ, 0x3c, !PT ;  /* 0x0000009718247212 */ /* 0x000fe400078e3cff */
[----:B------:R-:W-:Y:S01]  /*ac10*/  MOV R134, R10 ;  /* 0x0000000a00867202 */ /* 0x000fe20000000f00 */
[----:B------:R1:W-:Y:S01]  /*ac20*/  STSM.16.M88.4 [R136], R4 ;  /* 0x0000000488007844 */ /* 0x0003e20000000200 */
[----:B------:R-:W-:Y:S02]  /*ac30*/  LOP3.LUT R26, R26, R143, RZ, 0x3c, !PT ;  /* 0x0000008f1a1a7212 */ /* 0x000fe400078e3cff */
[----:B------:R-:W-:Y:S02]  /*ac40*/  LOP3.LUT R24, R40, R155, RZ, 0x3c, !PT ;  /* 0x0000009b28187212 */ /* 0x000fe400078e3cff */
[----:B------:R-:W-:-:S02]  /*ac50*/  F2FP.BF16.F32.PACK_AB R10, R45, R44 ;  /* 0x0000002c2d0a723e */ /* 0x000fc400000010ff */
[----:B------:R-:W-:Y:S01]  /*ac60*/  SHF.R.U64 R34, R34, 0x3, RZ ;  /* 0x0000000322227819 */ /* 0x000fe200000012ff */
[----:B------:R-:W2:Y:S01]  /*ac70*/  LDC.64 R44, c[0x0][0xc00] ;  /* 0x00030000ff2c7b82 */ /* 0x000ea20000000a00 */
[----:B------:R-:W-:Y:S02]  /*ac80*/  LOP3.LUT R28, R28, R145, RZ, 0x3c, !PT ;  /* 0x000000911c1c7212 */ /* 0x000fe400078e3cff */
[----:B------:R-:W-:Y:S02]  /*ac90*/  LOP3.LUT R30, R30, R147, RZ, 0x3c, !PT ;  /* 0x000000931e1e7212 */ /* 0x000fe400078e3cff */
[----:B------:R-:W-:Y:S02]  /*aca0*/  MOV R135, R8 ;  /* 0x0000000800877202 */ /* 0x000fe40000000f00 */
[----:B------:R-:W-:Y:S02]  /*acb0*/  MOV R133, R12 ;  /* 0x0000000c00857202 */ /* 0x000fe40000000f00 */
[----:B-1----:R-:W-:-:S02]  /*acc0*/  F2FP.BF16.F32.PACK_AB R4, R124, R21 ;  /* 0x000000157c04723e */ /* 0x002fc400000010ff */
[----:B------:R-:W-:Y:S02]  /*acd0*/  F2FP.BF16.F32.PACK_AB R5, R131, R128 ;  /* 0x000000808305723e */ /* 0x000fe400000010ff */
[----:B------:R-:W-:Y:S02]  /*ace0*/  F2FP.BF16.F32.PACK_AB R6, R122, R3 ;  /* 0x000000037a06723e */ /* 0x000fe400000010ff */
[----:B------:R-:W-:Y:S02]  /*acf0*/  F2FP.BF16.F32.PACK_AB R7, R132, R127 ;  /* 0x0000007f8407723e */ /* 0x000fe400000010ff */
[----:B------:R-:W-:Y:S02]  /*ad00*/  MOV R123, R14 ;  /* 0x0000000e007b7202 */ /* 0x000fe40000000f00 */
[----:B------:R-:W-:Y:S01]  /*ad10*/  F2FP.BF16.F32.PACK_AB R8, R121, R0 ;  /* 0x000000007908723e */ /* 0x000fe200000010ff */
[----:B------:R1:W-:Y:S01]  /*ad20*/  STSM.16.M88.4 [R135], R4 ;  /* 0x0000000487007844 */ /* 0x0003e20000000200 */
[----:B------:R-:W-:-:S02]  /*ad30*/  F2FP.BF16.F32.PACK_AB R9, R129, R126 ;  /* 0x0000007e8109723e */ /* 0x000fc400000010ff */
[----:B------:R-:W-:Y:S02]  /*ad40*/  F2FP.BF16.F32.PACK_AB R11, R130, R125 ;  /* 0x0000007d820b723e */ /* 0x000fe400000010ff */
[----:B------:R-:W-:Y:S02]  /*ad50*/  SHF.R.U64 R38, R38, 0x3, RZ ;  /* 0x0000000326267819 */ /* 0x000fe400000012ff */
[----:B------:R-:W-:Y:S01]  /*ad60*/  F2FP.BF16.F32.PACK_AB R12, R49, R48 ;  /* 0x00000030310c723e */ /* 0x000fe200000010ff */
[----:B------:R3:W-:Y:S01]  /*ad70*/  STSM.16.M88.4 [R134], R8 ;  /* 0x0000000886007844 */ /* 0x0007e20000000200 */
[----:B------:R-:W-:Y:S02]  /*ad80*/  F2FP.BF16.F32.PACK_AB R13, R51, R50 ;  /* 0x00000032330d723e */ /* 0x000fe400000010ff */
[----:B------:R-:W-:Y:S02]  /*ad90*/  F2FP.BF16.F32.PACK_AB R14, R53, R52 ;  /* 0x00000034350e723e */ /* 0x000fe400000010ff */
[----:B------:R-:W-:-:S02]  /*ada0*/  F2FP.BF16.F32.PACK_AB R15, R55, R54 ;  /* 0x00000036370f723e */ /* 0x000fc400000010ff */
[----:B------:R-:W-:Y:S02]  /*adb0*/  MOV R120, R26 ;  /* 0x0000001a00787202 */ /* 0x000fe40000000f00 */
[----:B------:R-:W-:Y:S01]  /*adc0*/  MOV R0, R24 ;  /* 0x0000001800007202 */ /* 0x000fe20000000f00 */
[----:B------:R4:W-:Y:S01]  /*add0*/  STSM.16.M88.4 [R133], R12 ;  /* 0x0000000c85007844 */ /* 0x0009e20000000200 */
[----:B------:R-:W-:Y:S02]  /*ade0*/  LOP3.LUT R34, R34, R149, RZ, 0x3c, !PT ;  /* 0x0000009522227212 */ /* 0x000fe400078e3cff */
[----:B------:R-:W-:Y:S02]  /*adf0*/  MOV R83, R28 ;  /* 0x0000001c00537202 */ /* 0x000fe40000000f00 */
[----:B------:R-:W-:Y:S02]  /*ae00*/  MOV R40, R30 ;  /* 0x0000001e00287202 */ /* 0x000fe40000000f00 */
[----:B------:R-:W-:-:S02]  /*ae10*/  F2FP.BF16.F32.PACK_AB R24, R57, R56 ;  /* 0x000000383918723e */ /* 0x000fc400000010ff */
[----:B------:R-:W-:Y:S02]  /*ae20*/  F2FP.BF16.F32.PACK_AB R25, R59, R58 ;  /* 0x0000003a3b19723e */ /* 0x000fe400000010ff */
[----:B------:R-:W-:Y:S02]  /*ae30*/  F2FP.BF16.F32.PACK_AB R26, R61, R60 ;  /* 0x0000003c3d1a723e */ /* 0x000fe400000010ff */
[----:B------:R-:W-:Y:S02]  /*ae40*/  F2FP.BF16.F32.PACK_AB R27, R63, R62 ;  /* 0x0000003e3f1b723e */ /* 0x000fe400000010ff */
[----:B------:R-:W-:Y:S02]  /*ae50*/  F2FP.BF16.F32.PACK_AB R28, R65, R64 ;  /* 0x00000040411c723e */ /* 0x000fe400000010ff */
[----:B------:R-:W-:Y:S01]  /*ae60*/  F2FP.BF16.F32.PACK_AB R29, R67, R66 ;  /* 0x00000042431d723e */ /* 0x000fe200000010ff */
[----:B------:R-:W-:Y:S01]  /*ae70*/  STSM.16.M88.4 [R123], R24 ;  /* 0x000000187b007844 */ /* 0x000fe20000000200 */
[----:B------:R-:W-:-:S02]  /*ae80*/  F2FP.BF16.F32.PACK_AB R30, R69, R68 ;  /* 0x00000044451e723e */ /* 0x000fc400000010ff */
[----:B------:R-:W-:Y:S02]  /*ae90*/  F2FP.BF16.F32.PACK_AB R31, R71, R70 ;  /* 0x00000046471f723e */ /* 0x000fe400000010ff */
[----:B------:R-:W-:Y:S02]  /*aea0*/  LOP3.LUT R38, R38, R153, RZ, 0x3c, !PT ;  /* 0x0000009926267212 */ /* 0x000fe400078e3cff */
[----:B-1----:R-:W-:Y:S01]  /*aeb0*/  F2FP.BF16.F32.PACK_AB R4, R73, R72 ;  /* 0x000000484904723e */ /* 0x002fe200000010ff */
[----:B------:R-:W-:Y:S01]  /*aec0*/  STSM.16.M88.4 [R120], R28 ;  /* 0x0000001c78007844 */ /* 0x000fe20000000200 */
[----:B------:R-:W-:Y:S02]  /*aed0*/  F2FP.BF16.F32.PACK_AB R5, R75, R74 ;  /* 0x0000004a4b05723e */ /* 0x000fe400000010ff */
[----:B------:R-:W-:Y:S02]  /*aee0*/  F2FP.BF16.F32.PACK_AB R6, R77, R76 ;  /* 0x0000004c4d06723e */ /* 0x000fe400000010ff */
[----:B------:R-:W-:-:S02]  /*aef0*/  F2FP.BF16.F32.PACK_AB R7, R79, R78 ;  /* 0x0000004e4f07723e */ /* 0x000fc400000010ff */
[----:B---3--:R-:W-:Y:S02]  /*af00*/  F2FP.BF16.F32.PACK_AB R8, R81, R80 ;  /* 0x000000505108723e */ /* 0x008fe400000010ff */
[----:B------:R-:W-:Y:S01]  /*af10*/  F2FP.BF16.F32.PACK_AB R9, R47, R82 ;  /* 0x000000522f09723e */ /* 0x000fe200000010ff */
[----:B------:R1:W-:Y:S01]  /*af20*/  STSM.16.M88.4 [R83], R4 ;  /* 0x0000000453007844 */ /* 0x0003e20000000200 */
[----:B------:R-:W-:Y:S01]  /*af30*/  F2FP.BF16.F32.PACK_AB R10, R85, R84 ;  /* 0x00000054550a723e */ /* 0x000fe200000010ff */
[----:B------:R-:W3:Y:S01]  /*af40*/  LDC R47, c[0x0][0xbe8] ;  /* 0x0002fa00ff2f7b82 */ /* 0x000ee20000000800 */
[----:B------:R-:W-:Y:S02]  /*af50*/  F2FP.BF16.F32.PACK_AB R11, R87, R86 ;  /* 0x00000056570b723e */ /* 0x000fe400000010ff */
[----:B------:R-:W-:Y:S02]  /*af60*/  MOV R34, R34 ;  /* 0x0000002200227202 */ /* 0x000fe40000000f00 */
[----:B----4-:R-:W-:Y:S01]  /*af70*/  F2FP.BF16.F32.PACK_AB R12, R89, R88 ;  /* 0x00000058590c723e */ /* 0x010fe200000010ff */
[----:B------:R4:W-:Y:S01]  /*af80*/  STSM.16.M88.4 [R40], R8 ;  /* 0x0000000828007844 */ /* 0x0009e20000000200 */
[----:B------:R-:W-:-:S02]  /*af90*/  F2FP.BF16.F32.PACK_AB R13, R91, R90 ;  /* 0x0000005a5b0d723e */ /* 0x000fc400000010ff */
[----:B------:R-:W-:Y:S02]  /*afa0*/  F2FP.BF16.F32.PACK_AB R14, R93, R92 ;  /* 0x0000005c5d0e723e */ /* 0x000fe400000010ff */
[----:B------:R-:W-:Y:S02]  /*afb0*/  F2FP.BF16.F32.PACK_AB R15, R95, R94 ;  /* 0x0000005e5f0f723e */ /* 0x000fe400000010ff */
[----:B------:R-:W-:Y:S01]  /*afc0*/  MOV R36, R36 ;  /* 0x0000002400247202 */ /* 0x000fe20000000f00 */
[----:B-1----:R-:W-:Y:S01]  /*afd0*/  IMAD.SHL.U32 R5, R204, 0x4, RZ ;  /* 0x00000004cc057824 */ /* 0x002fe200078e00ff */
[----:B------:R-:W-:Y:S01]  /*afe0*/  MOV R38, R38 ;  /* 0x0000002600267202 */ /* 0x000fe20000000f00 */
[----:B------:R-:W-:Y:S01]  /*aff0*/  STSM.16.M88.4 [R34], R12 ;  /* 0x0000000c22007844 */ /* 0x000fe20000000200 */
[----:B------:R-:W-:Y:S02]  /*b000*/  ISETP.NE.U32.AND P2, PT, RZ, UR4, PT ;  /* 0x00000004ff007c0c */ /* 0x000fe4000bf45070 */
[----:B--2---:R-:W-:Y:S01]  /*b010*/  ISETP.NE.U32.AND P0, PT, R44, RZ, PT ;  /* 0x000000ff2c00720c */ /* 0x004fe20003f05070 */
[----:B------:R-:W-:Y:S01]  /*b020*/  STSM.16.M88.4 [R36], R96 ;  /* 0x0000006024007844 */ /* 0x000fe20000000200 */
[----:B------:R-:W-:-:S02]  /*b030*/  ISETP.NE.AND.EX P2, PT, RZ, UR5, PT, P2 ;  /* 0x00000005ff007c0c */ /* 0x000fc4000bf45320 */
[----:B------:R-:W-:Y:S01]  /*b040*/  ISETP.NE.AND.EX P0, PT, R45, RZ, PT, P0 ;  /* 0x000000ff2d00720c */ /* 0x000fe20003f05300 */
[----:B------:R-:W-:Y:S01]  /*b050*/  STSM.16.M88.4 [R38], R104 ;  /* 0x0000006826007844 */ /* 0x000fe20000000200 */
[----:B----4-:R-:W-:Y:S02]  /*b060*/  SHF.L.U64.HI R10, R204, 0x2, R208 ;  /* 0x00000002cc0a7819 */ /* 0x010fe400000102d0 */
[----:B------:R-:W-:Y:S01]  /*b070*/  IADD3 R6, P1, R5, R44, RZ ;  /* 0x0000002c05067210 */ /* 0x000fe20007f3e0ff */
[----:B------:R1:W-:Y:S01]  /*b080*/  STSM.16.M88.4 [R0], R112 ;  /* 0x0000007000007844 */ /* 0x0003e20000000200 */
[----:B------:R-:W-:-:S03]  /*b090*/  IMAD.MOV.U32 R44, RZ, RZ, RZ ;  /* 0x000000ffff2c7224 */ /* 0x000fc600078e00ff */
[----:B------:R-:W-:Y:S01]  /*b0a0*/  IMAD.X R7, R10, 0x1, R45, P1 ;  /* 0x000000010a077824 */ /* 0x000fe200008e062d */
[----:B------:R-:W-:Y:S01]  /*b0b0*/  BAR.SYNC.DEFER_BLOCKING 0x1, 0x100 ;  /* 0x0044000000007b1d */ /* 0x000fe20000010000 */
[----:B------:R-:W-:-:S05]  /*b0c0*/  @P2 IADD3 R4, P3, R5, UR4, RZ ;  /* 0x0000000405042c10 */ /* 0x000fca000ff7e0ff */
[----:B------:R-:W-:Y:S01]  /*b0d0*/  ULDC UR4, c[0x0][0xa88] ;  /* 0x0002a20000047ab9 */ /* 0x000fe20000000800 */
[----:B------:R-:W-:Y:S01]  /*b0e0*/  @P2 IADD3.X R5, R10, UR5, RZ, P3, !PT ;  /* 0x000000050a052c10 */ /* 0x000fe20009ffe4ff */
[----:B-1----:R-:W-:Y:S01]  /*b0f0*/  IMAD.U32 R0, RZ, RZ, UR4 ;  /* 0x00000004ff007e24 */ /* 0x002fe2000f8e00ff */
[----:B------:R1:W5:Y:S01]  /*b100*/  @P0 LDG.E R44, desc[UR60][R6.64] ;  /* 0x0000003c062c0981 */ /* 0x000362000c1e1900 */
[----:B---3--:R-:W-:-:S04]  /*b110*/  ISETP.NE.AND P1, PT, R47, 0x1, PT ;  /* 0x000000012f00780c */ /* 0x008fc80003f25270 */
[----:B------:R1:W5:Y:S09]  /*b120*/  @P2 LDG.E R0, desc[UR60][R4.64] ;  /* 0x0000003c04002981 */ /* 0x000372000c1e1900 */
[----:B------:R-:W2:Y:S08]  /*b130*/  @P1 LDC R8, c[0x0][0xbec] ;  /* 0x0002fb00ff081b82 */ /* 0x000eb00000000800 */
[----:B------:R-:W3:Y:S01]  /*b140*/  @P1 LDC R11, c[0x0][0xbf0] ;  /* 0x0002fc00ff0b1b82 */ /* 0x000ee20000000800 */
[----:B-1----:R-:W-:Y:S05]  /*b150*/  @P2 BRA `(.L_x_400) ;  /* 0x0000000000102947 */ /* 0x002fea0003800000 */
[----:B------:R-:W-:Y:S05]  /*b160*/  @!P0 BRA `(.L_x_400) ;  /* 0x00000000000c8947 */ /* 0x000fea0003800000 */
[----:B------:R-:W4:Y:S04]  /*b170*/  LDG.E R3, desc[UR60][R6.64] ;  /* 0x0000003c06037981 */ /* 0x000f28000c1e1900 */
[----:B-----5:R-:W4:Y:S02]  /*b180*/  LDG.E R0, desc[UR60][R6.64+0x4] ;  /* 0x0000043c06007981 */ /* 0x020f24000c1e1900 */
[----:B----4-:R-:W-:-:S07]  /*b190*/  IMAD.IADD R0, R0, 0x1, -R3 ;  /* 0x0000000100007824 */ /* 0x010fce00078e0a03 */
.L_x_400:
[----:B------:R-:W-:Y:S01]  /*b1a0*/  SHF.R.S32.HI R40, RZ, 0x1f, R206 ;  /* 0x0000001fff287819 */ /* 0x000fe200000114ce */
[----:B------:R-:W-:Y:S01]  /*b1b0*/  IMAD R13, R207, 0x80, R215 ;  /* 0x00000080cf0d7824 */ /* 0x000fe200078e02d7 */
[----:B------:R-:W-:Y:S01]  /*b1c0*/  ULDC.64 UR4, c[0x0][0xb90] ;  /* 0x0002e40000047ab9 */ /* 0x000fe20000000a00 */
[----:B-----5:R-:W-:Y:S01]  /*b1d0*/  SHF.R.S32.HI R45, RZ, 0x1f, R44 ;  /* 0x0000001fff2d7819 */ /* 0x020fe2000001142c */
[----:B------:R-:W-:Y:S01]  /*b1e0*/  IMAD R7, R209, 0x40, R18 ;  /* 0x00000040d1077824 */ /* 0x000fe200078e0212 */
[----:B------:R-:W-:Y:S01]  /*b1f0*/  SEL R69, R204, RZ, !P0 ;  /* 0x000000ffcc457207 */ /* 0x000fe20004000000 */
[----:B------:R-:W-:Y:S01]  /*b200*/  IMAD R5, R40, UR4, RZ ;  /* 0x0000000428057c24 */ /* 0x000fe2000f8e02ff */
[----:B------:R-:W-:Y:S01]  /*b210*/  SEL R208, R208, RZ, !P0 ;  /* 0x000000ffd0d07207 */ /* 0x000fe20004000000 */
[----:B--2---:R-:W-:Y:S01]  /*b220*/  @P1 IMAD.HI.U32 R6, R13, R8, RZ ;  /* 0x000000080d061227 */ /* 0x004fe200078e00ff */
[----:B------:R-:W1:Y:S03]  /*b230*/  @P1 LDC R73, c[0x0][0xbec] ;  /* 0x0002fb00ff491b82 */ /* 0x000e660000000800 */
[----:B------:R-:W-:Y:S01]  /*b240*/  IMAD.MOV.U32 R3, RZ, RZ, R13 ;  /* 0x000000ffff037224 */ /* 0x000fe200078e000d */
[----:B---3--:R-:W-:Y:S01]  /*b250*/  @P1 SHF.R.U32.HI R3, RZ, R11, R6 ;  /* 0x0000000bff031219 */ /* 0x008fe20000011606 */
[----:B------:R-:W-:-:S02]  /*b260*/  IMAD R9, R206, UR5, R5 ;  /* 0x00000005ce097c24 */ /* 0x000fc4000f8e0205 */
[----:B------:R-:W-:Y:S01]  /*b270*/  IMAD.WIDE.U32 R4, R206, UR4, R44 ;  /* 0x00000004ce047c25 */ /* 0x000fe2000f8e002c */
[----:B------:R-:W-:-:S03]  /*b280*/  ULDC.64 UR4, c[0x0][0xb98] ;  /* 0x0002e60000047ab9 */ /* 0x000fc60000000a00 */
[----:B------:R-:W-:Y:S01]  /*b290*/  IMAD.IADD R5, R5, 0x1, R9 ;  /* 0x0000000105057824 */ /* 0x000fe200078e0209 */
[--C-:B------:R-:W-:Y:S01]  /*b2a0*/  SHF.R.S32.HI R9, RZ, 0x1f, R3.reuse ;  /* 0x0000001fff097819 */ /* 0x100fe20000011403 */
[----:B------:R-:W-:Y:S02]  /*b2b0*/  IMAD.MOV R8, RZ, RZ, -R3 ;  /* 0x000000ffff087224 */ /* 0x000fe400078e0a03 */
[----:B------:R-:W-:-:S04]  /*b2c0*/  IMAD.WIDE.U32 R4, R69, UR4, R4 ;  /* 0x0000000445047c25 */ /* 0x000fc8000f8e0004 */
[----:B------:R-:W-:Y:S01]  /*b2d0*/  IMAD.WIDE R32, R7, 0x2, R32 ;  /* 0x0000000207207825 */ /* 0x000fe200078e0220 */
[----:B------:R-:W-:-:S03]  /*b2e0*/  IADD3 R4, P0, R3, R4, RZ ;  /* 0x0000000403047210 */ /* 0x000fc60007f1e0ff */
[----:B------:R-:W-:Y:S01]  /*b2f0*/  IMAD R6, R208, UR4, RZ ;  /* 0x00000004d0067c24 */ /* 0x000fe2000f8e02ff */
[C---:B------:R-:W-:Y:S01]  /*b300*/  IADD3 R11, P2, R32.reuse, 0x1000, RZ ;  /* 0x00001000200b7810 */ /* 0x040fe20007f5e0ff */
[----:B------:R-:W-:Y:S01]  /*b310*/  IMAD R7, R47, R8, R13 ;  /* 0x000000082f077224 */ /* 0x000fe200078e020d */
[----:B------:R-:W-:Y:S01]  /*b320*/  IADD3 R29, P3, R32, 0x6000, RZ ;  /* 0x00006000201d7810 */ /* 0x000fe20007f7e0ff */
[----:B------:R-:W-:Y:S01]  /*b330*/  IMAD R6, R69, UR5, R6 ;  /* 0x0000000545067c24 */ /* 0x000fe2000f8e0206 */
[----:B------:R-:W-:Y:S01]  /*b340*/  ULDC.64 UR4, c[0x0][0xb88] ;  /* 0x0002e20000047ab9 */ /* 0x000fe20000000a00 */
[----:B------:R-:W-:Y:S01]  /*b350*/  IMAD R10, R207, 0x80, R213 ;  /* 0x00000080cf0a7824 */ /* 0x000fe200078e02d5 */
[----:B------:R-:W-:Y:S01]  /*b360*/  SHF.R.S32.HI R3, RZ, 0x1f, R7 ;  /* 0x0000001fff037819 */ /* 0x000fe20000011407 */
[----:B------:R-:W-:Y:S01]  /*b370*/  IMAD R71, R0, R47, RZ ;  /* 0x0000002f00477224 */ /* 0x000fe200078e02ff */
[----:B------:R-:W-:Y:S01]  /*b380*/  IADD3.X R5, R9, R5, R6, P0, !PT ;  /* 0x0000000509057210 */ /* 0x000fe200007fe406 */
[----:B------:R-:W-:Y:S01]  /*b390*/  IMAD.X R9, RZ, RZ, R33, P2 ;  /* 0x000000ffff097224 */ /* 0x000fe200010e0621 */
[----:B------:R-:W-:Y:S01]  /*b3a0*/  IADD3 R35, P2, R32, 0x7000, RZ ;  /* 0x0000700020237810 */ /* 0x000fe20007f5e0ff */
[----:B------:R-:W-:Y:S01]  /*b3b0*/  IMAD R6, R3, UR4, RZ ;  /* 0x0000000403067c24 */ /* 0x000fe2000f8e02ff */
[----:B------:R-:W-:Y:S01]  /*b3c0*/  LOP3.LUT R28, R29, 0x380, RZ, 0xc0, !PT ;  /* 0x000003801d1c7812 */ /* 0x000fe200078ec0ff */
[----:B------:R-:W-:Y:S01]  /*b3d0*/  IMAD.WIDE.U32 R4, R7, UR4, R4 ;  /* 0x0000000407047c25 */ /* 0x000fe2000f8e0004 */
[----:B------:R-:W-:-:S02]  /*b3e0*/  LOP3.LUT R34, R35, 0x380, RZ, 0xc0, !PT ;  /* 0x0000038023227812 */ /* 0x000fc400078ec0ff */
[----:B------:R-:W-:Y:S01]  /*b3f0*/  SHF.R.U64 R28, R28, 0x3, RZ ;  /* 0x000000031c1c7819 */ /* 0x000fe200000012ff */
[----:B------:R-:W-:Y:S01]  /*b400*/  IMAD R3, R7, UR5, R6 ;  /* 0x0000000507037c24 */ /* 0x000fe2000f8e0206 */
[----:B------:R-:W-:Y:S01]  /*b410*/  ULDC.64 UR4, c[0x0][0xb50] ;  /* 0x0002d40000047ab9 */ /* 0x000fe20000000a00 */
[----:B------:R-:W-:Y:S02]  /*b420*/  SHF.R.U64 R34, R34, 0x3, RZ ;  /* 0x0000000322227819 */ /* 0x000fe400000012ff */
[----:B------:R-:W-:Y:S01]  /*b430*/  IMAD.IADD R3, R5, 0x1, R3 ;  /* 0x0000000105037824 */ /* 0x000fe200078e0203 */
[----:B------:R-:W-:Y:S02]  /*b440*/  LEA R6, P0, R4, UR4, 0x2 ;  /* 0x0000000404067c11 */ /* 0x000fe4000f8010ff */
[----:B------:R-:W-:Y:S01]  /*b450*/  LOP3.LUT R34, R34, R35, RZ, 0x3c, !PT ;  /* 0x0000002322227212 */ /* 0x000fe200078e3cff */
[----:B------:R-:W-:Y:S01]  /*b460*/  IMAD.X R35, RZ, RZ, R33, P2 ;  /* 0x000000ffff237224 */ /* 0x000fe200010e0621 */
[----:B------:R-:W-:Y:S01]  /*b470*/  LEA.HI.X R4, R4, UR5, R3, 0x2, P0 ;  /* 0x0000000504047c11 */ /* 0x000fe200080f1403 */
[----:B------:R-:W-:Y:S01]  /*b480*/  SHFL.IDX PT, R50, R6, RZ, 0x1c1f ;  /* 0x001c1fff06327589 */ /* 0x000fe200000e0000 */
[----:B------:R-:W-:Y:S01]  /*b490*/  IADD3 R37, P0, R32, 0x5000, RZ ;  /* 0x0000500020257810 */ /* 0x000fe20007f1e0ff */
[----:B------:R-:W-:Y:S01]  /*b4a0*/  VIADD R3, R10, 0x8 ;  /* 0x000000080a037836 */ /* 0x000fe20000000000 */
[----:B------:R-:W-:Y:S01]  /*b4b0*/  LOP3.LUT R28, R28, R29, RZ, 0x3c, !PT ;  /* 0x0000001d1c1c7212 */ /* 0x000fe200078e3cff */
[----:B------:R-:W2:Y:S01]  /*b4c0*/  SHFL.IDX PT, R51, R4, RZ, 0x1c1f ;  /* 0x001c1fff04337589 */ /* 0x000ea200000e0000 */
[----:B------:R-:W-:Y:S01]  /*b4d0*/  LOP3.LUT R36, R37, 0x380, RZ, 0xc0, !PT ;  /* 0x0000038025247812 */ /* 0x000fe200078ec0ff */
[----:B------:R-:W-:Y:S01]  /*b4e0*/  IMAD.X R29, RZ, RZ, R33, P3 ;  /* 0x000000ffff1d7224 */ /* 0x000fe200018e0621 */
[----:B------:R-:W-:Y:S01]  /*b4f0*/  ULDC.64 UR4, c[0x0][0xaa0] ;  /* 0x0002a80000047ab9 */ /* 0x000fe20000000a00 */
[----:B------:R-:W-:Y:S01]  /*b500*/  IADD3 R7, P3, R32, 0xb000, RZ ;  /* 0x0000b00020077810 */ /* 0x000fe20007f7e0ff */
[----:B------:R-:W-:Y:S01]  /*b510*/  SHFL.IDX PT, R58, R6, 0x1, 0x1c1f ;  /* 0x003c1f00063a7f89 */ /* 0x000fe200000e0000 */
[----:B------:R-:W-:-:S02]  /*b520*/  SHF.R.U64 R36, R36, 0x3, RZ ;  /* 0x0000000324247819 */ /* 0x000fc400000012ff */
[----:B------:R-:W-:Y:S01]  /*b530*/  LOP3.LUT R0, R7, 0x380, RZ, 0xc0, !PT ;  /* 0x0000038007007812 */ /* 0x000fe200078ec0ff */
[----:B------:R-:W3:Y:S01]  /*b540*/  SHFL.IDX PT, R59, R4, 0x1, 0x1c1f ;  /* 0x003c1f00043b7f89 */ /* 0x000ee200000e0000 */
[----:B------:R-:W-:Y:S01]  /*b550*/  LOP3.LUT R36, R36, R37, RZ, 0x3c, !PT ;  /* 0x0000002524247212 */ /* 0x000fe200078e3cff */
[--C-:B------:R-:W-:Y:S01]  /*b560*/  IMAD.X R37, RZ, RZ, R33.reuse, P0 ;  /* 0x000000ffff257224 */ /* 0x100fe200000e0621 */
[----:B------:R-:W-:Y:S01]  /*b570*/  LOP3.LUT P0, RZ, R211, 0x3, RZ, 0xc0, !PT ;  /* 0x00000003d3ff7812 */ /* 0x000fe2000780c0ff */
[----:B------:R-:W-:Y:S01]  /*b580*/  IMAD.X R49, RZ, RZ, R33, P3 ;  /* 0x000000ffff317224 */ /* 0x000fe200018e0621 */
[----:B------:R-:W-:Y:S02]  /*b590*/  IADD3 R13, P6, R32, 0x2000, RZ ;  /* 0x00002000200d7810 */ /* 0x000fe40007fde0ff */
[-C--:B------:R-:W-:Y:S02]  /*b5a0*/  ISETP.GE.OR P2, PT, R10, R71.reuse, P0 ;  /* 0x000000470a00720c */ /* 0x080fe40000746670 */
[----:B------:R-:W-:Y:S01]  /*b5b0*/  ISETP.GE.OR P0, PT, R3, R71, P0 ;  /* 0x000000470300720c */ /* 0x000fe20000706670 */
[----:B------:R-:W-:Y:S01]  /*b5c0*/  IMAD R3, R45, UR4, RZ ;  /* 0x000000042d037c24 */ /* 0x000fe2000f8e02ff */
[C---:B------:R-:W-:Y:S01]  /*b5d0*/  IADD3 R25, P5, R32.reuse, 0x3000, RZ ;  /* 0x0000300020197810 */ /* 0x040fe20007fbe0ff */
[----:B------:R-:W4:Y:S01]  /*b5e0*/  @P1 LDC R45, c[0x0][0xbf0] ;  /* 0x0002fc00ff2d1b82 */ /* 0x000f220000000800 */
[----:B------:R-:W-:-:S02]  /*b5f0*/  IADD3 R53, P4, R32, 0x4000, RZ ;  /* 0x0000400020357810 */ /* 0x000fc40007f9e0ff */
[----:B------:R-:W-:Y:S01]  /*b600*/  SHF.R.U64 R0, R0, 0x3, RZ ;  /* 0x0000000300007819 */ /* 0x000fe200000012ff */
[----:B------:R-:W-:Y:S01]  /*b610*/  IMAD R21, R44, UR5, R3 ;  /* 0x000000052c157c24 */ /* 0x000fe2000f8e0203 */
[----:B------:R-:W-:Y:S02]  /*b620*/  LOP3.LUT R12, R13, 0x380, RZ, 0xc0, !PT ;  /* 0x000003800d0c7812 */ /* 0x000fe400078ec0ff */
[----:B------:R-:W-:Y:S01]  /*b630*/  LOP3.LUT R24, R25, 0x380, RZ, 0xc0, !PT ;  /* 0x0000038019187812 */ /* 0x000fe200078ec0ff */
[----:B--2---:R2:W-:Y:S01]  /*b640*/  @!P2 ST.E desc[UR60][R50.64], R2 ;  /* 0x000000023200a985 */ /* 0x0045e2000c10193c */
[----:B------:R-:W-:Y:S02]  /*b650*/  LOP3.LUT R52, R53, 0x380, RZ, 0xc0, !PT ;  /* 0x0000038035347812 */ /* 0x000fe400078ec0ff */
[----:B------:R-:W-:Y:S01]  /*b660*/  LOP3.LUT R48, R0, R7, RZ, 0x3c, !PT ;  /* 0x0000000700307212 */ /* 0x000fe200078e3cff */
[----:B------:R-:W-:Y:S01]  /*b670*/  IMAD R0, R205, 0x20, R209 ;  /* 0x00000020cd007824 */ /* 0x000fe200078e02d1 */
[----:B------:R-:W-:Y:S01]  /*b680*/  SHF.R.U64 R12, R12, 0x3, RZ ;  /* 0x000000030c0c7819 */ /* 0x000fe200000012ff */
[----:B---3--:R3:W-:Y:S01]  /*b690*/  @!P0 ST.E desc[UR60][R58.64], R20 ;  /* 0x000000143a008985 */ /* 0x0087e2000c10193c */
[----:B------:R-:W-:-:S02]  /*b6a0*/  SHF.R.U64 R24, R24, 0x3, RZ ;  /* 0x0000000318187819 */ /* 0x000fc400000012ff */
[----:B------:R-:W-:Y:S01]  /*b6b0*/  SHF.R.U64 R52, R52, 0x3, RZ ;  /* 0x0000000334347819 */ /* 0x000fe200000012ff */
[----:B------:R-:W5:Y:S01]  /*b6c0*/  LD.E.128 R36, desc[UR60][R36.64] ;  /* 0x0000003c24247980 */ /* 0x000f62000c101d00 */
[----:B------:R-:W-:Y:S01]  /*b6d0*/  LOP3.LUT R12, R12, R13, RZ, 0x3c, !PT ;  /* 0x0000000d0c0c7212 */ /* 0x000fe200078e3cff */
[----:B--2---:R-:W-:Y:S01]  /*b6e0*/  IMAD.WIDE.U32 R2, R44, UR4, RZ ;  /* 0x000000042c027c25 */ /* 0x004fe2000f8e00ff */
[----:B------:R-:W-:Y:S01]  /*b6f0*/  ULDC.64 UR4, c[0x0][0xae8] ;  /* 0x0002ba0000047ab9 */ /* 0x000fe20000000a00 */
[----:B------:R-:W-:Y:S01]  /*b700*/  LOP3.LUT R24, R24, R25, RZ, 0x3c, !PT ;  /* 0x0000001918187212 */ /* 0x000fe200078e3cff */
[----:B------:R-:W5:Y:S01]  /*b710*/  LD.E.128 R28, desc[UR60][R28.64] ;  /* 0x0000003c1c1c7980 */ /* 0x000f62000c101d00 */
[----:B------:R-:W-:Y:S01]  /*b720*/  IMAD.IADD R3, R3, 0x1, R21 ;  /* 0x0000000103037824 */ /* 0x000fe200078e0215 */
[----:B------:R-:W-:Y:S01]  /*b730*/  LOP3.LUT R52, R52, R53, RZ, 0x3c, !PT ;  /* 0x0000003534347212 */ /* 0x000fe200078e3cff */
[----:B------:R-:W-:Y:S01]  /*b740*/  IMAD R21, R40, UR4, RZ ;  /* 0x0000000428157c24 */ /* 0x000fe2000f8e02ff */
[----:B------:R-:W-:Y:S01]  /*b750*/  IADD3.X R13, RZ, R33, RZ, P6, !PT ;  /* 0x00000021ff0d7210 */ /* 0x000fe200037fe4ff */
[----:B------:R-:W-:Y:S01]  /*b760*/  IMAD R40, R207, 0x80, R0 ;  /* 0x00000080cf287824 */ /* 0x000fe200078e0200 */
[C---:B------:R-:W-:Y:S01]  /*b770*/  IADD3 R65, P6, R32.reuse, 0x8000, RZ ;  /* 0x0000800020417810 */ /* 0x040fe20007fde0ff */
[--C-:B------:R-:W-:Y:S01]  /*b780*/  IMAD.X R25, RZ, RZ, R33.reuse, P5 ;  /* 0x000000ffff197224 */ /* 0x100fe200028e0621 */
[C---:B------:R-:W-:Y:S01]  /*b790*/  IADD3 R61, P5, R32.reuse, 0x9000, RZ ;  /* 0x00009000203d7810 */ /* 0x040fe20007fbe0ff */
[----:B------:R-:W-:Y:S01]  /*b7a0*/  IMAD.X R53, RZ, RZ, R33, P4 ;  /* 0x000000ffff357224 */ /* 0x000fe200020e0621 */
[----:B------:R-:W-:Y:S01]  /*b7b0*/  IADD3 R57, P4, R32, 0xa000, RZ ;  /* 0x0000a00020397810 */ /* 0x000fe20007f9e0ff */
[C---:B------:R-:W-:Y:S01]  /*b7c0*/  IMAD R21, R206.reuse, UR5, R21 ;  /* 0x00000005ce157c24 */ /* 0x040fe2000f8e0215 */
[----:B------:R-:W-:Y:S01]  /*b7d0*/  LOP3.LUT R64, R65, 0x380, RZ, 0xc0, !PT ;  /* 0x0000038041407812 */ /* 0x000fe200078ec0ff */
[----:B------:R-:W-:Y:S01]  /*b7e0*/  IMAD.WIDE.U32 R2, R206, UR4, R2 ;  /* 0x00000004ce027c25 */ /* 0x000fe2000f8e0002 */
[----:B------:R-:W-:Y:S01]  /*b7f0*/  LOP3.LUT R60, R61, 0x380, RZ, 0xc0, !PT ;  /* 0x000003803d3c7812 */ /* 0x000fe200078ec0ff */
[----:B------:R-:W-:Y:S01]  /*b800*/  ULDC.64 UR4, c[0x0][0xaf0] ;  /* 0x0002bc0000047ab9 */ /* 0x000fe20000000a00 */
[----:B------:R-:W-:Y:S01]  /*b810*/  LOP3.LUT R56, R57, 0x380, RZ, 0xc0, !PT ;  /* 0x0000038039387812 */ /* 0x000fe200078ec0ff */
[----:B-1----:R-:W-:Y:S01]  /*b820*/  @P1 IMAD.HI.U32 R0, R40, R73, RZ ;  /* 0x0000004928001227 */ /* 0x002fe200078e00ff */
[----:B------:R-:W-:Y:S01]  /*b830*/  LOP3.LUT R5, R32, 0x380, RZ, 0xc0, !PT ;  /* 0x0000038020057812 */ /* 0x000fe200078ec0ff */
[----:B------:R-:W5:Y:S01]  /*b840*/  LD.E.128 R12, desc[UR60][R12.64] ;  /* 0x0000003c0c0c7980 */ /* 0x000f62000c101d00 */
[----:B------:R-:W-:Y:S01]  /*b850*/  LOP3.LUT R8, R11, 0x380, RZ, 0xc0, !PT ;  /* 0x000003800b087812 */ /* 0x000fe200078ec0ff */
[----:B------:R-:W-:Y:S01]  /*b860*/  IMAD.IADD R3, R3, 0x1, R21 ;  /* 0x0000000103037824 */ /* 0x000fe200078e0215 */
[----:B------:R-:W-:Y:S01]  /*b870*/  SHF.R.U64 R64, R64, 0x3, RZ ;  /* 0x0000000340407819 */ /* 0x000fe200000012ff */
[----:B------:R-:W-:Y:S01]  /*b880*/  IMAD.MOV.U32 R21, RZ, RZ, R40 ;  /* 0x000000ffff157224 */ /* 0x000fe200078e0028 */
[----:B----4-:R-:W-:Y:S01]  /*b890*/  @P1 SHF.R.U32.HI R21, RZ, R45, R0 ;  /* 0x0000002dff151219 */ /* 0x010fe20000011600 */
[----:B---3--:R-:W-:Y:S01]  /*b8a0*/  IMAD R20, R208, UR4, RZ ;  /* 0x00000004d0147c24 */ /* 0x008fe2000f8e02ff */
[----:B------:R-:W-:Y:S01]  /*b8b0*/  SHF.R.U64 R60, R60, 0x3, RZ ;  /* 0x000000033c3c7819 */ /* 0x000fe200000012ff */
[----:B------:R-:W5:Y:S01]  /*b8c0*/  LD.E.128 R24, desc[UR60][R24.64] ;  /* 0x0000003c18187980 */ /* 0x000f62000c101d00 */
[----:B------:R-:W-:-:S02]  /*b8d0*/  SHF.R.U64 R56, R56, 0x3, RZ ;  /* 0x0000000338387819 */ /* 0x000fc400000012ff */
[----:B------:R-:W-:Y:S01]  /*b8e0*/  SHF.R.U64 R5, R5, 0x3, RZ ;  /* 0x0000000305057819 */ /* 0x000fe200000012ff */
[----:B------:R-:W5:Y:S01]  /*b8f0*/  LD.E.128 R52, desc[UR60][R52.64] ;  /* 0x0000003c34347980 */ /* 0x000f62000c101d00 */
[----:B------:R-:W-:Y:S01]  /*b900*/  SHF.R.U64 R8, R8, 0x3, RZ ;  /* 0x0000000308087819 */ /* 0x000fe200000012ff */
[C---:B------:R-:W-:Y:S01]  /*b910*/  IMAD R45, R69.reuse, UR5, R20 ;  /* 0x00000005452d7c24 */ /* 0x040fe2000f8e0214 */
[----:B------:R-:W-:Y:S01]  /*b920*/  SHF.R.S32.HI R0, RZ, 0x1f, R21 ;  /* 0x0000001fff007819 */ /* 0x000fe20000011415 */
[----:B------:R-:W-:Y:S01]  /*b930*/  IMAD.WIDE.U32 R2, R69, UR4, R2 ;  /* 0x0000000445027c25 */ /* 0x000fe2000f8e0002 */
[----:B------:R-:W-:Y:S01]  /*b940*/  LOP3.LUT R64, R64, R65, RZ, 0x3c, !PT ;  /* 0x0000004140407212 */ /* 0x000fe200078e3cff */
[----:B------:R-:W-:Y:S01]  /*b950*/  ULDC.64 UR4, c[0x0][0xae0] ;  /* 0x0002b80000047ab9 */ /* 0x000fe20000000a00 */
[----:B------:R-:W-:Y:S01]  /*b960*/  LOP3.LUT R60, R60, R61, RZ, 0x3c, !PT ;  /* 0x0000003d3c3c7212 */ /* 0x000fe200078e3cff */
[----:B------:R-:W-:Y:S01]  /*b970*/  IMAD.MOV R20, RZ, RZ, -R21 ;  /* 0x000000ffff147224 */ /* 0x000fe200078e0a15 */
[----:B------:R-:W-:Y:S01]  /*b980*/  LOP3.LUT R56, R56, R57, RZ, 0x3c, !PT ;  /* 0x0000003938387212 */ /* 0x000fe200078e3cff */
[--C-:B------:R-:W-:Y:S01]  /*b990*/  IMAD.X R65, RZ, RZ, R33.reuse, P6 ;  /* 0x000000ffff417224 */ /* 0x100fe200030e0621 */
[----:B------:R-:W-:Y:S01]  /*b9a0*/  LOP3.LUT R4, R5, R32, RZ, 0x3c, !PT ;  /* 0x0000002005047212 */ /* 0x000fe200078e3cff */
[--C-:B------:R-:W-:Y:S01]  /*b9b0*/  IMAD.X R61, RZ, RZ, R33.reuse, P5 ;  /* 0x000000ffff3d7224 */ /* 0x100fe200028e0621 */
[----:B------:R-:W-:Y:S01]  /*b9c0*/  LOP3.LUT R8, R8, R11, RZ, 0x3c, !PT ;  /* 0x0000000b08087212 */ /* 0x000fe200078e3cff */
[--C-:B------:R-:W-:Y:S01]  /*b9d0*/  IMAD.X R57, RZ, RZ, R33.reuse, P4 ;  /* 0x000000ffff397224 */ /* 0x100fe200020e0621 */
[----:B------:R-:W5:Y:S01]  /*b9e0*/  LD.E.128 R48, desc[UR60][R48.64] ;  /* 0x0000003c30307980 */ /* 0x000f62000c101d00 */
[----:B------:R-:W-:-:S02]  /*b9f0*/  IMAD.MOV.U32 R5, RZ, RZ, R33 ;  /* 0x000000ffff057224 */ /* 0x000fc400078e0021 */
[----:B------:R-:W-:Y:S01]  /*ba00*/  IMAD.IADD R3, R3, 0x1, R45 ;  /* 0x0000000103037824 */ /* 0x000fe200078e022d */
[----:B------:R-:W5:Y:S01]  /*ba10*/  LD.E.128 R8, desc[UR60][R8.64] ;  /* 0x0000003c08087980 */ /* 0x000f62000c101d00 */
[----:B------:R-:W-:Y:S02]  /*ba20*/  IMAD R0, R0, UR4, RZ ;  /* 0x0000000400007c24 */ /* 0x000fe4000f8e02ff */
[----:B------:R-:W-:Y:S01]  /*ba30*/  IMAD R45, R47, R20, R40 ;  /* 0x000000142f2d7224 */ /* 0x000fe200078e0228 */
[----:B------:R-:W5:Y:S01]  /*ba40*/  LD.E.128 R4, desc[UR60][R4.64] ;  /* 0x0000003c04047980 */ /* 0x000f62000c101d00 */
[----:B------:R-:W-:-:S03]  /*ba50*/  IMAD R47, R21, UR5, R0 ;  /* 0x00000005152f7c24 */ /* 0x000fc6000f8e0200 */
[----:B------:R-:W5:Y:S01]  /*ba60*/  LD.E.128 R32, desc[UR60][R34.64] ;  /* 0x0000003c22207980 */ /* 0x000f62000c101d00 */
[----:B------:R-:W-:-:S03]  /*ba70*/  SHF.R.S32.HI R0, RZ, 0x1f, R45 ;  /* 0x0000001fff007819 */ /* 0x000fc6000001142d */
[----:B------:R-:W5:Y:S01]  /*ba80*/  LD.E.128 R64, desc[UR60][R64.64] ;  /* 0x0000003c40407980 */ /* 0x000f62000c101d00 */
[----:B------:R-:W-:Y:S01]  /*ba90*/  IMAD.WIDE.U32 R2, R21, UR4, R2 ;  /* 0x0000000415027c25 */ /* 0x000fe2000f8e0002 */
[----:B------:R-:W-:Y:S02]  /*baa0*/  ULDC.64 UR4, c[0x0][0xad8] ;  /* 0x0002b60000047ab9 */ /* 0x000fe40000000a00 */
[----:B------:R-:W5:Y:S04]  /*bab0*/  LD.E.128 R60, desc[UR60][R60.64] ;  /* 0x0000003c3c3c7980 */ /* 0x000f68000c101d00 */
[----:B------:R-:W5:Y:S01]  /*bac0*/  LD.E.128 R56, desc[UR60][R56.64] ;  /* 0x0000003c38387980 */ /* 0x000f62000c101d00 */
[----:B------:R-:W-:Y:S01]  /*bad0*/  @!PT LDS RZ, [RZ] ;  /* 0x00000000fffff984 */ /* 0x000fe20000000800 */
[----:B------:R-:W-:Y:S01]  /*bae0*/  @!PT LDS RZ, [RZ] ;  /* 0x00000000fffff984 */ /* 0x000fe20000000800 */
[----:B------:R-:W-:Y:S01]  /*baf0*/  @!PT LDS RZ, [RZ] ;  /* 0x00000000fffff984 */ /* 0x000fe20000000800 */
[----:B------:R-:W-:Y:S01]  /*bb00*/  @!PT LDS RZ, [RZ] ;  /* 0x00000000fffff984 */ /* 0x000fe20000000800 */
[----:B------:R1:W-:Y:S06]  /*bb10*/  MEMBAR.ALL.CTA ;  /* 0x0000000000007992 */ /* 0x0003ec0000008000 */
[----:B-1----:R-:W1:Y:S01]  /*bb20*/  FENCE.VIEW.ASYNC.S ;  /* 0x00000000000073c6 */ /* 0x002e620000000000 */
[----:B------:R-:W-:-:S02]  /*bb30*/  IMAD.IADD R3, R3, 0x1, R47 ;  /* 0x0000000103037824 */ /* 0x000fc400078e022f */
[----:B------:R-:W-:Y:S02]  /*bb40*/  IMAD R20, R0, UR4, RZ ;  /* 0x0000000400147c24 */ /* 0x000fe4000f8e02ff */
[----:B------:R-:W-:Y:S02]  /*bb50*/  IMAD R68, R207, 0x80, R209 ;  /* 0x00000080cf447824 */ /* 0x000fe400078e02d1 */
[C---:B------:R-:W-:Y:S02]  /*bb60*/  IMAD R21, R45.reuse, UR5, R20 ;  /* 0x000000052d157c24 */ /* 0x040fe4000f8e0214 */
[----:B------:R-:W-:Y:S01]  /*bb70*/  IMAD.WIDE.U32 R2, R45, UR4, R2 ;  /* 0x000000042d027c25 */ /* 0x000fe2000f8e0002 */
[C---:B------:R-:W-:Y:S01]  /*bb80*/  ISETP.GE.AND P2, PT, R68.reuse, R71, PT ;  /* 0x000000474400720c */ /* 0x040fe20003f46270 */
[----:B------:R-:W-:Y:S02]  /*bb90*/  ULDC.64 UR4, c[0x0][0xa80] ;  /* 0x0002a00000047ab9 */ /* 0x000fe40000000a00 */
[----:B------:R-:W-:Y:S01]  /*bba0*/  VIADD R0, R68, 0x20 ;  /* 0x0000002044007836 */ /* 0x000fe20000000000 */
[----:B------:R-:W-:Y:S01]  /*bbb0*/  LEA R40, P3, R2, UR4, 0x1 ;  /* 0x0000000402287c11 */ /* 0x000fe2000f8608ff */
[----:B------:R-:W-:-:S02]  /*bbc0*/  IMAD.IADD R3, R3, 0x1, R21 ;  /* 0x0000000103037824 */ /* 0x000fc400078e0215 */
[----:B0-----:R-:W-:Y:S01]  /*bbd0*/  VIADD R46, R46, 0x36820 ;  /* 0x000368202e2e7836 */ /* 0x001fe20000000000 */
[-C--:B------:R-:W-:Y:S01]  /*bbe0*/  ISETP.GE.AND P1, PT, R0, R71.reuse, PT ;  /* 0x000000470000720c */ /* 0x080fe20003f26270 */
[----:B------:R-:W-:Y:S01]  /*bbf0*/  VIADD R0, R68, 0x40 ;  /* 0x0000004044007836 */ /* 0x000fe20000000000 */
[----:B------:R-:W-:Y:S02]  /*bc00*/  LEA.HI.X R47, R2, UR5, R3, 0x1, P3 ;  /* 0x00000005022f7c11 */ /* 0x000fe400098f0c03 */
[----:B------:R-:W-:Y:S01]  /*bc10*/  PRMT R46, RZ, 0x654, R46 ;  /* 0x00000654ff2e7816 */ /* 0x000fe2000000002e */
[----:B-1----:R0:W1:Y:S01]  /*bc20*/  SHFL.IDX PT, R44, R40, RZ, 0x181f ;  /* 0x00181fff282c7589 */ /* 0x00206200000e0000 */
[----:B------:R-:W-:Y:S01]  /*bc30*/  ISETP.GE.AND P0, PT, R0, R71, PT ;  /* 0x000000470000720c */ /* 0x000fe20003f06270 */
[----:B------:R-:W-:Y:S01]  /*bc40*/  BSSY B1, `(.L_x_401) ;  /* 0x0000011000017945 */ /* 0x000fe20003800000 */
[----:B------:R0:W-:Y:S01]  /*bc50*/  SYNCS.ARRIVE.TRANS64.RED.A1T0 RZ, [R46+URZ], RZ ;  /* 0x000000ff2eff79a7 */ /* 0x0001e2000810043f */
[----:B------:R0:W2:Y:S02]  /*bc60*/  SHFL.IDX PT, R0, R47, RZ, 0x181f ;  /* 0x00181fff2f007589 */ /* 0x0000a400000e0000 */
[----:B------:R-:W-:Y:S08]  /*bc70*/  @P2 BRA `(.L_x_402) ;  /* 0x0000000000342947 */ /* 0x000ff00003800000 */
[----:B------:R-:W-:Y:S02]  /*bc80*/  ULDC UR4, c[0x0][0xac8] ;  /* 0x0002b20000047ab9 */ /* 0x000fe40000000800 */
[----:B------:R-:W-:Y:S02]  /*bc90*/  ISETP.GE.AND P4, PT, R18, UR4, PT ;  /* 0x0000000412007c0c */ /* 0x000fe4000bf86270 */
[----:B------:R-:W-:Y:S02]  /*bca0*/  ISETP.GE.AND P3, PT, R19, UR4, PT ;  /* 0x0000000413007c0c */ /* 0x000fe4000bf66270 */
[----:B------:R-:W-:-:S09]  /*bcb0*/  ISETP.GE.AND P2, PT, R23, UR4, PT ;  /* 0x0000000417007c0c */ /* 0x000fd2000bf46270 */
[CC--:B-1----:R-:W-:Y:S02]  /*bcc0*/  @!P4 LEA R2, P6, R18.reuse, R44.reuse, 0x1 ;  /* 0x0000002c1202c211 */ /* 0x0c2fe400078c08ff */
[----:B------:R-:W-:Y:S02]  /*bcd0*/  @!P3 LEA R20, P5, R19, R44, 0x1 ;  /* 0x0000002c1314b211 */ /* 0x000fe400078a08ff */
[----:B--2---:R-:W-:Y:S02]  /*bce0*/  @!P4 LEA.HI.X R3, R18, R0, R219, 0x1, P6 ;  /* 0x000000001203c211 */ /* 0x004fe400030f0cdb */
[----:B------:R-:W-:Y:S02]  /*bcf0*/  @!P2 LEA R44, P6, R23, R44, 0x1 ;  /* 0x0000002c172ca211 */ /* 0x000fe400078c08ff */
[-C--:B------:R-:W-:Y:S01]  /*bd00*/  @!P3 LEA.HI.X R21, R19, R0.reuse, R218, 0x1, P5 ;  /* 0x000000001315b211 */ /* 0x080fe200028f0cda */
[----:B-----5:R3:W-:Y:S01]  /*bd10*/  @!P4 ST.E.128 desc[UR60][R2.64], R4 ;  /* 0x000000040200c985 */ /* 0x0207e2000c101d3c */
[----:B------:R-:W-:-:S03]  /*bd20*/  @!P2 LEA.HI.X R45, R23, R0, R217, 0x1, P6 ;  /* 0x00000000172da211 */ /* 0x000fc600030f0cd9 */
[----:B------:R3:W-:Y:S04]  /*bd30*/  @!P3 ST.E.128 desc[UR60][R20.64], R52 ;  /* 0x000000341400b985 */ /* 0x0007e8000c101d3c */
[----:B------:R3:W-:Y:S02]  /*bd40*/  @!P2 ST.E.128 desc[UR60][R44.64], R64 ;  /* 0x000000402c00a985 */ /* 0x0007e4000c101d3c */
.L_x_402:
[----:B------:R-:W-:Y:S05]  /*bd50*/  BSYNC B1 ;  /* 0x0000000000017941 */ /* 0x000fea0003800000 */
.L_x_401:
[----:B--2---:R2:W4:Y:S01]  /*bd60*/  SHFL.IDX PT, R0, R47, 0x1, 0x181f ;  /* 0x00381f002f007f89 */ /* 0x00452200000e0000 */
[----:B------:R-:W-:Y:S03]  /*bd70*/  BSSY B1, `(.L_x_403) ;  /* 0x0000010000017945 */ /* 0x000fe60003800000 */
[----:B---3-5:R2:W3:Y:S01]  /*bd80*/  SHFL.IDX PT, R6, R40, 0x1, 0x181f ;  /* 0x00381f0028067f89 */ /* 0x0284e200000e0000 */
[----:B------:R-:W-:Y:S05]  /*bd90*/  @P1 BRA `(.L_x_404) ;  /* 0x0000000000341947 */ /* 0x000fea0003800000 */
[----:B------:R-:W-:Y:S02]  /*bda0*/  ULDC UR4, c[0x0][0xac8] ;  /* 0x0002b20000047ab9 */ /* 0x000fe40000000800 */
[----:B------:R-:W-:Y:S02]  /*bdb0*/  ISETP.GE.AND P4, PT, R18, UR4, PT ;  /* 0x0000000412007c0c */ /* 0x000fe4000bf86270 */
[----:B------:R-:W-:Y:S02]  /*bdc0*/  ISETP.GE.AND P5, PT, R19, UR4, PT ;  /* 0x0000000413007c0c */ /* 0x000fe4000bfa6270 */
[----:B------:R-:W-:-:S09]  /*bdd0*/  ISETP.GE.AND P6, PT, R23, UR4, PT ;  /* 0x0000000417007c0c */ /* 0x000fd2000bfc6270 */
[CC--:B---3--:R-:W-:Y:S02]  /*bde0*/  @!P4 LEA R2, P1, R18.reuse, R6.reuse, 0x1 ;  /* 0x000000061202c211 */ /* 0x0c8fe400078208ff */
[-C--:B------:R-:W-:Y:S02]  /*bdf0*/  @!P5 LEA R4, P2, R19, R6.reuse, 0x1 ;  /* 0x000000061304d211 */ /* 0x080fe400078408ff */
[----:B------:R-:W-:Y:S02]  /*be00*/  @!P6 LEA R6, P3, R23, R6, 0x1 ;  /* 0x000000061706e211 */ /* 0x000fe400078608ff */
[-C--:B----4-:R-:W-:Y:S02]  /*be10*/  @!P4 LEA.HI.X R3, R18, R0.reuse, R219, 0x1, P1 ;  /* 0x000000001203c211 */ /* 0x090fe400008f0cdb */
[-C--:B------:R-:W-:Y:S02]  /*be20*/  @!P5 LEA.HI.X R5, R19, R0.reuse, R218, 0x1, P2 ;  /* 0x000000001305d211 */ /* 0x080fe400010f0cda */
[----:B------:R-:W-:Y:S01]  /*be30*/  @!P6 LEA.HI.X R7, R23, R0, R217, 0x1, P3 ;  /* 0x000000001707e211 */ /* 0x000fe200018f0cd9 */
[----:B------:R3:W-:Y:S04]  /*be40*/  @!P4 ST.E.128 desc[UR60][R2.64], R8 ;  /* 0x000000080200c985 */ /* 0x0007e8000c101d3c */
[----:B------:R3:W-:Y:S04]  /*be50*/  @!P5 ST.E.128 desc[UR60][R4.64], R36 ;  /* 0x000000240400d985 */ /* 0x0007e8000c101d3c */
[----:B------:R3:W-:Y:S02]  /*be60*/  @!P6 ST.E.128 desc[UR60][R6.64], R60 ;  /* 0x0000003c0600e985 */ /* 0x0007e4000c101d3c */
.L_x_404:
[----:B------:R-:W-:Y:S05]  /*be70*/  BSYNC B1 ;  /* 0x0000000000017941 */ /* 0x000fea0003800000 */
.L_x_403:
[----:B----4-:R4:W0:Y:S01]  /*be80*/  SHFL.IDX PT, R0, R47, 0x2, 0x181f ;  /* 0x00581f002f007f89 */ /* 0x01082200000e0000 */
[----:B------:R-:W-:Y:S03]  /*be90*/  BSSY B1, `(.L_x_405) ;  /* 0x0000010000017945 */ /* 0x000fe60003800000 */
[----:B---3--:R4:W3:Y:S01]  /*bea0*/  SHFL.IDX PT, R6, R40, 0x2, 0x181f ;  /* 0x00581f0028067f89 */ /* 0x0088e200000e0000 */
        /* <DEDUP_REMOVED lines=8> */
[-C--:B0-----:R-:W-:Y:S02]  /*bf30*/  @!P3 LEA.HI.X R3, R18, R0.reuse, R219, 0x1, P0 ;  /* 0x000000001203b211 */ /* 0x081fe400000f0cdb */
[-C--:B------:R-:W-:Y:S02]  /*bf40*/  @!P4 LEA.HI.X R5, R19, R0.reuse, R218, 0x1, P1 ;  /* 0x000000001305c211 */ /* 0x080fe400008f0cda */
[----:B------:R-:W-:Y:S01]  /*bf50*/  @!P5 LEA.HI.X R7, R23, R0, R217, 0x1, P2 ;  /* 0x000000001707d211 */ /* 0x000fe200010f0cd9 */
[----:B------:R0:W-:Y:S04]  /*bf60*/  @!P3 ST.E.128 desc[UR60][R2.64], R12 ;  /* 0x0000000c0200b985 */ /* 0x0001e8000c101d3c */
[----:B------:R0:W-:Y:S04]  /*bf70*/  @!P4 ST.E.128 desc[UR60][R4.64], R28 ;  /* 0x0000001c0400c985 */ /* 0x0001e8000c101d3c */
[----:B------:R0:W-:Y:S02]  /*bf80*/  @!P5 ST.E.128 desc[UR60][R6.64], R56 ;  /* 0x000000380600d985 */ /* 0x0001e4000c101d3c */
.L_x_406:
[----:B------:R-:W-:Y:S05]  /*bf90*/  BSYNC B1 ;  /* 0x0000000000017941 */ /* 0x000fea0003800000 */
.L_x_405:
[----:B0-----:R-:W-:Y:S01]  /*bfa0*/  VIADD R0, R68, 0x60 ;  /* 0x0000006044007836 */ /* 0x001fe20000000000 */
[----:B---3--:R0:W3:Y:S04]  /*bfb0*/  SHFL.IDX PT, R6, R47, 0x3, 0x181f ;  /* 0x00781f002f067f89 */ /* 0x0080e800000e0000 */
[----:B------:R-:W-:Y:S01]  /*bfc0*/  ISETP.GE.AND P0, PT, R0, R71, PT ;  /* 0x000000470000720c */ /* 0x000fe20003f06270 */
[----:B--2-4-:R-:W2:-:S12]  /*bfd0*/  SHFL.IDX PT, R40, R40, 0x3, 0x181f ;  /* 0x00781f0028287f89 */ /* 0x014e9800000e0000 */
[----:B0-----:R-:W-:Y:S05]  /*bfe0*/  @P0 BRA `(.L_x_407) ;  /* 0x0000000c002c0947 */ /* 0x001fea0003800000 */
[----:B------:R-:W-:Y:S02]  /*bff0*/  ULDC UR4, c[0x0][0xac8] ;  /* 0x0002b20000047ab9 */ /* 0x000fe40000000800 */
[----:B------:R-:W-:Y:S02]  /*c000*/  ISETP.GE.AND P2, PT, R18, UR4, PT ;  /* 0x0000000412007c0c */ /* 0x000fe4000bf46270 */
[----:B------:R-:W-:-:S11]  /*c010*/  ISETP.GE.AND P3, PT, R19, UR4, PT ;  /* 0x0000000413007c0c */ /* 0x000fd6000bf66270 */
[CC--:B--2---:R-:W-:Y:S02]  /*c020*/  @!P2 LEA R2, P0, R18.reuse, R40.reuse, 0x1 ;  /* 0x000000281202a211 */ /* 0x0c4fe400078008ff */
[C---:B------:R-:W-:Y:S02]  /*c030*/  @!P3 LEA R4, P1, R19.reuse, R40, 0x1 ;  /* 0x000000281304b211 */ /* 0x040fe400078208ff */
[-C--:B---3--:R-:W-:Y:S02]  /*c040*/  @!P2 LEA.HI.X R3, R18, R6.reuse, R219, 0x1, P0 ;  /* 0x000000061203a211 */ /* 0x088fe400000f0cdb */
[----:B------:R-:W-:Y:S02]  /*c050*/  @!P3 LEA.HI.X R5, R19, R6, R218, 0x1, P1 ;  /* 0x000000061305b211 */ /* 0x000fe400008f0cda */
[----:B------:R-:W-:Y:S01]  /*c060*/  ISETP.GE.AND P0, PT, R23, UR4, PT ;  /* 0x0000000417007c0c */ /* 0x000fe2000bf06270 */
[----:B------:R0:W-:Y:S04]  /*c070*/  @!P2 ST.E.128 desc[UR60][R2.64], R24 ;  /* 0x000000180200a985 */ /* 0x0001e8000c101d3c */
[----:B------:R0:W-:Y:S08]  /*c080*/  @!P3 ST.E.128 desc[UR60][R4.64], R32 ;  /* 0x000000200400b985 */ /* 0x0001f0000c101d3c */
[----:B------:R-:W-:Y:S05]  /*c090*/  @P0 BRA `(.L_x_407) ;  /* 0x0000000c00000947 */ /* 0x000fea0003800000 */
[----:B0-----:R-:W-:-:S04]  /*c0a0*/  LEA R2, P0, R23, R40, 0x1 ;  /* 0x0000002817027211 */ /* 0x001fc800078008ff */
[----:B------:R-:W-:-:S05]  /*c0b0*/  LEA.HI.X R3, R23, R6, R217, 0x1, P0 ;  /* 0x0000000617037211 */ /* 0x000fca00000f0cd9 */
[----:B------:R4:W-:Y:S01]  /*c0c0*/  ST.E.128 desc[UR60][R2.64], R48 ;  /* 0x0000003002007985 */ /* 0x0009e2000c101d3c */
[----:B------:R-:W-:Y:S05]  /*c0d0*/  BRA `(.L_x_407) ;  /* 0x0000000800f07947 */ /* 0x000fea0003800000 */
.L_x_399:
[----:B------:R-:W2:Y:S01]  /*c0e0*/  LDC.64 R4, c[0x0][0xc00] ;  /* 0x00030000ff047b82 */ /* 0x000ea20000000a00 */
[----:B------:R-:W-:Y:S01]  /*c0f0*/  ULDC.64 UR4, c[0x0][0xc08] ;  /* 0x0003020000047ab9 */ /* 0x000fe20000000a00 */
[----:B------:R-:W-:-:S06]  /*c100*/  IMAD.MOV.U32 R6, RZ, RZ, RZ ;  /* 0x000000ffff067224 */ /* 0x000fcc00078e00ff */
[----:B------:R-:W3:Y:S01]  /*c110*/  LDC.64 R2, c[0x0][0xc00] ;  /* 0x00030000ff027b82 */ /* 0x000ee20000000a00 */
[----:B------:R-:W-:-:S04]  /*c120*/  ISETP.NE.U32.AND P1, PT, RZ, UR4, PT ;  /* 0x00000004ff007c0c */ /* 0x000fc8000bf25070 */
[----:B------:R-:W-:-:S03]  /*c130*/  ISETP.NE.AND.EX P1, PT, RZ, UR5, PT, P1 ;  /* 0x00000005ff007c0c */ /* 0x000fc6000bf25310 */
[----:B------:R-:W4:Y:S01]  /*c140*/  LDC R25, c[0x0][0xbe8] ;  /* 0x0002fa00ff197b82 */ /* 0x000f220000000800 */
[----:B--2---:R-:W-:-:S04]  /*c150*/  ISETP.NE.U32.AND P0, PT, R4, RZ, PT ;  /* 0x000000ff0400720c */ /* 0x004fc80003f05070 */
[----:B------:R-:W-:Y:S01]  /*c160*/  ISETP.NE.AND.EX P0, PT, R5, RZ, PT, P0 ;  /* 0x000000ff0500720c */ /* 0x000fe20003f05300 */
[----:B---3--:R-:W-:-:S04]  /*c170*/  IMAD.WIDE R4, R204, 0x4, R2 ;  /* 0x00000004cc047825 */ /* 0x008fc800078e0202 */
[----:B------:R-:W2:Y:S01]  /*c180*/  @P1 LDC.64 R2, c[0x0][0xc08] ;  /* 0x00030200ff021b82 */ /* 0x000ea20000000a00 */
[----:B------:R-:W-:Y:S02]  /*c190*/  ULDC UR4, c[0x0][0xa88] ;  /* 0x0002a20000047ab9 */ /* 0x000fe40000000800 */
[----:B------:R-:W-:-:S05]  /*c1a0*/  IMAD.U32 R0, RZ, RZ, UR4 ;  /* 0x00000004ff007e24 */ /* 0x000fca000f8e00ff */
[----:B------:R3:W5:Y:S01]  /*c1b0*/  @P0 LDG.E R6, desc[UR60][R4.64] ;  /* 0x0000003c04060981 */ /* 0x000762000c1e1900 */
[----:B--2---:R-:W-:-:S05]  /*c1c0*/  @P1 IMAD.WIDE R2, R204, 0x4, R2 ;  /* 0x00000004cc021825 */ /* 0x004fca00078e0202 */
[----:B------:R3:W5:Y:S01]  /*c1d0*/  @P1 LDG.E R0, desc[UR60][R2.64] ;  /* 0x0000003c02001981 */ /* 0x000762000c1e1900 */
[----:B----4-:R-:W-:Y:S02]  /*c1e0*/  ISETP.NE.AND P2, PT, R25, 0x1, PT ;  /* 0x000000011900780c */ /* 0x010fe40003f45270 */
[----:B------:R-:W-:-:S11]  /*c1f0*/  ISETP.GE.AND P3, PT, R220, 0x80, PT ;  /* 0x00000080dc00780c */ /* 0x000fd60003f66270 */
[----:B------:R-:W2:Y:S08]  /*c200*/  @P2 LDC R12, c[0x0][0xbec] ;  /* 0x0002fb00ff0c2b82 */ /* 0x000eb00000000800 */
[----:B------:R-:W4:Y:S01]  /*c210*/  @P2 LDC R27, c[0x0][0xbf0] ;  /* 0x0002fc00ff1b2b82 */ /* 0x000f220000000800 */
[----:B---3--:R-:W-:Y:S05]  /*c220*/  @P1 BRA `(.L_x_408) ;  /* 0x0000000000101947 */ /* 0x008fea0003800000 */
[----:B------:R-:W-:Y:S05]  /*c230*/  @!P0 BRA `(.L_x_408) ;  /* 0x00000000000c8947 */ /* 0x000fea0003800000 */
[----:B------:R-:W3:Y:S04]  /*c240*/  LDG.E R3, desc[UR60][R4.64] ;  /* 0x0000003c04037981 */ /* 0x000ee8000c1e1900 */
[----:B-----5:R-:W3:Y:S02]  /*c250*/  LDG.E R0, desc[UR60][R4.64+0x4] ;  /* 0x0000043c04007981 */ /* 0x020ee4000c1e1900 */
[----:B---3--:R-:W-:-:S07]  /*c260*/  IMAD.IADD R0, R0, 0x1, -R3 ;  /* 0x0000000100007824 */ /* 0x008fce00078e0a03 */
.L_x_408:
[----:B------:R-:W-:Y:S01]  /*c270*/  BSSY B1, `(.L_x_409) ;  /* 0x000002e000017945 */ /* 0x000fe20003800000 */
[----:B------:R-:W-:Y:S02]  /*c280*/  SHF.R.S32.HI R10, RZ, 0x1f, R206 ;  /* 0x0000001fff0a7819 */ /* 0x000fe400000114ce */
[----:B------:R-:W-:Y:S02]  /*c290*/  SEL R13, R204, RZ, !P0 ;  /* 0x000000ffcc0d7207 */ /* 0x000fe40004000000 */
[----:B------:R-:W-:Y:S02]  /*c2a0*/  SEL R208, R208, RZ, !P0 ;  /* 0x000000ffd0d07207 */ /* 0x000fe40004000000 */
[----:B-----5:R-:W-:Y:S01]  /*c2b0*/  SHF.R.S32.HI R11, RZ, 0x1f, R6 ;  /* 0x0000001fff0b7819 */ /* 0x020fe20000011406 */
[----:B------:R-:W-:Y:S06]  /*c2c0*/  @P3 BRA `(.L_x_410) ;  /* 0x0000000000a03947 */ /* 0x000fec0003800000 */
[----:B------:R-:W3:Y:S01]  /*c2d0*/  S2R R2, SR_TID.X ;  /* 0x0000000000027919 */ /* 0x000ee20000002100 */
[----:B------:R-:W5:Y:S02]  /*c2e0*/  LDC R9, c[0x0][0xbe8] ;  /* 0x0002fa00ff097b82 */ /* 0x000f640000000800 */
[----:B-----5:R-:W-:Y:S02]  /*c2f0*/  IMAD R3, R0, R9, RZ ;  /* 0x0000000900037224 */ /* 0x020fe400078e02ff */
[----:B---3--:R-:W-:-:S04]  /*c300*/  IMAD R2, R207, 0x80, R2 ;  /* 0x00000080cf027824 */ /* 0x008fc800078e0202 */
[----:B------:R-:W-:-:S05]  /*c310*/  VIADD R8, R2, 0xffffff80 ;  /* 0xffffff8002087836 */ /* 0x000fca0000000000 */
[----:B------:R-:W-:-:S13]  /*c320*/  ISETP.GE.AND P0, PT, R8, R3, PT ;  /* 0x000000030800720c */ /* 0x000fda0003f06270 */
[----:B------:R-:W-:Y:S05]  /*c330*/  @P0 BRA `(.L_x_410) ;  /* 0x0000000000840947 */ /* 0x000fea0003800000 */
[----:B------:R-:W-:Y:S01]  /*c340*/  ISETP.NE.AND P0, PT, R9, 0x1, PT ;  /* 0x000000010900780c */ /* 0x000fe20003f05270 */
[----:B------:R-:W-:Y:S01]  /*c350*/  ULDC.64 UR4, c[0x0][0xb90] ;  /* 0x0002e40000047ab9 */ /* 0x000fe20000000a00 */
[----:B------:R-:W-:Y:S02]  /*c360*/  IMAD.MOV.U32 R2, RZ, RZ, R6 ;  /* 0x000000ffff027224 */ /* 0x000fe400078e0006 */
[----:B------:R-:W-:Y:S02]  /*c370*/  IMAD R7, R10, UR4, RZ ;  /* 0x000000040a077c24 */ /* 0x000fe4000f8e02ff */
[----:B------:R-:W-:Y:S02]  /*c380*/  IMAD.MOV.U32 R3, RZ, RZ, R11 ;  /* 0x000000ffff037224 */ /* 0x000fe400078e000b */
[----:B------:R-:W-:Y:S02]  /*c390*/  IMAD.MOV.U32 R5, RZ, RZ, R8 ;  /* 0x000000ffff057224 */ /* 0x000fe400078e0008 */
[----:B------:R-:W-:-:S03]  /*c3a0*/  IMAD.WIDE.U32 R2, R206, UR4, R2 ;  /* 0x00000004ce027c25 */ /* 0x000fc6000f8e0002 */
[----:B------:R-:W3:Y:S01]  /*c3b0*/  @P0 LDC R15, c[0x0][0xbec] ;  /* 0x0002fb00ff0f0b82 */ /* 0x000ee20000000800 */
[----:B------:R-:W-:Y:S01]  /*c3c0*/  IMAD R7, R206, UR5, R7 ;  /* 0x00000005ce077c24 */ /* 0x000fe2000f8e0207 */
[----:B------:R-:W-:-:S03]  /*c3d0*/  ULDC.64 UR4, c[0x0][0xb98] ;  /* 0x0002e60000047ab9 */ /* 0x000fc60000000a00 */
[----:B------:R-:W-:-:S03]  /*c3e0*/  IMAD.IADD R3, R3, 0x1, R7 ;  /* 0x0000000103037824 */ /* 0x000fc600078e0207 */
[----:B------:R-:W5:Y:S01]  /*c3f0*/  @P0 LDC R21, c[0x0][0xbf0] ;  /* 0x0002fc00ff150b82 */ /* 0x000f620000000800 */
[----:B------:R-:W-:-:S04]  /*c400*/  IMAD.WIDE.U32 R2, R13, UR4, R2 ;  /* 0x000000040d027c25 */ /* 0x000fc8000f8e0002 */
[----:B---3--:R-:W-:-:S05]  /*c410*/  @P0 IMAD.HI.U32 R4, R8, R15, RZ ;  /* 0x0000000f08040227 */ /* 0x008fca00078e00ff */
[----:B-----5:R-:W-:Y:S01]  /*c420*/  @P0 SHF.R.U32.HI R5, RZ, R21, R4 ;  /* 0x00000015ff050219 */ /* 0x020fe20000011604 */
[----:B------:R-:W-:-:S03]  /*c430*/  IMAD R4, R208, UR4, RZ ;  /* 0x00000004d0047c24 */ /* 0x000fc6000f8e02ff */
[----:B------:R-:W-:Y:S01]  /*c440*/  IADD3 R2, P0, R5, R2, RZ ;  /* 0x0000000205027210 */ /* 0x000fe20007f1e0ff */
[----:B------:R-:W-:-:S04]  /*c450*/  IMAD.MOV R7, RZ, RZ, -R5 ;  /* 0x000000ffff077224 */ /* 0x000fc800078e0a05 */
[----:B------:R-:W-:Y:S01]  /*c460*/  IMAD R7, R9, R7, R8 ;  /* 0x0000000709077224 */ /* 0x000fe200078e0208 */
[----:B------:R-:W-:Y:S01]  /*c470*/  SHF.R.S32.HI R9, RZ, 0x1f, R5 ;  /* 0x0000001fff097819 */ /* 0x000fe20000011405 */
[----:B------:R-:W-:Y:S01]  /*c480*/  IMAD R8, R13, UR5, R4 ;  /* 0x000000050d087c24 */ /* 0x000fe2000f8e0204 */
[----:B------:R-:W-:Y:S02]  /*c490*/  ULDC.64 UR4, c[0x0][0xb88] ;  /* 0x0002e20000047ab9 */ /* 0x000fe40000000a00 */
[----:B------:R-:W-:Y:S02]  /*c4a0*/  SHF.R.S32.HI R4, RZ, 0x1f, R7 ;  /* 0x0000001fff047819 */ /* 0x000fe40000011407 */
[----:B------:R-:W-:-:S03]  /*c4b0*/  IADD3.X R3, R9, R3, R8, P0, !PT ;  /* 0x0000000309037210 */ /* 0x000fc600007fe408 */
[----:B------:R-:W-:Y:S02]  /*c4c0*/  IMAD R4, R4, UR4, RZ ;  /* 0x0000000404047c24 */ /* 0x000fe4000f8e02ff */
[----:B------:R-:W-:-:S04]  /*c4d0*/  IMAD.WIDE.U32 R2, R7, UR4, R2 ;  /* 0x0000000407027c25 */ /* 0x000fc8000f8e0002 */
[----:B------:R-:W-:Y:S01]  /*c4e0*/  IMAD R5, R7, UR5, R4 ;  /* 0x0000000507057c24 */ /* 0x000fe2000f8e0204 */
[----:B------:R-:W-:Y:S02]  /*c4f0*/  ULDC.64 UR4, c[0x0][0xb50] ;  /* 0x0002d40000047ab9 */ /* 0x000fe40000000a00 */
[----:B------:R-:W-:Y:S01]  /*c500*/  LEA R4, P0, R2, UR4, 0x2 ;  /* 0x0000000402047c11 */ /* 0x000fe2000f8010ff */
[----:B------:R-:W-:-:S05]  /*c510*/  IMAD.IADD R3, R3, 0x1, R5 ;  /* 0x0000000103037824 */ /* 0x000fca00078e0205 */
[----:B------:R-:W-:Y:S01]  /*c520*/  LEA.HI.X R5, R2, UR5, R3, 0x2, P0 ;  /* 0x0000000502057c11 */ /* 0x000fe200080f1403 */
[----:B------:R-:W-:-:S05]  /*c530*/  IMAD.MOV.U32 R3, RZ, RZ, -0x800000 ;  /* 0xff800000ff037424 */ /* 0x000fca00078e00ff */
[----:B------:R3:W-:Y:S02]  /*c540*/  STG.E desc[UR60][R4.64], R3 ;  /* 0x0000000304007986 */ /* 0x0007e4000c10193c */
.L_x_410:
[----:B------:R-:W-:Y:S05]  /*c550*/  BSYNC B1 ;  /* 0x0000000000017941 */ /* 0x000fea0003800000 */
.L_x_409:
[----:B------:R-:W-:Y:S01]  /*c560*/  ULDC.64 UR4, c[0x0][0xaa0] ;  /* 0x0002a80000047ab9 */ /* 0x000fe20000000a00 */
[----:B---3--:R-:W-:Y:S01]  /*c570*/  IMAD R4, R205, 0x20, R209 ;  /* 0x00000020cd047824 */ /* 0x008fe200078e02d1 */
[----:B------:R-:W-:Y:S01]  /*c580*/  BSSY B1, `(.L_x_411) ;  /* 0x000003b000017945 */ /* 0x000fe20003800000 */
[----:B------:R-:W-:Y:S02]  /*c590*/  IMAD R3, R11, UR4, RZ ;  /* 0x000000040b037c24 */ /* 0x000fe4000f8e02ff */
[----:B------:R-:W-:Y:S02]  /*c5a0*/  IMAD R9, R207, 0x80, R4 ;  /* 0x00000080cf097824 */ /* 0x000fe400078e0204 */
[C---:B------:R-:W-:Y:S02]  /*c5b0*/  IMAD R5, R6.reuse, UR5, R3 ;  /* 0x0000000506057c24 */ /* 0x040fe4000f8e0203 */
[----:B------:R-:W-:Y:S01]  /*c5c0*/  IMAD.WIDE.U32 R2, R6, UR4, RZ ;  /* 0x0000000406027c25 */ /* 0x000fe2000f8e00ff */
[----:B------:R-:W-:-:S03]  /*c5d0*/  ULDC.64 UR4, c[0x0][0xae8] ;  /* 0x0002ba0000047ab9 */ /* 0x000fc60000000a00 */
[----:B------:R-:W-:Y:S02]  /*c5e0*/  IMAD.IADD R3, R3, 0x1, R5 ;  /* 0x0000000103037824 */ /* 0x000fe400078e0205 */
[----:B------:R-:W-:Y:S02]  /*c5f0*/  IMAD R7, R10, UR4, RZ ;  /* 0x000000040a077c24 */ /* 0x000fe4000f8e02ff */
[----:B--2---:R-:W-:-:S04]  /*c600*/  @P2 IMAD.HI.U32 R4, R9, R12, RZ ;  /* 0x0000000c09042227 */ /* 0x004fc800078e00ff */
[C---:B------:R-:W-:Y:S02]  /*c610*/  IMAD R7, R206.reuse, UR5, R7 ;  /* 0x00000005ce077c24 */ /* 0x040fe4000f8e0207 */
[----:B------:R-:W-:Y:S01]  /*c620*/  IMAD.WIDE.U32 R2, R206, UR4, R2 ;  /* 0x00000004ce027c25 */ /* 0x000fe2000f8e0002 */
[----:B------:R-:W-:-:S03]  /*c630*/  ULDC.64 UR4, c[0x0][0xaf0] ;  /* 0x0002bc0000047ab9 */ /* 0x000fc60000000a00 */
[----:B------:R-:W-:Y:S01]  /*c640*/  IMAD.MOV.U32 R5, RZ, RZ, R9 ;  /* 0x000000ffff057224 */ /* 0x000fe200078e0009 */
[----:B----4-:R-:W-:Y:S01]  /*c650*/  @P2 SHF.R.U32.HI R5, RZ, R27, R4 ;  /* 0x0000001bff052219 */ /* 0x010fe20000011604 */
[----:B------:R-:W-:Y:S02]  /*c660*/  IMAD R6, R208, UR4, RZ ;  /* 0x00000004d0067c24 */ /* 0x000fe4000f8e02ff */
[----:B------:R-:W-:Y:S01]  /*c670*/  IMAD.IADD R3, R3, 0x1, R7 ;  /* 0x0000000103037824 */ /* 0x000fe200078e0207 */
[----:B------:R-:W-:Y:S01]  /*c680*/  SHF.R.S32.HI R4, RZ, 0x1f, R5 ;  /* 0x0000001fff047819 */ /* 0x000fe20000011405 */
[C---:B------:R-:W-:Y:S02]  /*c690*/  IMAD R7, R13.reuse, UR5, R6 ;  /* 0x000000050d077c24 */ /* 0x040fe4000f8e0206 */
[----:B------:R-:W-:Y:S01]  /*c6a0*/  IMAD.WIDE.U32 R2, R13, UR4, R2 ;  /* 0x000000040d027c25 */ /* 0x000fe2000f8e0002 */
[----:B------:R-:W-:-:S03]  /*c6b0*/  ULDC.64 UR4, c[0x0][0xae0] ;  /* 0x0002b80000047ab9 */ /* 0x000fc60000000a00 */
[----:B------:R-:W-:Y:S02]  /*c6c0*/  IMAD.MOV R6, RZ, RZ, -R5 ;  /* 0x000000ffff067224 */ /* 0x000fe400078e0a05 */
[----:B------:R-:W-:Y:S02]  /*c6d0*/  IMAD.IADD R3, R3, 0x1, R7 ;  /* 0x0000000103037824 */ /* 0x000fe400078e0207 */
[----:B------:R-:W-:Y:S02]  /*c6e0*/  IMAD R4, R4, UR4, RZ ;  /* 0x0000000404047c24 */ /* 0x000fe4000f8e02ff */
[----:B------:R-:W-:Y:S02]  /*c6f0*/  IMAD R7, R25, R6, R9 ;  /* 0x0000000619077224 */ /* 0x000fe400078e0209 */
[C---:B------:R-:W-:Y:S02]  /*c700*/  IMAD R9, R5.reuse, UR5, R4 ;  /* 0x0000000505097c24 */ /* 0x040fe4000f8e0204 */
[----:B------:R-:W-:Y:S01]  /*c710*/  IMAD.WIDE.U32 R2, R5, UR4, R2 ;  /* 0x0000000405027c25 */ /* 0x000fe2000f8e0002 */
[----:B------:R-:W-:Y:S01]  /*c720*/  SHF.R.S32.HI R4, RZ, 0x1f, R7 ;  /* 0x0000001fff047819 */ /* 0x000fe20000011407 */
[----:B------:R-:W-:-:S02]  /*c730*/  ULDC.64 UR4, c[0x0][0xad8] ;  /* 0x0002b60000047ab9 */ /* 0x000fc40000000a00 */
[----:B------:R-:W-:Y:S02]  /*c740*/  IMAD.IADD R3, R3, 0x1, R9 ;  /* 0x0000000103037824 */ /* 0x000fe400078e0209 */
[----:B------:R-:W-:Y:S02]  /*c750*/  IMAD R4, R4, UR4, RZ ;  /* 0x0000000404047c24 */ /* 0x000fe4000f8e02ff */
[----:B------:R-:W-:Y:S02]  /*c760*/  IMAD R8, R207, 0x80, R209 ;  /* 0x00000080cf087824 */ /* 0x000fe400078e02d1 */
[----:B------:R-:W-:Y:S02]  /*c770*/  IMAD R25, R0, R25, RZ ;  /* 0x0000001900197224 */ /* 0x000fe400078e02ff */
[C---:B------:R-:W-:Y:S02]  /*c780*/  IMAD R5, R7.reuse, UR5, R4 ;  /* 0x0000000507057c24 */ /* 0x040fe4000f8e0204 */
[----:B------:R-:W-:Y:S01]  /*c790*/  IMAD.WIDE.U32 R2, R7, UR4, R2 ;  /* 0x0000000407027c25 */ /* 0x000fe2000f8e0002 */
[----:B------:R-:W-:Y:S01]  /*c7a0*/  ISETP.GE.AND P2, PT, R8, R25, PT ;  /* 0x000000190800720c */ /* 0x000fe20003f46270 */
[----:B------:R-:W-:-:S02]  /*c7b0*/  ULDC.64 UR4, c[0x0][0xa80] ;  /* 0x0002a00000047ab9 */ /* 0x000fc40000000a00 */
[----:B------:R-:W-:Y:S01]  /*c7c0*/  VIADD R0, R8, 0x20 ;  /* 0x0000002008007836 */ /* 0x000fe20000000000 */
[----:B------:R-:W-:Y:S01]  /*c7d0*/  LEA R4, P3, R2, UR4, 0x1 ;  /* 0x0000000402047c11 */ /* 0x000fe2000f8608ff */
[----:B------:R-:W-:-:S03]  /*c7e0*/  IMAD.IADD R3, R3, 0x1, R5 ;  /* 0x0000000103037824 */ /* 0x000fc600078e0205 */
[-C--:B------:R-:W-:Y:S01]  /*c7f0*/  ISETP.GE.AND P1, PT, R0, R25.reuse, PT ;  /* 0x000000190000720c */ /* 0x080fe20003f26270 */
[----:B------:R-:W-:Y:S01]  /*c800*/  VIADD R0, R8, 0x40 ;  /* 0x0000004008007836 */ /* 0x000fe20000000000 */
[----:B------:R-:W-:Y:S02]  /*c810*/  LEA.HI.X R5, R2, UR5, R3, 0x1, P3 ;  /* 0x0000000502057c11 */ /* 0x000fe400098f0c03 */
[----:B------:R2:W3:Y:S02]  /*c820*/  SHFL.IDX PT, R2, R4, RZ, 0x181f ;  /* 0x00181fff04027589 */ /* 0x0004e400000e0000 */
[----:B------:R-:W-:Y:S02]  /*c830*/  ISETP.GE.AND P0, PT, R0, R25, PT ;  /* 0x000000190000720c */ /* 0x000fe40003f06270 */
[----:B------:R2:W4:Y:S01]  /*c840*/  SHFL.IDX PT, R0, R5, RZ, 0x181f ;  /* 0x00181fff05007589 */ /* 0x00052200000e0000 */
[----:B------:R-:W-:Y:S10]  /*c850*/  @P2 BRA `(.L_x_412) ;  /* 0x0000000000342947 */ /* 0x000ff40003800000 */
[----:B------:R-:W-:Y:S02]  /*c860*/  ULDC UR4, c[0x0][0xac8] ;  /* 0x0002b20000047ab9 */ /* 0x000fe40000000800 */
[----:B------:R-:W-:Y:S02]  /*c870*/  ISETP.GE.AND P4, PT, R18, UR4, PT ;  /* 0x0000000412007c0c */ /* 0x000fe4000bf86270 */
[----:B------:R-:W-:Y:S02]  /*c880*/  ISETP.GE.AND P3, PT, R19, UR4, PT ;  /* 0x0000000413007c0c */ /* 0x000fe4000bf66270 */
[----:B------:R-:W-:-:S09]  /*c890*/  ISETP.GE.AND P2, PT, R23, UR4, PT ;  /* 0x0000000417007c0c */ /* 0x000fd2000bf46270 */
[CC--:B---3--:R-:W-:Y:S02]  /*c8a0*/  @!P4 LEA R6, P6, R18.reuse, R2.reuse, 0x1 ;  /* 0x000000021206c211 */ /* 0x0c8fe400078c08ff */
[----:B------:R-:W-:Y:S02]  /*c8b0*/  @!P3 LEA R10, P5, R19, R2, 0x1 ;  /* 0x00000002130ab211 */ /* 0x000fe400078a08ff */
[----:B----4-:R-:W-:Y:S02]  /*c8c0*/  @!P4 LEA.HI.X R7, R18, R0, R219, 0x1, P6 ;  /* 0x000000001207c211 */ /* 0x010fe400030f0cdb */
[----:B------:R-:W-:Y:S02]  /*c8d0*/  @!P2 LEA R2, P6, R23, R2, 0x1 ;  /* 0x000000021702a211 */ /* 0x000fe400078c08ff */
[-C--:B------:R-:W-:Y:S01]  /*c8e0*/  @!P3 LEA.HI.X R11, R19, R0.reuse, R218, 0x1, P5 ;  /* 0x00000000130bb211 */ /* 0x080fe200028f0cda */
[----:B------:R3:W-:Y:S01]  /*c8f0*/  @!P4 ST.E.128 desc[UR60][R6.64], RZ ;  /* 0x000000ff0600c985 */ /* 0x0007e2000c101d3c */
[----:B------:R-:W-:-:S03]  /*c900*/  @!P2 LEA.HI.X R3, R23, R0, R217, 0x1, P6 ;  /* 0x000000001703a211 */ /* 0x000fc600030f0cd9 */
[----:B------:R3:W-:Y:S04]  /*c910*/  @!P3 ST.E.128 desc[UR60][R10.64], RZ ;  /* 0x000000ff0a00b985 */ /* 0x0007e8000c101d3c */
[----:B------:R3:W-:Y:S02]  /*c920*/  @!P2 ST.E.128 desc[UR60][R2.64], RZ ;  /* 0x000000ff0200a985 */ /* 0x0007e4000c101d3c */
.L_x_412:
[----:B------:R-:W-:Y:S05]  /*c930*/  BSYNC B1 ;  /* 0x0000000000017941 */ /* 0x000fea0003800000 */
.L_x_411:
        /* <DEDUP_REMOVED lines=14> */
[----:B------:R0:W-:Y:S04]  /*ca20*/  @!P4 ST.E.128 desc[UR60][R6.64], RZ ;  /* 0x000000ff0600c985 */ /* 0x0001e8000c101d3c */
[----:B------:R0:W-:Y:S04]  /*ca30*/  @!P5 ST.E.128 desc[UR60][R10.64], RZ ;  /* 0x000000ff0a00d985 */ /* 0x0001e8000c101d3c */
[----:B------:R0:W-:Y:S02]  /*ca40*/  @!P6 ST.E.128 desc[UR60][R2.64], RZ ;  /* 0x000000ff0200e985 */ /* 0x0001e4000c101d3c */
.L_x_414:
[----:B------:R-:W-:Y:S05]  /*ca50*/  BSYNC B1 ;  /* 0x0000000000017941 */ /* 0x000fea0003800000 */
.L_x_413:
[----:B0-----:R0:W0:Y:S01]  /*ca60*/  SHFL.IDX PT, R0, R5, 0x2, 0x181f ;  /* 0x00581f0005007f89 */ /* 0x00102200000e0000 */
[----:B------:R-:W-:Y:S03]  /*ca70*/  BSSY B1, `(.L_x_415) ;  /* 0x0000010000017945 */ /* 0x000fe60003800000 */
[----:B---3--:R3:W0:Y:S01]  /*ca80*/  SHFL.IDX PT, R2, R4, 0x2, 0x181f ;  /* 0x00581f0004027f89 */ /* 0x00862200000e0000 */
[----:B------:R-:W-:Y:S05]  /*ca90*/  @P0 BRA `(.L_x_416) ;  /* 0x0000000000340947 */ /* 0x000fea0003800000 */
[----:B------:R-:W-:Y:S02]  /*caa0*/  ULDC UR4, c[0x0][0xac8] ;  /* 0x0002b20000047ab9 */ /* 0x000fe40000000800 */
[----:B------:R-:W-:Y:S02]  /*cab0*/  ISETP.GE.AND P3, PT, R18, UR4, PT ;  /* 0x0000000412007c0c */ /* 0x000fe4000bf66270 */
[----:B------:R-:W-:Y:S02]  /*cac0*/  ISETP.GE.AND P4, PT, R19, UR4, PT ;  /* 0x0000000413007c0c */ /* 0x000fe4000bf86270 */
[----:B------:R-:W-:-:S09]  /*cad0*/  ISETP.GE.AND P5, PT, R23, UR4, PT ;  /* 0x0000000417007c0c */ /* 0x000fd2000bfa6270 */
[CC--:B0-----:R-:W-:Y:S02]  /*cae0*/  @!P3 LEA R6, P0, R18.reuse, R2.reuse, 0x1 ;  /* 0x000000021206b211 */ /* 0x0c1fe400078008ff */
[-C--:B------:R-:W-:Y:S02]  /*caf0*/  @!P4 LEA R10, P1, R19, R2.reuse, 0x1 ;  /* 0x00000002130ac211 */ /* 0x080fe400078208ff */
[----:B------:R-:W-:Y:S02]  /*cb00*/  @!P5 LEA R2, P2, R23, R2, 0x1 ;  /* 0x000000021702d211 */ /* 0x000fe400078408ff */
[-C--:B------:R-:W-:Y:S02]  /*cb10*/  @!P3 LEA.HI.X R7, R18, R0.reuse, R219, 0x1, P0 ;  /* 0x000000001207b211 */ /* 0x080fe400000f0cdb */
[-C--:B------:R-:W-:Y:S02]  /*cb20*/  @!P4 LEA.HI.X R11, R19, R0.reuse, R218, 0x1, P1 ;  /* 0x00000000130bc211 */ /* 0x080fe400008f0cda */
[----:B------:R-:W-:Y:S01]  /*cb30*/  @!P5 LEA.HI.X R3, R23, R0, R217, 0x1, P2 ;  /* 0x000000001703d211 */ /* 0x000fe200010f0cd9 */
[----:B------:R0:W-:Y:S04]  /*cb40*/  @!P3 ST.E.128 desc[UR60][R6.64], RZ ;  /* 0x000000ff0600b985 */ /* 0x0001e8000c101d3c */
[----:B------:R0:W-:Y:S04]  /*cb50*/  @!P4 ST.E.128 desc[UR60][R10.64], RZ ;  /* 0x000000ff0a00c985 */ /* 0x0001e8000c101d3c */
[----:B------:R0:W-:Y:S02]  /*cb60*/  @!P5 ST.E.128 desc[UR60][R2.64], RZ ;  /* 0x000000ff0200d985 */ /* 0x0001e4000c101d3c */
.L_x_416:
[----:B------:R-:W-:Y:S05]  /*cb70*/  BSYNC B1 ;  /* 0x0000000000017941 */ /* 0x000fea0003800000 */
.L_x_415:
[----:B0-----:R-:W-:Y:S01]  /*cb80*/  VIADD R0, R8, 0x60 ;  /* 0x0000006008007836 */ /* 0x001fe20000000000 */
[----:B------:R0:W0:Y:S04]  /*cb90*/  SHFL.IDX PT, R6, R5, 0x3, 0x181f ;  /* 0x00781f0005067f89 */ /* 0x00002800000e0000 */
[----:B------:R-:W-:Y:S01]  /*cba0*/  ISETP.GE.AND P0, PT, R0, R25, PT ;  /* 0x000000190000720c */ /* 0x000fe20003f06270 */
[----:B------:R0:W0:-:S12]  /*cbb0*/  SHFL.IDX PT, R2, R4, 0x3, 0x181f ;  /* 0x00781f0004027f89 */ /* 0x00001800000e0000 */
[----:B------:R-:W-:Y:S05]  /*cbc0*/  @P0 BRA `(.L_x_407) ;  /* 0x0000000000340947 */ /* 0x000fea0003800000 */
[----:B------:R-:W-:Y:S02]  /*cbd0*/  ULDC UR4, c[0x0][0xac8] ;  /* 0x0002b20000047ab9 */ /* 0x000fe40000000800 */
[----:B------:R-:W-:Y:S02]  /*cbe0*/  ISETP.GE.AND P3, PT, R18, UR4, PT ;  /* 0x0000000412007c0c */ /* 0x000fe4000bf66270 */
[----:B------:R-:W-:Y:S02]  /*cbf0*/  ISETP.GE.AND P4, PT, R19, UR4, PT ;  /* 0x0000000413007c0c */ /* 0x000fe4000bf86270 */
[----:B------:R-:W-:-:S09]  /*cc00*/  ISETP.GE.AND P5, PT, R23, UR4, PT ;  /* 0x0000000417007c0c */ /* 0x000fd2000bfa6270 */
[CC--:B0-234-:R-:W-:Y:S02]  /*cc10*/  @!P3 LEA R4, P0, R18.reuse, R2.reuse, 0x1 ;  /* 0x000000021204b211 */ /* 0x0ddfe400078008ff */
        /* <DEDUP_REMOVED lines=8> */
.L_x_407:
[----:B------:R-:W-:Y:S05]  /*cca0*/  BSYNC B0 ;  /* 0x0000000000007941 */ /* 0x000fea0003800000 */
.L_x_398:
[----:B------:R-:W-:Y:S02]  /*ccb0*/  ULDC UR4, c[0x0][0xc3c] ;  /* 0x00030f0000047ab9 */ /* 0x000fe40000000800 */
[----:B-1----:R-:W-:-:S13]  /*ccc0*/  ISETP.GE.AND P0, PT, R43, UR4, PT ;  /* 0x000000042b007c0c */ /* 0x002fda000bf06270 */
[----:B------:R-:W-:Y:S05]  /*ccd0*/  @!P0 BRA `(.L_x_417) ;  /* 0xffffff4000408947 */ /* 0x000fea000383ffff */
[----:B------:R-:W-:Y:S05]  /*cce0*/  EXIT ;  /* 0x000000000000794d */ /* 0x000fea0003800000 */
.L_x_373:
[----:B------:R-:W-:-:S08]  /*ccf0*/  NOP ;  /* 0x0000000000007918 */ /* 0x000fd00000000000 */
[----:B0-----:R-:W0:-:S00]  /*cd00*/  USETMAXREG.DEALLOC.CTAPOOL 0x18 ;  /* 0x00000018000079c8 */ /* 0x001e0000080e0500 */
[----:B0-----:R-:W2:Y:S01]  /*cd10*/  LDL.LU R2, [R1+0x1c] ;  /* 0x00001c0001027983 */ /* 0x001ea20000300800 */
[----:B------:R-:W-:-:S06]  /*cd20*/  LOP3.LUT R0, R0, 0x3, RZ, 0xc0, !PT ;  /* 0x0000000300007812 */ /* 0x000fcc00078ec0ff */
[----:B------:R-:W0:Y:S02]  /*cd30*/  SHFL.IDX PT, R0, R0, RZ, 0x1f ;  /* 0x00001fff00007589 */ /* 0x000e2400000e0000 */
[----:B0-----:R-:W-:Y:S01]  /*cd40*/  ISETP.NE.AND P0, PT, R0, RZ, PT ;  /* 0x000000ff0000720c */ /* 0x001fe20003f05270 */
[----:B------:R-:W-:Y:S01]  /*cd50*/  IMAD.MOV.U32 R0, RZ, RZ, RZ ;  /* 0x000000ffff007224 */ /* 0x000fe200078e00ff */
[----:B--2---:R-:W-:-:S11]  /*cd60*/  LOP3.LUT R2, R2, 0xfffffffd, RZ, 0xc0, !PT ;  /* 0xfffffffd02027812 */ /* 0x004fd600078ec0ff */
[----:B------:R-:W-:-:S05]  /*cd70*/  @P0 LOP3.LUT R2, R2, 0x2, RZ, 0xfc, !PT ;  /* 0x0000000202020812 */ /* 0x000fca00078efcff */
[----:B------:R0:W-:Y:S01]  /*cd80*/  STL [R1+0x1c], R2 ;  /* 0x00001c0201007387 */ /* 0x0001e20000100800 */
[----:B------:R-:W-:Y:S05]  /*cd90*/  @!P0 BRA `(.L_x_418) ;  /* 0x00000000001c8947 */ /* 0x000fea0003800000 */
[----:B------:R-:W1:Y:S08]  /*cda0*/  S2UR UR5, SR_CgaCtaId ;  /* 0x00000000000579c3 */ /* 0x000e700000008800 */
[----:B------:R-:W-:Y:S06]  /*cdb0*/  BAR.SYNC.DEFER_BLOCKING 0x5, 0x180 ;  /* 0x0146000000007b1d */ /* 0x000fec0000010000 */
[----:B------:R-:W-:-:S02]  /*cdc0*/  UMOV UR4, 0x400 ;  /* 0x0000040000047882 */ /* 0x000fc40000000000 */
[----:B-1----:R-:W-:-:S09]  /*cdd0*/  ULEA UR4, UR5, UR4, 0x18 ;  /* 0x0000000405047291 */ /* 0x002fd2000f8ec03f */
[----:B------:R-:W1:Y:S01]  /*cde0*/  LDS.128 R16, [UR4+0x368d0] ;  /* 0x0368d004ff107984 */ /* 0x000e620008000c00 */
[----:B------:R-:W-:Y:S06]  /*cdf0*/  BAR.ARV 0x4, 0x180 ;  /* 0x0106000000007b1d */ /* 0x000fec0000002000 */
[----:B------:R-:W-:Y:S05]  /*ce00*/  BRA `(.L_x_419) ;  /* 0x0000000400fc7947 */ /* 0x000fea0003800000 */
.L_x_418:
[----:B0-----:R-:W0:Y:S01]  /*ce10*/  S2R R2, SR_TID.X ;  /* 0x0000000000027919 */ /* 0x001e220000002100 */
[----:B------:R-:W-:Y:S01]  /*ce20*/  ULDC UR4, c[0x0][0xc3c] ;  /* 0x00030f0000047ab9 */ /* 0x000fe20000000800 */
[----:B------:R-:W1:Y:S01]  /*ce30*/  S2UR UR6, SR_CTAID.X ;  /* 0x00000000000679c3 */ /* 0x000e620000002500 */
[----:B------:R-:W-:Y:S01]  /*ce40*/  ULDC UR5, c[0x0][0xc38] ;  /* 0x00030e0000057ab9 */ /* 0x000fe20000000800 */
[----:B0-----:R-:W-:-:S04]  /*ce50*/  LOP3.LUT R5, R2, 0x1f, RZ, 0xc0, !PT ;  /* 0x0000001f02057812 */ /* 0x001fc800078ec0ff */
[----:B------:R-:W-:-:S04]  /*ce60*/  ISETP.NE.AND P0, PT, R5, 0x1f, PT ;  /* 0x0000001f0500780c */ /* 0x000fc80003f05270 */
[----:B------:R-:W-:-:S13]  /*ce70*/  ISETP.GE.OR P1, PT, R5, UR4, !P0 ;  /* 0x0000000405007c0c */ /* 0x000fda000c726670 */
[----:B------:R-:W0:Y:S02]  /*ce80*/  @!P1 LDC.64 R2, c[0x0][0xc80] ;  /* 0x00032000ff029b82 */ /* 0x000e240000000a00 */
[----:B0-----:R-:W-:-:S05]  /*ce90*/  @!P1 IMAD.WIDE.U32 R2, R5, 0x4, R2 ;  /* 0x0000000405029825 */ /* 0x001fca00078e0002 */
[----:B------:R-:W2:Y:S01]  /*cea0*/  @!P1 LDG.E R0, desc[UR60][R2.64] ;  /* 0x0000003c02009981 */ /* 0x000ea2000c1e1900 */
[C---:B------:R-:W-:Y:S01]  /*ceb0*/  ISETP.NE.AND P1, PT, R5.reuse, RZ, PT ;  /* 0x000000ff0500720c */ /* 0x040fe20003f25270 */
[----:B------:R-:W-:Y:S01]  /*cec0*/  UMOV UR4, URZ ;  /* 0x0000003f00047c82 */ /* 0x000fe20008000000 */
[C---:B------:R-:W-:Y:S01]  /*ced0*/  ISETP.GE.U32.AND P2, PT, R5.reuse, 0x2, PT ;  /* 0x000000020500780c */ /* 0x040fe20003f46070 */
[----:B------:R-:W-:Y:S01]  /*cee0*/  IMAD.MOV.U32 R16, RZ, RZ, RZ ;  /* 0x000000ffff107224 */ /* 0x000fe200078e00ff */
[C---:B------:R-:W-:Y:S02]  /*cef0*/  ISETP.GE.U32.AND P3, PT, R5.reuse, 0x4, PT ;  /* 0x000000040500780c */ /* 0x040fe40003f66070 */
[C---:B------:R-:W-:Y:S02]  /*cf00*/  ISETP.GE.U32.AND P4, PT, R5.reuse, 0x8, PT ;  /* 0x000000080500780c */ /* 0x040fe40003f86070 */
[----:B------:R-:W-:Y:S01]  /*cf10*/  ISETP.GE.U32.AND P5, PT, R5, 0x10, PT ;  /* 0x000000100500780c */ /* 0x000fe20003fa6070 */
[----:B--2---:R-:W0:Y:S02]  /*cf20*/  SHFL.UP PT, R4, R0, 0x1, RZ ;  /* 0x0420000000047989 */ /* 0x004e2400000e00ff */
[----:B0-----:R-:W-:-:S05]  /*cf30*/  SEL R7, R4, RZ, P1 ;  /* 0x000000ff04077207 */ /* 0x001fca0000800000 */
[----:B------:R-:W-:-:S05]  /*cf40*/  IMAD.IADD R7, R0, 0x1, R7 ;  /* 0x0000000100077824 */ /* 0x000fca00078e0207 */
[----:B------:R-:W0:Y:S02]  /*cf50*/  SHFL.UP PT, R4, R7, 0x2, RZ ;  /* 0x0440000007047989 */ /* 0x000e2400000e00ff */
        /* <DEDUP_REMOVED lines=11> */
[----:B------:R-:W0:Y:S02]  /*d010*/  SHFL.IDX PT, R4, R2, 0x1f, 0x1f ;  /* 0x03e01f0002047f89 */ /* 0x000e2400000e0000 */
[----:B0-----:R-:W-:-:S04]  /*d020*/  IMAD R4, R4, UR5, RZ ;  /* 0x0000000504047c24 */ /* 0x001fc8000f8e02ff */
[----:B------:R-:W-:Y:S01]  /*d030*/  IMAD.MOV.U32 R7, RZ, RZ, R4 ;  /* 0x000000ffff077224 */ /* 0x000fe200078e0004 */
[----:B-1----:R-:W-:-:S13]  /*d040*/  ISETP.GT.AND P6, PT, R4, UR6, PT ;  /* 0x0000000604007c0c */ /* 0x002fda000bfc4270 */
[----:B------:R-:W-:Y:S05]  /*d050*/  @P6 BRA `(.L_x_420) ;  /* 0x0000000000a06947 */ /* 0x000fea0003800000 */
[----:B------:R-:W0:Y:S01]  /*d060*/  LDC R6, c[0x0][0xc3c] ;  /* 0x00030f00ff067b82 */ /* 0x000e220000000800 */
[----:B------:R-:W-:Y:S01]  /*d070*/  IMAD.MOV.U32 R4, RZ, RZ, R7 ;  /* 0x000000ffff047224 */ /* 0x000fe200078e0007 */
[----:B------:R-:W-:Y:S01]  /*d080*/  UMOV UR4, URZ ;  /* 0x0000003f00047c82 */ /* 0x000fe20008000000 */
[----:B------:R-:W-:Y:S01]  /*d090*/  ULDC UR7, c[0x0][0xc3c] ;  /* 0x00030f0000077ab9 */ /* 0x000fe20000000800 */
[----:B------:R-:W-:-:S05]  /*d0a0*/  ULDC UR5, c[0x0][0xc38] ;  /* 0x00030e0000057ab9 */ /* 0x000fca0000000800 */
.L_x_424:
[----:B------:R-:W-:Y:S01]  /*d0b0*/  UIADD3 UR4, UR4, 0x1f, URZ ;  /* 0x0000001f04047890 */ /* 0x000fe2000fffe03f */
[----:B------:R-:W-:-:S05]  /*d0c0*/  IMAD.U32 R19, RZ, RZ, UR7 ;  /* 0x00000007ff137e24 */ /* 0x000fca000f8e00ff */
[----:B0-----:R-:W-:-:S13]  /*d0d0*/  ISETP.LE.AND P6, PT, R6, UR4, PT ;  /* 0x0000000406007c0c */ /* 0x001fda000bfc3270 */
[----:B------:R-:W-:Y:S05]  /*d0e0*/  @P6 BRA `(.L_x_421) ;  /* 0x0000000400206947 */ /* 0x000fea0003800000 */
[----:B------:R-:W-:Y:S01]  /*d0f0*/  VIADD R7, R5, UR4 ;  /* 0x0000000405077c36 */ /* 0x000fe20008000000 */
[----:B------:R-:W-:Y:S01]  /*d100*/  BSSY B0, `(.L_x_422) ;  /* 0x0000007000007945 */ /* 0x000fe20003800000 */
[----:B------:R-:W-:-:S03]  /*d110*/  IMAD.MOV.U32 R0, RZ, RZ, RZ ;  /* 0x000000ffff007224 */ /* 0x000fc600078e00ff */
[----:B------:R-:W-:-:S13]  /*d120*/  ISETP.GE.OR P6, PT, R7, R6, !P0 ;  /* 0x000000060700720c */ /* 0x000fda00047c6670 */
[----:B------:R-:W-:Y:S05]  /*d130*/  @P6 BRA `(.L_x_423) ;  /* 0x00000000000c6947 */ /* 0x000fea0003800000 */
[----:B------:R-:W0:Y:S02]  /*d140*/  LDC.64 R2, c[0x0][0xc80] ;  /* 0x00032000ff027b82 */ /* 0x000e240000000a00 */
[----:B0-----:R-:W-:-:S05]  /*d150*/  IMAD.WIDE R2, R7, 0x4, R2 ;  /* 0x0000000407027825 */ /* 0x001fca00078e0202 */
[----:B------:R0:W5:Y:S02]  /*d160*/  LDG.E R0, desc[UR60][R2.64] ;  /* 0x0000003c02007981 */ /* 0x000164000c1e1900 */
.L_x_423:
[----:B------:R-:W-:Y:S05]  /*d170*/  BSYNC B0 ;  /* 0x0000000000007941 */ /* 0x000fea0003800000 */
.L_x_422:
[----:B0----5:R-:W0:Y:S02]  /*d180*/  SHFL.UP PT, R2, R0, 0x1, RZ ;  /* 0x0420000000027989 */ /* 0x021e2400000e00ff */
        /* <DEDUP_REMOVED lines=16> */
[----:B------:R-:W-:-:S05]  /*d290*/  IMAD.IADD R4, R3, 0x1, R4 ;  /* 0x0000000103047824 */ /* 0x000fca00078e0204 */
[----:B------:R-:W-:-:S13]  /*d2a0*/  ISETP.GT.AND P6, PT, R4, UR6, PT ;  /* 0x0000000604007c0c */ /* 0x000fda000bfc4270 */
[----:B------:R-:W-:Y:S05]  /*d2b0*/  @!P6 BRA `(.L_x_424) ;  /* 0xfffffffc007ce947 */ /* 0x000fea000383ffff */
[----:B------:R-:W-:Y:S02]  /*d2c0*/  IMAD.MOV.U32 R2, RZ, RZ, R9 ;  /* 0x000000ffff027224 */ /* 0x000fe400078e0009 */
[----:B------:R-:W-:-:S07]  /*d2d0*/  IMAD.MOV.U32 R7, RZ, RZ, R3 ;  /* 0x000000ffff077224 */ /* 0x000fce00078e0003 */
.L_x_420:
[----:B------:R-:W-:-:S04]  /*d2e0*/  IMAD.IADD R7, R4, 0x1, -R7 ;  /* 0x0000000104077824 */ /* 0x000fc800078e0a07 */
[----:B------:R-:W-:-:S05]  /*d2f0*/  IMAD R3, R2, UR5, R7 ;  /* 0x0000000502037c24 */ /* 0x000fca000f8e0207 */
[----:B------:R-:W-:-:S13]  /*d300*/  ISETP.GT.AND P0, PT, R3, UR6, PT ;  /* 0x0000000603007c0c */ /* 0x000fda000bf04270 */
[----:B------:R-:W-:-:S04]  /*d310*/  VOTE.ANY R6, PT, !P0 ;  /* 0x0000000000067806 */ /* 0x000fc800040e0100 */
[----:B------:R-:W0:Y:S01]  /*d320*/  POPC R19, R6 ;  /* 0x0000000600137309 */ /* 0x000e220000000000 */
[----:B------:R-:W-:Y:S01]  /*d330*/  ISETP.NE.AND P0, PT, R6, RZ, PT ;  /* 0x000000ff0600720c */ /* 0x000fe20003f05270 */
[----:B0-----:R-:W0:Y:S02]  /*d340*/  SHFL.IDX PT, R0, R0, R19, 0x1f ;  /* 0x00001f1300007589 */ /* 0x001e2400000e0000 */
[----:B0-----:R-:W-:-:S04]  /*d350*/  IABS R4, R0 ;  /* 0x0000000000047213 */ /* 0x001fc80000000000 */
[----:B------:R-:W0:Y:S08]  /*d360*/  I2F.RP R8, R4 ;  /* 0x0000000400087306 */ /* 0x000e300000209400 */
[----:B0-----:R-:W0:Y:S02]  /*d370*/  MUFU.RCP R8, R8 ;  /* 0x0000000800087308 */ /* 0x001e240000001000 */
[----:B0-----:R-:W-:-:S06]  /*d380*/  VIADD R3, R8, 0xffffffe ;  /* 0x0ffffffe08037836 */ /* 0x001fcc0000000000 */
[----:B------:R-:W0:Y:S02]  /*d390*/  F2I.FTZ.U32.TRUNC.NTZ R3, R3 ;  /* 0x0000000300037305 */ /* 0x000e24000021f000 */
[----:B0-----:R-:W-:Y:S01]  /*d3a0*/  IMAD.MOV R11, RZ, RZ, -R3 ;  /* 0x000000ffff0b7224 */ /* 0x001fe200078e0a03 */
[----:B------:R-:W-:Y:S06]  /*d3b0*/  @!P0 BRA `(.L_x_425) ;  /* 0x0000000000088947 */ /* 0x000fec0003800000 */
[----:B------:R-:W-:-:S05]  /*d3c0*/  VIADD R9, R19, 0xffffffff ;  /* 0xffffffff13097836 */ /* 0x000fca0000000000 */
[----:B------:R0:W1:Y:S02]  /*d3d0*/  SHFL.IDX PT, R16, R2, R9, 0x1f ;  /* 0x00001f0902107589 */ /* 0x00006400000e0000 */
.L_x_425:
[----:B-1----:R-:W-:Y:S01]  /*d3e0*/  IMAD R16, R16, UR5, R7 ;  /* 0x0000000510107c24 */ /* 0x002fe2000f8e0207 */
[----:B------:R-:W-:Y:S01]  /*d3f0*/  IABS R6, R0 ;  /* 0x0000000000067213 */ /* 0x000fe20000000000 */
[----:B------:R-:W-:Y:S02]  /*d400*/  IMAD R7, R11, R4, RZ ;  /* 0x000000040b077224 */ /* 0x000fe400078e02ff */
[----:B0-----:R-:W-:Y:S01]  /*d410*/  IMAD.MOV.U32 R2, RZ, RZ, RZ ;  /* 0x000000ffff027224 */ /* 0x001fe200078e00ff */
[----:B------:R-:W-:Y:S01]  /*d420*/  IADD3 R17, -R16, UR6, RZ ;  /* 0x0000000610117c10 */ /* 0x000fe2000fffe1ff */
[----:B------:R-:W-:Y:S02]  /*d430*/  IMAD.MOV R6, RZ, RZ, -R6 ;  /* 0x000000ffff067224 */ /* 0x000fe400078e0a06 */
[----:B------:R-:W-:Y:S01]  /*d440*/  IMAD.HI.U32 R2, R3, R7, R2 ;  /* 0x0000000703027227 */ /* 0x000fe200078e0002 */
[----:B------:R-:W-:-:S03]  /*d450*/  IABS R3, R17 ;  /* 0x0000001100037213 */ /* 0x000fc60000000000 */
[----:B------:R-:W-:Y:S02]  /*d460*/  VIADD R19, R19, UR4 ;  /* 0x0000000413137c36 */ /* 0x000fe40008000000 */
[----:B------:R-:W-:-:S04]  /*d470*/  IMAD.HI.U32 R2, R2, R3, RZ ;  /* 0x0000000302027227 */ /* 0x000fc800078e00ff */
[----:B------:R-:W-:-:S05]  /*d480*/  IMAD R3, R2, R6, R3 ;  /* 0x0000000602037224 */ /* 0x000fca00078e0203 */
[----:B------:R-:W-:-:S13]  /*d490*/  ISETP.GT.U32.AND P1, PT, R4, R3, PT ;  /* 0x000000030400720c */ /* 0x000fda0003f24070 */
[----:B------:R-:W-:Y:S02]  /*d4a0*/  @!P1 IMAD.IADD R3, R3, 0x1, -R4 ;  /* 0x0000000103039824 */ /* 0x000fe400078e0a04 */
[----:B------:R-:W-:Y:S01]  /*d4b0*/  @!P1 VIADD R2, R2, 0x1 ;  /* 0x0000000102029836 */ /* 0x000fe20000000000 */
[----:B------:R-:W-:Y:S02]  /*d4c0*/  ISETP.NE.AND P1, PT, R0, RZ, PT ;  /* 0x000000ff0000720c */ /* 0x000fe40003f25270 */
[----:B------:R-:W-:Y:S02]  /*d4d0*/  ISETP.GE.U32.AND P0, PT, R3, R4, PT ;  /* 0x000000040300720c */ /* 0x000fe40003f06070 */
[----:B------:R-:W-:-:S04]  /*d4e0*/  LOP3.LUT R3, R17, R0, RZ, 0x3c, !PT ;  /* 0x0000000011037212 */ /* 0x000fc800078e3cff */
[----:B------:R-:W-:-:S07]  /*d4f0*/  ISETP.GE.AND P2, PT, R3, RZ, PT ;  /* 0x000000ff0300720c */ /* 0x000fce0003f46270 */
[----:B------:R-:W-:-:S06]  /*d500*/  @P0 VIADD R2, R2, 0x1 ;  /* 0x0000000102020836 */ /* 0x000fcc0000000000 */
[----:B------:R-:W-:Y:S01]  /*d510*/  @!P2 IMAD.MOV R2, RZ, RZ, -R2 ;  /* 0x000000ffff02a224 */ /* 0x000fe200078e0a02 */
[----:B------:R-:W-:-:S05]  /*d520*/  @!P1 LOP3.LUT R2, RZ, R0, RZ, 0x33, !PT ;  /* 0x00000000ff029212 */ /* 0x000fca00078e33ff */
[--C-:B------:R-:W-:Y:S02]  /*d530*/  IMAD.MOV R3, RZ, RZ, -R2.reuse ;  /* 0x000000ffff037224 */ /* 0x100fe400078e0a02 */
[----:B------:R-:W-:Y:S02]  /*d540*/  IMAD.MOV.U32 R18, RZ, RZ, R2 ;  /* 0x000000ffff127224 */ /* 0x000fe400078e0002 */
[----:B------:R-:W-:Y:S01]  /*d550*/  IMAD R17, R0, R3, R17 ;  /* 0x0000000300117224 */ /* 0x000fe200078e0211 */
[----:B------:R-:W-:Y:S06]  /*d560*/  BRA `(.L_x_426) ;  /* 0x00000000000c7947 */ /* 0x000fec0003800000 */
.L_x_421:
[----:B------:R-:W-:Y:S02]  /*d570*/  IMAD.MOV.U32 R17, RZ, RZ, RZ ;  /* 0x000000ffff117224 */ /* 0x000fe400078e00ff */
[----:B------:R-:W-:Y:S02]  /*d580*/  IMAD.U32 R16, RZ, RZ, UR6 ;  /* 0x00000006ff107e24 */ /* 0x000fe4000f8e00ff */
[----:B------:R-:W-:-:S07]  /*d590*/  IMAD.MOV.U32 R18, RZ, RZ, RZ ;  /* 0x000000ffff127224 */ /* 0x000fce00078e00ff */
.L_x_426:
[----:B------:R-:W-:-:S13]  /*d5a0*/  ISETP.NE.AND P0, PT, R5, RZ, PT ;  /* 0x000000ff0500720c */ /* 0x000fda0003f05270 */
[----:B------:R-:W0:Y:S01]  /*d5b0*/  @!P0 S2R R3, SR_CgaCtaId ;  /* 0x0000000000038919 */ /* 0x000e220000008800 */
[----:B------:R-:W-:-:S04]  /*d5c0*/  @!P0 MOV R0, 0x400 ;  /* 0x0000040000008802 */ /* 0x000fc80000000f00 */
[----:B0-----:R-:W-:-:S05]  /*d5d0*/  @!P0 LEA R0, R3, R0, 0x18 ;  /* 0x0000000003008211 */ /* 0x001fca00078ec0ff */
[----:B------:R0:W-:Y:S01]  /*d5e0*/  @!P0 STS.128 [R0+0x368d0], R16 ;  /* 0x0368d01000008388 */ /* 0x0001e20000000c00 */
[----:B------:R-:W-:Y:S06]  /*d5f0*/  BAR.ARV 0x5, 0x180 ;  /* 0x0146000000007b1d */ /* 0x000fec0000002000 */
.L_x_419:
[----:B0-----:R-:W-:Y:S01]  /*d600*/  IMAD.MOV.U32 R0, RZ, RZ, 0x1 ;  /* 0x00000001ff007424 */ /* 0x001fe200078e00ff */
[----:B------:R0:W-:Y:S01]  /*d610*/  STL [R1+0x50], RZ ;  /* 0x000050ff01007387 */ /* 0x0001e20000100800 */
[----:B------:R-:W-:Y:S02]  /*d620*/  ULDC UR4, c[0x0][0xc3c] ;  /* 0x00030f0000047ab9 */ /* 0x000fe40000000800 */
[----:B-1----:R-:W-:Y:S01]  /*d630*/  ISETP.GE.AND P0, PT, R19, UR4, PT ;  /* 0x0000000413007c0c */ /* 0x002fe2000bf06270 */
[----:B------:R0:W-:Y:S04]  /*d640*/  STL [R1+0x10], R0 ;  /* 0x0000100001007387 */ /* 0x0001e80000100800 */
[----:B------:R0:W-:Y:S08]  /*d650*/  STL [R1+0x8], RZ ;  /* 0x000008ff01007387 */ /* 0x0001f00000100800 */
[----:B0-----:R-:W-:Y:S05]  /*d660*/  @P0 BRA `(.L_x_427) ;  /* 0x0000005800080947 */ /* 0x001fea0003800000 */
[----:B------:R-:W0:Y:S01]  /*d670*/  S2R R5, SR_TID.X ;  /* 0x0000000000057919 */ /* 0x000e220000002100 */
[----:B------:R-:W1:Y:S01]  /*d680*/  S2UR UR5, SR_CgaCtaId ;  /* 0x00000000000579c3 */ /* 0x000e620000008800 */
[----:B------:R-:W-:Y:S01]  /*d690*/  UMOV UR4, 0x400 ;  /* 0x0000040000047882 */ /* 0x000fe20000000000 */
[----:B------:R-:W-:Y:S01]  /*d6a0*/  BSSY B8, `(.L_x_427) ;  /* 0x000057e000087945 */ /* 0x000fe20003800000 */
[----:B------:R-:W-:Y:S01]  /*d6b0*/  ULDC UR36, c[0x0][0xc] ;  /* 0x0000030000247ab9 */ /* 0x000fe20000000800 */
[----:B------:R-:W-:Y:S01]  /*d6c0*/  ULDC.64 UR38, c[0x0][0x198] ;  /* 0x0000660000267ab9 */ /* 0x000fe20000000a00 */
[----:B-1----:R-:W-:Y:S01]  /*d6d0*/  ULEA UR4, UR5, UR4, 0x18 ;  /* 0x0000000405047291 */ /* 0x002fe2000f8ec03f */
[C---:B0-----:R-:W-:Y:S01]  /*d6e0*/  IMAD.SHL.U32 R0, R5.reuse, 0x8, RZ ;  /* 0x0000000805007824 */ /* 0x041fe200078e00ff */
[----:B------:R-:W-:-:S04]  /*d6f0*/  LOP3.LUT R4, R5, 0x7f, RZ, 0xc0, !PT ;  /* 0x0000007f05047812 */ /* 0x000fc800078ec0ff */
[C---:B------:R-:W-:Y:S02]  /*d700*/  LOP3.LUT R2, R0.reuse, 0x1f8, RZ, 0xc0, !PT ;  /* 0x000001f800027812 */ /* 0x040fe400078ec0ff */
[----:B------:R-:W-:Y:S02]  /*d710*/  LOP3.LUT R0, R0, 0x38, RZ, 0xc0, !PT ;  /* 0x0000003800007812 */ /* 0x000fe400078ec0ff */
[----:B------:R-:W-:Y:S01]  /*d720*/  LOP3.LUT R3, R2, 0x38, R5, 0x78, !PT ;  /* 0x0000003802037812 */ /* 0x000fe200078e7805 */
[----:B------:R-:W-:-:S05]  /*d730*/  IMAD.SHL.U32 R2, R4, 0x8, RZ ;  /* 0x0000000804027824 */ /* 0x000fca00078e00ff */
[----:B------:R-:W-:Y:S01]  /*d740*/  LOP3.LUT R3, R3, 0x200, R2, 0xf8, !PT ;  /* 0x0000020003037812 */ /* 0x000fe200078ef802 */
[----:B------:R-:W-:Y:S01]  /*d750*/  IMAD.SHL.U32 R2, R5, 0x10, RZ ;  /* 0x0000001005027824 */ /* 0x000fe200078e00ff */
[----:B------:R-:W-:Y:S01]  /*d760*/  SHF.R.U32.HI R5, RZ, 0x3, R4 ;  /* 0x00000003ff057819 */ /* 0x000fe20000011604 */
[----:B------:R-:W-:-:S03]  /*d770*/  IMAD.U32 R4, RZ, RZ, UR4 ;  /* 0x00000004ff047e24 */ /* 0x000fc6000f8e00ff */
[----:B------:R-:W-:Y:S01]  /*d780*/  LOP3.LUT R2, R5, 0x70, R2, 0xf8, !PT ;  /* 0x0000007005027812 */ /* 0x000fe200078ef802 */
[----:B------:R-:W-:Y:S01]  /*d790*/  IMAD R3, R3, 0x2, R4 ;  /* 0x0000000203037824 */ /* 0x000fe200078e0204 */
[----:B------:R-:W-:Y:S01]  /*d7a0*/  STL [R1+0x4], R4 ;  /* 0x0000040401007387 */ /* 0x000fe20000100800 */
[----:B------:R-:W-:-:S03]  /*d7b0*/  IMAD.MOV.U32 R2, RZ, RZ, 0x1 ;  /* 0x00000001ff027424 */ /* 0x000fc600078e00ff */
[----:B------:R-:W-:Y:S04]  /*d7c0*/  STL [R1+0x24], R3 ;  /* 0x0000240301007387 */ /* 0x000fe80000100800 */
[----:B------:R-:W-:Y:S04]  /*d7d0*/  STL [R1+0x8], RZ ;  /* 0x000008ff01007387 */ /* 0x000fe80000100800 */
[----:B------:R0:W-:Y:S04]  /*d7e0*/  STL [R1+0x10], R2 ;  /* 0x0000100201007387 */ /* 0x0001e80000100800 */
[----:B------:R1:W-:Y:S01]  /*d7f0*/  STL [R1+0x50], RZ ;  /* 0x000050ff01007387 */ /* 0x0003e20000100800 */
[----:B0-----:R-:W-:-:S02]  /*d800*/  LOP3.LUT R2, R0, 0x40, RZ, 0xfc, !PT ;  /* 0x0000004000027812 */ /* 0x001fc400078efcff */
[----:B-1----:R-:W-:-:S07]  /*d810*/  LOP3.LUT R0, R0, 0x80, RZ, 0xfc, !PT ;  /* 0x0000008000007812 */ /* 0x002fce00078efcff */
.L_x_533:
[----:B0--3--:R-:W0:Y:S02]  /*d820*/  LDC.64 R2, c[0x0][0xc88] ;  /* 0x00032200ff027b82 */ /* 0x009e240000000a00 */
[----:B0-----:R-:W-:-:S05]  /*d830*/  IMAD.WIDE R2, R19, 0x4, R2 ;  /* 0x0000000413027825 */ /* 0x001fca00078e0202 */
[----:B------:R-:W2:Y:S01]  /*d840*/  LDG.E R11, desc[UR60][R2.64] ;  /* 0x0000003c020b7981 */ /* 0x000ea2000c1e1900 */
[----:B------:R-:W-:Y:S05]  /*d850*/  YIELD ;  /* 0x0000000000007946 */ /* 0x000fea0003800000 */
[----:B------:R-:W-:Y:S01]  /*d860*/  ULDC.64 UR4, c[0x0][0xa28] ;  /* 0x00028a0000047ab9 */ /* 0x000fe20000000a00 */
[----:B------:R-:W-:Y:S01]  /*d870*/  IMAD.MOV.U32 R0, RZ, RZ, RZ ;  /* 0x000000ffff007224 */ /* 0x000fe200078e00ff */
[----:B------:R-:W-:Y:S01]  /*d880*/  ISETP.NE.U32.AND P0, PT, RZ, UR4, PT ;  /* 0x00000004ff007c0c */ /* 0x000fe2000bf05070 */
[----:B------:R-:W-:Y:S01]  /*d890*/  ULDC.64 UR6, c[0x0][0xa18] ;  /* 0x0002860000067ab9 */ /* 0x000fe20000000a00 */
[----:B------:R-:W-:Y:S01]  /*d8a0*/  MOV R6, RZ ;  /* 0x000000ff00067202 */ /* 0x000fe20000000f00 */
[----:B------:R-:W-:Y:S01]  /*d8b0*/  ULDC.64 UR8, c[0x0][0xa08] ;  /* 0x0002820000087ab9 */ /* 0x000fe20000000a00 */
[----:B------:R-:W-:-:S02]  /*d8c0*/  ISETP.NE.AND.EX P0, PT, RZ, UR5, PT, P0 ;  /* 0x00000005ff007c0c */ /* 0x000fc4000bf05300 */
[----:B--2---:R-:W-:Y:S01]  /*d8d0*/  SHF.R.S32.HI R4, RZ, 0x1f, R11 ;  /* 0x0000001fff047819 */ /* 0x004fe2000001140b */
[----:B------:R-:W-:-:S10]  /*d8e0*/  IMAD.SHL.U32 R10, R11, 0x4, RZ ;  /* 0x000000040b0a7824 */ /* 0x000fd400078e00ff */
[C---:B------:R-:W-:Y:S01]  /*d8f0*/  @P0 LEA R2, P1, R11.reuse, UR4, 0x2 ;  /* 0x000000040b020c11 */ /* 0x040fe2000f8210ff */
[----:B------:R-:W-:Y:S03]  /*d900*/  STL [R1+0x28], R11 ;  /* 0x0000280b01007387 */ /* 0x000fe60000100800 */
[C-C-:B------:R-:W-:Y:S01]  /*d910*/  @P0 LEA.HI.X R3, R11.reuse, UR5, R4.reuse, 0x2, P1 ;  /* 0x000000050b030c11 */ /* 0x140fe200088f1404 */
[----:B------:R-:W-:Y:S01]  /*d920*/  ULDC.64 UR4, c[0x0][0xa00] ;  /* 0x0002800000047ab9 */ /* 0x000fe20000000a00 */
[----:B------:R-:W-:Y:S01]  /*d930*/  SHF.L.U64.HI R9, R11, 0x2, R4 ;  /* 0x000000020b097819 */ /* 0x000fe20000010204 */
[----:B------:R0:W-:Y:S01]  /*d940*/  STL [R1+0x38], R4 ;  /* 0x0000380401007387 */ /* 0x0001e20000100800 */
[----:B------:R-:W-:-:S03]  /*d950*/  ISETP.NE.U32.AND P1, PT, RZ, UR4, PT ;  /* 0x00000004ff007c0c */ /* 0x000fc6000bf25070 */
[----:B-1---5:R1:W5:Y:S01]  /*d960*/  @P0 LDG.E R0, desc[UR60][R2.64] ;  /* 0x0000003c02000981 */ /* 0x022362000c1e1900 */
[----:B------:R-:W-:Y:S01]  /*d970*/  ISETP.NE.AND.EX P1, PT, RZ, UR5, PT, P1 ;  /* 0x00000005ff007c0c */ /* 0x000fe2000bf25310 */
[----:B----4-:R-:W-:Y:S01]  /*d980*/  IMAD.MOV.U32 R8, RZ, RZ, RZ ;  /* 0x000000ffff087224 */ /* 0x010fe200078e00ff */
[----:B------:R-:W-:Y:S01]  /*d990*/  ISETP.NE.U32.AND P2, PT, RZ, UR6, PT ;  /* 0x00000006ff007c0c */ /* 0x000fe2000bf45070 */
[----:B------:R-:W-:Y:S01]  /*d9a0*/  STL [R1], R10 ;  /* 0x0000000a01007387 */ /* 0x000fe20000100800 */
[----:B------:R-:W-:Y:S02]  /*d9b0*/  ISETP.NE.U32.AND P0, PT, RZ, UR8, PT ;  /* 0x00000008ff007c0c */ /* 0x000fe4000bf05070 */
[----:B------:R-:W-:Y:S01]  /*d9c0*/  ISETP.NE.AND.EX P2, PT, RZ, UR7, PT, P2 ;  /* 0x00000007ff007c0c */ /* 0x000fe2000bf45320 */
[----:B------:R-:W-:Y:S01]  /*d9d0*/  STL [R1+0x20], R9 ;  /* 0x0000200901007387 */ /* 0x000fe20000100800 */
[----:B------:R-:W-:Y:S02]  /*d9e0*/  ISETP.NE.AND.EX P0, PT, RZ, UR9, PT, P0 ;  /* 0x00000009ff007c0c */ /* 0x000fe4000bf05300 */
[----:B-1----:R-:W-:-:S02]  /*d9f0*/  IADD3 R2, P3, R10, UR4, RZ ;  /* 0x000000040a027c10 */ /* 0x002fc4000ff7e0ff */
[----:B0-----:R-:W-:Y:S02]  /*da00*/  IADD3 R4, P4, R10, UR8, RZ ;  /* 0x000000080a047c10 */ /* 0x001fe4000ff9e0ff */
[C---:B------:R-:W-:Y:S01]  /*da10*/  IADD3.X R3, R9.reuse, UR5, RZ, P3, !PT ;  /* 0x0000000509037c10 */ /* 0x040fe20009ffe4ff */
[----:B------:R-:W-:Y:S01]  /*da20*/  ULDC UR4, c[0x0][0x288] ;  /* 0x0000a20000047ab9 */ /* 0x000fe20000000800 */
[----:B------:R-:W-:-:S03]  /*da30*/  IADD3.X R5, R9, UR9, RZ, P4, !PT ;  /* 0x0000000909057c10 */ /* 0x000fc6000a7fe4ff */
[----:B------:R-:W2:Y:S01]  /*da40*/  @P1 LDG.E R6, desc[UR60][R2.64] ;  /* 0x0000003c02061981 */ /* 0x000ea2000c1e1900 */
[----:B------:R-:W-:Y:S01]  /*da50*/  IMAD.U32 R12, RZ, RZ, UR4 ;  /* 0x00000004ff0c7e24 */ /* 0x000fe2000f8e00ff */
[----:B------:R-:W-:Y:S02]  /*da60*/  ULDC.64 UR4, c[0x0][0x418] ;  /* 0x0001060000047ab9 */ /* 0x000fe40000000a00 */
[----:B------:R-:W5:Y:S04]  /*da70*/  @P0 LDG.E R8, desc[UR60][R4.64] ;  /* 0x0000003c04080981 */ /* 0x000f68000c1e1900 */
[----:B--2---:R0:W-:Y:S02]  /*da80*/  STL [R1+0x34], R6 ;  /* 0x0000340601007387 */ /* 0x0041e40000100800 */
[----:B0-----:R-:W-:-:S04]  /*da90*/  @P2 IADD3 R6, P3, R10, UR6, RZ ;  /* 0x000000060a062c10 */ /* 0x001fc8000ff7e0ff */
[----:B------:R-:W-:-:S05]  /*daa0*/  @P2 IADD3.X R7, R9, UR7, RZ, P3, !PT ;  /* 0x0000000709072c10 */ /* 0x000fca0009ffe4ff */
[----:B------:R0:W2:Y:S01]  /*dab0*/  @P2 LDG.E R12, desc[UR60][R6.64] ;  /* 0x0000003c060c2981 */ /* 0x0000a2000c1e1900 */
[----:B------:R-:W-:-:S03]  /*dac0*/  UISETP.NE.U32.AND UP0, UPT, UR4, URZ, UPT ;  /* 0x0000003f0400728c */ /* 0x000fc6000bf05070 */
[----:B------:R-:W-:Y:S01]  /*dad0*/  ULDC UR4, c[0x0][0x424] ;  /* 0x0001090000047ab9 */ /* 0x000fe20000000800 */
[----:B------:R-:W-:-:S03]  /*dae0*/  UISETP.NE.AND.EX UP0, UPT, UR5, URZ, UPT, UP0 ;  /* 0x0000003f0500728c */ /* 0x000fc6000bf05300 */
[----:B------:R-:W-:Y:S01]  /*daf0*/  ULDC UR5, c[0x0][0x2f0] ;  /* 0x0000bc0000057ab9 */ /* 0x000fe20000000800 */
[----:B------:R-:W-:-:S04]  /*db00*/  USEL UR4, UR4, 0x1, UP0 ;  /* 0x0000000104047887 */ /* 0x000fc80008000000 */
[----:B------:R-:W-:-:S06]  /*db10*/  UIMAD UR4, UR4, UR5, URZ ;  /* 0x00000005040472a4 */ /* 0x000fcc000f8e023f */
[----:B0-----:R-:W-:Y:S01]  /*db20*/  IMAD.U32 R6, RZ, RZ, UR4 ;  /* 0x00000004ff067e24 */ /* 0x001fe2000f8e00ff */
[----:B--2---:R0:W-:Y:S01]  /*db30*/  STL [R1+0x3c], R12 ;  /* 0x00003c0c01007387 */ /* 0x0041e20000100800 */
[----:B------:R-:W-:Y:S05]  /*db40*/  @P2 BRA `(.L_x_428) ;  /* 0x0000000000142947 */ /* 0x000fea0003800000 */
[----:B------:R-:W-:Y:S05]  /*db50*/  @!P1 BRA `(.L_x_428) ;  /* 0x0000000000109947 */ /* 0x000fea0003800000 */
[----:B------:R-:W2:Y:S04]  /*db60*/  LDG.E R7, desc[UR60][R2.64] ;  /* 0x0000003c02077981 */ /* 0x000ea8000c1e1900 */
[----:B------:R-:W2:Y:S02]  /*db70*/  LDG.E R2, desc[UR60][R2.64+0x4] ;  /* 0x0000043c02027981 */ /* 0x000ea4000c1e1900 */
[----:B--2---:R-:W-:-:S05]  /*db80*/  IMAD.IADD R2, R2, 0x1, -R7 ;  /* 0x0000000102027824 */ /* 0x004fca00078e0a07 */
[----:B------:R1:W-:Y:S02]  /*db90*/  STL [R1+0x3c], R2 ;  /* 0x00003c0201007387 */ /* 0x0003e40000100800 */
.L_x_428:
[----:B-1----:R-:W-:Y:S01]  /*dba0*/  IMAD.MOV.U32 R2, RZ, RZ, R11 ;  /* 0x000000ffff027224 */ /* 0x002fe200078e000b */
[----:B------:R-:W-:Y:S01]  /*dbb0*/  ULDC.64 UR4, c[0x0][0xa20] ;  /* 0x0002880000047ab9 */ /* 0x000fe20000000a00 */
[----:B-----5:R-:W-:Y:S01]  /*dbc0*/  IMAD.IADD R3, R8, 0x1, R0 ;  /* 0x0000000108037824 */ /* 0x020fe200078e0200 */
[----:B------:R-:W-:Y:S02]  /*dbd0*/  ISETP.NE.U32.AND P1, PT, RZ, UR4, PT ;  /* 0x00000004ff007c0c */ /* 0x000fe4000bf25070 */
[----:B------:R1:W-:Y:S02]  /*dbe0*/  STL [R1+0xc], R2 ;  /* 0x00000c0201007387 */ /* 0x0003e40000100800 */
[----:B------:R-:W-:Y:S02]  /*dbf0*/  ISETP.NE.AND.EX P1, PT, RZ, UR5, PT, P1 ;  /* 0x00000005ff007c0c */ /* 0x000fe4000bf25310 */
[----:B------:R1:W-:Y:S11]  /*dc00*/  STL [R1+0x18], R3 ;  /* 0x0000180301007387 */ /* 0x0003f60000100800 */
[----:B-1----:R-:W-:Y:S05]  /*dc10*/  @!P1 BRA `(.L_x_429) ;  /* 0x0000000000109947 */ /* 0x002fea0003800000 */
[----:B------:R-:W-:-:S04]  /*dc20*/  IADD3 R6, P0, R10, UR4, RZ ;  /* 0x000000040a067c10 */ /* 0x000fc8000ff1e0ff */
[----:B------:R-:W-:-:S05]  /*dc30*/  IADD3.X R7, R9, UR5, RZ, P0, !PT ;  /* 0x0000000509077c10 */ /* 0x000fca00087fe4ff */
[----:B------:R1:W5:Y:S01]  /*dc40*/  LDG.E R6, desc[UR60][R6.64] ;  /* 0x0000003c06067981 */ /* 0x000362000c1e1900 */
[----:B------:R-:W-:Y:S05]  /*dc50*/  BRA `(.L_x_430) ;  /* 0x0000000000107947 */ /* 0x000fea0003800000 */
.L_x_429:
[----:B------:R-:W-:Y:S05]  /*dc60*/  @!P0 BRA `(.L_x_430) ;  /* 0x00000000000c8947 */ /* 0x000fea0003800000 */
[----:B------:R-:W2:Y:S04]  /*dc70*/  LDG.E R6, desc[UR60][R4.64] ;  /* 0x0000003c04067981 */ /* 0x000ea8000c1e1900 */
[----:B------:R-:W2:Y:S02]  /*dc80*/  LDG.E R4, desc[UR60][R4.64+0x4] ;  /* 0x0000043c04047981 */ /* 0x000ea4000c1e1900 */
[----:B--2---:R-:W-:-:S07]  /*dc90*/  IMAD.IADD R6, R4, 0x1, -R6 ;  /* 0x0000000104067824 */ /* 0x004fce00078e0a06 */
.L_x_430:
[----:B-----5:R-:W-:Y:S01]  /*dca0*/  IMAD.IADD R0, R6, 0x1, -R0 ;  /* 0x0000000106007824 */ /* 0x020fe200078e0a00 */
[----:B------:R-:W-:Y:S01]  /*dcb0*/  BSSY B7, `(.L_x_431) ;  /* 0x000047a000077945 */ /* 0x000fe20003800000 */
[----:B------:R-:W-:Y:S02]  /*dcc0*/  IMAD.MOV.U32 R2, RZ, RZ, RZ ;  /* 0x000000ffff027224 */ /* 0x000fe400078e00ff */
[C---:B------:R-:W-:Y:S01]  /*dcd0*/  VIADD R3, R0.reuse, 0x6f ;  /* 0x0000006f00037836 */ /* 0x040fe20000000000 */
[----:B------:R2:W-:Y:S01]  /*dce0*/  STL [R1+0x40], R0 ;  /* 0x0000400001007387 */ /* 0x0005e20000100800 */
[----:B------:R-:W-:Y:S02]  /*dcf0*/  ISETP.GT.AND P0, PT, R0, RZ, PT ;  /* 0x000000ff0000720c */ /* 0x000fe40003f04270 */
[----:B------:R-:W-:-:S05]  /*dd00*/  IMAD.HI R2, R3, -0x6db6db6d, R2 ;  /* 0x9249249303027827 */ /* 0x000fca00078e0202 */
[----:B--2---:R-:W-:-:S04]  /*dd10*/  SHF.R.U32.HI R0, RZ, 0x1f, R2 ;  /* 0x0000001fff007819 */ /* 0x004fc80000011602 */
[----:B------:R-:W-:-:S05]  /*dd20*/  LEA.HI.SX32 R0, R2, R0, 0x1a ;  /* 0x0000000002007211 */ /* 0x000fca00078fd2ff */
[----:B------:R2:W-:Y:S01]  /*dd30*/  STL [R1+0x30], R0 ;  /* 0x0000300001007387 */ /* 0x0005e20000100800 */
[----:B------:R-:W-:Y:S05]  /*dd40*/  @P0 BRA `(.L_x_432) ;  /* 0x0000000000440947 */ /* 0x000fea0003800000 */
[----:B------:R-:W3:Y:S02]  /*dd50*/  S2R R4, SR_TID.X ;  /* 0x0000000000047919 */ /* 0x000ee40000002100 */
[----:B---3--:R-:W-:-:S04]  /*dd60*/  LOP3.LUT R4, R4, 0x7f, RZ, 0xc0, !PT ;  /* 0x0000007f04047812 */ /* 0x008fc800078ec0ff */
[----:B------:R-:W-:-:S13]  /*dd70*/  ISETP.NE.AND P0, PT, R4, RZ, PT ;  /* 0x000000ff0400720c */ /* 0x000fda0003f05270 */
[----:B------:R-:W-:Y:S05]  /*dd80*/  @P0 BRA `(.L_x_433) ;  /* 0x0000004400b00947 */ /* 0x000fea0003800000 */
[----:B------:R-:W3:Y:S01]  /*dd90*/  S2R R3, SR_LANEID ;  /* 0x0000000000037919 */ /* 0x000ee20000000000 */
[----:B------:R-:W-:Y:S02]  /*dda0*/  VOTEU.ANY UR4, UPT, PT ;  /* 0x0000000000047886 */ /* 0x000fe400038e0100 */
[----:B--2---:R-:W3:Y:S08]  /*ddb0*/  FLO.U32 R0, UR4 ;  /* 0x0000000400007d00 */ /* 0x004ef000080e0000 */
[----:B------:R-:W2:Y:S01]  /*ddc0*/  POPC R5, UR4 ;  /* 0x0000000400057d09 */ /* 0x000ea20008000000 */
[----:B---3--:R-:W-:-:S02]  /*ddd0*/  ISETP.EQ.U32.AND P0, PT, R0, R3, PT ;  /* 0x000000030000720c */ /* 0x008fc40003f02070 */
[----:B------:R-:W2:Y:S11]  /*dde0*/  LDC.64 R2, c[0x0][0xc60] ;  /* 0x00031800ff027b82 */ /* 0x000eb60000000a00 */
[----:B--2---:R-:W2:Y:S01]  /*ddf0*/  @P0 ATOMG.E.ADD.STRONG.GPU PT, R3, desc[UR60][R2.64], R5 ;  /* 0x00000005020309a8 */ /* 0x004ea200081ee1fc */
[----:B------:R-:W3:Y:S02]  /*de00*/  S2R R4, SR_LTMASK ;  /* 0x0000000000047919 */ /* 0x000ee40000003900 */
[----:B---3--:R-:W-:-:S04]  /*de10*/  LOP3.LUT R4, R4, UR4, RZ, 0xc0, !PT ;  /* 0x0000000404047c12 */ /* 0x008fc8000f8ec0ff */
[----:B-1----:R-:W1:Y:S01]  /*de20*/  POPC R7, R4 ;  /* 0x0000000400077309 */ /* 0x002e620000000000 */
[----:B--2---:R-:W1:Y:S02]  /*de30*/  SHFL.IDX PT, R0, R3, R0, 0x1f ;  /* 0x00001f0003007589 */ /* 0x004e6400000e0000 */
[----:B-1----:R-:W-:Y:S01]  /*de40*/  IADD3 R16, R0, UR36, R7 ;  /* 0x0000002400107c10 */ /* 0x002fe2000fffe007 */
[----:B------:R-:W-:Y:S06]  /*de50*/  BRA `(.L_x_433) ;  /* 0x00000044007c7947 */ /* 0x000fec0003800000 */
.L_x_432:
[----:B--2---:R-:W2:Y:S01]  /*de60*/  LDL R0, [R1+0x4] ;  /* 0x0000040001007983 */ /* 0x004ea20000100800 */
[----:B------:R-:W-:Y:S01]  /*de70*/  BSSY B6, `(.L_x_434) ;  /* 0x0000014000067945 */ /* 0x000fe20003800000 */
[----:B--2---:R-:W-:-:S05]  /*de80*/  VIADD R0, R0, 0x21400 ;  /* 0x0002140000007836 */ /* 0x004fca0000000000 */
[----:B------:R-:W-:-:S13]  /*de90*/  LOP3.LUT P0, RZ, R0, 0x3ff, RZ, 0xc0, !PT ;  /* 0x000003ff00ff7812 */ /* 0x000fda000780c0ff */
[----:B------:R-:W-:Y:S05]  /*dea0*/  @!P0 BRA `(.L_x_435) ;  /* 0x0000000000408947 */ /* 0x000fea0003800000 */
[----:B------:R-:W-:Y:S01]  /*deb0*/  MOV R2, 0x0 ;  /* 0x0000000000027802 */ /* 0x000fe20000000f00 */
[----:B------:R-:W-:Y:S01]  /*dec0*/  ULDC.64 UR6, c[0x4][0xa8] ;  /* 0x01002a0000067ab9 */ /* 0x000fe20000000a00 */
[----:B------:R-:W-:Y:S01]  /*ded0*/  ULDC.64 UR8, c[0x4][0xb0] ;  /* 0x01002c0000087ab9 */ /* 0x000fe20000000a00 */
[----:B------:R-:W-:Y:S01]  /*dee0*/  ULDC.64 UR4, c[0x4][0x8] ;  /* 0x0100020000047ab9 */ /* 0x000fe20000000a00 */
[----:B------:R-:W-:Y:S02]  /*def0*/  IMAD.U32 R4, RZ, RZ, UR6 ;  /* 0x00000006ff047e24 */ /* 0x000fe4000f8e00ff */
[----:B------:R-:W2:Y:S01]  /*df00*/  LDC.64 R2, c[0x4][R2] ;  /* 0x0100000002027b82 */ /* 0x000ea20000000a00 */
[----:B------:R-:W-:Y:S02]  /*df10*/  IMAD.U32 R5, RZ, RZ, UR7 ;  /* 0x00000007ff057e24 */ /* 0x000fe4000f8e00ff */
[----:B------:R-:W-:Y:S02]  /*df20*/  IMAD.U32 R6, RZ, RZ, UR8 ;  /* 0x00000008ff067e24 */ /* 0x000fe4000f8e00ff */
[----:B-1----:R-:W-:-:S02]  /*df30*/  IMAD.U32 R7, RZ, RZ, UR9 ;  /* 0x00000009ff077e24 */ /* 0x002fc4000f8e00ff */
[----:B------:R-:W-:Y:S02]  /*df40*/  IMAD.U32 R10, RZ, RZ, UR4 ;  /* 0x00000004ff0a7e24 */ /* 0x000fe4000f8e00ff */
[----:B------:R-:W-:Y:S02]  /*df50*/  IMAD.U32 R11, RZ, RZ, UR5 ;  /* 0x00000005ff0b7e24 */ /* 0x000fe4000f8e00ff */
[----:B------:R-:W-:Y:S02]  /*df60*/  IMAD.MOV.U32 R8, RZ, RZ, 0x70 ;  /* 0x00000070ff087424 */ /* 0x000fe400078e00ff */
[----:B0-----:R-:W-:Y:S02]  /*df70*/  IMAD.MOV.U32 R12, RZ, RZ, 0x1 ;  /* 0x00000001ff0c7424 */ /* 0x001fe400078e00ff */
[----:B------:R-:W-:-:S07]  /*df80*/  IMAD.MOV.U32 R13, RZ, RZ, RZ ;  /* 0x000000ffff0d7224 */ /* 0x000fce00078e00ff */
[----:B------:R-:W-:-:S07]  /*df90*/  LEPC R20, `(.L_x_435) ;  /* 0x000000001014794e */ /* 0x000fce0000000000 */
[----:B--2---:R-:W-:Y:S05]  /*dfa0*/  CALL.ABS.NOINC R2 ;  /* 0x0000000002007343 */ /* 0x004fea0003c00000 */
.L_x_435:
[----:B------:R-:W-:Y:S05]  /*dfb0*/  BSYNC B6 ;  /* 0x0000000000067941 */ /* 0x000fea0003800000 */
.L_x_434:
[----:B------:R-:W2:Y:S01]  /*dfc0*/  LDL R2, [R1+0x4] ;  /* 0x0000040001027983 */ /* 0x000ea20000100800 */
        /* <DEDUP_REMOVED lines=8> */
[----:B------:R2:W3:Y:S01]  /*e050*/  LDC.64 R2, c[0x4][R0] ;  /* 0x0100000000027b82 */ /* 0x0004e20000000a00 */
[----:B------:R-:W-:Y:S02]  /*e060*/  IMAD.U32 R4, RZ, RZ, UR6 ;  /* 0x00000006ff047e24 */ /* 0x000fe4000f8e00ff */
[----:B------:R-:W-:Y:S02]  /*e070*/  IMAD.U32 R5, RZ, RZ, UR7 ;  /* 0x00000007ff057e24 */ /* 0x000fe4000f8e00ff */
[----:B------:R-:W-:Y:S02]  /*e080*/  IMAD.U32 R6, RZ, RZ, UR8 ;  /* 0x00000008ff067e24 */ /* 0x000fe4000f8e00ff */
[----:B-1----:R-:W-:-:S02]  /*e090*/  IMAD.U32 R7, RZ, RZ, UR9 ;  /* 0x00000009ff077e24 */ /* 0x002fc4000f8e00ff */
[----:B------:R-:W-:Y:S02]  /*e0a0*/  IMAD.U32 R10, RZ, RZ, UR4 ;  /* 0x00000004ff0a7e24 */ /* 0x000fe4000f8e00ff */
[----:B------:R-:W-:Y:S02]  /*e0b0*/  IMAD.U32 R11, RZ, RZ, UR5 ;  /* 0x00000005ff0b7e24 */ /* 0x000fe4000f8e00ff */
[----:B------:R-:W-:Y:S02]  /*e0c0*/  IMAD.MOV.U32 R8, RZ, RZ, 0x70 ;  /* 0x00000070ff087424 */ /* 0x000fe400078e00ff */
[----:B0-----:R-:W-:Y:S02]  /*e0d0*/  IMAD.MOV.U32 R12, RZ, RZ, 0x1 ;  /* 0x00000001ff0c7424 */ /* 0x001fe400078e00ff */
[----:B--2---:R-:W-:-:S07]  /*e0e0*/  IMAD.MOV.U32 R13, RZ, RZ, RZ ;  /* 0x000000ffff0d7224 */ /* 0x004fce00078e00ff */
[----:B------:R-:W-:-:S07]  /*e0f0*/  LEPC R20, `(.L_x_438) ;  /* 0x000000001014794e */ /* 0x000fce0000000000 */
[----:B---3--:R-:W-:Y:S05]  /*e100*/  CALL.ABS.NOINC R2 ;  /* 0x0000000002007343 */ /* 0x008fea0003c00000 */
.L_x_438:
[----:B------:R-:W-:Y:S01]  /*e110*/  MOV R2, 0x0 ;  /* 0x0000000000027802 */ /* 0x000fe20000000f00 */
[----:B------:R-:W-:Y:S01]  /*e120*/  ULDC.64 UR6, c[0x4][0xa8] ;  /* 0x01002a0000067ab9 */ /* 0x000fe20000000a00 */
[----:B------:R-:W-:Y:S01]  /*e130*/  ULDC.64 UR8, c[0x4][0xb0] ;  /* 0x01002c0000087ab9 */ /* 0x000fe20000000a00 */
[----:B------:R-:W-:Y:S01]  /*e140*/  ULDC.64 UR4, c[0x4][0x18] ;  /* 0x0100060000047ab9 */ /* 0x000fe20000000a00 */
[----:B------:R-:W-:Y:S02]  /*e150*/  IMAD.U32 R4, RZ, RZ, UR6 ;  /* 0x00000006ff047e24 */ /* 0x000fe4000f8e00ff */
        /* <DEDUP_REMOVED lines=11> */
.L_x_437:
[----:B------:R-:W-:Y:S05]  /*e210*/  BSYNC B6 ;  /* 0x0000000000067941 */ /* 0x000fea0003800000 */
.L_x_436:
[----:B------:R-:W2:Y:S01]  /*e220*/  LDL.LU R2, [R1] ;  /* 0x0000000001027983 */ /* 0x000ea20000300800 */
[----:B------:R-:W-:-:S03]  /*e230*/  ULDC.64 UR4, c[0x0][0x9f8] ;  /* 0x00027e0000047ab9 */ /* 0x000fc60000000a00 */
[----:B------:R-:W3:Y:S04]  /*e240*/  LDL.LU R4, [R1+0x20] ;  /* 0x0000200001047983 */ /* 0x000ee80000300800 */
[----:B-1----:R-:W4:Y:S01]  /*e250*/  LDL R7, [R1+0xc] ;  /* 0x00000c0001077983 */ /* 0x002f220000100800 */
[----:B------:R-:W-:-:S03]  /*e260*/  ISETP.NE.U32.AND P0, PT, RZ, UR4, PT ;  /* 0x00000004ff007c0c */ /* 0x000fc6000bf05070 */
[----:B------:R-:W5:Y:S01]  /*e270*/  LDL R0, [R1+0x30] ;  /* 0x0000300001007983 */ /* 0x000f620000100800 */
[----:B------:R-:W-:-:S13]  /*e280*/  ISETP.NE.AND.EX P0, PT, RZ, UR5, PT, P0 ;  /* 0x00000005ff007c0c */ /* 0x000fda000bf05300 */
[----:B--2---:R-:W-:-:S04]  /*e290*/  @P0 IADD3 R2, P1, R2, UR4, RZ ;  /* 0x0000000402020c10 */ /* 0x004fc8000ff3e0ff */
[----:B---3--:R-:W-:Y:S01]  /*e2a0*/  @P0 IADD3.X R3, R4, UR5, RZ, P1, !PT ;  /* 0x0000000504030c10 */ /* 0x008fe20008ffe4ff */
[----:B------:R-:W-:-:S04]  /*e2b0*/  ULDC.64 UR4, c[0x0][0xa08] ;  /* 0x0002820000047ab9 */ /* 0x000fc80000000a00 */
[----:B----4-:R1:W2:Y:S01]  /*e2c0*/  @P0 LDG.E R7, desc[UR60][R2.64] ;  /* 0x0000003c02070981 */ /* 0x0102a2000c1e1900 */
[----:B-----5:R-:W-:Y:S01]  /*e2d0*/  VIADD R9, R0, 0xffffffff ;  /* 0xffffffff00097836 */ /* 0x020fe20000000000 */
[----:B-1----:R-:W1:Y:S01]  /*e2e0*/  LDC.64 R2, c[0x0][0x418] ;  /* 0x00010600ff027b82 */ /* 0x002e620000000a00 */
[----:B--2---:R-:W-:Y:S01]  /*e2f0*/  SHF.R.S32.HI R8, RZ, 0x1f, R7 ;  /* 0x0000001fff087819 */ /* 0x004fe20000011407 */
[----:B------:R2:W-:Y:S04]  /*e300*/  @P0 STL [R1+0xc], R7 ;  /* 0x00000c0701000387 */ /* 0x0005e80000100800 */
[----:B------:R2:W-:Y:S04]  /*e310*/  STL [R1+0x2c], R9 ;  /* 0x00002c0901007387 */ /* 0x0005e80000100800 */
[----:B------:R2:W-:Y:S01]  /*e320*/  STL [R1+0x20], R8 ;  /* 0x0000200801007387 */ /* 0x0005e20000100800 */
[----:B-1----:R-:W-:Y:S01]  /*e330*/  LOP3.LUT P0, RZ, R2, UR4, RZ, 0xfc, !PT ;  /* 0x0000000402ff7c12 */ /* 0x002fe2000f80fcff */
[----:B------:R-:W-:-:S03]  /*e340*/  UMOV UR4, 0xffffffff ;  /* 0xffffffff00047882 */ /* 0x000fc60000000000 */
[----:B------:R-:W-:-:S04]  /*e350*/  LOP3.LUT P0, RZ, R3, UR5, RZ, 0xfc, P0 ;  /* 0x0000000503ff7c12 */ /* 0x000fc8000800fcff */
[----:B------:R-:W-:Y:S01]  /*e360*/  SEL R0, R7, RZ, !P0 ;  /* 0x000000ff07007207 */ /* 0x000fe20004000000 */
[----:B--2---:R-:W-:Y:S08]  /*e370*/  BRA.DIV UR4, `(.L_x_439) ;  /* 0x00000052041c7947 */ /* 0x004ff0000b800000 */
[----:B------:R-:W1:Y:S02]  /*e380*/  S2R R4, SR_TID.X ;  /* 0x0000000000047919 */ /* 0x000e640000002100 */
[----:B-1----:R-:W-:-:S04]  /*e390*/  SHF.R.U32.HI R4, RZ, 0x5, R4 ;  /* 0x00000005ff047819 */ /* 0x002fc80000011604 */
[----:B------:R-:W-:-:S05]  /*e3a0*/  LOP3.LUT R4, R4, 0x3, RZ, 0xc0, !PT ;  /* 0x0000000304047812 */ /* 0x000fca00078ec0ff */
[----:B------:R1:W2:Y:S02]  /*e3b0*/  SHFL.IDX PT, R14, R4, RZ, 0x1f ;  /* 0x00001fff040e7589 */ /* 0x0002a400000e0000 */
.L_x_549:
[----:B-1----:R-:W3:Y:S01]  /*e3c0*/  LDL.LU R4, [R1+0x1c] ;  /* 0x00001c0001047983 */ /* 0x002ee20000300800 */
[----:B------:R-:W-:Y:S02]  /*e3d0*/  PLOP3.LUT P1, PT, PT, PT, PT, 0x8, 0x0 ;  /* 0x000000000000781c */ /* 0x000fe40003f2e170 */
[----:B--2---:R-:W-:Y:S01]  /*e3e0*/  ISETP.NE.AND P0, PT, R14, RZ, PT ;  /* 0x000000ff0e00720c */ /* 0x004fe20003f05270 */
[----:B------:R1:W-:Y:S01]  /*e3f0*/  STL [R1], R0 ;  /* 0x0000000001007387 */ /* 0x0003e20000100800 */
[----:B---3--:R-:W-:-:S09]  /*e400*/  LOP3.LUT R4, R4, 0xfffffffe, RZ, 0xc0, !PT ;  /* 0xfffffffe04047812 */ /* 0x008fd200078ec0ff */
[----:B------:R-:W-:-:S05]  /*e410*/  @P1 LOP3.LUT R4, R4, 0x1, RZ, 0xfc, !PT ;  /* 0x0000000104041812 */ /* 0x000fca00078efcff */
[----:B------:R1:W-:Y:S01]  /*e420*/  STL [R1+0x1c], R4 ;  /* 0x00001c0401007387 */ /* 0x0003e20000100800 */
[----:B------:R-:W-:Y:S05]  /*e430*/  @P0 BRA `(.L_x_440) ;  /* 0x0000000400500947 */ /* 0x000fea0003800000 */
[----:B------:R-:W-:-:S03]  /*e440*/  UMOV UR4, 0xffffffff ;  /* 0xffffffff00047882 */ /* 0x000fc60000000000 */
[----:B------:R-:W-:Y:S05]  /*e450*/  BRA.DIV UR4, `(.L_x_441) ;  /* 0x0000005204187947 */ /* 0x000fea000b800000 */
[----:B------:R-:W-:-:S13]  /*e460*/  ELECT P6, URZ, PT ;  /* 0x00000000003f782f */ /* 0x000fda00038c0000 */
.L_x_552:
[----:B------:R-:W-:Y:S05]  /*e470*/  @!P6 BRA `(.L_x_440) ;  /* 0x000000040040e947 */ /* 0x000fea0003800000 */
[----:B------:R2:W-:Y:S01]  /*e480*/  STL [R1+0x14], R9 ;  /* 0x0000140901007387 */ /* 0x0005e20000100800 */
[----:B------:R-:W-:-:S04]  /*e490*/  ISETP.NE.U32.AND P0, PT, R2, RZ, PT ;  /* 0x000000ff0200720c */ /* 0x000fc80003f05070 */
[----:B------:R-:W-:-:S13]  /*e4a0*/  ISETP.NE.AND.EX P0, PT, R3, RZ, PT, P0 ;  /* 0x000000ff0300720c */ /* 0x000fda0003f05300 */
[----:B--2---:R-:W-:Y:S05]  /*e4b0*/  @!P0 BRA `(.L_x_442) ;  /* 0x0000000000508947 */ /* 0x004fea0003800000 */
[----:B------:R-:W2:Y:S01]  /*e4c0*/  LDC R6, c[0x0][0x43c] ;  /* 0x00010f00ff067b82 */ /* 0x000ea20000000800 */
[----:B-1----:R-:W-:Y:S01]  /*e4d0*/  IMAD.MOV.U32 R0, RZ, RZ, R9 ;  /* 0x000000ffff007224 */ /* 0x002fe200078e0009 */
[----:B------:R-:W-:Y:S01]  /*e4e0*/  ULDC.64 UR4, c[0x0][0x428] ;  /* 0x00010a0000047ab9 */ /* 0x000fe20000000a00 */
[----:B--2---:R-:W-:-:S13]  /*e4f0*/  ISETP.NE.AND P0, PT, R6, 0x1, PT ;  /* 0x000000010600780c */ /* 0x004fda0003f05270 */
        /* <DEDUP_REMOVED lines=14> */
[----:B------:R-:W2:Y:S04]  /*e5e0*/  LDG.E R0, desc[UR60][R2.64] ;  /* 0x0000003c02007981 */ /* 0x000ea8000c1e1900 */
[----:B--2---:R2:W-:Y:S02]  /*e5f0*/  STL [R1], R0 ;  /* 0x0000000001007387 */ /* 0x0045e40000100800 */
.L_x_442:
[----:B------:R-:W3:Y:S04]  /*e600*/  LDL R7, [R1+0x4] ;  /* 0x0000040001077983 */ /* 0x000ee80000100800 */
[----:B-12---:R-:W3:Y:S04]  /*e610*/  LDL R0, [R1+0x8] ;  /* 0x0000080001007983 */ /* 0x006ee80000100800 */
[----:B------:R-:W2:Y:S01]  /*e620*/  LDL R2, [R1+0x10] ;  /* 0x0000100001027983 */ /* 0x000ea20000100800 */
[----:B---3--:R-:W-:Y:S01]  /*e630*/  IMAD R0, R0, 0x8, R7 ;  /* 0x0000000800007824 */ /* 0x008fe200078e0207 */
[----:B--2---:R-:W-:-:S04]  /*e640*/  SHF.L.U32 R2, R2, 0x1f, RZ ;  /* 0x0000001f02027819 */ /* 0x004fc800000006ff */
[----:B------:R-:W1:Y:S02]  /*e650*/  SYNCS.PHASECHK.TRANS64.TRYWAIT P0, [R0+URZ+0x36840], R2 ;  /* 0x03684002000075a7 */ /* 0x000e64000800017f */
[----:B-1----:R-:W-:Y:S05]  /*e660*/  @!P0 BRA `(.L_x_443) ;  /* 0x0000004c00b48947 */ /* 0x002fea0003800000 */
.L_x_553:
[----:B------:R-:W2:Y:S02]  /*e670*/  S2R R3, SR_TID.X ;  /* 0x0000000000037919 */ /* 0x000ea40000002100 */
        /* <DEDUP_REMOVED lines=10> */
.L_x_444:
[----:B------:R-:W2:Y:S04]  /*e720*/  LDL R7, [R1+0x4] ;  /* 0x0000040001077983 */ /* 0x000ea80000100800 */
[----:B------:R-:W2:Y:S04]  /*e730*/  LDL R6, [R1+0x8] ;  /* 0x0000080001067983 */ /* 0x000ea80000100800 */
[----:B------:R-:W3:Y:S04]  /*e740*/  LDL R5, [R1+0x14] ;  /* 0x0000140001057983 */ /* 0x000ee80000100800 */
[----:B------:R-:W4:Y:S04]  /*e750*/  LDL R4, [R1+0x18] ;  /* 0x0000180001047983 */ /* 0x000f280000100800 */
[----:B------:R-:W5:Y:S04]  /*e760*/  LDL R3, [R1] ;  /* 0x0000000001037983 */ /* 0x000f680000100800 */
[----:B-1----:R-:W5:Y:S01]  /*e770*/  LDL.LU R2, [R1+0x1c] ;  /* 0x00001c0001027983 */ /* 0x002f620000300800 */
[----:B------:R-:W-:Y:S01]  /*e780*/  R2UR UR9, R0 ;  /* 0x00000000000972ca */ /* 0x000fe200000e0000 */
[----:B------:R-:W-:Y:S01]  /*e790*/  UIADD3 UR4, UP0, UR38, 0x370, URZ ;  /* 0x0000037026047890 */ /* 0x000fe2000ff1e03f */
[----:B------:R-:W-:Y:S01]  /*e7a0*/  R2UR UR12, R18 ;  /* 0x00000000120c72ca */ /* 0x000fe200000e0000 */
[----:B------:R-:W-:Y:S01]  /*e7b0*/  UMOV UR10, URZ ;  /* 0x0000003f000a7c82 */ /* 0x000fe20008000000 */
[----:B------:R-:W-:Y:S01]  /*e7c0*/  PLOP3.LUT P0, PT, PT, PT, PT, 0x80, 0x0 ;  /* 0x000000000000781c */ /* 0x000fe20003f0f070 */
[----:B------:R-:W-:Y:S01]  /*e7d0*/  UMOV UR6, 0x0 ;  /* 0x0000000000067882 */ /* 0x000fe20000000000 */
[----:B------:R-:W-:Y:S01]  /*e7e0*/  UMOV UR7, 0x14f00000 ;  /* 0x14f0000000077882 */ /* 0x000fe20000000000 */
[----:B------:R-:W-:-:S06]  /*e7f0*/  UMOV UR16, 0x40 ;  /* 0x0000004000107882 */ /* 0x000fcc0000000000 */
[----:B------:R-:W-:Y:S01]  /*e800*/  UIADD3 UR9, UR9, 0x36830, URZ ;  /* 0x0003683009097890 */ /* 0x000fe2000fffe03f */
[----:B--2---:R-:W-:Y:S01]  /*e810*/  IMAD R0, R6, 0xa800, R7 ;  /* 0x0000a80006007824 */ /* 0x004fe200078e0207 */
[----:B---3--:R-:W-:-:S04]  /*e820*/  R2UR UR11, R5 ;  /* 0x00000000050b72ca */ /* 0x008fc800000e0000 */
[----:B------:R-:W-:Y:S02]  /*e830*/  R2UR UR8, R0 ;  /* 0x00000000000872ca */ /* 0x000fe400000e0000 */
[----:B----4-:R-:W-:Y:S02]  /*e840*/  R2UR UR5, R4 ;  /* 0x00000000040572ca */ /* 0x010fe400000e0000 */
[----:B-----5:R-:W-:Y:S02]  /*e850*/  R2UR UR13, R3 ;  /* 0x00000000030d72ca */ /* 0x020fe400000e0000 */
[----:B------:R-:W-:-:S07]  /*e860*/  LOP3.LUT R2, R2, 0xfffffffe, RZ, 0xc0, !PT ;  /* 0xfffffffe02027812 */ /* 0x000fce00078ec0ff */
[----:B------:R-:W-:Y:S01]  /*e870*/  UIADD3 UR14, UR8, 0x21400, URZ ;  /* 0x00021400080e7890 */ /* 0x000fe2000fffe03f */
[----:B------:R-:W-:Y:S01]  /*e880*/  @P0 LOP3.LUT R2, R2, 0x1, RZ, 0xfc, !PT ;  /* 0x0000000102020812 */ /* 0x000fe200078efcff */
[----:B------:R-:W-:Y:S02]  /*e890*/  UIMAD UR11, UR11, 0x70, UR5 ;  /* 0x000000700b0b78a4 */ /* 0x000fe4000f8e0205 */
[----:B------:R-:W-:Y:S02]  /*e8a0*/  UIADD3.X UR5, URZ, UR39, URZ, UP0, !UPT ;  /* 0x000000273f057290 */ /* 0x000fe400087fe43f */
[----:B------:R-:W-:Y:S01]  /*e8b0*/  UIADD3 UR15, UR8, 0x24c00, URZ ;  /* 0x00024c00080f7890 */ /* 0x000fe2000fffe03f */
[----:B------:R2:W-:Y:S01]  /*e8c0*/  STL [R1+0x1c], R2 ;  /* 0x00001c0201007387 */ /* 0x0005e20000100800 */
[----:B------:R-:W-:-:S03]  /*e8d0*/  UIADD3 UR17, UR8, 0x28400, URZ ;  /* 0x0002840008117890 */ /* 0x000fc6000fffe03f */
[----:B------:R-:W-:Y:S01]  /*e8e0*/  UMOV UR8, UR14 ;  /* 0x0000000e00087c82 */ /* 0x000fe20008000000 */
[----:B------:R-:W-:Y:S01]  /*e8f0*/  UMOV UR14, 0x80 ;  /* 0x00000080000e7882 */ /* 0x000fe20000000000 */
[----:B------:R1:W-:Y:S02]  /*e900*/  UTMALDG.4D [UR8], [UR4], desc[UR6] ;  /* 0x00000608040075b4 */ /* 0x0003e40008019000 */
[----:B-1----:R-:W-:Y:S01]  /*e910*/  UMOV UR8, UR15 ;  /* 0x0000000f00087c82 */ /* 0x002fe20008000000 */
[----:B------:R-:W-:Y:S02]  /*e920*/  UMOV UR10, UR16 ;  /* 0x00000010000a7c82 */ /* 0x000fe40008000000 */
[----:B------:R1:W-:Y:S02]  /*e930*/  UTMALDG.4D [UR8], [UR4], desc[UR6] ;  /* 0x00000608040075b4 */ /* 0x0003e40008019000 */
[----:B-1----:R-:W-:Y:S01]  /*e940*/  UMOV UR8, UR17 ;  /* 0x0000001100087c82 */ /* 0x002fe20008000000 */
[----:B------:R-:W-:-:S02]  /*e950*/  UMOV UR10, UR14 ;  /* 0x0000000e000a7c82 */ /* 0x000fc40008000000 */
[----:B------:R2:W-:Y:S02]  /*e960*/  UTMALDG.4D [UR8], [UR4], desc[UR6] ;  /* 0x00000608040075b4 */ /* 0x0005e40008019000 */
[----:B--2---:R-:W-:Y:S01]  /*e970*/  NOP ;  /* 0x0000000000007918 */ /* 0x004fe20000000000 */
.L_x_440:
[----:B------:R-:W2:Y:S04]  /*e980*/  LDL R2, [R1+0x4] ;  /* 0x0000040001027983 */ /* 0x000ea80000100800 */
[----:B------:R-:W3:Y:S04]  /*e990*/  LDL.LU R3, [R1+0x34] ;  /* 0x0000340001037983 */ /* 0x000ee80000300800 */
[----:B------:R-:W4:Y:S04]  /*e9a0*/  LDL.LU R5, [R1+0x28] ;  /* 0x0000280001057983 */ /* 0x000f280000300800 */
[----:B-1----:R-:W5:Y:S01]  /*e9b0*/  LDL.LU R4, [R1+0x38] ;  /* 0x0000380001047983 */ /* 0x002f620000300800 */
[----:B------:R-:W-:Y:S05]  /*e9c0*/  WARPSYNC.ALL ;  /* 0x0000000000007948 */ /* 0x000fea0003800000 */
[----:B------:R-:W-:Y:S01]  /*e9d0*/  ULDC.64 UR4, c[0x0][0x298] ;  /* 0x0000a60000047ab9 */ /* 0x000fe20000000a00 */
[----:B------:R-:W-:Y:S01]  /*e9e0*/  ULDC.64 UR6, c[0x0][0xa00] ;  /* 0x0002800000067ab9 */ /* 0x000fe20000000a00 */
[----:B------:R-:W-:Y:S01]  /*e9f0*/  BSSY B6, `(.L_x_445) ;  /* 0x0000024000067945 */ /* 0x000fe20003800000 */
[----:B------:R-:W-:Y:S01]  /*ea00*/  BAR.SYNC.DEFER_BLOCKING 0x8, 0x180 ;  /* 0x0206000000007b1d */ /* 0x000fe20000010000 */
[----:B------:R-:W-:-:S04]  /*ea10*/  ISETP.NE.U32.AND P0, PT, RZ, UR6, PT ;  /* 0x00000006ff007c0c */ /* 0x000fc8000bf05070 */
[----:B------:R-:W-:Y:S01]  /*ea20*/  ISETP.NE.AND.EX P0, PT, RZ, UR7, PT, P0 ;  /* 0x00000007ff007c0c */ /* 0x000fe2000bf05300 */
[----:B--2---:R-:W-:Y:S01]  /*ea30*/  VIADD R2, R2, 0x15400 ;  /* 0x0001540002027836 */ /* 0x004fe20000000000 */
[----:B---3--:R-:W-:-:S04]  /*ea40*/  SHF.R.S32.HI R0, RZ, 0x1f, R3 ;  /* 0x0000001fff007819 */ /* 0x008fc80000011403 */
[----:B------:R-:W-:Y:S02]  /*ea50*/  LOP3.LUT P1, RZ, R2, 0x3ff, RZ, 0xc0, !PT ;  /* 0x000003ff02ff7812 */ /* 0x000fe4000782c0ff */
[----:B----4-:R-:W-:Y:S01]  /*ea60*/  SEL R5, R5, RZ, !P0 ;  /* 0x000000ff05057207 */ /* 0x010fe20004000000 */
[----:B------:R-:W-:Y:S01]  /*ea70*/  IMAD R0, R0, UR4, RZ ;  /* 0x0000000400007c24 */ /* 0x000fe2000f8e02ff */
[----:B-----5:R-:W-:-:S03]  /*ea80*/  SEL R4, R4, RZ, !P0 ;  /* 0x000000ff04047207 */ /* 0x020fc60004000000 */
[C---:B------:R-:W-:Y:S02]  /*ea90*/  IMAD R0, R3.reuse, UR5, R0 ;  /* 0x0000000503007c24 */ /* 0x040fe4000f8e0200 */
[----:B------:R-:W-:-:S05]  /*eaa0*/  IMAD.WIDE.U32 R2, R3, UR4, RZ ;  /* 0x0000000403027c25 */ /* 0x000fca000f8e00ff */
[----:B------:R1:W-:Y:S04]  /*eab0*/  STL.64 [R1+0x48], R2 ;  /* 0x0000480201007387 */ /* 0x0003e80000100a00 */
[----:B------:R2:W-:Y:S04]  /*eac0*/  STL [R1+0x28], R5 ;  /* 0x0000280501007387 */ /* 0x0005e80000100800 */
[----:B------:R2:W-:Y:S01]  /*ead0*/  STL [R1+0x54], R4 ;  /* 0x0000540401007387 */ /* 0x0005e20000100800 */
[----:B-1----:R-:W-:Y:S01]  /*eae0*/  IMAD.IADD R2, R3, 0x1, R0 ;  /* 0x0000000103027824 */ /* 0x002fe200078e0200 */
[----:B------:R-:W-:-:S05]  /*eaf0*/  SHF.R.S32.HI R0, RZ, 0x1f, R18 ;  /* 0x0000001fff007819 */ /* 0x000fca0000011412 */
[----:B------:R2:W-:Y:S04]  /*eb00*/  STL [R1+0x38], R0 ;  /* 0x0000380001007387 */ /* 0x0005e80000100800 */
[----:B------:R2:W-:Y:S01]  /*eb10*/  STL [R1+0x34], R2 ;  /* 0x0000340201007387 */ /* 0x0005e20000100800 */
[----:B------:R-:W-:Y:S05]  /*eb20*/  @!P1 BRA `(.L_x_446) ;  /* 0x0000000000409947 */ /* 0x000fea0003800000 */
[----:B--2---:R-:W-:Y:S01]  /*eb30*/  MOV R2, 0x0 ;  /* 0x0000000000027802 */ /* 0x004fe20000000f00 */
[----:B------:R-:W-:Y:S01]  /*eb40*/  ULDC.64 UR6, c[0x4][0xa8] ;  /* 0x01002a0000067ab9 */ /* 0x000fe20000000a00 */
[----:B------:R-:W-:Y:S01]  /*eb50*/  ULDC.64 UR8, c[0x4][0xb0] ;  /* 0x01002c0000087ab9 */ /* 0x000fe20000000a00 */
[----:B------:R-:W-:Y:S01]  /*eb60*/  ULDC.64 UR4, c[0x4][0x20] ;  /* 0x0100080000047ab9 */ /* 0x000fe20000000a00 */
[----:B------:R-:W-:Y:S02]  /*eb70*/  IMAD.U32 R4, RZ, RZ, UR6 ;  /* 0x00000006ff047e24 */ /* 0x000fe4000f8e00ff */
[----:B------:R-:W1:Y:S01]  /*eb80*/  LDC.64 R2, c[0x4][R2] ;  /* 0x0100000002027b82 */ /* 0x000e620000000a00 */
[----:B------:R-:W-:Y:S02]  /*eb90*/  IMAD.U32 R5, RZ, RZ, UR7 ;  /* 0x00000007ff057e24 */ /* 0x000fe4000f8e00ff */
[----:B------:R-:W-:Y:S02]  /*eba0*/  IMAD.U32 R6, RZ, RZ, UR8 ;  /* 0x00000008ff067e24 */ /* 0x000fe4000f8e00ff */
[----:B------:R-:W-:-:S02]  /*ebb0*/  IMAD.U32 R7, RZ, RZ, UR9 ;  /* 0x00000009ff077e24 */ /* 0x000fc4000f8e00ff */
[----:B------:R-:W-:Y:S02]  /*ebc0*/  IMAD.U32 R10, RZ, RZ, UR4 ;  /* 0x00000004ff0a7e24 */ /* 0x000fe4000f8e00ff */
[----:B------:R-:W-:Y:S02]  /*ebd0*/  IMAD.U32 R11, RZ, RZ, UR5 ;  /* 0x00000005ff0b7e24 */ /* 0x000fe4000f8e00ff */
[----:B------:R-:W-:Y:S02]  /*ebe0*/  IMAD.MOV.U32 R8, RZ, RZ, 0x70 ;  /* 0x00000070ff087424 */ /* 0x000fe400078e00ff */
[----:B0-----:R-:W-:Y:S02]  /*ebf0*/  IMAD.MOV.U32 R12, RZ, RZ, 0x1 ;  /* 0x00000001ff0c7424 */ /* 0x001fe400078e00ff */
[----:B------:R-:W-:-:S07]  /*ec00*/  IMAD.MOV.U32 R13, RZ, RZ, RZ ;  /* 0x000000ffff0d7224 */ /* 0x000fce00078e00ff */
[----:B------:R-:W-:-:S07]  /*ec10*/  LEPC R20, `(.L_x_446) ;  /* 0x000000001014794e */ /* 0x000fce0000000000 */
[----:B-1----:R-:W-:Y:S05]  /*ec20*/  CALL.ABS.NOINC R2 ;  /* 0x0000000002007343 */ /* 0x002fea0003c00000 */
.L_x_446:
[----:B------:R-:W-:Y:S05]  /*ec30*/  BSYNC B6 ;  /* 0x0000000000067941 */ /* 0x000fea0003800000 */
.L_x_445:
[----:B--2---:R-:W2:Y:S01]  /*ec40*/  LDL.LU R4, [R1+0x34] ;  /* 0x0000340001047983 */ /* 0x004ea20000300800 */
[----:B------:R-:W1:Y:S01]  /*ec50*/  LDC R7, c[0x0][0x448] ;  /* 0x00011200ff077b82 */ /* 0x000e620000000800 */
[----:B------:R-:W-:Y:S01]  /*ec60*/  ULDC.64 UR4, c[0x0][0x2d8] ;  /* 0x0000b60000047ab9 */ /* 0x000fe20000000a00 */
[----:B------:R-:W-:Y:S01]  /*ec70*/  IMAD.SHL.U32 R17, R17, 0x80, RZ ;  /* 0x0000008011117824 */ /* 0x000fe200078e00ff */
[----:B------:R-:W2:Y:S01]  /*ec80*/  LDL.LU.64 R2, [R1+0x48] ;  /* 0x0000480001027983 */ /* 0x000ea20000300a00 */
[----:B------:R-:W-:-:S03]  /*ec90*/  ULDC.64 UR6, c[0x0][0x280] ;  /* 0x0000a00000067ab9 */ /* 0x000fc60000000a00 */
[----:B------:R-:W3:Y:S04]  /*eca0*/  LDL.LU R0, [R1+0x38] ;  /* 0x0000380001007983 */ /* 0x000ee80000300800 */
[----:B------:R-:W4:Y:S04]  /*ecb0*/  LDL.LU R6, [R1+0x54] ;  /* 0x0000540001067983 */ /* 0x000f280000300800 */
[----:B------:R-:W4:Y:S01]  /*ecc0*/  LDL.LU R5, [R1+0x28] ;  /* 0x0000280001057983 */ /* 0x000f220000300800 */
[----:B------:R-:W0:Y:S01]  /*ecd0*/  S2R R8, SR_TID.X ;  /* 0x0000000000087919 */ /* 0x000e220000002100 */
[----:B-1----:R-:W-:Y:S01]  /*ece0*/  ISETP.NE.AND P0, PT, R7, 0x1, PT ;  /* 0x000000010700780c */ /* 0x002fe20003f05270 */
[----:B0-----:R-:W-:-:S05]  /*ecf0*/  IMAD.SHL.U32 R10, R8, 0x8, RZ ;  /* 0x00000008080a7824 */ /* 0x001fca00078e00ff */
[----:B------:R-:W-:-:S04]  /*ed00*/  LOP3.LUT R10, R10, 0x38, RZ, 0xc0, !PT ;  /* 0x000000380a0a7812 */ /* 0x000fc800078ec0ff */
[C---:B------:R-:W-:Y:S02]  /*ed10*/  LOP3.LUT R9, R10.reuse, 0x40, RZ, 0xfc, !PT ;  /* 0x000000400a097812 */ /* 0x040fe400078efcff */
[----:B------:R-:W-:Y:S01]  /*ed20*/  LOP3.LUT R8, R10, 0x80, RZ, 0xfc, !PT ;  /* 0x000000800a087812 */ /* 0x000fe200078efcff */
[----:B--2---:R-:W-:Y:S02]  /*ed30*/  IMAD.MOV.U32 R3, RZ, RZ, R4 ;  /* 0x000000ffff037224 */ /* 0x004fe400078e0004 */
[----:B------:R-:W0:Y:S01]  /*ed40*/  S2R R4, SR_TID.X ;  /* 0x0000000000047919 */ /* 0x000e220000002100 */
[----:B---3--:R-:W-:Y:S02]  /*ed50*/  IMAD R0, R0, UR4, RZ ;  /* 0x0000000400007c24 */ /* 0x008fe4000f8e02ff */
[----:B------:R-:W-:-:S04]  /*ed60*/  IMAD.WIDE.U32 R2, R18, UR4, R2 ;  /* 0x0000000412027c25 */ /* 0x000fc8000f8e0002 */
[----:B------:R-:W-:Y:S01]  /*ed70*/  IMAD R0, R18, UR5, R0 ;  /* 0x0000000512007c24 */ /* 0x000fe2000f8e0200 */
[----:B------:R-:W-:-:S03]  /*ed80*/  ULDC.64 UR4, c[0x0][0x2e0] ;  /* 0x0000b80000047ab9 */ /* 0x000fc60000000a00 */
[----:B------:R-:W-:Y:S02]  /*ed90*/  IMAD.IADD R3, R3, 0x1, R0 ;  /* 0x0000000103037824 */ /* 0x000fe400078e0200 */
[----:B----4-:R-:W-:Y:S02]  /*eda0*/  IMAD R0, R6, UR4, RZ ;  /* 0x0000000406007c24 */ /* 0x010fe4000f8e02ff */
[C---:B------:R-:W-:Y:S01]  /*edb0*/  IMAD.WIDE.U32 R2, R5.reuse, UR4, R2 ;  /* 0x0000000405027c25 */ /* 0x040fe2000f8e0002 */
[----:B------:R-:W1:Y:S03]  /*edc0*/  @P0 LDC R6, c[0x0][0x450] ;  /* 0x00011400ff060b82 */ /* 0x000e660000000800 */
[----:B------:R-:W-:Y:S01]  /*edd0*/  IMAD R0, R5, UR5, R0 ;  /* 0x0000000505007c24 */ /* 0x000fe2000f8e0200 */
[----:B------:R-:W-:-:S03]  /*ede0*/  ULDC.64 UR4, c[0x0][0x2d0] ;  /* 0x0000b40000047ab9 */ /* 0x000fc60000000a00 */
[----:B------:R-:W-:Y:S01]  /*edf0*/  IMAD.IADD R3, R3, 0x1, R0 ;  /* 0x0000000103037824 */ /* 0x000fe200078e0200 */
[C---:B0-----:R-:W-:Y:S01]  /*ee00*/  LOP3.LUT R5, R4.reuse, 0x7f, RZ, 0xc0, !PT ;  /* 0x0000007f04057812 */ /* 0x041fe200078ec0ff */
[----:B------:R-:W-:-:S03]  /*ee10*/  IMAD.SHL.U32 R4, R4, 0x10, RZ ;  /* 0x0000001004047824 */ /* 0x000fc600078e00ff */
[----:B------:R-:W-:-:S04]  /*ee20*/  SHF.R.U32.HI R5, RZ, 0x3, R5 ;  /* 0x00000003ff057819 */ /* 0x000fc80000011605 */
[----:B------:R-:W-:Y:S02]  /*ee30*/  LOP3.LUT R4, R5, 0x70, R4, 0xf8, !PT ;  /* 0x0000007005047812 */ /* 0x000fe400078ef804 */
[----:B------:R-:W0:Y:S02]  /*ee40*/  @P0 LDC R5, c[0x0][0x44c] ;  /* 0x00011300ff050b82 */ /* 0x000e240000000800 */
[----:B------:R-:W-:-:S05]  /*ee50*/  LOP3.LUT R0, R4, R17, RZ, 0xfc, !PT ;  /* 0x0000001104007212 */ /* 0x000fca00078efcff */
[----:B------:R-:W-:Y:S02]  /*ee60*/  IMAD.MOV.U32 R4, RZ, RZ, R0 ;  /* 0x000000ffff047224 */ /* 0x000fe400078e0000 */
[----:B0-----:R-:W-:-:S05]  /*ee70*/  @P0 IMAD.HI.U32 R5, R0, R5, RZ ;  /* 0x0000000500050227 */ /* 0x001fca00078e00ff */
[----:B-1----:R-:W-:-:S05]  /*ee80*/  @P0 SHF.R.U32.HI R4, RZ, R6, R5 ;  /* 0x00000006ff040219 */ /* 0x002fca0000011605 */
[----:B------:R-:W-:Y:S02]  /*ee90*/  IMAD.MOV R5, RZ, RZ, -R4 ;  /* 0x000000ffff057224 */ /* 0x000fe400078e0a04 */
[----:B------:R-:W-:-:S04]  /*eea0*/  IMAD.WIDE.U32 R2, R4, UR4, R2 ;  /* 0x0000000404027c25 */ /* 0x000fc8000f8e0002 */
[----:B------:R-:W-:Y:S01]  /*eeb0*/  IMAD R0, R7, R5, R0 ;  /* 0x0000000507007224 */ /* 0x000fe200078e0200 */
[----:B------:R-:W-:-:S05]  /*eec0*/  SHF.R.S32.HI R5, RZ, 0x1f, R4 ;  /* 0x0000001fff057819 */ /* 0x000fca0000011404 */
[----:B------:R-:W-:-:S04]  /*eed0*/  IMAD R5, R5, UR4, RZ ;  /* 0x0000000405057c24 */ /* 0x000fc8000f8e02ff */
[----:B------:R-:W-:Y:S01]  /*eee0*/  IMAD R4, R4, UR5, R5 ;  /* 0x0000000504047c24 */ /* 0x000fe2000f8e0205 */
[----:B------:R-:W-:-:S03]  /*eef0*/  ULDC.64 UR4, c[0x0][0x2c8] ;  /* 0x0000b20000047ab9 */ /* 0x000fc60000000a00 */
[----:B------:R-:W-:Y:S01]  /*ef00*/  IMAD.IADD R3, R3, 0x1, R4 ;  /* 0x0000000103037824 */ /* 0x000fe200078e0204 */
[----:B------:R-:W-:Y:S01]  /*ef10*/  SHF.R.S32.HI R4, RZ, 0x1f, R0 ;  /* 0x0000001fff047819 */ /* 0x000fe20000011400 */
[----:B------:R-:W-:-:S04]  /*ef20*/  IMAD.WIDE.U32 R2, R0, UR4, R2 ;  /* 0x0000000400027c25 */ /* 0x000fc8000f8e0002 */
[----:B------:R-:W-:Y:S01]  /*ef30*/  IMAD R4, R4, UR4, RZ ;  /* 0x0000000404047c24 */ /* 0x000fe2000f8e02ff */
[----:B------:R-:W-:Y:S02]  /*ef40*/  ULDC UR4, c[0x0][0x2b8] ;  /* 0x0000ae0000047ab9 */ /* 0x000fe40000000800 */
[----:B------:R-:W-:Y:S01]  /*ef50*/  ISETP.GE.AND P2, PT, R10, UR4, PT ;  /* 0x000000040a007c0c */ /* 0x000fe2000bf46270 */
[----:B------:R-:W-:Y:S01]  /*ef60*/  IMAD R0, R0, UR5, R4 ;  /* 0x0000000500007c24 */ /* 0x000fe2000f8e0204 */
[----:B------:R0:W5:Y:S01]  /*ef70*/  LDL R10, [R1+0x24] ;  /* 0x00002400010a7983 */ /* 0x0001620000100800 */
[----:B------:R-:W-:Y:S02]  /*ef80*/  LEA R4, P3, R2, UR6, 0x1 ;  /* 0x0000000602047c11 */ /* 0x000fe4000f8608ff */
[----:B------:R-:W-:Y:S01]  /*ef90*/  IMAD.IADD R0, R3, 0x1, R0 ;  /* 0x0000000103007824 */ /* 0x000fe200078e0200 */
[----:B------:R-:W-:Y:S02]  /*efa0*/  ISETP.GE.AND P1, PT, R9, UR4, PT ;  /* 0x0000000409007c0c */ /* 0x000fe4000bf26270 */
[----:B------:R-:W-:Y:S01]  /*efb0*/  ISETP.GE.AND P0, PT, R8, UR4, PT ;  /* 0x0000000408007c0c */ /* 0x000fe2000bf06270 */
[----:B------:R-:W-:Y:S01]  /*efc0*/  UMOV UR4, 0xffffffff ;  /* 0xffffffff00047882 */ /* 0x000fe20000000000 */
[----:B------:R-:W-:-:S02]  /*efd0*/  LEA.HI.X R0, R2, UR7, R0, 0x1, P3 ;  /* 0x0000000702007c11 */ /* 0x000fc400098f0c00 */
[----:B0-----:R-:W-:Y:S09]  /*efe0*/  BRA.DIV UR4, `(.L_x_447) ;  /* 0x0000004604687947 */ /* 0x001ff2000b800000 */
[----:B------:R-:W0:Y:S02]  /*eff0*/  S2R R5, SR_TID.X ;  /* 0x0000000000057919 */ /* 0x000e240000002100 */
[----:B0-----:R-:W-:-:S04]  /*f000*/  LOP3.LUT R5, R5, 0x7f, RZ, 0xc0, !PT ;  /* 0x0000007f05057812 */ /* 0x001fc800078ec0ff */
[----:B------:R-:W-:Y:S02]  /*f010*/  SHF.R.U32.HI R6, RZ, 0x3, R5 ;  /* 0x00000003ff067819 */ /* 0x000fe40000011605 */
[----:B------:R-:W2:Y:S03]  /*f020*/  LDL.LU R5, [R1+0x3c] ;  /* 0x00003c0001057983 */ /* 0x000ea60000300800 */
[----:B------:R-:W-:Y:S01]  /*f030*/  IMAD.IADD R2, R6, 0x1, R17 ;  /* 0x0000000106027824 */ /* 0x000fe200078e0211 */
[----:B------:R-:W-:Y:S01]  /*f040*/  SHFL.IDX PT, R9, R0, 0x1, 0x181f ;  /* 0x00381f0000097f89 */ /* 0x000fe200000e0000 */
[----:B------:R-:W0:Y:S02]  /*f050*/  S2R R6, SR_TID.X ;  /* 0x0000000000067919 */ /* 0x000e240000002100 */
[----:B0-----:R-:W-:Y:S02]  /*f060*/  IMAD.SHL.U32 R11, R6, 0x8, RZ ;  /* 0x00000008060b7824 */ /* 0x001fe400078e00ff */
[----:B------:R-:W-:Y:S03]  /*f070*/  SHFL.IDX PT, R6, R0, RZ, 0x181f ;  /* 0x00181fff00067589 */ /* 0x000fe600000e0000 */
[----:B------:R-:W-:Y:S01]  /*f080*/  LOP3.LUT R11, R11, 0x38, RZ, 0xc0, !PT ;  /* 0x000000380b0b7812 */ /* 0x000fe200078ec0ff */
[----:B--2---:R-:W-:-:S02]  /*f090*/  IMAD R3, R5, R7, RZ ;  /* 0x0000000705037224 */ /* 0x004fc400078e02ff */
[----:B------:R-:W0:Y:S01]  /*f0a0*/  SHFL.IDX PT, R7, R4, RZ, 0x181f ;  /* 0x00181fff04077589 */ /* 0x000e2200000e0000 */
[C---:B------:R-:W-:Y:S02]  /*f0b0*/  VIADD R5, R2.reuse, 0x10 ;  /* 0x0000001002057836 */ /* 0x040fe40000000000 */
[----:B------:R-:W-:-:S03]  /*f0c0*/  ISETP.GE.AND P4, PT, R2, R3, PT ;  /* 0x000000030200720c */ /* 0x000fc60003f86270 */
[----:B------:R-:W-:Y:S02]  /*f0d0*/  ISETP.GE.AND P3, PT, R5, R3, PT ;  /* 0x000000030500720c */ /* 0x000fe40003f66270 */
[----:B------:R-:W1:Y:S08]  /*f0e0*/  SHFL.IDX PT, R5, R4, 0x1, 0x181f ;  /* 0x00381f0004057f89 */ /* 0x000e7000000e0000 */
[----:B0-----:R-:W-:-:S05]  /*f0f0*/  @!P4 LEA R7, P5, R11, R7, 0x1 ;  /* 0x000000070b07c211 */ /* 0x001fca00078a08ff */
[----:B------:R-:W-:Y:S01]  /*f100*/  @!P4 IMAD.X R6, RZ, RZ, R6, P5 ;  /* 0x000000ffff06c224 */ /* 0x000fe200028e0606 */
[----:B-1----:R-:W-:-:S04]  /*f110*/  @!P3 LEA R8, P5, R11, R5, 0x1 ;  /* 0x000000050b08b211 */ /* 0x002fc800078a08ff */
[----:B------:R-:W-:Y:S01]  /*f120*/  @!P4 LOP3.LUT R7, R7, R6, RZ, 0x3c, !PT ;  /* 0x000000060707c212 */ /* 0x000fe200078e3cff */
[----:B------:R-:W-:-:S03]  /*f130*/  @!P3 IMAD.X R5, RZ, RZ, R9, P5 ;  /* 0x000000ffff05b224 */ /* 0x000fc600028e0609 */
[----:B------:R-:W-:-:S04]  /*f140*/  @!P4 LOP3.LUT R6, R7, R6, RZ, 0x3c, !PT ;  /* 0x000000060706c212 */ /* 0x000fc800078e3cff */
[----:B------:R-:W-:-:S05]  /*f150*/  @!P4 LOP3.LUT R7, R7, R6, RZ, 0x3c, !PT ;  /* 0x000000060707c212 */ /* 0x000fca00078e3cff */
[----:B-----5:R-:W-:Y:S04]  /*f160*/  @!P4 LDGSTS.E.BYPASS.LTC128B.128 [R10+0x15400], desc[UR60][R6.64], !P2 ;  /* 0x15400000060acfae */ /* 0x020fe8000d101d7c */
[----:B------:R-:W-:Y:S04]  /*f170*/  @!P4 LDGSTS.E.BYPASS.LTC128B.128 [R10+0x19400], desc[UR60][R6.64+0x80], !P1 ;  /* 0x19400080060acfae */ /* 0x000fe8000c901d7c */
[----:B------:R0:W-:Y:S02]  /*f180*/  @!P4 LDGSTS.E.BYPASS.LTC128B.128 [R10+0x1d400], desc[UR60][R6.64+0x100], !P0 ;  /* 0x1d400100060acfae */ /* 0x0001e4000c101d7c */
[----:B0-----:R-:W-:-:S02]  /*f190*/  @!P3 IMAD.MOV.U32 R6, RZ, RZ, R8 ;  /* 0x000000ffff06b224 */ /* 0x001fc400078e0008 */
[----:B------:R-:W-:Y:S01]  /*f1a0*/  @!P3 IMAD.MOV.U32 R7, RZ, RZ, R5 ;  /* 0x000000ffff07b224 */ /* 0x000fe200078e0005 */
[----:B------:R-:W-:Y:S01]  /*f1b0*/  SHFL.IDX PT, R8, R0, 0x2, 0x181f ;  /* 0x00581f0000087f89 */ /* 0x000fe200000e0000 */
[----:B------:R-:W-:-:S03]  /*f1c0*/  VIADD R5, R2, 0x20 ;  /* 0x0000002002057836 */ /* 0x000fc60000000000 */
[----:B------:R-:W-:Y:S04]  /*f1d0*/  @!P3 LDGSTS.E.BYPASS.LTC128B.128 [R10+0x15c00], desc[UR60][R6.64], !P2 ;  /* 0x15c00000060abfae */ /* 0x000fe8000d101d7c */
[----:B------:R-:W-:Y:S04]  /*f1e0*/  @!P3 LDGSTS.E.BYPASS.LTC128B.128 [R10+0x19c00], desc[UR60][R6.64+0x80], !P1 ;  /* 0x19c00080060abfae */ /* 0x000fe8000c901d7c */
[----:B------:R0:W-:Y:S01]  /*f1f0*/  @!P3 LDGSTS.E.BYPASS.LTC128B.128 [R10+0x1dc00], desc[UR60][R6.64+0x100], !P0 ;  /* 0x1dc00100060abfae */ /* 0x0001e2000c101d7c */
[----:B------:R-:W-:-:S03]  /*f200*/  ISETP.GE.AND P3, PT, R5, R3, PT ;  /* 0x000000030500720c */ /* 0x000fc60003f66270 */
[----:B------:R-:W1:Y:S10]  /*f210*/  SHFL.IDX PT, R5, R4, 0x2, 0x181f ;  /* 0x00581f0004057f89 */ /* 0x000e7400000e0000 */
        /* <DEDUP_REMOVED lines=38> */
[----:B------:R-:W-:Y:S02]  /*f480*/  @!P3 LDGSTS.E.BYPASS.LTC128B.128 [R10+0x17c00], desc[UR60][R6.64], !P2 ;  /* 0x17c00000060abfae */ /* 0x000fe4000d101d7c */
[----:B------:R-:W-:Y:S02]  /*f490*/  ISETP.GE.AND P4, PT, R5, R3, PT ;  /* 0x000000030500720c */ /* 0x000fe40003f86270 */
[----:B------:R-:W0:Y:S04]  /*f4a0*/  SHFL.IDX PT, R5, R4, 0x6, 0x181f ;  /* 0x00d81f0004057f89 */ /* 0x000e2800000e0000 */
[----:B------:R-:W-:Y:S04]  /*f4b0*/  @!P3 LDGSTS.E.BYPASS.LTC128B.128 [R10+0x1bc00], desc[UR60][R6.64+0x80], !P1 ;  /* 0x1bc00080060abfae */ /* 0x000fe8000c901d7c */
[----:B------:R1:W-:Y:S04]  /*f4c0*/  @!P3 LDGSTS.E.BYPASS.LTC128B.128 [R10+0x1fc00], desc[UR60][R6.64+0x100], !P0 ;  /* 0x1fc00100060abfae */ /* 0x0003e8000c101d7c */
[----:B------:R-:W-:Y:S04]  /*f4d0*/  SHFL.IDX PT, R4, R4, 0x7, 0x181f ;  /* 0x00f81f0004047f89 */ /* 0x000fe800000e0000 */
[----:B-1----:R-:W1:Y:S01]  /*f4e0*/  SHFL.IDX PT, R6, R0, 0x6, 0x181f ;  /* 0x00d81f0000067f89 */ /* 0x002e6200000e0000 */
[----:B0-----:R-:W-:-:S03]  /*f4f0*/  @!P4 LEA R5, P3, R11, R5, 0x1 ;  /* 0x000000050b05c211 */ /* 0x001fc600078608ff */
[----:B------:R-:W2:Y:S02]  /*f500*/  SHFL.IDX PT, R0, R0, 0x7, 0x181f ;  /* 0x00f81f0000007f89 */ /* 0x000ea400000e0000 */
[----:B-1----:R-:W-:-:S04]  /*f510*/  @!P4 IMAD.X R6, RZ, RZ, R6, P3 ;  /* 0x000000ffff06c224 */ /* 0x002fc800018e0606 */
[----:B------:R-:W-:Y:S02]  /*f520*/  @!P4 IMAD.MOV.U32 R7, RZ, RZ, R6 ;  /* 0x000000ffff07c224 */ /* 0x000fe400078e0006 */
[----:B------:R-:W-:-:S05]  /*f530*/  @!P4 IMAD.MOV.U32 R6, RZ, RZ, R5 ;  /* 0x000000ffff06c224 */ /* 0x000fca00078e0005 */
[----:B------:R1:W-:Y:S04]  /*f540*/  @!P4 LDGSTS.E.BYPASS.LTC128B.128 [R10+0x18400], desc[UR60][R6.64], !P2 ;  /* 0x18400000060acfae */ /* 0x0003e8000d101d7c */
[----:B------:R1:W-:Y:S04]  /*f550*/  @!P4 LDGSTS.E.BYPASS.LTC128B.128 [R10+0x1c400], desc[UR60][R6.64+0x80], !P1 ;  /* 0x1c400080060acfae */ /* 0x0003e8000c901d7c */
[----:B--2---:R1:W-:Y:S02]  /*f560*/  @!P4 LDGSTS.E.BYPASS.LTC128B.128 [R10+0x20400], desc[UR60][R6.64+0x100], !P0 ;  /* 0x20400100060acfae */ /* 0x0043e4000c101d7c */
.L_x_570:
[----:B------:R-:W-:Y:S01]  /*f570*/  VIADD R2, R2, 0x70 ;  /* 0x0000007002027836 */ /* 0x000fe20000000000 */
[----:B------:R-:W-:Y:S04]  /*f580*/  BSSY B0, `(.L_x_448) ;  /* 0x000000e000007945 */ /* 0x000fe80003800000 */
[----:B------:R-:W-:-:S13]  /*f590*/  ISETP.GE.AND P3, PT, R2, R3, PT ;  /* 0x000000030200720c */ /* 0x000fda0003f66270 */
[----:B------:R-:W-:Y:S05]  /*f5a0*/  @P3 BRA `(.L_x_449) ;  /* 0x00000000002c3947 */ /* 0x000fea0003800000 */
[----:B------:R-:W2:Y:S02]  /*f5b0*/  S2R R5, SR_TID.X ;  /* 0x0000000000057919 */ /* 0x000ea40000002100 */
[----:B--2---:R-:W-:-:S05]  /*f5c0*/  IMAD.SHL.U32 R5, R5, 0x8, RZ ;  /* 0x0000000805057824 */ /* 0x004fca00078e00ff */
[----:B------:R-:W-:-:S04]  /*f5d0*/  LOP3.LUT R5, R5, 0x38, RZ, 0xc0, !PT ;  /* 0x0000003805057812 */ /* 0x000fc800078ec0ff */
[----:B------:R-:W-:-:S04]  /*f5e0*/  LEA R2, P3, R5, R4, 0x1 ;  /* 0x0000000405027211 */ /* 0x000fc800078608ff */
[----:B------:R-:W-:-:S05]  /*f5f0*/  IADD3.X R3, RZ, R0, RZ, P3, !PT ;  /* 0x00000000ff037210 */ /* 0x000fca0001ffe4ff */
[----:B------:R-:W-:Y:S01]  /*f600*/  @!PT LDS RZ, [RZ] ;  /* 0x00000000fffff984 */ /* 0x000fe20000000800 */
[----:B------:R-:W-:Y:S01]  /*f610*/  @!PT LDS RZ, [RZ] ;  /* 0x00000000fffff984 */ /* 0x000fe20000000800 */
[----:B------:R-:W-:Y:S01]  /*f620*/  @!PT LDS RZ, [RZ] ;  /* 0x00000000fffff984 */ /* 0x000fe20000000800 */
[----:B------:R2:W-:Y:S04]  /*f630*/  LDGSTS.E.BYPASS.LTC128B.128 [R10+0x18c00], desc[UR60][R2.64], !P2 ;  /* 0x18c00000020a7fae */ /* 0x0005e8000d101d7c */
[----:B------:R2:W-:Y:S04]  /*f640*/  LDGSTS.E.BYPASS.LTC128B.128 [R10+0x1cc00], desc[UR60][R2.64+0x80], !P1 ;  /* 0x1cc00080020a7fae */ /* 0x0005e8000c901d7c */
[----:B------:R2:W-:Y:S02]  /*f650*/  LDGSTS.E.BYPASS.LTC128B.128 [R10+0x20c00], desc[UR60][R2.64+0x100], !P0 ;  /* 0x20c00100020a7fae */ /* 0x0005e4000c101d7c */
.L_x_449:
[----:B------:R-:W-:Y:S05]  /*f660*/  BSYNC B0 ;  /* 0x0000000000007941 */ /* 0x000fea0003800000 */
.L_x_448:
[----:B012---:R-:W2:Y:S01]  /*f670*/  LDL R10, [R1+0x4] ;  /* 0x00000400010a7983 */ /* 0x007ea20000100800 */
[----:B------:R-:W-:Y:S01]  /*f680*/  PLOP3.LUT P0, PT, PT, PT, PT, 0x80, 0x0 ;  /* 0x000000000000781c */ /* 0x000fe20003f0f070 */
[----:B------:R-:W-:Y:S01]  /*f690*/  NOP ;  /* 0x0000000000007918 */ /* 0x000fe20000000000 */
[----:B--2---:R-:W-:-:S11]  /*f6a0*/  VIADD R6, R10, 0x36800 ;  /* 0x000368000a067836 */ /* 0x004fd60000000000 */
.L_x_450:
[----:B------:R-:W2:Y:S01]  /*f6b0*/  LDL R2, [R1+0x4] ;  /* 0x0000040001027983 */ /* 0x000ea20000100800 */
[----:B------:R-:W-:Y:S02]  /*f6c0*/  PLOP3.LUT P1, PT, P1, P0, PT, 0xa2, 0x0 ;  /* 0x000000000000781c */ /* 0x000fe40000f21472 */
[----:B--2---:R-:W-:-:S08]  /*f6d0*/  @P0 R2UR P1, UR4, R2 ;  /* 0x00000000020402ca */ /* 0x004fd00000020000 */
[----:B------:R-:W-:-:S05]  /*f6e0*/  @P0 PLOP3.LUT P0, PT, P1, PT, PT, 0x80, 0x0 ;  /* 0x000000000000081c */ /* 0x000fca0000f0f070 */
[----:B------:R-:W-:Y:S01]  /*f6f0*/  @!P1 SYNCS.ARRIVE.TRANS64.RED.A0T1 RZ, [UR4+0x36800], RZ ;  /* 0x036800ffffff99a7 */ /* 0x000fe20008200404 */
[----:B------:R-:W-:Y:S07]  /*f700*/  @!P1 ARRIVES.LDGSTSBAR.64.TRANSCNT [UR4+0x36800] ;  /* 0x03680000ff0099b0 */ /* 0x000fee0008000a84 */
[----:B------:R-:W-:Y:S05]  /*f710*/  @P0 BRA.U.ANY `(.L_x_450) ;  /* 0xfffffffd00e40947 */ /* 0x000fea000393ffff */
[----:B------:R-:W2:Y:S02]  /*f720*/  LDL.LU R3, [R1+0x50] ;  /* 0x0000500001037983 */ /* 0x000ea40000300800 */
[----:B--2---:R-:W-:-:S05]  /*f730*/  VIADD R3, R3, 0x1 ;  /* 0x0000000103037836 */ /* 0x004fca0000000000 */
[----:B------:R0:W-:Y:S01]  /*f740*/  STL [R1+0x50], R3 ;  /* 0x0000500301007387 */ /* 0x0001e20000100800 */
[----:B------:R-:W-:-:S04]  /*f750*/  LEA.HI R0, R3, R3, RZ, 0x1 ;  /* 0x0000000303007211 */ /* 0x000fc800078f08ff */
[----:B------:R-:W-:-:S05]  /*f760*/  LOP3.LUT R0, R0, 0xfffffffe, RZ, 0xc0, !PT ;  /* 0xfffffffe00007812 */ /* 0x000fca00078ec0ff */
[----:B------:R-:W-:-:S05]  /*f770*/  IMAD.IADD R0, R3, 0x1, -R0 ;  /* 0x0000000103007824 */ /* 0x000fca00078e0a00 */
[----:B------:R-:W-:Y:S01]  /*f780*/  SHF.L.U32 R0, R0, 0x1f, RZ ;  /* 0x0000001f00007819 */ /* 0x000fe200000006ff */
[----:B------:R-:W-:Y:S01]  /*f790*/  NOP ;  /* 0x0000000000007918 */ /* 0x000fe20000000000 */
[----:B------:R0:W-:Y:S01]  /*f7a0*/  SYNCS.ARRIVE.TRANS64.A1T0 RZ, [R2+URZ+0x36800], RZ ;  /* 0x036800ff02ff79a7 */ /* 0x0001e2000810003f */
[----:B------:R-:W-:Y:S01]  /*f7b0*/  BSSY B0, `(.L_x_451) ;  /* 0x0000003000007945 */ /* 0x000fe20003800000 */
[----:B------:R-:W1:Y:S03]  /*f7c0*/  SYNCS.PHASECHK.TRANS64.TRYWAIT P0, [R2+URZ+0x36820], R0 ;  /* 0x03682000020075a7 */ /* 0x000e66000800017f */
[----:B01----:R-:W-:Y:S05]  /*f7d0*/  @!P0 BRA `(.L_x_452) ;  /* 0x0000004800588947 */ /* 0x003fea0003800000 */
.L_x_571:
[----:B------:R-:W-:Y:S05]  /*f7e0*/  BSYNC B0 ;  /* 0x0000000000007941 */ /* 0x000fea0003800000 */
.L_x_451:
[----:B0-----:R-:W2:Y:S01]  /*f7f0*/  LDL.LU R2, [R1+0x40] ;  /* 0x0000400001027983 */ /* 0x001ea20000300800 */
[----:B------:R-:W-:Y:S01]  /*f800*/  BSSY B0, `(.L_x_453) ;  /* 0x0000257000007945 */ /* 0x000fe20003800000 */
[----:B--2---:R-:W-:-:S13]  /*f810*/  ISETP.GE.AND P0, PT, R2, 0x71, PT ;  /* 0x000000710200780c */ /* 0x004fda0003f06270 */
[----:B------:R-:W-:Y:S05]  /*f820*/  @!P0 BRA `(.L_x_454) ;  /* 0x0000002400508947 */ /* 0x000fea0003800000 */
[----:B------:R-:W2:Y:S01]  /*f830*/  LDL R2, [R1+0x30] ;  /* 0x0000300001027983 */ /* 0x000ea20000100800 */
[----:B------:R-:W-:Y:S01]  /*f840*/  IMAD.MOV.U32 R0, RZ, RZ, 0x1 ;  /* 0x00000001ff007424 */ /* 0x000fe200078e00ff */
[----:B------:R-:W-:Y:S01]  /*f850*/  BSSY B2, `(.L_x_455) ;  /* 0x00000cd000027945 */ /* 0x000fe20003800000 */
[----:B--2---:R-:W-:-:S05]  /*f860*/  IMAD.MOV R9, RZ, RZ, -R2 ;  /* 0x000000ffff097224 */ /* 0x004fca00078e0a02 */
[----:B------:R-:W-:-:S05]  /*f870*/  VIADDMNMX R9, R9, R0, 0xffffffff, !PT ;  /* 0xffffffff09097446 */ /* 0x000fca0007800100 */
[----:B------:R-:W-:-:S05]  /*f880*/  IMAD.IADD R0, R2, 0x1, R9 ;  /* 0x0000000102007824 */ /* 0x000fca00078e0209 */
[----:B------:R-:W-:-:S04]  /*f890*/  LOP3.LUT R0, R0, 0x1, RZ, 0xc0, !PT ;  /* 0x0000000100007812 */ /* 0x000fc800078ec0ff */
[----:B------:R-:W-:Y:S01]  /*f8a0*/  ISETP.NE.U32.AND P0, PT, R0, 0x1, PT ;  /* 0x000000010000780c */ /* 0x000fe20003f05070 */
[----:B------:R-:W-:-:S12]  /*f8b0*/  VIADD R0, R2, 0xfffffffe ;  /* 0xfffffffe02007836 */ /* 0x000fd80000000000 */
[----:B------:R-:W-:Y:S05]  /*f8c0*/  @P0 BRA `(.L_x_456) ;  /* 0x0000000c00140947 */ /* 0x000fea0003800000 */
[----:B------:R-:W2:Y:S04]  /*f8d0*/  LDL R4, [R1+0x1c] ;  /* 0x00001c0001047983 */ /* 0x000ea80000100800 */
[----:B------:R-:W3:Y:S04]  /*f8e0*/  LDL R3, [R1+0x8] ;  /* 0x0000080001037983 */ /* 0x000ee80000100800 */
[----:B------:R-:W4:Y:S01]  /*f8f0*/  LDL R2, [R1+0x10] ;  /* 0x0000100001027983 */ /* 0x000f220000100800 */
[----:B------:R-:W-:Y:S01]  /*f900*/  BSSY B1, `(.L_x_457) ;  /* 0x00000bd000017945 */ /* 0x000fe20003800000 */
[----:B--2---:R-:W-:Y:S01]  /*f910*/  LOP3.LUT P1, RZ, R4, 0x1, RZ, 0xc0, !PT ;  /* 0x0000000104ff7812 */ /* 0x004fe2000782c0ff */
[----:B---3--:R-:W-:-:S05]  /*f920*/  VIADD R8, R3, 0x1 ;  /* 0x0000000103087836 */ /* 0x008fca0000000000 */
[----:B------:R-:W-:-:S04]  /*f930*/  ISETP.NE.AND P0, PT, R8, 0x2, PT ;  /* 0x000000020800780c */ /* 0x000fc80003f05270 */
[----:B------:R-:W-:Y:S02]  /*f940*/  SEL R10, RZ, 0x1, P0 ;  /* 0x00000001ff0a7807 */ /* 0x000fe40000000000 */
[----:B------:R-:W-:Y:S02]  /*f950*/  SEL R8, R8, RZ, P0 ;  /* 0x000000ff08087207 */ /* 0x000fe40000000000 */
[----:B----4-:R-:W-:Y:S01]  /*f960*/  LOP3.LUT R10, R2, R10, RZ, 0x3c, !PT ;  /* 0x0000000a020a7212 */ /* 0x010fe200078e3cff */
[----:B------:R-:W-:Y:S06]  /*f970*/  @!P1 BRA `(.L_x_458) ;  /* 0x0000000800d49947 */ /* 0x000fec0003800000 */
[----:B------:R0:W5:Y:S01]  /*f980*/  LDL R4, [R1] ;  /* 0x0000000001047983 */ /* 0x0001620000100800 */
[----:B------:R-:W-:Y:S02]  /*f990*/  ULDC.64 UR4, c[0x0][0x418] ;  /* 0x0001060000047ab9 */ /* 0x000fe40000000a00 */
[----:B------:R-:W-:-:S04]  /*f9a0*/  ISETP.NE.U32.AND P0, PT, RZ, UR4, PT ;  /* 0x00000004ff007c0c */ /* 0x000fc8000bf05070 */
[----:B------:R-:W-:-:S13]  /*f9b0*/  ISETP.NE.AND.EX P0, PT, RZ, UR5, PT, P0 ;  /* 0x00000005ff007c0c */ /* 0x000fda000bf05300 */
[----:B0-----:R-:W-:Y:S05]  /*f9c0*/  @!P0 BRA `(.L_x_459) ;  /* 0x00000000004c8947 */ /* 0x001fea0003800000 */
[----:B------:R-:W2:Y:S01]  /*f9d0*/  LDL R11, [R1+0x20] ;  /* 0x00002000010b7983 */ /* 0x000ea20000100800 */
[----:B------:R-:W0:Y:S01]  /*f9e0*/  LDC R5, c[0x0][0x43c] ;  /* 0x00010f00ff057b82 */ /* 0x000e220000000800 */
[----:B------:R-:W-:Y:S02]  /*f9f0*/  ULDC.64 UR6, c[0x0][0x428] ;  /* 0x00010a0000067ab9 */ /* 0x000fe40000000a00 */
[----:B------:R-:W3:Y:S01]  /*fa00*/  LDL R7, [R1+0xc] ;  /* 0x00000c0001077983 */ /* 0x000ee20000100800 */
[----:B0-----:R-:W-:-:S13]  /*fa10*/  ISETP.NE.AND P0, PT, R5, 0x1, PT ;  /* 0x000000010500780c */ /* 0x001fda0003f05270 */
[----:B------:R-:W0:Y:S02]  /*fa20*/  @P0 LDC.64 R2, c[0x0][0x440] ;  /* 0x00011000ff020b82 */ /* 0x000e240000000a00 */
[----:B0----5:R-:W-:-:S04]  /*fa30*/  @P0 IMAD.HI.U32 R4, R0, R2, RZ ;  /* 0x0000000200040227 */ /* 0x021fc800078e00ff */
[----:B------:R-:W-:Y:S01]  /*fa40*/  IMAD.MOV.U32 R2, RZ, RZ, R0 ;  /* 0x000000ffff027224 */ /* 0x000fe200078e0000 */
[----:B------:R-:W-:-:S05]  /*fa50*/  @P0 SHF.R.U32.HI R2, RZ, R3, R4 ;  /* 0x00000003ff020219 */ /* 0x000fca0000011604 */
[----:B------:R-:W-:-:S04]  /*fa60*/  IMAD.MOV R3, RZ, RZ, -R2 ;  /* 0x000000ffff037224 */ /* 0x000fc800078e0a02 */
[----:B------:R-:W-:Y:S01]  /*fa70*/  IMAD R0, R5, R3, R0 ;  /* 0x0000000305007224 */ /* 0x000fe200078e0200 */
[----:B------:R-:W-:Y:S01]  /*fa80*/  SHF.R.S32.HI R3, RZ, 0x1f, R2 ;  /* 0x0000001fff037819 */ /* 0x000fe20000011402 */
[----:B--2---:R-:W-:-:S04]  /*fa90*/  IMAD R4, R11, UR6, RZ ;  /* 0x000000060b047c24 */ /* 0x004fc8000f8e02ff */
[C---:B---3--:R-:W-:Y:S02]  /*faa0*/  IMAD R4, R7.reuse, UR7, R4 ;  /* 0x0000000707047c24 */ /* 0x048fe4000f8e0204 */
[----:B------:R-:W-:-:S04]  /*fab0*/  IMAD.WIDE.U32 R2, R7, UR6, R2 ;  /* 0x0000000607027c25 */ /* 0x000fc8000f8e0002 */
[----:B------:R-:W-:Y:S01]  /*fac0*/  IMAD.IADD R3, R4, 0x1, R3 ;  /* 0x0000000104037824 */ /* 0x000fe200078e0203 */
[----:B------:R-:W-:-:S04]  /*fad0*/  LEA R4, P0, R2, UR4, 0x2 ;  /* 0x0000000402047c11 */ /* 0x000fc8000f8010ff */
[----:B------:R-:W-:-:S05]  /*fae0*/  LEA.HI.X R5, R2, UR5, R3, 0x2, P0 ;  /* 0x0000000502057c11 */ /* 0x000fca00080f1403 */
[----:B------:R0:W5:Y:S04]  /*faf0*/  LDG.E R4, desc[UR60][R4.64] ;  /* 0x0000003c04047981 */ /* 0x000168000c1e1900 */
.L_x_459:
[----:B------:R-:W2:Y:S01]  /*fb00*/  LDL R2, [R1+0x4] ;  /* 0x0000040001027983 */ /* 0x000ea20000100800 */
[----:B------:R-:W-:Y:S01]  /*fb10*/  BSSY B3, `(.L_x_460) ;  /* 0x0000005000037945 */ /* 0x000fe20003800000 */
[----:B--2---:R-:W-:Y:S01]  /*fb20*/  IMAD R3, R8, 0x8, R2 ;  /* 0x0000000808037824 */ /* 0x004fe200078e0202 */
[----:B------:R-:W-:-:S04]  /*fb30*/  SHF.L.U32 R2, R10, 0x1f, RZ ;  /* 0x0000001f0a027819 */ /* 0x000fc800000006ff */
[----:B------:R-:W1:Y:S02]  /*fb40*/  SYNCS.PHASECHK.TRANS64.TRYWAIT P0, [R3+URZ+0x36840], R2 ;  /* 0x03684002030075a7 */ /* 0x000e64000800017f */
[----:B-1----:R-:W-:Y:S05]  /*fb50*/  @!P0 BRA `(.L_x_461) ;  /* 0x0000004400908947 */ /* 0x002fea0003800000 */
.L_x_572:
[----:B------:R-:W-:Y:S05]  /*fb60*/  BSYNC B3 ;  /* 0x0000000000037941 */ /* 0x000fea0003800000 */
.L_x_460:
        /* <DEDUP_REMOVED lines=12> */
.L_x_463:
[----:B------:R-:W-:Y:S05]  /*fc30*/  BSYNC B3 ;  /* 0x0000000000037941 */ /* 0x000fea0003800000 */
.L_x_462:
[----:B------:R-:W2:Y:S04]  /*fc40*/  LDL R5, [R1+0x4] ;  /* 0x0000040001057983 */ /* 0x000ea80000100800 */
[----:B-1----:R-:W3:Y:S01]  /*fc50*/  LDL R2, [R1+0x18] ;  /* 0x0000180001027983 */ /* 0x002ee20000100800 */
        /* <DEDUP_REMOVED lines=8> */
[----:B--2---:R-:W-:-:S02]  /*fce0*/  IMAD R7, R8, 0xa800, R5 ;  /* 0x0000a80008077824 */ /* 0x004fc400078e0205 */
[----:B---3--:R-:W-:Y:S02]  /*fcf0*/  IMAD R2, R0, 0x70, R2 ;  /* 0x0000007000027824 */ /* 0x008fe400078e0202 */
[----:B------:R-:W-:-:S08]  /*fd00*/  VIADD R5, R7, 0x21400 ;  /* 0x0002140007057836 */ /* 0x000fd00000000000 */
.L_x_464:
        /* <DEDUP_REMOVED lines=16> */
.L_x_465:
        /* <DEDUP_REMOVED lines=16> */
.L_x_466:
        /* <DEDUP_REMOVED lines=10> */
[----:B------:R-:W2:Y:S04]  /*ffb0*/  LDL.LU R12, [R1+0x10] ;  /* 0x00001000010c7983 */ /* 0x000ea80000300800 */
[----:B------:R-:W3:Y:S01]  /*ffc0*/  LDL R7, [R1+0x8] ;  /* 0x0000080001077983 */ /* 0x000ee20000100800 */
[----:B------:R-:W-:Y:S01]  /*ffd0*/  BSSY B3, `(.L_x_467) ;  /* 0x0000005000037945 */ /* 0x000fe20003800000 */
[----:B--2---:R-:W-:Y:S01]  /*ffe0*/  SHF.L.U32 R2, R12, 0x1f, RZ ;  /* 0x0000001f0c027819 */ /* 0x004fe200000006ff */
[----:B---3--:R-:W-:-:S04]  /*fff0*/  IMAD R3, R7, 0x8, R6 ;  /* 0x0000000807037824 */ /* 0x008fc800078e0206 */
[----:B------:R-:W0:Y:S02]  /*10000*/  SYNCS.PHASECHK.TRANS64.TRYWAIT P0, [R3+URZ+0x60], R2 ;  /* 0x00006002030075a7 */ /* 0x000e24000800017f */
[----:B0-----:R-:W-:Y:S05]  /*10010*/  @!P0 BRA `(.L_x_468) ;  /* 0x0000004000748947 */ /* 0x001fea0003800000 */
.L_x_573:
[----:B------:R-:W-:Y:S05]  /*10020*/  BSYNC B3 ;  /* 0x0000000000037941 */ /* 0x000fea0003800000 */
.L_x_467:
[----:B------:R1:W5:Y:S01]  /*10030*/  LDL R17, [R1+0x8] ;  /* 0x0000080001117983 */ /* 0x0003620000100800 */
[----:B------:R-:W-:Y:S01]  /*10040*/  BSSY B3, `(.L_x_469) ;  /* 0x000000d000037945 */ /* 0x000fe20003800000 */
[----:B------:R-:W-:Y:S02]  /*10050*/  IMAD.MOV.U32 R12, RZ, RZ, 0x0 ;  /* 0x00000000ff0c7424 */ /* 0x000fe400078e00ff */
[----:B------:R-:W-:Y:S01]  /*10060*/  IMAD.MOV.U32 R13, RZ, RZ, 0x14f00000 ;  /* 0x14f00000ff0d7424 */ /* 0x000fe200078e00ff */
[----:B------:R-:W-:Y:S06]  /*10070*/  @P1 BRA `(.L_x_470) ;  /* 0x0000000000241947 */ /* 0x000fec0003800000 */
[----:B------:R-:W2:Y:S01]  /*10080*/  LDL R7, [R1+0x4] ;  /* 0x0000040001077983 */ /* 0x000ea20000100800 */
[----:B------:R-:W3:Y:S01]  /*10090*/  S2R R5, SR_TID.X ;  /* 0x0000000000057919 */ /* 0x000ee20000002100 */
[----:B0-----:R-:W-:Y:S01]  /*100a0*/  IMAD.MOV.U32 R3, RZ, RZ, 0xa800 ;  /* 0x0000a800ff037424 */ /* 0x001fe200078e00ff */
[----:B---3--:R-:W-:-:S04]  /*100b0*/  LOP3.LUT R5, R5, 0x1f, RZ, 0xc0, !PT ;  /* 0x0000001f05057812 */ /* 0x008fc800078ec0ff */
[----:B------:R-:W-:Y:S01]  /*100c0*/  ISETP.NE.AND P0, PT, R5, RZ, PT ;  /* 0x000000ff0500720c */ /* 0x000fe20003f05270 */
[----:B--2--5:R-:W-:-:S04]  /*100d0*/  IMAD R2, R17, 0x8, R7 ;  /* 0x0000000811027824 */ /* 0x024fc800078e0207 */
[----:B------:R2:W-:Y:S08]  /*100e0*/  SYNCS.ARRIVE.TRANS64 RZ, [R2+URZ+0x36850], R3 ;  /* 0x0368500302ff79a7 */ /* 0x0005f0000800003f */
[----:B------:R-:W-:Y:S05]  /*100f0*/  @!P0 BRA `(.L_x_470) ;  /* 0x0000000000048947 */ /* 0x000fea0003800000 */
[----:B------:R-:W-:Y:S01]  /*10100*/  BPT.TRAP 0x1 ;  /* 0x000000040000795c */ /* 0x000fe20000300000 */
.L_x_470:
[----:B------:R-:W-:Y:S05]  /*10110*/  BSYNC B3 ;  /* 0x0000000000037941 */ /* 0x000fea0003800000 */
.L_x_469:
[----:B0-2---:R-:W2:Y:S04]  /*10120*/  LDL R2, [R1+0x4] ;  /* 0x0000040001027983 */ /* 0x005ea80000100800 */
[----:B------:R-:W3:Y:S04]  /*10130*/  LDL R7, [R1+0x18] ;  /* 0x0000180001077983 */ /* 0x000ee80000100800 */
[----:B------:R-:W3:Y:S01]  /*10140*/  LDL.LU R5, [R1+0x14] ;  /* 0x0000140001057983 */ /* 0x000ee20000300800 */
[----:B------:R-:W-:Y:S01]  /*10150*/  R2UR UR10, R11 ;  /* 0x000000000b0a72ca */ /* 0x000fe200000e0000 */
[----:B------:R-:W-:Y:S01]  /*10160*/  UIADD3 UR4, UP0, UR38, 0x470, URZ ;  /* 0x0000047026047890 */ /* 0x000fe2000ff1e03f */
[----:B------:R-:W-:-:S02]  /*10170*/  R2UR UR6, R12 ;  /* 0x000000000c0672ca */ /* 0x000fc400000e0000 */
[----:B------:R-:W-:Y:S01]  /*10180*/  R2UR UR7, R13 ;  /* 0x000000000d0772ca */ /* 0x000fe200000e0000 */
[----:B------:R-:W-:Y:S01]  /*10190*/  UIADD3.X UR5, URZ, UR39, URZ, UP0, !UPT ;  /* 0x000000273f057290 */ /* 0x000fe200087fe43f */
[----:B------:R-:W-:Y:S01]  /*101a0*/  PLOP3.LUT P0, PT, PT, PT, PT, 0x80, 0x0 ;  /* 0x000000000000781c */ /* 0x000fe20003f0f070 */
[C-C-:B--2--5:R-:W-:Y:S02]  /*101b0*/  IMAD R3, R17.reuse, 0x8, R2.reuse ;  /* 0x0000000811037824 */ /* 0x164fe400078e0202 */
[----:B------:R-:W-:Y:S02]  /*101c0*/  IMAD R2, R17, 0xa800, R2 ;  /* 0x0000a80011027824 */ /* 0x000fe400078e0202 */
[----:B------:R-:W-:Y:S02]  /*101d0*/  VIADD R3, R3, 0x36850 ;  /* 0x0003685003037836 */ /* 0x000fe40000000000 */
[----:B---3--:R-:W-:Y:S02]  /*101e0*/  IMAD R5, R5, 0x70, R7 ;  /* 0x0000007005057824 */ /* 0x008fe400078e0207 */
[----:B------:R-:W-:-:S07]  /*101f0*/  VIADD R7, R2, 0x400 ;  /* 0x0000040002077836 */ /* 0x000fce0000000000 */
.L_x_471:
[----:B------:R-:W2:Y:S01]  /*10200*/  LDL R11, [R1] ;  /* 0x00000000010b7983 */ /* 0x000ea20000100800 */
[----:B------:R-:W-:-:S13]  /*10210*/  @P0 ELECT P1, URZ, PT ;  /* 0x00000000003f082f */ /* 0x000fda0003820000 */
[----:B------:R-:W-:Y:S02]  /*10220*/  @P1 R2UR UR12, R18 ;  /* 0x00000000120c12ca */ /* 0x000fe400000e0000 */
[----:B------:R-:W-:Y:S02]  /*10230*/  @P1 R2UR UR11, R5 ;  /* 0x00000000050b12ca */ /* 0x000fe400000e0000 */
[----:B------:R-:W-:Y:S02]  /*10240*/  @P1 R2UR UR9, R3 ;  /* 0x00000000030912ca */ /* 0x000fe400000e0000 */
[----:B------:R-:W-:Y:S02]  /*10250*/  @P1 R2UR UR8, R7 ;  /* 0x00000000070812ca */ /* 0x000fe400000e0000 */
[----:B------:R-:W-:Y:S02]  /*10260*/  @P1 PLOP3.LUT P0, PT, P1, PT, PT, 0x8, 0x0 ;  /* 0x000000000000181c */ /* 0x000fe40000f0e170 */
[----:B--2---:R-:W-:-:S02]  /*10270*/  @P1 R2UR UR13, R11 ;  /* 0x000000000b0d12ca */ /* 0x004fc400000e0000 */
[----:B------:R-:W-:-:S11]  /*10280*/  PLOP3.LUT P1, PT, PT, PT, PT, 0x8, 0x0 ;  /* 0x000000000000781c */ /* 0x000fd60003f2e170 */
[----:B------:R0:W-:Y:S02]  /*10290*/  UTMALDG.4D [UR8], [UR4], desc[UR6] ;  /* 0x00000608040075b4 */ /* 0x0001e40008019000 */
[----:B0-----:R-:W-:Y:S05]  /*102a0*/  @P0 BRA.U.ANY `(.L_x_471) ;  /* 0xfffffffd00d40947 */ /* 0x001fea000393ffff */
[----:B------:R-:W-:Y:S01]  /*102b0*/  R2UR UR10, R15 ;  /* 0x000000000f0a72ca */ /* 0x000fe200000e0000 */
[----:B------:R-:W-:Y:S01]  /*102c0*/  VIADD R7, R2, 0x3c00 ;  /* 0x00003c0002077836 */ /* 0x000fe20000000000 */
[----:B------:R-:W-:Y:S02]  /*102d0*/  R2UR UR6, R12 ;  /* 0x000000000c0672ca */ /* 0x000fe400000e0000 */
[----:B------:R-:W-:Y:S02]  /*102e0*/  R2UR UR7, R13 ;  /* 0x000000000d0772ca */ /* 0x000fe400000e0000 */
[----:B------:R-:W-:-:S13]  /*102f0*/  PLOP3.LUT P0, PT, PT, PT, PT, 0x80, 0x0 ;  /* 0x000000000000781c */ /* 0x000fda0003f0f070 */
.L_x_472:
        /* <DEDUP_REMOVED lines=16> */
.L_x_473:
        /* <DEDUP_REMOVED lines=11> */
[----:B------:R0:W-:Y:S04]  /*104b0*/  STL [R1], R4 ;  /* 0x0000000401007387 */ /* 0x0001e80000100800 */
[----:B------:R0:W-:Y:S02]  /*104c0*/  STL [R1+0x14], R0 ;  /* 0x0000140001007387 */ /* 0x0001e40000100800 */
.L_x_458:
[----:B------:R-:W-:Y:S05]  /*104d0*/  BSYNC B1 ;  /* 0x0000000000017941 */ /* 0x000fea0003800000 */
.L_x_457:
[----:B0-----:R-:W2:Y:S04]  /*104e0*/  LDL.LU R0, [R1+0x30] ;  /* 0x0000300001007983 */ /* 0x001ea80000300800 */
[----:B------:R0:W-:Y:S04]  /*104f0*/  STL [R1+0x8], R8 ;  /* 0x0000080801007387 */ /* 0x0001e80000100800 */
[----:B------:R0:W-:Y:S02]  /*10500*/  STL [R1+0x10], R10 ;  /* 0x0000100a01007387 */ /* 0x0001e40000100800 */
[----:B0-2---:R-:W-:-:S07]  /*10510*/  VIADD R0, R0, 0xfffffffd ;  /* 0xfffffffd00007836 */ /* 0x005fce0000000000 */
.L_x_456:
[----:B------:R-:W-:Y:S05]  /*10520*/  BSYNC B2 ;  /* 0x0000000000027941 */ /* 0x000fea0003800000 */
.L_x_455:
[----:B------:R-:W2:Y:S01]  /*10530*/  LDL.LU R2, [R1+0x2c] ;  /* 0x00002c0001027983 */ /* 0x000ea20000300800 */
[----:B------:R-:W-:-:S05]  /*10540*/  IMAD.MOV R9, RZ, RZ, -R9 ;  /* 0x000000ffff097224 */ /* 0x000fca00078e0a09 */
[----:B--2---:R-:W-:-:S13]  /*10550*/  ISETP.NE.AND P0, PT, R2, R9, PT ;  /* 0x000000090200720c */ /* 0x004fda0003f05270 */
[----:B------:R-:W-:Y:S05]  /*10560*/  @!P0 BRA `(.L_x_454) ;  /* 0x0000001800008947 */ /* 0x000fea0003800000 */
[----:B------:R0:W5:Y:S02]  /*10570*/  LDL R8, [R1] ;  /* 0x0000000001087983 */ /* 0x0001640000100800 */
.L_x_508:
[----:B--2---:R-:W2:Y:S04]  /*10580*/  LDL R4, [R1+0x1c] ;  /* 0x00001c0001047983 */ /* 0x004ea80000100800 */
[----:B---3--:R-:W3:Y:S04]  /*10590*/  LDL R3, [R1+0x8] ;  /* 0x0000080001037983 */ /* 0x008ee80000100800 */
[----:B----4-:R-:W4:Y:S01]  /*105a0*/  LDL R2, [R1+0x10] ;  /* 0x0000100001027983 */ /* 0x010f220000100800 */
[----:B------:R-:W-:Y:S05]  /*105b0*/  YIELD ;  /* 0x0000000000007946 */ /* 0x000fea0003800000 */
        /* <DEDUP_REMOVED lines=8> */
[----:B------:R-:W-:Y:S01]  /*10640*/  ULDC.64 UR4, c[0x0][0x418] ;  /* 0x0001060000047ab9 */ /* 0x000fe20000000a00 */
[----:B------:R-:W-:Y:S01]  /*10650*/  IMAD.MOV.U32 R7, RZ, RZ, R0 ;  /* 0x000000ffff077224 */ /* 0x000fe200078e0000 */
[----:B------:R-:W-:-:S04]  /*10660*/  ISETP.NE.U32.AND P0, PT, RZ, UR4, PT ;  /* 0x00000004ff007c0c */ /* 0x000fc8000bf05070 */
[----:B------:R-:W-:-:S13]  /*10670*/  ISETP.NE.AND.EX P0, PT, RZ, UR5, PT, P0 ;  /* 0x00000005ff007c0c */ /* 0x000fda000bf05300 */
[----:B------:R-:W-:Y:S05]  /*10680*/  @!P0 BRA `(.L_x_476) ;  /* 0x00000000004c8947 */ /* 0x000fea0003800000 */
[----:B------:R-:W2:Y:S01]  /*10690*/  LDL R10, [R1+0x20] ;  /* 0x00002000010a7983 */ /* 0x000ea20000100800 */
[----:B-----5:R-:W3:Y:S01]  /*106a0*/  LDC R8, c[0x0][0x43c] ;  /* 0x00010f00ff087b82 */ /* 0x020ee20000000800 */
[----:B------:R-:W-:Y:S02]  /*106b0*/  ULDC.64 UR6, c[0x0][0x428] ;  /* 0x00010a0000067ab9 */ /* 0x000fe40000000a00 */
[----:B------:R-:W4:Y:S01]  /*106c0*/  LDL R9, [R1+0xc] ;  /* 0x00000c0001097983 */ /* 0x000f220000100800 */
[----:B---3--:R-:W-:-:S13]  /*106d0*/  ISETP.NE.AND P0, PT, R8, 0x1, PT ;  /* 0x000000010800780c */ /* 0x008fda0003f05270 */
[----:B------:R-:W3:Y:S02]  /*106e0*/  @P0 LDC.64 R2, c[0x0][0x440] ;  /* 0x00011000ff020b82 */ /* 0x000ee40000000a00 */
[----:B---3--:R-:W-:-:S04]  /*106f0*/  @P0 IMAD.HI.U32 R7, R0, R2, RZ ;  /* 0x0000000200070227 */ /* 0x008fc800078e00ff */
[----:B------:R-:W-:Y:S01]  /*10700*/  IMAD.MOV.U32 R2, RZ, RZ, R0 ;  /* 0x000000ffff027224 */ /* 0x000fe200078e0000 */
[----:B------:R-:W-:-:S04]  /*10710*/  @P0 SHF.R.U32.HI R2, RZ, R3, R7 ;  /* 0x00000003ff020219 */ /* 0x000fc80000011607 */
[--C-:B------:R-:W-:Y:S01]  /*10720*/  SHF.R.S32.HI R3, RZ, 0x1f, R2.reuse ;  /* 0x0000001fff037819 */ /* 0x100fe20000011402 */
[----:B------:R-:W-:-:S04]  /*10730*/  IMAD.MOV R7, RZ, RZ, -R2 ;  /* 0x000000ffff077224 */ /* 0x000fc800078e0a02 */
[----:B------:R-:W-:Y:S02]  /*10740*/  IMAD R7, R8, R7, R0 ;  /* 0x0000000708077224 */ /* 0x000fe400078e0200 */
[----:B--2---:R-:W-:-:S04]  /*10750*/  IMAD R8, R10, UR6, RZ ;  /* 0x000000060a087c24 */ /* 0x004fc8000f8e02ff */
[C---:B----4-:R-:W-:Y:S02]  /*10760*/  IMAD R8, R9.reuse, UR7, R8 ;  /* 0x0000000709087c24 */ /* 0x050fe4000f8e0208 */
[----:B------:R-:W-:-:S04]  /*10770*/  IMAD.WIDE.U32 R2, R9, UR6, R2 ;  /* 0x0000000609027c25 */ /* 0x000fc8000f8e0002 */
[----:B------:R-:W-:Y:S01]  /*10780*/  IMAD.IADD R3, R8, 0x1, R3 ;  /* 0x0000000108037824 */ /* 0x000fe200078e0203 */
[----:B------:R-:W-:-:S04]  /*10790*/  LEA R8, P0, R2, UR4, 0x2 ;  /* 0x0000000402087c11 */ /* 0x000fc8000f8010ff */
[----:B------:R-:W-:-:S05]  /*107a0*/  LEA.HI.X R9, R2, UR5, R3, 0x2, P0 ;  /* 0x0000000502097c11 */ /* 0x000fca00080f1403 */
[----:B------:R2:W5:Y:S04]  /*107b0*/  LDG.E R8, desc[UR60][R8.64] ;  /* 0x0000003c08087981 */ /* 0x000568000c1e1900 */
.L_x_476:
[----:B------:R-:W3:Y:S01]  /*107c0*/  LDL R2, [R1+0x4] ;  /* 0x0000040001027983 */ /* 0x000ee20000100800 */
[----:B------:R-:W-:Y:S01]  /*107d0*/  BSSY B2, `(.L_x_477) ;  /* 0x0000005000027945 */ /* 0x000fe20003800000 */
[----:B---3--:R-:W-:Y:S01]  /*107e0*/  IMAD R3, R4, 0x8, R2 ;  /* 0x0000000804037824 */ /* 0x008fe200078e0202 */
[----:B------:R-:W-:-:S04]  /*107f0*/  SHF.L.U32 R2, R5, 0x1f, RZ ;  /* 0x0000001f05027819 */ /* 0x000fc800000006ff */
[----:B------:R-:W3:Y:S02]  /*10800*/  SYNCS.PHASECHK.TRANS64.TRYWAIT P0, [R3+URZ+0x36840], R2 ;  /* 0x03684002030075a7 */ /* 0x000ee4000800017f */
[----:B---3--:R-:W-:Y:S05]  /*10810*/  @!P0 BRA `(.L_x_478) ;  /* 0x0000003800888947 */ /* 0x008fea0003800000 */
.L_x_574:
[----:B------:R-:W-:Y:S05]  /*10820*/  BSYNC B2 ;  /* 0x0000000000027941 */ /* 0x000fea0003800000 */
.L_x_477:
[----:B--2---:R-:W2:Y:S01]  /*10830*/  S2R R9, SR_TID.X ;  /* 0x0000000000097919 */ /* 0x004ea20000002100 */
[----:B------:R-:W-:Y:S01]  /*10840*/  BSSY B2, `(.L_x_479) ;  /* 0x000000b000027945 */ /* 0x000fe20003800000 */
[----:B--2---:R-:W-:-:S04]  /*10850*/  LOP3.LUT R9, R9, 0x7f, RZ, 0xc0, !PT ;  /* 0x0000007f09097812 */ /* 0x004fc800078ec0ff */
[----:B------:R-:W-:-:S13]  /*10860*/  ISETP.NE.AND P1, PT, R9, RZ, PT ;  /* 0x000000ff0900720c */ /* 0x000fda0003f25270 */
[----:B------:R-:W-:Y:S05]  /*10870*/  @P1 BRA `(.L_x_480) ;  /* 0x00000000001c1947 */ /* 0x000fea0003800000 */
[----:B------:R-:W2:Y:S01]  /*10880*/  S2R R9, SR_TID.X ;  /* 0x0000000000097919 */ /* 0x000ea20000002100 */
[----:B---3--:R-:W-:-:S04]  /*10890*/  IMAD.MOV.U32 R2, RZ, RZ, 0xa800 ;  /* 0x0000a800ff027424 */ /* 0x008fc800078e00ff */
[----:B------:R4:W-:Y:S01]  /*108a0*/  SYNCS.ARRIVE.TRANS64 RZ, [R3+URZ+0x36830], R2 ;  /* 0x0368300203ff79a7 */ /* 0x0009e2000800003f */
[----:B--2---:R-:W-:-:S04]  /*108b0*/  LOP3.LUT R9, R9, 0x1f, RZ, 0xc0, !PT ;  /* 0x0000001f09097812 */ /* 0x004fc800078ec0ff */
[----:B------:R-:W-:-:S13]  /*108c0*/  ISETP.NE.AND P0, PT, R9, RZ, PT ;  /* 0x000000ff0900720c */ /* 0x000fda0003f05270 */
[----:B----4-:R-:W-:Y:S05]  /*108d0*/  @!P0 BRA `(.L_x_480) ;  /* 0x0000000000048947 */ /* 0x010fea0003800000 */
[----:B------:R-:W-:Y:S01]  /*108e0*/  BPT.TRAP 0x1 ;  /* 0x000000040000795c */ /* 0x000fe20000300000 */
.L_x_480:
[----:B------:R-:W-:Y:S05]  /*108f0*/  BSYNC B2 ;  /* 0x0000000000027941 */ /* 0x000fea0003800000 */
.L_x_479:
[----:B------:R-:W2:Y:S04]  /*10900*/  LDL R9, [R1+0x4] ;  /* 0x0000040001097983 */ /* 0x000ea80000100800 */
[----:B---3--:R-:W3:Y:S01]  /*10910*/  LDL R2, [R1+0x18] ;  /* 0x0000180001027983 */ /* 0x008ee20000100800 */
        /* <DEDUP_REMOVED lines=11> */
.L_x_481:
        /* <DEDUP_REMOVED lines=9> */
[----:B--2---:R-:W-:Y:S05]  /*10a60*/  @P0 BRA.U.ANY `(.L_x_481) ;  /* 0xfffffffd00d80947 */ /* 0x004fea000393ffff */
[----:B------:R-:W-:Y:S01]  /*10a70*/  IMAD.MOV.U32 R15, RZ, RZ, 0x40 ;  /* 0x00000040ff0f7424 */ /* 0x000fe200078e00ff */
[----:B------:R-:W-:Y:S01]  /*10a80*/  PLOP3.LUT P0, PT, PT, PT, PT, 0x80, 0x0 ;  /* 0x000000000000781c */ /* 0x000fe20003f0f070 */
[----:B------:R-:W-:Y:S01]  /*10a90*/  VIADD R10, R9, 0x24c00 ;  /* 0x00024c00090a7836 */ /* 0x000fe20000000000 */
[----:B------:R-:W-:Y:S01]  /*10aa0*/  UMOV UR6, 0x0 ;  /* 0x0000000000067882 */ /* 0x000fe20000000000 */
[----:B------:R-:W-:Y:S01]  /*10ab0*/  UMOV UR7, 0x14f00000 ;  /* 0x14f0000000077882 */ /* 0x000fe20000000000 */
[----:B------:R-:W-:-:S15]  /*10ac0*/  R2UR UR10, R15 ;  /* 0x000000000f0a72ca */ /* 0x000fde00000e0000 */
.L_x_482:
        /* <DEDUP_REMOVED lines=16> */
.L_x_483:
        /* <DEDUP_REMOVED lines=10> */
[----:B------:R-:W2:Y:S04]  /*10c70*/  LDL.LU R12, [R1+0x10] ;  /* 0x00001000010c7983 */ /* 0x000ea80000300800 */
[----:B------:R-:W3:Y:S01]  /*10c80*/  LDL R10, [R1+0x8] ;  /* 0x00000800010a7983 */ /* 0x000ee20000100800 */
[----:B------:R-:W-:Y:S01]  /*10c90*/  BSSY B2, `(.L_x_484) ;  /* 0x0000005000027945 */ /* 0x000fe20003800000 */
[----:B--2---:R-:W-:Y:S01]  /*10ca0*/  SHF.L.U32 R3, R12, 0x1f, RZ ;  /* 0x0000001f0c037819 */ /* 0x004fe200000006ff */
[----:B---3--:R-:W-:-:S04]  /*10cb0*/  IMAD R2, R10, 0x8, R6 ;  /* 0x000000080a027824 */ /* 0x008fc800078e0206 */
[----:B------:R-:W2:Y:S02]  /*10cc0*/  SYNCS.PHASECHK.TRANS64.TRYWAIT P0, [R2+URZ+0x60], R3 ;  /* 0x00006003020075a7 */ /* 0x000ea4000800017f */
[----:B--2---:R-:W-:Y:S05]  /*10cd0*/  @!P0 BRA `(.L_x_485) ;  /* 0x00000034006c8947 */ /* 0x004fea0003800000 */
.L_x_575:
[----:B------:R-:W-:Y:S05]  /*10ce0*/  BSYNC B2 ;  /* 0x0000000000027941 */ /* 0x000fea0003800000 */
.L_x_484:
[----:B------:R-:W-:Y:S01]  /*10cf0*/  BSSY B2, `(.L_x_486) ;  /* 0x000000b000027945 */ /* 0x000fe20003800000 */
[----:B------:R-:W-:Y:S02]  /*10d00*/  IMAD.MOV.U32 R12, RZ, RZ, 0x0 ;  /* 0x00000000ff0c7424 */ /* 0x000fe400078e00ff */
[----:B------:R-:W-:Y:S01]  /*10d10*/  IMAD.MOV.U32 R13, RZ, RZ, 0x14f00000 ;  /* 0x14f00000ff0d7424 */ /* 0x000fe200078e00ff */
[----:B------:R-:W-:Y:S06]  /*10d20*/  @P1 BRA `(.L_x_487) ;  /* 0x00000000001c1947 */ /* 0x000fec0003800000 */
[----:B------:R-:W3:Y:S01]  /*10d30*/  S2R R9, SR_TID.X ;  /* 0x0000000000097919 */ /* 0x000ee20000002100 */
[----:B--2---:R-:W-:-:S04]  /*10d40*/  IMAD.MOV.U32 R3, RZ, RZ, 0xa800 ;  /* 0x0000a800ff037424 */ /* 0x004fc800078e00ff */
[----:B------:R4:W-:Y:S01]  /*10d50*/  SYNCS.ARRIVE.TRANS64 RZ, [R2+URZ+0x50], R3 ;  /* 0x0000500302ff79a7 */ /* 0x0009e2000800003f */
[----:B---3--:R-:W-:-:S04]  /*10d60*/  LOP3.LUT R9, R9, 0x1f, RZ, 0xc0, !PT ;  /* 0x0000001f09097812 */ /* 0x008fc800078ec0ff */
[----:B------:R-:W-:-:S13]  /*10d70*/  ISETP.NE.AND P0, PT, R9, RZ, PT ;  /* 0x000000ff0900720c */ /* 0x000fda0003f05270 */
[----:B----4-:R-:W-:Y:S05]  /*10d80*/  @!P0 BRA `(.L_x_487) ;  /* 0x0000000000048947 */ /* 0x010fea0003800000 */
[----:B------:R-:W-:Y:S01]  /*10d90*/  BPT.TRAP 0x1 ;  /* 0x000000040000795c */ /* 0x000fe20000300000 */
.L_x_487:
[----:B------:R-:W-:Y:S05]  /*10da0*/  BSYNC B2 ;  /* 0x0000000000027941 */ /* 0x000fea0003800000 */
.L_x_486:
[----:B------:R-:W3:Y:S04]  /*10db0*/  LDL R17, [R1+0x4] ;  /* 0x0000040001117983 */ /* 0x000ee80000100800 */
[----:B--2---:R-:W3:Y:S04]  /*10dc0*/  LDL.LU R3, [R1+0x8] ;  /* 0x0000080001037983 */ /* 0x004ee80000300800 */
[----:B------:R-:W2:Y:S04]  /*10dd0*/  LDL R10, [R1+0x18] ;  /* 0x00001800010a7983 */ /* 0x000ea80000100800 */
[----:B------:R-:W2:Y:S01]  /*10de0*/  LDL.LU R9, [R1+0x14] ;  /* 0x0000140001097983 */ /* 0x000ea20000300800 */
[----:B------:R-:W-:Y:S01]  /*10df0*/  R2UR UR10, R11 ;  /* 0x000000000b0a72ca */ /* 0x000fe200000e0000 */
[----:B------:R-:W-:Y:S01]  /*10e00*/  UIADD3 UR4, UP0, UR38, 0x470, URZ ;  /* 0x0000047026047890 */ /* 0x000fe2000ff1e03f */
[----:B------:R-:W-:Y:S01]  /*10e10*/  R2UR UR6, R12 ;  /* 0x000000000c0672ca */ /* 0x000fe200000e0000 */
[----:B------:R-:W-:Y:S01]  /*10e20*/  VIADD R2, R2, 0x50 ;  /* 0x0000005002027836 */ /* 0x000fe20000000000 */
[----:B------:R-:W-:Y:S01]  /*10e30*/  R2UR UR7, R13 ;  /* 0x000000000d0772ca */ /* 0x000fe200000e0000 */
[----:B------:R-:W-:Y:S01]  /*10e40*/  UIADD3.X UR5, URZ, UR39, URZ, UP0, !UPT ;  /* 0x000000273f057290 */ /* 0x000fe200087fe43f */
[----:B------:R-:W-:Y:S01]  /*10e50*/  PLOP3.LUT P0, PT, PT, PT, PT, 0x80, 0x0 ;  /* 0x000000000000781c */ /* 0x000fe20003f0f070 */
[----:B---3--:R-:W-:-:S02]  /*10e60*/  IMAD R3, R3, 0xa800, R17 ;  /* 0x0000a80003037824 */ /* 0x008fc400078e0211 */
[----:B--2---:R-:W-:Y:S02]  /*10e70*/  IMAD R9, R9, 0x70, R10 ;  /* 0x0000007009097824 */ /* 0x004fe400078e020a */
[----:B------:R-:W-:-:S08]  /*10e80*/  VIADD R10, R3, 0x400 ;  /* 0x00000400030a7836 */ /* 0x000fd00000000000 */
.L_x_488:
        /* <DEDUP_REMOVED lines=10> */
[----:B--2---:R-:W-:Y:S05]  /*10f30*/  @P0 BRA.U.ANY `(.L_x_488) ;  /* 0xfffffffd00d40947 */ /* 0x004fea000393ffff */
[----:B------:R-:W-:Y:S01]  /*10f40*/  R2UR UR10, R15 ;  /* 0x000000000f0a72ca */ /* 0x000fe200000e0000 */
[----:B------:R-:W-:Y:S01]  /*10f50*/  VIADD R10, R3, 0x3c00 ;  /* 0x00003c00030a7836 */ /* 0x000fe20000000000 */
[----:B------:R-:W-:Y:S02]  /*10f60*/  R2UR UR6, R12 ;  /* 0x000000000c0672ca */ /* 0x000fe400000e0000 */
[----:B------:R-:W-:Y:S02]  /*10f70*/  R2UR UR7, R13 ;  /* 0x000000000d0772ca */ /* 0x000fe400000e0000 */
[----:B------:R-:W-:-:S13]  /*10f80*/  PLOP3.LUT P0, PT, PT, PT, PT, 0x80, 0x0 ;  /* 0x000000000000781c */ /* 0x000fda0003f0f070 */
.L_x_489:
        /* <DEDUP_REMOVED lines=16> */
.L_x_490:
        /* <DEDUP_REMOVED lines=11> */
[----:B------:R2:W-:Y:S04]  /*11140*/  STL [R1+0x14], R7 ;  /* 0x0000140701007387 */ /* 0x0005e80000100800 */
[----:B------:R2:W-:Y:S02]  /*11150*/  STL [R1], R8 ;  /* 0x0000000801007387 */ /* 0x0005e40000100800 */
.L_x_475:
[----:B------:R-:W-:Y:S05]  /*11160*/  BSYNC B1 ;  /* 0x0000000000017941 */ /* 0x000fea0003800000 */
.L_x_474:
[----:B------:R-:W3:Y:S01]  /*11170*/  LDL R2, [R1+0x1c] ;  /* 0x00001c0001027983 */ /* 0x000ee20000100800 */
[----:B------:R-:W-:Y:S01]  /*11180*/  VIADD R3, R4, 0x1 ;  /* 0x0000000104037836 */ /* 0x000fe20000000000 */
[----:B------:R-:W-:Y:S04]  /*11190*/  BSSY B1, `(.L_x_491) ;  /* 0x00000ba000017945 */ /* 0x000fe80003800000 */
[----:B------:R-:W-:-:S04]  /*111a0*/  ISETP.NE.AND P0, PT, R3, 0x2, PT ;  /* 0x000000020300780c */ /* 0x000fc80003f05270 */
[----:B------:R-:W-:Y:S02]  /*111b0*/  SEL R11, R3, RZ, P0 ;  /* 0x000000ff030b7207 */ /* 0x000fe40000000000 */
[----:B---3--:R-:W-:Y:S02]  /*111c0*/  LOP3.LUT P1, RZ, R2, 0x1, RZ, 0xc0, !PT ;  /* 0x0000000102ff7812 */ /* 0x008fe4000782c0ff */
[----:B------:R-:W-:-:S04]  /*111d0*/  SEL R2, RZ, 0x1, P0 ;  /* 0x00000001ff027807 */ /* 0x000fc80000000000 */
[----:B------:R-:W-:-:S05]  /*111e0*/  LOP3.LUT R10, R5, R2, RZ, 0x3c, !PT ;  /* 0x00000002050a7212 */ /* 0x000fca00078e3cff */
[----:B------:R3:W-:Y:S04]  /*111f0*/  STL [R1+0x10], R10 ;  /* 0x0000100a01007387 */ /* 0x0007e80000100800 */
[----:B------:R3:W-:Y:S01]  /*11200*/  STL [R1+0x8], R11 ;  /* 0x0000080b01007387 */ /* 0x0007e20000100800 */
[----:B------:R-:W-:Y:S05]  /*11210*/  @!P1 BRA `(.L_x_492) ;  /* 0x0000000800c49947 */ /* 0x000fea0003800000 */
[----:B------:R-:W-:Y:S01]  /*11220*/  ULDC.64 UR4, c[0x0][0x418] ;  /* 0x0001060000047ab9 */ /* 0x000fe20000000a00 */
[----:B--2---:R-:W-:Y:S01]  /*11230*/  VIADD R7, R0, 0xffffffff ;  /* 0xffffffff00077836 */ /* 0x004fe20000000000 */
[----:B------:R-:W-:-:S04]  /*11240*/  ISETP.NE.U32.AND P0, PT, RZ, UR4, PT ;  /* 0x00000004ff007c0c */ /* 0x000fc8000bf05070 */
[----:B------:R-:W-:-:S13]  /*11250*/  ISETP.NE.AND.EX P0, PT, RZ, UR5, PT, P0 ;  /* 0x00000005ff007c0c */ /* 0x000fda000bf05300 */
[----:B------:R-:W-:Y:S05]  /*11260*/  @!P0 BRA `(.L_x_493) ;  /* 0x00000000004c8947 */ /* 0x000fea0003800000 */
[----:B------:R-:W2:Y:S01]  /*11270*/  LDL R13, [R1+0x20] ;  /* 0x00002000010d7983 */ /* 0x000ea20000100800 */
[----:B------:R-:W4:Y:S01]  /*11280*/  LDC R9, c[0x0][0x43c] ;  /* 0x00010f00ff097b82 */ /* 0x000f220000000800 */
[----:B------:R-:W-:Y:S02]  /*11290*/  ULDC.64 UR6, c[0x0][0x428] ;  /* 0x00010a0000067ab9 */ /* 0x000fe40000000a00 */
[----:B------:R-:W3:Y:S01]  /*112a0*/  LDL R12, [R1+0xc] ;  /* 0x00000c00010c7983 */ /* 0x000ee20000100800 */
[----:B----4-:R-:W-:-:S13]  /*112b0*/  ISETP.NE.AND P0, PT, R9, 0x1, PT ;  /* 0x000000010900780c */ /* 0x010fda0003f05270 */
[----:B------:R-:W4:Y:S02]  /*112c0*/  @P0 LDC.64 R2, c[0x0][0x440] ;  /* 0x00011000ff020b82 */ /* 0x000f240000000a00 */
[----:B----45:R-:W-:-:S04]  /*112d0*/  @P0 IMAD.HI.U32 R8, R7, R2, RZ ;  /* 0x0000000207080227 */ /* 0x030fc800078e00ff */
        /* <DEDUP_REMOVED lines=12> */
.L_x_493:
[----:B------:R-:W4:Y:S01]  /*113a0*/  LDL R2, [R1+0x4] ;  /* 0x0000040001027983 */ /* 0x000f220000100800 */
[----:B------:R-:W-:Y:S01]  /*113b0*/  SHF.L.U32 R3, R10, 0x1f, RZ ;  /* 0x0000001f0a037819 */ /* 0x000fe200000006ff */
[----:B------:R-:W-:Y:S01]  /*113c0*/  BSSY B2, `(.L_x_494) ;  /* 0x0000004000027945 */ /* 0x000fe20003800000 */
[----:B----4-:R-:W-:-:S04]  /*113d0*/  IMAD R2, R11, 0x8, R2 ;  /* 0x000000080b027824 */ /* 0x010fc800078e0202 */
[----:B------:R-:W4:Y:S02]  /*113e0*/  SYNCS.PHASECHK.TRANS64.TRYWAIT P0, [R2+URZ+0x36840], R3 ;  /* 0x03684003020075a7 */ /* 0x000f24000800017f */
[----:B----4-:R-:W-:Y:S05]  /*113f0*/  @!P0 BRA `(.L_x_495) ;  /* 0x0000002c00b88947 */ /* 0x010fea0003800000 */
.L_x_576:
[----:B------:R-:W-:Y:S05]  /*11400*/  BSYNC B2 ;  /* 0x0000000000027941 */ /* 0x000fea0003800000 */
.L_x_494:
[----:B--2---:R-:W2:Y:S01]  /*11410*/  S2R R9, SR_TID.X ;  /* 0x0000000000097919 */ /* 0x004ea20000002100 */
[----:B------:R-:W-:Y:S01]  /*11420*/  BSSY B2, `(.L_x_496) ;  /* 0x000000b000027945 */ /* 0x000fe20003800000 */
[----:B--2---:R-:W-:-:S04]  /*11430*/  LOP3.LUT R9, R9, 0x7f, RZ, 0xc0, !PT ;  /* 0x0000007f09097812 */ /* 0x004fc800078ec0ff */
[----:B------:R-:W-:-:S13]  /*11440*/  ISETP.NE.AND P1, PT, R9, RZ, PT ;  /* 0x000000ff0900720c */ /* 0x000fda0003f25270 */
[----:B------:R-:W-:Y:S05]  /*11450*/  @P1 BRA `(.L_x_497) ;  /* 0x00000000001c1947 */ /* 0x000fea0003800000 */
[----:B------:R-:W2:Y:S01]  /*11460*/  S2R R9, SR_TID.X ;  /* 0x0000000000097919 */ /* 0x000ea20000002100 */
[----:B----4-:R-:W-:-:S04]  /*11470*/  IMAD.MOV.U32 R3, RZ, RZ, 0xa800 ;  /* 0x0000a800ff037424 */ /* 0x010fc800078e00ff */
[----:B------:R4:W-:Y:S01]  /*11480*/  SYNCS.ARRIVE.TRANS64 RZ, [R2+URZ+0x36830], R3 ;  /* 0x0368300302ff79a7 */ /* 0x0009e2000800003f */
[----:B--2---:R-:W-:-:S04]  /*11490*/  LOP3.LUT R9, R9, 0x1f, RZ, 0xc0, !PT ;  /* 0x0000001f09097812 */ /* 0x004fc800078ec0ff */
[----:B------:R-:W-:-:S13]  /*114a0*/  ISETP.NE.AND P0, PT, R9, RZ, PT ;  /* 0x000000ff0900720c */ /* 0x000fda0003f05270 */
[----:B----4-:R-:W-:Y:S05]  /*114b0*/  @!P0 BRA `(.L_x_497) ;  /* 0x0000000000048947 */ /* 0x010fea0003800000 */
[----:B------:R-:W-:Y:S01]  /*114c0*/  BPT.TRAP 0x1 ;  /* 0x000000040000795c */ /* 0x000fe20000300000 */
.L_x_497:
[----:B------:R-:W-:Y:S05]  /*114d0*/  BSYNC B2 ;  /* 0x0000000000027941 */ /* 0x000fea0003800000 */
.L_x_496:
[----:B------:R-:W2:Y:S04]  /*114e0*/  LDL R9, [R1+0x8] ;  /* 0x0000080001097983 */ /* 0x000ea80000100800 */
[----:B---3--:R-:W3:Y:S04]  /*114f0*/  LDL R10, [R1+0x4] ;  /* 0x00000400010a7983 */ /* 0x008ee80000100800 */
[----:B----4-:R-:W4:Y:S01]  /*11500*/  LDL R2, [R1+0x18] ;  /* 0x0000180001027983 */ /* 0x010f220000100800 */
[----:B------:R-:W-:-:S05]  /*11510*/  IMAD.MOV.U32 R12, RZ, RZ, RZ ;  /* 0x000000ffff0c7224 */ /* 0x000fca00078e00ff */
[----:B------:R-:W-:Y:S01]  /*11520*/  R2UR UR10, R12 ;  /* 0x000000000c0a72ca */ /* 0x000fe200000e0000 */
[----:B------:R-:W-:Y:S01]  /*11530*/  UIADD3 UR4, UP0, UR38, 0x370, URZ ;  /* 0x0000037026047890 */ /* 0x000fe2000ff1e03f */
[----:B------:R-:W-:Y:S01]  /*11540*/  PLOP3.LUT P0, PT, PT, PT, PT, 0x80, 0x0 ;  /* 0x000000000000781c */ /* 0x000fe20003f0f070 */
[----:B------:R-:W-:Y:S01]  /*11550*/  UMOV UR6, 0x0 ;  /* 0x0000000000067882 */ /* 0x000fe20000000000 */
[----:B------:R-:W-:Y:S01]  /*11560*/  UMOV UR7, 0x14f00000 ;  /* 0x14f0000000077882 */ /* 0x000fe20000000000 */
[----:B------:R-:W-:Y:S01]  /*11570*/  UIADD3.X UR5, URZ, UR39, URZ, UP0, !UPT ;  /* 0x000000273f057290 */ /* 0x000fe200087fe43f */
[C---:B--2---:R-:W-:Y:S02]  /*11580*/  IMAD R3, R9.reuse, 0x8, R6 ;  /* 0x0000000809037824 */ /* 0x044fe400078e0206 */
[----:B---3--:R-:W-:Y:S02]  /*11590*/  IMAD R9, R9, 0xa800, R10 ;  /* 0x0000a80009097824 */ /* 0x008fe400078e020a */
[----:B------:R-:W-:-:S02]  /*115a0*/  VIADD R3, R3, 0x30 ;  /* 0x0000003003037836 */ /* 0x000fc40000000000 */
[----:B----4-:R-:W-:Y:S02]  /*115b0*/  IMAD R2, R7, 0x70, R2 ;  /* 0x0000007007027824 */ /* 0x010fe400078e0202 */
[----:B------:R-:W-:-:S07]  /*115c0*/  VIADD R10, R9, 0x21400 ;  /* 0x00021400090a7836 */ /* 0x000fce0000000000 */
.L_x_498:
        /* <DEDUP_REMOVED lines=16> */
.L_x_499:
        /* <DEDUP_REMOVED lines=16> */
.L_x_500:
        /* <DEDUP_REMOVED lines=10> */
[----:B------:R-:W-:Y:S01]  /*11870*/  SHF.L.U32 R5, R5, 0x1f, RZ ;  /* 0x0000001f05057819 */ /* 0x000fe200000006ff */
[----:B------:R-:W-:Y:S01]  /*11880*/  IMAD R2, R4, 0x8, R6 ;  /* 0x0000000804027824 */ /* 0x000fe200078e0206 */
[----:B------:R-:W-:Y:S03]  /*11890*/  BSSY B2, `(.L_x_501) ;  /* 0x0000003000027945 */ /* 0x000fe60003800000 */
[----:B------:R-:W2:Y:S02]  /*118a0*/  SYNCS.PHASECHK.TRANS64.TRYWAIT P0, [R2+URZ+0x60], R5 ;  /* 0x00006005020075a7 */ /* 0x000ea4000800017f */
[----:B--2---:R-:W-:Y:S05]  /*118b0*/  @!P0 BRA `(.L_x_502) ;  /* 0x00000028009c8947 */ /* 0x004fea0003800000 */
.L_x_577:
[----:B------:R-:W-:Y:S05]  /*118c0*/  BSYNC B2 ;  /* 0x0000000000027941 */ /* 0x000fea0003800000 */
.L_x_501:
[----:B------:R-:W-:Y:S01]  /*118d0*/  BSSY B2, `(.L_x_503) ;  /* 0x000000b000027945 */ /* 0x000fe20003800000 */
[----:B------:R-:W-:Y:S02]  /*118e0*/  IMAD.MOV.U32 R10, RZ, RZ, 0x0 ;  /* 0x00000000ff0a7424 */ /* 0x000fe400078e00ff */
[----:B------:R-:W-:Y:S01]  /*118f0*/  IMAD.MOV.U32 R11, RZ, RZ, 0x14f00000 ;  /* 0x14f00000ff0b7424 */ /* 0x000fe200078e00ff */
[----:B------:R-:W-:Y:S06]  /*11900*/  @P1 BRA `(.L_x_504) ;  /* 0x00000000001c1947 */ /* 0x000fec0003800000 */
[----:B------:R-:W3:Y:S02]  /*11910*/  S2R R3, SR_TID.X ;  /* 0x0000000000037919 */ /* 0x000ee40000002100 */
[----:B---3--:R-:W-:Y:S01]  /*11920*/  LOP3.LUT R9, R3, 0x1f, RZ, 0xc0, !PT ;  /* 0x0000001f03097812 */ /* 0x008fe200078ec0ff */
[----:B------:R-:W-:-:S03]  /*11930*/  IMAD.MOV.U32 R3, RZ, RZ, 0xa800 ;  /* 0x0000a800ff037424 */ /* 0x000fc600078e00ff */
[----:B------:R-:W-:Y:S01]  /*11940*/  ISETP.NE.AND P0, PT, R9, RZ, PT ;  /* 0x000000ff0900720c */ /* 0x000fe20003f05270 */
[----:B------:R3:W-:-:S12]  /*11950*/  SYNCS.ARRIVE.TRANS64 RZ, [R2+URZ+0x50], R3 ;  /* 0x0000500302ff79a7 */ /* 0x0007d8000800003f */
[----:B---3--:R-:W-:Y:S05]  /*11960*/  @!P0 BRA `(.L_x_504) ;  /* 0x0000000000048947 */ /* 0x008fea0003800000 */
[----:B------:R-:W-:Y:S01]  /*11970*/  BPT.TRAP 0x1 ;  /* 0x000000040000795c */ /* 0x000fe20000300000 */
.L_x_504:
[----:B------:R-:W-:Y:S05]  /*11980*/  BSYNC B2 ;  /* 0x0000000000027941 */ /* 0x000fea0003800000 */
.L_x_503:
[----:B------:R-:W3:Y:S04]  /*11990*/  LDL R9, [R1+0x4] ;  /* 0x0000040001097983 */ /* 0x000ee80000100800 */
[----:B--2---:R-:W2:Y:S04]  /*119a0*/  LDL R5, [R1+0x18] ;  /* 0x0000180001057983 */ /* 0x004ea80000100800 */
        /* <DEDUP_REMOVED lines=11> */
.L_x_505:
        /* <DEDUP_REMOVED lines=16> */
.L_x_506:
        /* <DEDUP_REMOVED lines=16> */
.L_x_507:
        /* <DEDUP_REMOVED lines=13> */
.L_x_492:
[----:B------:R-:W-:Y:S05]  /*11d30*/  BSYNC B1 ;  /* 0x0000000000017941 */ /* 0x000fea0003800000 */
.L_x_491:
[C---:B------:R-:W-:Y:S01]  /*11d40*/  ISETP.GT.AND P0, PT, R0.reuse, 0x1, PT ;  /* 0x000000010000780c */ /* 0x040fe20003f04270 */
[----:B------:R-:W-:-:S12]  /*11d50*/  VIADD R0, R0, 0xfffffffe ;  /* 0xfffffffe00007836 */ /* 0x000fd80000000000 */
[----:B------:R-:W-:Y:S05]  /*11d60*/  @P0 BRA `(.L_x_508) ;  /* 0xffffffe800040947 */ /* 0x000fea000383ffff */
.L_x_454:
[----:B------:R-:W-:Y:S05]  /*11d70*/  BSYNC B0 ;  /* 0x0000000000007941 */ /* 0x000fea0003800000 */
.L_x_453:
[----:B------:R-:W0:Y:S01]  /*11d80*/  S2R R2, SR_TID.X ;  /* 0x0000000000027919 */ /* 0x000e220000002100 */
[----:B------:R-:W-:Y:S01]  /*11d90*/  BSSY B0, `(.L_x_509) ;  /* 0x0000010000007945 */ /* 0x000fe20003800000 */
[----:B0-----:R-:W-:-:S04]  /*11da0*/  LOP3.LUT R3, R2, 0x7f, RZ, 0xc0, !PT ;  /* 0x0000007f02037812 */ /* 0x001fc800078ec0ff */
[----:B------:R-:W-:-:S13]  /*11db0*/  ISETP.NE.AND P0, PT, R3, RZ, PT ;  /* 0x000000ff0300720c */ /* 0x000fda0003f05270 */
[----:B------:R-:W-:Y:S05]  /*11dc0*/  @P0 BRA `(.L_x_510) ;  /* 0x0000000000300947 */ /* 0x000fea0003800000 */
[----:B------:R-:W0:Y:S01]  /*11dd0*/  S2R R2, SR_LANEID ;  /* 0x0000000000027919 */ /* 0x000e220000000000 */
[----:B------:R-:W-:Y:S01]  /*11de0*/  VOTEU.ANY UR4, UPT, PT ;  /* 0x0000000000047886 */ /* 0x000fe200038e0100 */
[----:B------:R-:W1:Y:S01]  /*11df0*/  LDC.64 R4, c[0x0][0xc60] ;  /* 0x00031800ff047b82 */ /* 0x000e620000000a00 */
[----:B------:R-:W0:Y:S02]  /*11e00*/  FLO.U32 R0, UR4 ;  /* 0x0000000400007d00 */ /* 0x000e2400080e0000 */
[----:B0-----:R-:W-:-:S06]  /*11e10*/  ISETP.EQ.U32.AND P0, PT, R0, R2, PT ;  /* 0x000000020000720c */ /* 0x001fcc0003f02070 */
[----:B------:R-:W1:Y:S07]  /*11e20*/  POPC R2, UR4 ;  /* 0x0000000400027d09 */ /* 0x000e6e0008000000 */
[----:B-1----:R-:W2:Y:S04]  /*11e30*/  @P0 ATOMG.E.ADD.STRONG.GPU PT, R2, desc[UR60][R4.64], R2 ;  /* 0x00000002040209a8 */ /* 0x002ea800081ee1fc */
[----:B--2---:R0:W1:Y:S02]  /*11e40*/  SHFL.IDX PT, R2, R2, R0, 0x1f ;  /* 0x00001f0002027589 */ /* 0x00406400000e0000 */
[----:B0-----:R-:W0:Y:S02]  /*11e50*/  S2R R0, SR_LTMASK ;  /* 0x0000000000007919 */ /* 0x001e240000003900 */
[----:B0-----:R-:W-:-:S06]  /*11e60*/  LOP3.LUT R0, R0, UR4, RZ, 0xc0, !PT ;  /* 0x0000000400007c12 */ /* 0x001fcc000f8ec0ff */
[----:B------:R-:W1:Y:S02]  /*11e70*/  POPC R0, R0 ;  /* 0x0000000000007309 */ /* 0x000e640000000000 */
[----:B-1----:R-:W-:-:S07]  /*11e80*/  IADD3 R16, R2, UR36, R0 ;  /* 0x0000002402107c10 */ /* 0x002fce000fffe000 */
.L_x_510:
[----:B------:R-:W-:Y:S05]  /*11e90*/  BSYNC B0 ;  /* 0x0000000000007941 */ /* 0x000fea0003800000 */
.L_x_509:
[----:B------:R-:W2:Y:S01]  /*11ea0*/  LDL R0, [R1+0x1c] ;  /* 0x00001c0001007983 */ /* 0x000ea20000100800 */
[----:B------:R-:W-:Y:S01]  /*11eb0*/  BSSY B0, `(.L_x_511) ;  /* 0x0000050000007945 */ /* 0x000fe20003800000 */
[----:B--2---:R-:W-:-:S13]  /*11ec0*/  LOP3.LUT P0, RZ, R0, 0x1, RZ, 0xc0, !PT ;  /* 0x0000000100ff7812 */ /* 0x004fda000780c0ff */
[----:B------:R-:W-:Y:S05]  /*11ed0*/  @!P0 BRA `(.L_x_512) ;  /* 0x0000000400348947 */ /* 0x000fea0003800000 */
[----:B------:R-:W2:Y:S04]  /*11ee0*/  LDL R4, [R1+0x4] ;  /* 0x0000040001047983 */ /* 0x000ea80000100800 */
[----:B------:R-:W2:Y:S04]  /*11ef0*/  LDL R2, [R1+0x8] ;  /* 0x0000080001027983 */ /* 0x000ea80000100800 */
[----:B------:R-:W3:Y:S01]  /*11f00*/  LDL R0, [R1+0x10] ;  /* 0x0000100001007983 */ /* 0x000ee20000100800 */
[----:B------:R-:W-:Y:S01]  /*11f10*/  BSSY B1, `(.L_x_513) ;  /* 0x0000006000017945 */ /* 0x000fe20003800000 */
[----:B------:R-:W-:Y:S01]  /*11f20*/  ISETP.NE.AND P1, PT, R3, RZ, PT ;  /* 0x000000ff0300720c */ /* 0x000fe20003f25270 */
[----:B--2---:R-:W-:Y:S01]  /*11f30*/  IMAD R2, R2, 0x8, R4 ;  /* 0x0000000802027824 */ /* 0x004fe200078e0204 */
[----:B---3--:R-:W-:-:S04]  /*11f40*/  SHF.L.U32 R0, R0, 0x1f, RZ ;  /* 0x0000001f00007819 */ /* 0x008fc800000006ff */
[----:B------:R-:W0:Y:S02]  /*11f50*/  SYNCS.PHASECHK.TRANS64.TRYWAIT P0, [R2+URZ+0x36860], R0 ;  /* 0x03686000020075a7 */ /* 0x000e24000800017f */
[----:B0-----:R-:W-:Y:S05]  /*11f60*/  @!P0 BRA `(.L_x_514) ;  /* 0x0000002400048947 */ /* 0x001fea0003800000 */
.L_x_578:
[----:B------:R-:W-:Y:S05]  /*11f70*/  BSYNC B1 ;  /* 0x0000000000017941 */ /* 0x000fea0003800000 */
.L_x_513:
[----:B------:R-:W-:Y:S04]  /*11f80*/  BSSY B1, `(.L_x_515) ;  /* 0x0000009000017945 */ /* 0x000fe80003800000 */
[----:B------:R-:W-:Y:S05]  /*11f90*/  @P1 BRA `(.L_x_516) ;  /* 0x00000000001c1947 */ /* 0x000fea0003800000 */
[----:B------:R-:W2:Y:S01]  /*11fa0*/  S2R R3, SR_TID.X ;  /* 0x0000000000037919 */ /* 0x000ea20000002100 */
[----:B0-----:R-:W-:-:S04]  /*11fb0*/  IMAD.MOV.U32 R0, RZ, RZ, 0xa800 ;  /* 0x0000a800ff007424 */ /* 0x001fc800078e00ff */
[----:B------:R3:W-:Y:S01]  /*11fc0*/  SYNCS.ARRIVE.TRANS64 RZ, [R2+URZ+0x36850], R0 ;  /* 0x0368500002ff79a7 */ /* 0x0007e2000800003f */
[----:B--2---:R-:W-:-:S04]  /*11fd0*/  LOP3.LUT R3, R3, 0x1f, RZ, 0xc0, !PT ;  /* 0x0000001f03037812 */ /* 0x004fc800078ec0ff */
[----:B------:R-:W-:-:S13]  /*11fe0*/  ISETP.NE.AND P0, PT, R3, RZ, PT ;  /* 0x000000ff0300720c */ /* 0x000fda0003f05270 */
[----:B---3--:R-:W-:Y:S05]  /*11ff0*/  @!P0 BRA `(.L_x_516) ;  /* 0x0000000000048947 */ /* 0x008fea0003800000 */
[----:B------:R-:W-:Y:S01]  /*12000*/  BPT.TRAP 0x1 ;  /* 0x000000040000795c */ /* 0x000fe20000300000 */
.L_x_516:
[----:B------:R-:W-:Y:S05]  /*12010*/  BSYNC B1 ;  /* 0x0000000000017941 */ /* 0x000fea0003800000 */
.L_x_515:
[----:B------:R-:W2:Y:S04]  /*12020*/  LDL R5, [R1+0x4] ;  /* 0x0000040001057983 */ /* 0x000ea80000100800 */
[----:B0-----:R-:W2:Y:S04]  /*12030*/  LDL R0, [R1+0x8] ;  /* 0x0000080001007983 */ /* 0x001ea80000100800 */
[----:B------:R-:W3:Y:S04]  /*12040*/  LDL.LU R4, [R1+0x18] ;  /* 0x0000180001047983 */ /* 0x000ee80000300800 */
[----:B------:R-:W3:Y:S01]  /*12050*/  LDL R3, [R1+0x14] ;  /* 0x0000140001037983 */ /* 0x000ee20000100800 */
[----:B------:R-:W-:Y:S01]  /*12060*/  UIADD3 UR4, UP0, UR38, 0x470, URZ ;  /* 0x0000047026047890 */ /* 0x000fe2000ff1e03f */
[----:B------:R-:W-:Y:S01]  /*12070*/  PLOP3.LUT P0, PT, PT, PT, PT, 0x80, 0x0 ;  /* 0x000000000000781c */ /* 0x000fe20003f0f070 */
[----:B------:R-:W-:Y:S01]  /*12080*/  VIADD R2, R2, 0x36850 ;  /* 0x0003685002027836 */ /* 0x000fe20000000000 */
[----:B------:R-:W-:Y:S01]  /*12090*/  UMOV UR6, 0x0 ;  /* 0x0000000000067882 */ /* 0x000fe20000000000 */
[----:B------:R-:W-:Y:S01]  /*120a0*/  UIADD3.X UR5, URZ, UR39, URZ, UP0, !UPT ;  /* 0x000000273f057290 */ /* 0x000fe200087fe43f */
[----:B------:R-:W-:Y:S01]  /*120b0*/  UMOV UR7, 0x14f00000 ;  /* 0x14f0000000077882 */ /* 0x000fe20000000000 */
[----:B------:R-:W-:Y:S01]  /*120c0*/  UMOV UR10, URZ ;  /* 0x0000003f000a7c82 */ /* 0x000fe20008000000 */
[----:B--2---:R-:W-:-:S02]  /*120d0*/  IMAD R0, R0, 0xa800, R5 ;  /* 0x0000a80000007824 */ /* 0x004fc400078e0205 */
[----:B---3--:R-:W-:Y:S02]  /*120e0*/  IMAD R3, R3, 0x70, R4 ;  /* 0x0000007003037824 */ /* 0x008fe400078e0204 */
[----:B------:R-:W-:-:S07]  /*120f0*/  VIADD R4, R0, 0x400 ;  /* 0x0000040000047836 */ /* 0x000fce0000000000 */
.L_x_517:
        /* <DEDUP_REMOVED lines=11> */
[----:B------:R-:W-:Y:S01]  /*121b0*/  PLOP3.LUT P0, PT, PT, PT, PT, 0x80, 0x0 ;  /* 0x000000000000781c */ /* 0x000fe20003f0f070 */
[----:B------:R-:W-:Y:S01]  /*121c0*/  VIADD R4, R0, 0x3c00 ;  /* 0x00003c0000047836 */ /* 0x000fe20000000000 */
[----:B------:R-:W-:Y:S01]  /*121d0*/  UMOV UR6, 0x0 ;  /* 0x0000000000067882 */ /* 0x000fe20000000000 */
[----:B------:R-:W-:Y:S01]  /*121e0*/  UMOV UR7, 0x14f00000 ;  /* 0x14f0000000077882 */ /* 0x000fe20000000000 */
[----:B------:R-:W-:-:S09]  /*121f0*/  UMOV UR10, 0x40 ;  /* 0x00000040000a7882 */ /* 0x000fd20000000000 */
.L_x_518:
        /* <DEDUP_REMOVED lines=16> */
.L_x_519:
        /* <DEDUP_REMOVED lines=11> */
.L_x_512:
[----:B------:R-:W-:Y:S05]  /*123b0*/  BSYNC B0 ;  /* 0x0000000000007941 */ /* 0x000fea0003800000 */
.L_x_511:
[----:B------:R-:W2:Y:S04]  /*123c0*/  LDL.LU R5, [R1+0x8] ;  /* 0x0000080001057983 */ /* 0x000ea80000300800 */
[----:B------:R-:W3:Y:S01]  /*123d0*/  LDL.LU R4, [R1+0x10] ;  /* 0x0000100001047983 */ /* 0x000ee20000300800 */
[----:B--2---:R-:W-:-:S05]  /*123e0*/  VIADD R0, R5, 0x1 ;  /* 0x0000000105007836 */ /* 0x004fca0000000000 */
[----:B------:R-:W-:-:S04]  /*123f0*/  ISETP.NE.AND P0, PT, R0, 0x2, PT ;  /* 0x000000020000780c */ /* 0x000fc80003f05270 */
[----:B------:R-:W-:Y:S02]  /*12400*/  SEL R2, RZ, 0x1, P0 ;  /* 0x00000001ff027807 */ /* 0x000fe40000000000 */
[----:B------:R-:W-:Y:S02]  /*12410*/  SEL R0, R0, RZ, P0 ;  /* 0x000000ff00007207 */ /* 0x000fe40000000000 */
[----:B---3--:R-:W-:-:S03]  /*12420*/  LOP3.LUT R4, R4, R2, RZ, 0x3c, !PT ;  /* 0x0000000204047212 */ /* 0x008fc600078e3cff */
[----:B------:R0:W-:Y:S04]  /*12430*/  STL [R1+0x8], R0 ;  /* 0x0000080001007387 */ /* 0x0001e80000100800 */
[----:B------:R0:W-:Y:S02]  /*12440*/  STL [R1+0x10], R4 ;  /* 0x0000100401007387 */ /* 0x0001e40000100800 */
.L_x_433:
[----:B------:R-:W-:Y:S05]  /*12450*/  BSYNC B7 ;  /* 0x0000000000077941 */ /* 0x000fea0003800000 */
.L_x_431:
[----:B0-2---:R-:W2:Y:S02]  /*12460*/  LDL R0, [R1+0x1c] ;  /* 0x00001c0001007983 */ /* 0x005ea40000100800 */
[----:B--2---:R-:W-:-:S13]  /*12470*/  LOP3.LUT P0, RZ, R0, 0x2, RZ, 0xc0, !PT ;  /* 0x0000000200ff7812 */ /* 0x004fda000780c0ff */
[----:B------:R-:W-:Y:S05]  /*12480*/  @!P0 BRA `(.L_x_520) ;  /* 0x0000000000288947 */ /* 0x000fea0003800000 */
[----:B------:R-:W-:Y:S05]  /*12490*/  WARPSYNC.ALL ;  /* 0x0000000000007948 */ /* 0x000fea0003800000 */
[----:B------:R-:W0:Y:S08]  /*124a0*/  S2UR UR5, SR_CgaCtaId ;  /* 0x00000000000579c3 */ /* 0x000e300000008800 */
[----:B------:R-:W-:Y:S06]  /*124b0*/  BAR.SYNC.DEFER_BLOCKING 0x5, 0x180 ;  /* 0x0146000000007b1d */ /* 0x000fec0000010000 */
[----:B------:R-:W-:-:S02]  /*124c0*/  UMOV UR4, 0x400 ;  /* 0x0000040000047882 */ /* 0x000fc40000000000 */
[----:B0-----:R-:W-:-:S06]  /*124d0*/  ULEA UR4, UR5, UR4, 0x18 ;  /* 0x0000000405047291 */ /* 0x001fcc000f8ec03f */
[----:B------:R-:W-:-:S05]  /*124e0*/  IMAD.U32 R0, RZ, RZ, UR4 ;  /* 0x00000004ff007e24 */ /* 0x000fca000f8e00ff */
[----:B------:R0:W2:Y:S04]  /*124f0*/  LDS.128 R16, [R0+0x368d0] ;  /* 0x0368d00000107984 */ /* 0x0000a80000000c00 */
[----:B------:R0:W-:Y:S01]  /*12500*/  STL [R1+0x4], R0 ;  /* 0x0000040001007387 */ /* 0x0001e20000100800 */
[----:B------:R-:W-:Y:S06]  /*12510*/  BAR.ARV 0x4, 0x180 ;  /* 0x0106000000007b1d */ /* 0x000fec0000002000 */
[----:B------:R-:W-:Y:S05]  /*12520*/  BRA `(.L_x_521) ;  /* 0x0000000800487947 */ /* 0x000fea0003800000 */
.L_x_520:
[----:B------:R-:W1:Y:S01]  /*12530*/  S2R R0, SR_TID.X ;  /* 0x0000000000007919 */ /* 0x000e620000002100 */
[----:B------:R-:W-:Y:S01]  /*12540*/  UMOV UR4, 0xffffffff ;  /* 0xffffffff00047882 */ /* 0x000fe20000000000 */
[----:B-1--4-:R-:W-:-:S04]  /*12550*/  LOP3.LUT R7, R0, 0x1f, RZ, 0xc0, !PT ;  /* 0x0000001f00077812 */ /* 0x012fc800078ec0ff */
[----:B------:R-:W-:Y:S01]  /*12560*/  ISETP.NE.AND P0, PT, R7, 0x1f, PT ;  /* 0x0000001f0700780c */ /* 0x000fe20003f05270 */
[----:B------:R-:W-:-:S12]  /*12570*/  BRA.DIV UR4, `(.L_x_522) ;  /* 0x0000001e04947947 */ /* 0x000fd8000b800000 */
[----:B------:R-:W-:Y:S01]  /*12580*/  IMAD.IADD R5, R19, 0x1, R7 ;  /* 0x0000000113057824 */ /* 0x000fe200078e0207 */
[----:B------:R-:W-:-:S04]  /*12590*/  ULDC UR4, c[0x0][0xc3c] ;  /* 0x00030f0000047ab9 */ /* 0x000fc80000000800 */
[----:B------:R-:W-:-:S13]  /*125a0*/  ISETP.GE.OR P1, PT, R5, UR4, !P0 ;  /* 0x0000000405007c0c */ /* 0x000fda000c726670 */
[----:B------:R-:W0:Y:S02]  /*125b0*/  @!P1 LDC.64 R2, c[0x0][0xc80] ;  /* 0x00032000ff029b82 */ /* 0x000e240000000a00 */
[----:B0-----:R-:W-:-:S06]  /*125c0*/  @!P1 IMAD.WIDE R2, R5, 0x4, R2 ;  /* 0x0000000405029825 */ /* 0x001fcc00078e0202 */
[----:B------:R0:W2:Y:S01]  /*125d0*/  @!P1 LDG.E R3, desc[UR60][R2.64] ;  /* 0x0000003c02039981 */ /* 0x0000a2000c1e1900 */
[C---:B------:R-:W-:Y:S02]  /*125e0*/  ISETP.GE.U32.AND P2, PT, R7.reuse, 0x2, PT ;  /* 0x000000020700780c */ /* 0x040fe40003f46070 */
[C---:B------:R-:W-:Y:S01]  /*125f0*/  ISETP.GE.U32.AND P3, PT, R7.reuse, 0x4, PT ;  /* 0x000000040700780c */ /* 0x040fe20003f66070 */
[----:B------:R-:W-:Y:S01]  /*12600*/  SHFL.IDX PT, R4, R16, 0x1, 0x1f ;  /* 0x00201f0010047f89 */ /* 0x000fe200000e0000 */
[C---:B------:R-:W-:Y:S02]  /*12610*/  ISETP.GE.U32.AND P4, PT, R7.reuse, 0x8, PT ;  /* 0x000000080700780c */ /* 0x040fe40003f86070 */
[C---:B------:R-:W-:Y:S01]  /*12620*/  ISETP.GE.U32.AND P5, PT, R7.reuse, 0x10, PT ;  /* 0x000000100700780c */ /* 0x040fe20003fa6070 */
[----:B0-----:R-:W-:Y:S02]  /*12630*/  IMAD.MOV.U32 R2, RZ, RZ, RZ ;  /* 0x000000ffff027224 */ /* 0x001fe400078e00ff */
[----:B--2---:R-:W-:Y:S01]  /*12640*/  @!P1 IMAD.MOV.U32 R2, RZ, RZ, R3 ;  /* 0x000000ffff029224 */ /* 0x004fe200078e0003 */
[----:B------:R-:W-:-:S04]  /*12650*/  ISETP.NE.AND P1, PT, R7, RZ, PT ;  /* 0x000000ff0700720c */ /* 0x000fc80003f25270 */
        /* <DEDUP_REMOVED lines=14> */
[----:B------:R-:W-:Y:S02]  /*12740*/  IMAD.IADD R3, R3, 0x1, R0 ;  /* 0x0000000103037824 */ /* 0x000fe400078e0200 */
[----:B------:R0:W1:Y:S04]  /*12750*/  SHFL.IDX PT, R0, R16, RZ, 0x1f ;  /* 0x00001fff10007589 */ /* 0x00006800000e0000 */
[----:B------:R0:W2:Y:S02]  /*12760*/  SHFL.IDX PT, R6, R3, 0x1f, 0x1f ;  /* 0x03e01f0003067f89 */ /* 0x0000a400000e0000 */
.L_x_588:
[----:B------:R-:W-:Y:S02]  /*12770*/  ULDC UR4, c[0x0][0xc38] ;  /* 0x00030e0000047ab9 */ /* 0x000fe40000000800 */
[----:B0-----:R-:W-:-:S04]  /*12780*/  IMAD.U32 R16, RZ, RZ, UR4 ;  /* 0x00000004ff107e24 */ /* 0x001fc8000f8e00ff */
[----:B--2---:R-:W-:-:S04]  /*12790*/  IMAD R6, R6, R16, RZ ;  /* 0x0000001006067224 */ /* 0x004fc800078e02ff */
[----:B------:R-:W-:-:S05]  /*127a0*/  IMAD.IADD R4, R4, 0x1, R6 ;  /* 0x0000000104047824 */ /* 0x000fca00078e0206 */
[----:B-1----:R-:W-:-:S13]  /*127b0*/  ISETP.GT.AND P6, PT, R4, R0, PT ;  /* 0x000000000400720c */ /* 0x002fda0003fc4270 */
[----:B------:R-:W-:Y:S05]  /*127c0*/  @P6 BRA `(.L_x_523) ;  /* 0x00000000009c6947 */ /* 0x000fea0003800000 */
.L_x_528:
[----:B0-----:R-:W0:Y:S01]  /*127d0*/  LDC R2, c[0x0][0xc3c] ;  /* 0x00030f00ff027b82 */ /* 0x001e220000000800 */
[----:B------:R-:W-:-:S04]  /*127e0*/  IADD3 R19, R19, 0x1f, RZ ;  /* 0x0000001f13137810 */ /* 0x000fc80007ffe0ff */
[----:B0-----:R-:W-:-:S13]  /*127f0*/  ISETP.GE.AND P6, PT, R19, R2, PT ;  /* 0x000000021300720c */ /* 0x001fda0003fc6270 */
[----:B------:R-:W-:Y:S05]  /*12800*/  @P6 BRA `(.L_x_524) ;  /* 0x0000000400446947 */ /* 0x000fea0003800000 */
[----:B------:R-:W0:Y:S01]  /*12810*/  S2R R3, SR_TID.X ;  /* 0x0000000000037919 */ /* 0x000e220000002100 */
[----:B------:R-:W-:Y:S01]  /*12820*/  BSSY B0, `(.L_x_525) ;  /* 0x0000009000007945 */ /* 0x000fe20003800000 */
[----:B0-----:R-:W-:-:S05]  /*12830*/  LOP3.LUT R3, R3, 0x1f, RZ, 0xc0, !PT ;  /* 0x0000001f03037812 */ /* 0x001fca00078ec0ff */
[----:B------:R-:W-:-:S05]  /*12840*/  IMAD.IADD R5, R19, 0x1, R3 ;  /* 0x0000000113057824 */ /* 0x000fca00078e0203 */
[----:B------:R-:W-:Y:S01]  /*12850*/  ISETP.GE.OR P6, PT, R5, R2, !P0 ;  /* 0x000000020500720c */ /* 0x000fe200047c6670 */
[----:B------:R-:W-:-:S12]  /*12860*/  IMAD.MOV.U32 R2, RZ, RZ, RZ ;  /* 0x000000ffff027224 */ /* 0x000fd800078e00ff */
[----:B------:R-:W-:Y:S05]  /*12870*/  @P6 BRA `(.L_x_526) ;  /* 0x00000000000c6947 */ /* 0x000fea0003800000 */
[----:B------:R-:W0:Y:S02]  /*12880*/  LDC.64 R2, c[0x0][0xc80] ;  /* 0x00032000ff027b82 */ /* 0x000e240000000a00 */
[----:B0-----:R-:W-:-:S06]  /*12890*/  IMAD.WIDE R2, R5, 0x4, R2 ;  /* 0x0000000405027825 */ /* 0x001fcc00078e0202 */
[----:B------:R0:W5:Y:S02]  /*128a0*/  LDG.E R2, desc[UR60][R2.64] ;  /* 0x0000003c02027981 */ /* 0x000164000c1e1900 */
.L_x_526:
[----:B------:R-:W-:Y:S05]  /*128b0*/  BSYNC B0 ;  /* 0x0000000000007941 */ /* 0x000fea0003800000 */
.L_x_525:
[----:B------:R-:W-:-:S03]  /*128c0*/  UMOV UR4, 0xffffffff ;  /* 0xffffffff00047882 */ /* 0x000fc60000000000 */
[----:B------:R-:W-:Y:S05]  /*128d0*/  BRA.DIV UR4, `(.L_x_527) ;  /* 0x0000001e04f87947 */ /* 0x000fea000b800000 */
[----:B-----5:R-:W0:Y:S02]  /*128e0*/  SHFL.UP PT, R14, R2, 0x1, RZ ;  /* 0x04200000020e7989 */ /* 0x020e2400000e00ff */
        /* <DEDUP_REMOVED lines=14> */
[----:B------:R0:W1:Y:S02]  /*129d0*/  SHFL.IDX PT, R6, R3, 0x1f, 0x1f ;  /* 0x03e01f0003067f89 */ /* 0x00006400000e0000 */
.L_x_596:
[----:B------:R-:W-:Y:S02]  /*129e0*/  ULDC UR4, c[0x0][0xc38] ;  /* 0x00030e0000047ab9 */ /* 0x000fe40000000800 */
[----:B------:R-:W-:-:S04]  /*129f0*/  IMAD.U32 R16, RZ, RZ, UR4 ;  /* 0x00000004ff107e24 */ /* 0x000fc8000f8e00ff */
[----:B-1----:R-:W-:-:S04]  /*12a00*/  IMAD R6, R6, R16, RZ ;  /* 0x0000001006067224 */ /* 0x002fc800078e02ff */
[----:B------:R-:W-:-:S05]  /*12a10*/  IMAD.IADD R4, R6, 0x1, R4 ;  /* 0x0000000106047824 */ /* 0x000fca00078e0204 */
[----:B------:R-:W-:-:S13]  /*12a20*/  ISETP.GT.AND P6, PT, R4, R0, PT ;  /* 0x000000000400720c */ /* 0x000fda0003fc4270 */
[----:B------:R-:W-:Y:S05]  /*12a30*/  @!P6 BRA `(.L_x_528) ;  /* 0xfffffffc0064e947 */ /* 0x000fea000383ffff */
.L_x_523:
[----:B------:R-:W-:Y:S01]  /*12a40*/  IMAD.IADD R6, R4, 0x1, -R6 ;  /* 0x0000000104067824 */ /* 0x000fe200078e0a06 */
[----:B------:R-:W-:-:S03]  /*12a50*/  UMOV UR4, 0xffffffff ;  /* 0xffffffff00047882 */ /* 0x000fc60000000000 */
[----:B------:R-:W-:-:S05]  /*12a60*/  IMAD R4, R3, R16, R6 ;  /* 0x0000001003047224 */ /* 0x000fca00078e0206 */
[----:B------:R-:W-:Y:S01]  /*12a70*/  ISETP.GT.AND P6, PT, R4, R0, PT ;  /* 0x000000000400720c */ /* 0x000fe20003fc4270 */
[----:B------:R-:W-:-:S12]  /*12a80*/  BRA.DIV UR4, `(.L_x_529) ;  /* 0x0000002204607947 */ /* 0x000fd8000b800000 */
[----:B------:R-:W-:-:S04]  /*12a90*/  VOTE.ANY R5, PT, !P6 ;  /* 0x0000000000057806 */ /* 0x000fc800070e0100 */
[----:B------:R-:W1:Y:S02]  /*12aa0*/  POPC R4, R5 ;  /* 0x0000000500047309 */ /* 0x000e640000000000 */
[----:B-1----:R1:W2:Y:S02]  /*12ab0*/  SHFL.IDX PT, R17, R2, R4, 0x1f ;  /* 0x00001f0402117589 */ /* 0x0022a400000e0000 */
.L_x_600:
[----:B------:R-:W-:Y:S01]  /*12ac0*/  ISETP.NE.AND P0, PT, R5, RZ, PT ;  /* 0x000000ff0500720c */ /* 0x000fe20003f05270 */
[----:B-1----:R-:W-:-:S12]  /*12ad0*/  IMAD.MOV.U32 R2, RZ, RZ, RZ ;  /* 0x000000ffff027224 */ /* 0x002fd800078e00ff */
[----:B------:R-:W-:Y:S05]  /*12ae0*/  @!P0 BRA `(.L_x_530) ;  /* 0x0000000000108947 */ /* 0x000fea0003800000 */
[----:B------:R-:W-:Y:S01]  /*12af0*/  UMOV UR4, 0xffffffff ;  /* 0xffffffff00047882 */ /* 0x000fe20000000000 */
[----:B------:R-:W-:Y:S02]  /*12b00*/  VIADD R12, R4, 0xffffffff ;  /* 0xffffffff040c7836 */ /* 0x000fe40000000000 */
[----:B------:R-:W-:Y:S05]  /*12b10*/  BRA.DIV UR4, `(.L_x_531) ;  /* 0x0000002204847947 */ /* 0x000fea000b800000 */
[----:B------:R1:W3:Y:S02]  /*12b20*/  SHFL.IDX PT, R2, R3, R12, 0x1f ;  /* 0x00001f0c03027589 */ /* 0x0002e400000e0000 */
.L_x_530:
[----:B--2---:R-:W-:Y:S01]  /*12b30*/  IABS R5, R17 ;  /* 0x0000001100057213 */ /* 0x004fe20000000000 */
[----:B---3--:R-:W-:Y:S02]  /*12b40*/  IMAD R16, R2, R16, R6 ;  /* 0x0000001002107224 */ /* 0x008fe400078e0206 */
[----:B------:R-:W-:Y:S01]  /*12b50*/  IMAD.IADD R19, R4, 0x1, R19 ;  /* 0x0000000104137824 */ /* 0x000fe200078e0213 */
[----:B------:R-:W2:Y:S01]  /*12b60*/  I2F.RP R2, R5 ;  /* 0x0000000500027306 */ /* 0x000ea20000209400 */
[----:B------:R-:W-:-:S07]  /*12b70*/  IMAD.IADD R0, R0, 0x1, -R16 ;  /* 0x0000000100007824 */ /* 0x000fce00078e0a10 */
[----:B--2---:R-:W2:Y:S02]  /*12b80*/  MUFU.RCP R2, R2 ;  /* 0x0000000200027308 */ /* 0x004ea40000001000 */
[----:B--2---:R-:W-:-:S06]  /*12b90*/  VIADD R2, R2, 0xffffffe ;  /* 0x0ffffffe02027836 */ /* 0x004fcc0000000000 */
[----:B01----:R-:W0:Y:S02]  /*12ba0*/  F2I.FTZ.U32.TRUNC.NTZ R3, R2 ;  /* 0x0000000200037305 */ /* 0x003e24000021f000 */
[----:B0-----:R-:W-:-:S04]  /*12bb0*/  IMAD.MOV R2, RZ, RZ, -R3 ;  /* 0x000000ffff027224 */ /* 0x001fc800078e0a03 */
[----:B------:R-:W-:Y:S02]  /*12bc0*/  IMAD R6, R2, R5, RZ ;  /* 0x0000000502067224 */ /* 0x000fe400078e02ff */
[----:B------:R-:W-:-:S04]  /*12bd0*/  IMAD.MOV.U32 R2, RZ, RZ, RZ ;  /* 0x000000ffff027224 */ /* 0x000fc800078e00ff */
[----:B------:R-:W-:Y:S01]  /*12be0*/  IMAD.HI.U32 R2, R3, R6, R2 ;  /* 0x0000000603027227 */ /* 0x000fe200078e0002 */
[----:B------:R-:W-:Y:S02]  /*12bf0*/  IABS R6, R17 ;  /* 0x0000001100067213 */ /* 0x000fe40000000000 */
[----:B------:R-:W-:-:S03]  /*12c00*/  IABS R3, R0 ;  /* 0x0000000000037213 */ /* 0x000fc60000000000 */
[----:B------:R-:W-:Y:S02]  /*12c10*/  IMAD.MOV R6, RZ, RZ, -R6 ;  /* 0x000000ffff067224 */ /* 0x000fe400078e0a06 */
        /* <DEDUP_REMOVED lines=16> */
.L_x_524:
[----:B------:R-:W-:Y:S01]  /*12d20*/  UMOV UR4, URZ ;  /* 0x0000003f00047c82 */ /* 0x000fe20008000000 */
[----:B------:R-:W-:Y:S01]  /*12d30*/  UMOV UR5, URZ ;  /* 0x0000003f00057c82 */ /* 0x000fe20008000000 */
[----:B------:R-:W-:Y:S01]  /*12d40*/  ULDC UR6, c[0x0][0xc3c] ;  /* 0x00030f0000067ab9 */ /* 0x000fe20000000800 */
[----:B------:R-:W-:Y:S02]  /*12d50*/  IMAD.MOV.U32 R16, RZ, RZ, R0 ;  /* 0x000000ffff107224 */ /* 0x000fe400078e0000 */
[----:B------:R-:W-:Y:S02]  /*12d60*/  IMAD.U32 R17, RZ, RZ, UR4 ;  /* 0x00000004ff117e24 */ /* 0x000fe4000f8e00ff */
[----:B------:R-:W-:Y:S02]  /*12d70*/  IMAD.U32 R18, RZ, RZ, UR5 ;  /* 0x00000005ff127e24 */ /* 0x000fe4000f8e00ff */
[----:B------:R-:W-:-:S07]  /*12d80*/  IMAD.U32 R19, RZ, RZ, UR6 ;  /* 0x00000006ff137e24 */ /* 0x000fce000f8e00ff */
.L_x_532:
[----:B------:R3:W2:Y:S01]  /*12d90*/  LDL R3, [R1+0x4] ;  /* 0x0000040001037983 */ /* 0x0006a20000100800 */
[----:B------:R-:W0:Y:S01]  /*12da0*/  S2R R0, SR_TID.X ;  /* 0x0000000000007919 */ /* 0x000e220000002100 */
[----:B------:R-:W-:Y:S05]  /*12db0*/  WARPSYNC.ALL ;  /* 0x0000000000007948 */ /* 0x000fea0003800000 */
[----:B0-----:R-:W-:Y:S01]  /*12dc0*/  LOP3.LUT R0, R0, 0x1f, RZ, 0xc0, !PT ;  /* 0x0000001f00007812 */ /* 0x001fe200078ec0ff */
[----:B------:R-:W-:Y:S03]  /*12dd0*/  BAR.SYNC.DEFER_BLOCKING 0x4, 0x180 ;  /* 0x0106000000007b1d */ /* 0x000fe60000010000 */
[----:B------:R-:W-:-:S13]  /*12de0*/  ISETP.NE.AND P0, PT, R0, RZ, PT ;  /* 0x000000ff0000720c */ /* 0x000fda0003f05270 */
[----:B------:R-:W2:Y:S01]  /*12df0*/  @!P0 S2R R0, SR_CgaCtaId ;  /* 0x0000000000008919 */ /* 0x000ea20000008800 */
[----:B------:R-:W-:-:S04]  /*12e00*/  @!P0 MOV R2, 0x400 ;  /* 0x0000040000028802 */ /* 0x000fc80000000f00 */
[----:B--2---:R-:W-:-:S05]  /*12e10*/  @!P0 LEA R3, R0, R2, 0x18 ;  /* 0x0000000200038211 */ /* 0x004fca00078ec0ff */
[----:B------:R3:W-:Y:S04]  /*12e20*/  @!P0 STS.128 [R3+0x368d0], R16 ;  /* 0x0368d01003008388 */ /* 0x0007e80000000c00 */
[----:B------:R3:W-:Y:S01]  /*12e30*/  @!P0 STL [R1+0x4], R3 ;  /* 0x0000040301008387 */ /* 0x0007e20000100800 */
[----:B------:R-:W-:Y:S06]  /*12e40*/  BAR.ARV 0x5, 0x180 ;  /* 0x0146000000007b1d */ /* 0x000fec0000002000 */
.L_x_521:
[----:B------:R-:W-:Y:S02]  /*12e50*/  ULDC UR4, c[0x0][0xc3c] ;  /* 0x00030f0000047ab9 */ /* 0x000fe40000000800 */
[----:B--2---:R-:W-:-:S13]  /*12e60*/  ISETP.GE.AND P0, PT, R19, UR4, PT ;  /* 0x0000000413007c0c */ /* 0x004fda000bf06270 */
[----:B------:R-:W-:Y:S05]  /*12e70*/  @!P0 BRA `(.L_x_533) ;  /* 0xffffffa800688947 */ /* 0x000fea000383ffff */
[----:B------:R-:W-:Y:S05]  /*12e80*/  BSYNC B8 ;  /* 0x0000000000087941 */ /* 0x000fea0003800000 */
.L_x_427:
[----:B0-----:R-:W2:Y:S01]  /*12e90*/  LDL.LU R0, [R1+0x50] ;  /* 0x0000500001007983 */ /* 0x001ea20000300800 */
[----:B------:R-:W-:Y:S01]  /*12ea0*/  BSSY B0, `(.L_x_534) ;  /* 0x000000b000007945 */ /* 0x000fe20003800000 */
[----:B------:R-:W0:Y:S01]  /*12eb0*/  S2R R5, SR_CgaCtaId ;  /* 0x0000000000057919 */ /* 0x000e220000008800 */
[----:B--2---:R-:W-:-:S05]  /*12ec0*/  VIADD R0, R0, 0x1 ;  /* 0x0000000100007836 */ /* 0x004fca0000000000 */
[----:B------:R-:W-:-:S04]  /*12ed0*/  LEA.HI R2, R0, R0, RZ, 0x1 ;  /* 0x0000000000027211 */ /* 0x000fc800078f08ff */
[----:B---3--:R-:W-:-:S05]  /*12ee0*/  LOP3.LUT R3, R2, 0xfffffffe, RZ, 0xc0, !PT ;  /* 0xfffffffe02037812 */ /* 0x008fca00078ec0ff */
[----:B------:R-:W-:Y:S01]  /*12ef0*/  IMAD.IADD R3, R0, 0x1, -R3 ;  /* 0x0000000100037824 */ /* 0x000fe200078e0a03 */
[----:B------:R-:W-:-:S04]  /*12f00*/  MOV R0, 0x400 ;  /* 0x0000040000007802 */ /* 0x000fc80000000f00 */
[----:B0-----:R-:W-:Y:S02]  /*12f10*/  LEA R0, R5, R0, 0x18 ;  /* 0x0000000005007211 */ /* 0x001fe400078ec0ff */
[----:B------:R-:W-:-:S04]  /*12f20*/  SHF.L.U32 R3, R3, 0x1f, RZ ;  /* 0x0000001f03037819 */ /* 0x000fc800000006ff */
[----:B------:R-:W0:Y:S02]  /*12f30*/  SYNCS.PHASECHK.TRANS64.TRYWAIT P0, [R0+URZ+0x36820], R3 ;  /* 0x03682003000075a7 */ /* 0x000e24000800017f */
[----:B0-----:R-:W-:Y:S05]  /*12f40*/  @!P0 BRA `(.L_x_535) ;  /* 0x0000001c00a08947 */ /* 0x001fea0003800000 */
.L_x_603:
[----:B------:R-:W-:Y:S05]  /*12f50*/  BSYNC B0 ;  /* 0x0000000000007941 */ /* 0x000fea0003800000 */
.L_x_534:
[----:B------:R-:W-:-:S03]  /*12f60*/  UMOV UR4, 0xffffffff ;  /* 0xffffffff00047882 */ /* 0x000fc60000000000 */
[----:B------:R-:W-:Y:S05]  /*12f70*/  BRA.DIV UR4, `(.L_x_536) ;  /* 0x0000001e04a87947 */ /* 0x000fea000b800000 */
[----:B------:R-:W2:Y:S02]  /*12f80*/  S2R R2, SR_TID.X ;  /* 0x0000000000027919 */ /* 0x000ea40000002100 */
[----:B--2---:R-:W-:-:S04]  /*12f90*/  SHF.R.U32.HI R2, RZ, 0x5, R2 ;  /* 0x00000005ff027819 */ /* 0x004fc80000011602 */
[----:B------:R-:W-:-:S05]  /*12fa0*/  LOP3.LUT R2, R2, 0x3, RZ, 0xc0, !PT ;  /* 0x0000000302027812 */ /* 0x000fca00078ec0ff */
[----:B------:R2:W3:Y:S02]  /*12fb0*/  SHFL.IDX PT, R14, R2, RZ, 0x1f ;  /* 0x00001fff020e7589 */ /* 0x0004e400000e0000 */
.L_x_606:
[----:B---3--:R-:W-:Y:S01]  /*12fc0*/  ISETP.NE.AND P0, PT, R14, RZ, PT ;  /* 0x000000ff0e00720c */ /* 0x008fe20003f05270 */
[----:B------:R-:W-:-:S12]  /*12fd0*/  BSSY B0, `(.L_x_537) ;  /* 0x0000027000007945 */ /* 0x000fd80003800000 */
[----:B------:R-:W-:Y:S05]  /*12fe0*/  @P0 BRA `(.L_x_538) ;  /* 0x0000000000940947 */ /* 0x000fea0003800000 */
[----:B------:R-:W-:-:S03]  /*12ff0*/  UMOV UR4, 0xffffffff ;  /* 0xffffffff00047882 */ /* 0x000fc60000000000 */
[----:B------:R-:W-:Y:S05]  /*13000*/  BRA.DIV UR4, `(.L_x_539) ;  /* 0x0000001e04b87947 */ /* 0x000fea000b800000 */
[----:B------:R-:W-:-:S13]  /*13010*/  ELECT P6, URZ, PT ;  /* 0x00000000003f782f */ /* 0x000fda00038c0000 */
.L_x_609:
[----:B------:R-:W-:Y:S05]  /*13020*/  @!P6 BRA `(.L_x_538) ;  /* 0x000000000084e947 */ /* 0x000fea0003800000 */
[----:B--2---:R-:W2:Y:S02]  /*13030*/  LDL.LU R2, [R1+0x58] ;  /* 0x0000580001027983 */ /* 0x004ea40000300800 */
[----:B--2---:R-:W-:-:S04]  /*13040*/  LOP3.LUT R2, R2, 0x2, RZ, 0xfc, !PT ;  /* 0x0000000202027812 */ /* 0x004fc800078efcff */
[----:B------:R-:W-:-:S13]  /*13050*/  ISETP.NE.AND P2, PT, R2, 0x3, PT ;  /* 0x000000030200780c */ /* 0x000fda0003f45270 */
[----:B------:R-:W-:Y:S05]  /*13060*/  @!P2 BRA `(.L_x_540) ;  /* 0x000000000004a947 */ /* 0x000fea0003800000 */
[----:B------:R-:W-:Y:S01]  /*13070*/  BPT.TRAP 0x1 ;  /* 0x000000040000795c */ /* 0x000fe20000300000 */
.L_x_540:
[----:B0-----:R-:W2:Y:S04]  /*13080*/  LDL R3, [R1+0x8] ;  /* 0x0000080001037983 */ /* 0x001ea80000100800 */
[----:B-1--4-:R-:W3:Y:S01]  /*13090*/  LDL.LU R7, [R1+0x10] ;  /* 0x0000100001077983 */ /* 0x012ee20000300800 */
[----:B------:R-:W-:-:S04]  /*130a0*/  VIADD R2, R0, 0x36840 ;  /* 0x0003684000027836 */ /* 0x000fc80000000000 */
[C---:B--2---:R-:W-:Y:S02]  /*130b0*/  IMAD R6, R3.reuse, 0x8, R2 ;  /* 0x0000000803067824 */ /* 0x044fe400078e0202 */
[----:B------:R-:W-:Y:S01]  /*130c0*/  VIADD R3, R3, 0x1 ;  /* 0x0000000103037836 */ /* 0x000fe20000000000 */
[----:B---3--:R-:W-:-:S04]  /*130d0*/  SHF.L.U32 R5, R7, 0x1f, RZ ;  /* 0x0000001f07057819 */ /* 0x008fc800000006ff */
[C---:B------:R-:W-:Y:S01]  /*130e0*/  ISETP.NE.AND P1, PT, R3.reuse, 0x2, PT ;  /* 0x000000020300780c */ /* 0x040fe20003f25270 */
[----:B------:R-:W0:Y:S03]  /*130f0*/  SYNCS.PHASECHK.TRANS64.TRYWAIT P0, [R6+URZ], R5 ;  /* 0x00000005060075a7 */ /* 0x000e26000800017f */
[----:B------:R-:W-:Y:S02]  /*13100*/  SEL R4, RZ, 0x1, P1 ;  /* 0x00000001ff047807 */ /* 0x000fe40000800000 */
[----:B------:R-:W-:Y:S02]  /*13110*/  SEL R3, R3, RZ, P1 ;  /* 0x000000ff03037207 */ /* 0x000fe40000800000 */
[----:B------:R-:W-:-:S03]  /*13120*/  LOP3.LUT R4, R7, R4, RZ, 0x3c, !PT ;  /* 0x0000000407047212 */ /* 0x000fc600078e3cff */
[----:B------:R-:W-:Y:S01]  /*13130*/  IMAD R7, R3, 0x8, R2 ;  /* 0x0000000803077824 */ /* 0x000fe200078e0202 */
[----:B------:R-:W-:Y:S01]  /*13140*/  SHF.L.U32 R2, R4, 0x1f, RZ ;  /* 0x0000001f04027819 */ /* 0x000fe200000006ff */
[----:B0-----:R-:W-:Y:S06]  /*13150*/  @!P0 BRA `(.L_x_541) ;  /* 0x0000001c00848947 */ /* 0x001fec0003800000 */
.L_x_610:
[----:B------:R-:W1:Y:S02]  /*13160*/  SYNCS.PHASECHK.TRANS64.TRYWAIT P0, [R7+URZ], R2 ;  /* 0x00000002070075a7 */ /* 0x000e64000800017f */
[----:B-1----:R-:W-:Y:S05]  /*13170*/  @!P0 BRA `(.L_x_542) ;  /* 0x0000001c00908947 */ /* 0x002fea0003800000 */
.L_x_611:
[----:B------:R-:W-:Y:S05]  /*13180*/  @!P2 BRA `(.L_x_543) ;  /* 0x000000000004a947 */ /* 0x000fea0003800000 */
[----:B------:R-:W-:Y:S01]  /*13190*/  BPT.TRAP 0x1 ;  /* 0x000000040000795c */ /* 0x000fe20000300000 */
.L_x_543:
[----:B------:R-:W2:Y:S01]  /*131a0*/  LDL.LU R4, [R1+0x8] ;  /* 0x0000080001047983 */ /* 0x000ea20000300800 */
[----:B------:R-:W-:-:S04]  /*131b0*/  VIADD R0, R0, 0x36860 ;  /* 0x0003686000007836 */ /* 0x000fc80000000000 */
[----:B--2---:R-:W-:-:S04]  /*131c0*/  IMAD R4, R4, 0x8, R0 ;  /* 0x0000000804047824 */ /* 0x004fc800078e0200 */
[----:B------:R-:W2:Y:S02]  /*131d0*/  SYNCS.PHASECHK.TRANS64.TRYWAIT P0, [R4+URZ], R5 ;  /* 0x00000005040075a7 */ /* 0x000ea4000800017f */
[----:B--2---:R-:W-:Y:S05]  /*131e0*/  @!P0 BRA `(.L_x_544) ;  /* 0x0000001c00888947 */ /* 0x004fea0003800000 */
.L_x_612:
[----:B------:R-:W-:-:S07]  /*131f0*/  IMAD R3, R3, 0x8, R0 ;  /* 0x0000000803037824 */ /* 0x000fce00078e0200 */
.L_x_545:
[----:B---3--:R3:W4:Y:S02]  /*13200*/  SYNCS.PHASECHK.TRANS64.TRYWAIT P0, [R3+URZ], R2 ;  /* 0x00000002030075a7 */ /* 0x008724000800017f */
[----:B----4-:R-:W-:Y:S05]  /*13210*/  @!P0 NANOSLEEP.SYNCS 0x989680 ;  /* 0x009896800000895d */ /* 0x010fea0003900000 */
[----:B------:R-:W4:Y:S02]  /*13220*/  @!P0 SYNCS.PHASECHK.TRANS64 P0, [R3+URZ], R2 ;  /* 0x00000002030085a7 */ /* 0x000f24000800007f */
[----:B----4-:R-:W-:Y:S05]  /*13230*/  @!P0 BRA `(.L_x_545) ;  /* 0xfffffffc00f08947 */ /* 0x010fea000383ffff */
.L_x_538:
[----:B------:R-:W-:Y:S05]  /*13240*/  BSYNC B0 ;  /* 0x0000000000007941 */ /* 0x000fea0003800000 */
.L_x_537:
[----:B------:R-:W-:Y:S05]  /*13250*/  EXIT ;  /* 0x000000000000794d */ /* 0x000fea0003800000 */
.L_x_379:
[----:B0-----:R0:W1:Y:S02]  /*13260*/  SYNCS.PHASECHK.TRANS64.TRYWAIT P1, [R5+URZ+0x36800], R0 ;  /* 0x03680000050075a7 */ /* 0x001064000802017f */
[----:B-1----:R-:W-:Y:S05]  /*13270*/  @!P1 NANOSLEEP.SYNCS 0x989680 ;  /* 0x009896800000995d */ /* 0x002fea0003900000 */
[----:B------:R-:W1:Y:S02]  /*13280*/  @!P1 SYNCS.PHASECHK.TRANS64 P1, [R5+URZ+0x36800], R0 ;  /* 0x03680000050095a7 */ /* 0x000e64000802007f */
[----:B-1----:R-:W-:Y:S05]  /*13290*/  @!P1 BRA `(.L_x_379) ;  /* 0xfffffffc00f09947 */ /* 0x002fea000383ffff */
[----:B------:R-:W-:Y:S05]  /*132a0*/  BRA `(.L_x_546) ;  /* 0xfffffee400007947 */ /* 0x000fea000383ffff */
.L_x_383:
[----:B0-----:R0:W2:Y:S02]  /*132b0*/  SYNCS.PHASECHK.TRANS64.TRYWAIT P2, [R2+URZ+0x36830], R3 ;  /* 0x03683003020075a7 */ /* 0x0010a4000804017f */
[----:B--2---:R-:W-:Y:S05]  /*132c0*/  @!P2 NANOSLEEP.SYNCS 0x989680 ;  /* 0x009896800000a95d */ /* 0x004fea0003900000 */
[----:B------:R-:W2:Y:S02]  /*132d0*/  @!P2 SYNCS.PHASECHK.TRANS64 P2, [R2+URZ+0x36830], R3 ;  /* 0x036830030200a5a7 */ /* 0x000ea4000804007f */
[----:B--2---:R-:W-:Y:S05]  /*132e0*/  @!P2 BRA `(.L_x_383) ;  /* 0xfffffffc00f0a947 */ /* 0x004fea000383ffff */
[----:B------:R-:W-:Y:S05]  /*132f0*/  BRA `(.L_x_382) ;  /* 0xfffffee400247947 */ /* 0x000fea000383ffff */
.L_x_388:
[----:B-1----:R1:W2:Y:S02]  /*13300*/  SYNCS.PHASECHK.TRANS64.TRYWAIT P2, [R12+URZ+0x36830], R3 ;  /* 0x036830030c0075a7 */ /* 0x0022a4000804017f */
[----:B--2---:R-:W-:Y:S05]  /*13310*/  @!P2 NANOSLEEP.SYNCS 0x989680 ;  /* 0x009896800000a95d */ /* 0x004fea0003900000 */
[----:B------:R-:W2:Y:S02]  /*13320*/  @!P2 SYNCS.PHASECHK.TRANS64 P2, [R12+URZ+0x36830], R3 ;  /* 0x036830030c00a5a7 */ /* 0x000ea4000804007f */
[----:B--2---:R-:W-:Y:S05]  /*13330*/  @!P2 BRA `(.L_x_388) ;  /* 0xfffffffc00f0a947 */ /* 0x004fea000383ffff */
[----:B------:R-:W-:Y:S05]  /*13340*/  BRA `(.L_x_387) ;  /* 0xffffff2400f07947 */ /* 0x000fea000383ffff */
.L_x_392:
[----:B---3--:R3:W4:Y:S02]  /*13350*/  SYNCS.PHASECHK.TRANS64.TRYWAIT P2, [R13+URZ+0x36850], R0 ;  /* 0x036850000d0075a7 */ /* 0x008724000804017f */
[----:B----4-:R-:W-:Y:S05]  /*13360*/  @!P2 NANOSLEEP.SYNCS 0x989680 ;  /* 0x009896800000a95d */ /* 0x010fea0003900000 */
[----:B------:R-:W4:Y:S02]  /*13370*/  @!P2 SYNCS.PHASECHK.TRANS64 P2, [R13+URZ+0x36850], R0 ;  /* 0x036850000d00a5a7 */ /* 0x000f24000804007f */
[----:B----4-:R-:W-:Y:S05]  /*13380*/  @!P2 BRA `(.L_x_392) ;  /* 0xfffffffc00f0a947 */ /* 0x010fea000383ffff */
[----:B------:R-:W-:Y:S05]  /*13390*/  BRA `(.L_x_391) ;  /* 0xffffff4c003c7947 */ /* 0x000fea000383ffff */
.L_x_397:
[----:B-1----:R1:W2:Y:S02]  /*133a0*/  SYNCS.PHASECHK.TRANS64.TRYWAIT P0, [R11+URZ+0x36850], R2 ;  /* 0x036850020b0075a7 */ /* 0x0022a4000800017f */
[----:B--2---:R-:W-:Y:S05]  /*133b0*/  @!P0 NANOSLEEP.SYNCS 0x989680 ;  /* 0x009896800000895d */ /* 0x004fea0003900000 */
[----:B------:R-:W2:Y:S02]  /*133c0*/  @!P0 SYNCS.PHASECHK.TRANS64 P0, [R11+URZ+0x36850], R2 ;  /* 0x036850020b0085a7 */ /* 0x000ea4000800007f */
[----:B--2---:R-:W-:Y:S05]  /*133d0*/  @!P0 BRA `(.L_x_397) ;  /* 0xfffffffc00f08947 */ /* 0x004fea000383ffff */
[----:B------:R-:W-:Y:S05]  /*133e0*/  BRA `(.L_x_396) ;  /* 0xffffff6400e47947 */ /* 0x000fea000383ffff */
.L_x_439:
[----:B------:R-:W1:Y:S01]  /*133f0*/  S2R R4, SR_TID.X ;  /* 0x0000000000047919 */ /* 0x000e620000002100 */
[----:B------:R-:W-:Y:S01]  /*13400*/  BSSY B0, `(.L_x_547) ;  /* 0x000000a000007945 */ /* 0x000fe20003800000 */
[----:B0-----:R-:W-:Y:S02]  /*13410*/  IMAD.MOV.U32 R12, RZ, RZ, RZ ;  /* 0x000000ffff0c7224 */ /* 0x001fe400078e00ff */
[----:B------:R-:W-:Y:S02]  /*13420*/  IMAD.MOV.U32 R11, RZ, RZ, 0x1f ;  /* 0x0000001fff0b7424 */ /* 0x000fe400078e00ff */
[----:B------:R-:W-:Y:S01]  /*13430*/  IMAD.MOV.U32 R15, RZ, RZ, -0x1 ;  /* 0xffffffffff0f7424 */ /* 0x000fe200078e00ff */
[----:B-1----:R-:W-:-:S04]  /*13440*/  SHF.R.U32.HI R4, RZ, 0x5, R4 ;  /* 0x00000005ff047819 */ /* 0x002fc80000011604 */
[----:B------:R-:W-:-:S05]  /*13450*/  LOP3.LUT R4, R4, 0x3, RZ, 0xc0, !PT ;  /* 0x0000000304047812 */ /* 0x000fca00078ec0ff */
[----:B------:R-:W-:-:S07]  /*13460*/  IMAD.MOV.U32 R13, RZ, RZ, R4 ;  /* 0x000000ffff0d7224 */ /* 0x000fce00078e0004 */
[----:B------:R-:W-:Y:S05]  /*13470*/  WARPSYNC.COLLECTIVE R15, `(.L_x_548) ;  /* 0x000000000f087348 */ /* 0x000fea0003c00000 */
[----:B------:R0:W1:Y:S02]  /*13480*/  SHFL.IDX P6, R14, R13, R12, R11 ;  /* 0x0000000c0d0e7389 */ /* 0x00006400000c000b */
[----:B01----:R-:W-:Y:S01]  /*13490*/  ENDCOLLECTIVE ;  /* 0x000000000000791b */ /* 0x003fe20003800000 */
.L_x_548:
[----:B------:R-:W-:Y:S05]  /*134a0*/  BSYNC B0 ;  /* 0x0000000000007941 */ /* 0x000fea0003800000 */
.L_x_547:
[----:B------:R-:W-:Y:S05]  /*134b0*/  BRA `(.L_x_549) ;  /* 0xffffffac00c07947 */ /* 0x000fea000383ffff */
.L_x_441:
[----:B------:R-:W-:Y:S01]  /*134c0*/  BSSY B0, `(.L_x_550) ;  /* 0x0000006000007945 */ /* 0x000fe20003800000 */
[----:B------:R-:W-:-:S07]  /*134d0*/  IMAD.MOV.U32 R15, RZ, RZ, -0x1 ;  /* 0xffffffffff0f7424 */ /* 0x000fce00078e00ff */
[----:B01----:R-:W-:Y:S05]  /*134e0*/  WARPSYNC.COLLECTIVE R15, `(.L_x_551) ;  /* 0x000000000f0c7348 */ /* 0x003fea0003c00000 */
[----:B------:R-:W-:Y:S02]  /*134f0*/  ELECT P6, UR62, PT ;  /* 0x00000000003e782f */ /* 0x000fe400038c0000 */
[----:B------:R-:W-:Y:S01]  /*13500*/  MOV R14, UR62 ;  /* 0x0000003e000e7c02 */ /* 0x000fe20008000f00 */
[----:B01----:R-:W-:Y:S10]  /*13510*/  ENDCOLLECTIVE ;  /* 0x000000000000791b */ /* 0x003ff40003800000 */
.L_x_551:
[----:B------:R-:W-:Y:S05]  /*13520*/  BSYNC B0 ;  /* 0x0000000000007941 */ /* 0x000fea0003800000 */
.L_x_550:
[----:B------:R-:W-:Y:S05]  /*13530*/  BRA `(.L_x_552) ;  /* 0xffffffac00cc7947 */ /* 0x000fea000383ffff */
.L_x_443:
[----:B-1----:R1:W2:Y:S02]  /*13540*/  SYNCS.PHASECHK.TRANS64.TRYWAIT P0, [R0+URZ+0x36840], R2 ;  /* 0x03684002000075a7 */ /* 0x0022a4000800017f */
[----:B--2---:R-:W-:Y:S05]  /*13550*/  @!P0 NANOSLEEP.SYNCS 0x989680 ;  /* 0x009896800000895d */ /* 0x004fea0003900000 */
[----:B------:R-:W2:Y:S02]  /*13560*/  @!P0 SYNCS.PHASECHK.TRANS64 P0, [R0+URZ+0x36840], R2 ;  /* 0x03684002000085a7 */ /* 0x000ea4000800007f */
[----:B--2---:R-:W-:Y:S05]  /*13570*/  @!P0 BRA `(.L_x_443) ;  /* 0xfffffffc00f08947 */ /* 0x004fea000383ffff */
[----:B------:R-:W-:Y:S05]  /*13580*/  BRA `(.L_x_553) ;  /* 0xffffffb000387947 */ /* 0x000fea000383ffff */
.L_x_447:
[----:B------:R0:W5:Y:S01]  /*13590*/  LDL.LU R8, [R1+0x3c] ;  /* 0x00003c0001087983 */ /* 0x0001620000300800 */
[----:B------:R-:W-:Y:S02]  /*135a0*/  IMAD.MOV.U32 R13, RZ, RZ, R0 ;  /* 0x000000ffff0d7224 */ /* 0x000fe400078e0000 */
[----:B------:R-:W-:Y:S01]  /*135b0*/  IMAD.MOV.U32 R12, RZ, RZ, RZ ;  /* 0x000000ffff0c7224 */ /* 0x000fe200078e00ff */
[----:B------:R-:W1:Y:S01]  /*135c0*/  S2R R5, SR_TID.X ;  /* 0x0000000000057919 */ /* 0x000e620000002100 */
[----:B------:R-:W-:Y:S02]  /*135d0*/  IMAD.MOV.U32 R11, RZ, RZ, 0x181f ;  /* 0x0000181fff0b7424 */ /* 0x000fe400078e00ff */
[----:B------:R-:W-:-:S07]  /*135e0*/  IMAD.MOV.U32 R15, RZ, RZ, -0x1 ;  /* 0xffffffffff0f7424 */ /* 0x000fce00078e00ff */
[----:B01---5:R-:W-:Y:S05]  /*135f0*/  WARPSYNC.COLLECTIVE R15, `(.L_x_554) ;  /* 0x000000000f087348 */ /* 0x023fea0003c00000 */
[----:B------:R2:W3:Y:S02]  /*13600*/  SHFL.IDX P6, R14, R13, R12, R11 ;  /* 0x0000000c0d0e7389 */ /* 0x0004e400000c000b */
[----:B0123-5:R-:W-:Y:S01]  /*13610*/  ENDCOLLECTIVE ;  /* 0x000000000000791b */ /* 0x02ffe20003800000 */
.L_x_554:
[----:B------:R-:W-:Y:S02]  /*13620*/  IMAD.MOV.U32 R13, RZ, RZ, R4 ;  /* 0x000000ffff0d7224 */ /* 0x000fe400078e0004 */
[----:B------:R-:W-:-:S07]  /*13630*/  IMAD.MOV.U32 R6, RZ, RZ, R14 ;  /* 0x000000ffff067224 */ /* 0x000fce00078e000e */
[----:B------:R-:W-:Y:S05]  /*13640*/  WARPSYNC.COLLECTIVE R15, `(.L_x_555) ;  /* 0x000000000f087348 */ /* 0x000fea0003c00000 */
[----:B------:R0:W1:Y:S02]  /*13650*/  SHFL.IDX P6, R14, R13, R12, R11 ;  /* 0x0000000c0d0e7389 */ /* 0x00006400000c000b */
[----:B01----:R-:W-:Y:S01]  /*13660*/  ENDCOLLECTIVE ;  /* 0x000000000000791b */ /* 0x003fe20003800000 */
.L_x_555:
[----:B------:R-:W-:Y:S02]  /*13670*/  IMAD.MOV.U32 R13, RZ, RZ, R0 ;  /* 0x000000ffff0d7224 */ /* 0x000fe400078e0000 */
[----:B------:R-:W-:Y:S02]  /*13680*/  IMAD.MOV.U32 R12, RZ, RZ, 0x1 ;  /* 0x00000001ff0c7424 */ /* 0x000fe400078e00ff */
[----:B------:R-:W-:Y:S02]  /*13690*/  IMAD R3, R8, R7, RZ ;  /* 0x0000000708037224 */ /* 0x000fe400078e02ff */
[----:B------:R-:W0:Y:S01]  /*136a0*/  S2R R8, SR_TID.X ;  /* 0x0000000000087919 */ /* 0x000e220000002100 */
[----:B------:R-:W-:-:S07]  /*136b0*/  IMAD.MOV.U32 R7, RZ, RZ, R14 ;  /* 0x000000ffff077224 */ /* 0x000fce00078e000e */
[----:B0-----:R-:W-:Y:S05]  /*136c0*/  WARPSYNC.COLLECTIVE R15, `(.L_x_556) ;  /* 0x000000000f087348 */ /* 0x001fea0003c00000 */
[----:B------:R1:W2:Y:S02]  /*136d0*/  SHFL.IDX P6, R14, R13, R12, R11 ;  /* 0x0000000c0d0e7389 */ /* 0x0002a400000c000b */
[----:B012---:R-:W-:Y:S01]  /*136e0*/  ENDCOLLECTIVE ;  /* 0x000000000000791b */ /* 0x007fe20003800000 */
.L_x_556:
[----:B------:R-:W-:Y:S02]  /*136f0*/  IMAD.MOV.U32 R13, RZ, RZ, R4 ;  /* 0x000000ffff0d7224 */ /* 0x000fe400078e0004 */
[----:B------:R-:W-:-:S07]  /*13700*/  IMAD.MOV.U32 R9, RZ, RZ, R14 ;  /* 0x000000ffff097224 */ /* 0x000fce00078e000e */
[----:B------:R-:W-:Y:S05]  /*13710*/  WARPSYNC.COLLECTIVE R15, `(.L_x_557) ;  /* 0x000000000f087348 */ /* 0x000fea0003c00000 */
[----:B------:R0:W1:Y:S02]  /*13720*/  SHFL.IDX P6, R14, R13, R12, R11 ;  /* 0x0000000c0d0e7389 */ /* 0x00006400000c000b */
[----:B01----:R-:W-:Y:S01]  /*13730*/  ENDCOLLECTIVE ;  /* 0x000000000000791b */ /* 0x003fe20003800000 */
.L_x_557:
[----:B------:R-:W-:-:S04]  /*13740*/  LOP3.LUT R8, R8, 0x7f, RZ, 0xc0, !PT ;  /* 0x0000007f08087812 */ /* 0x000fc800078ec0ff */
[----:B------:R-:W-:-:S05]  /*13750*/  SHF.R.U32.HI R8, RZ, 0x3, R8 ;  /* 0x00000003ff087819 */ /* 0x000fca0000011608 */
[----:B------:R-:W-:Y:S02]  /*13760*/  IMAD.IADD R2, R8, 0x1, R17 ;  /* 0x0000000108027824 */ /* 0x000fe400078e0211 */
[----:B------:R-:W-:Y:S02]  /*13770*/  IMAD.SHL.U32 R17, R5, 0x8, RZ ;  /* 0x0000000805117824 */ /* 0x000fe400078e00ff */
[C---:B------:R-:W-:Y:S01]  /*13780*/  VIADD R5, R2.reuse, 0x10 ;  /* 0x0000001002057836 */ /* 0x040fe20000000000 */
[----:B------:R-:W-:Y:S01]  /*13790*/  ISETP.GE.AND P3, PT, R2, R3, PT ;  /* 0x000000030200720c */ /* 0x000fe20003f66270 */
[----:B------:R-:W-:Y:S01]  /*137a0*/  IMAD.MOV.U32 R13, RZ, RZ, R0 ;  /* 0x000000ffff0d7224 */ /* 0x000fe200078e0000 */
[----:B------:R-:W-:Y:S01]  /*137b0*/  LOP3.LUT R17, R17, 0x38, RZ, 0xc0, !PT ;  /* 0x0000003811117812 */ /* 0x000fe200078ec0ff */
[----:B------:R-:W-:-:S10]  /*137c0*/  IMAD.MOV.U32 R12, RZ, RZ, 0x2 ;  /* 0x00000002ff0c7424 */ /* 0x000fd400078e00ff */
        /* <DEDUP_REMOVED lines=11> */
[----:B------:R-:W-:Y:S01]  /*13880*/  ISETP.GE.AND P3, PT, R5, R3, PT ;  /* 0x000000030500720c */ /* 0x000fe20003f66270 */
[----:B------:R-:W-:-:S12]  /*13890*/  IMAD.MOV.U32 R5, RZ, RZ, R14 ;  /* 0x000000ffff057224 */ /* 0x000fd800078e000e */
[----:B0-----:R-:W-:Y:S05]  /*138a0*/  WARPSYNC.COLLECTIVE R15, `(.L_x_558) ;  /* 0x000000000f087348 */ /* 0x001fea0003c00000 */
[----:B------:R1:W2:Y:S02]  /*138b0*/  SHFL.IDX P6, R14, R13, R12, R11 ;  /* 0x0000000c0d0e7389 */ /* 0x0002a400000c000b */
[----:B012---:R-:W-:Y:S01]  /*138c0*/  ENDCOLLECTIVE ;  /* 0x000000000000791b */ /* 0x007fe20003800000 */
.L_x_558:
[----:B------:R-:W-:Y:S01]  /*138d0*/  @!P3 LEA R8, P5, R17, R5, 0x1 ;  /* 0x000000051108b211 */ /* 0x000fe200078a08ff */
[----:B------:R-:W-:-:S04]  /*138e0*/  IMAD.MOV.U32 R13, RZ, RZ, R4 ;  /* 0x000000ffff0d7224 */ /* 0x000fc800078e0004 */
[----:B------:R-:W-:Y:S02]  /*138f0*/  @!P3 IMAD.MOV.U32 R6, RZ, RZ, R8 ;  /* 0x000000ffff06b224 */ /* 0x000fe400078e0008 */
[----:B------:R-:W-:-:S04]  /*13900*/  @!P3 IMAD.X R5, RZ, RZ, R9, P5 ;  /* 0x000000ffff05b224 */ /* 0x000fc800028e0609 */
[----:B------:R-:W-:Y:S02]  /*13910*/  @!P3 IMAD.MOV.U32 R7, RZ, RZ, R5 ;  /* 0x000000ffff07b224 */ /* 0x000fe400078e0005 */
[----:B------:R-:W-:-:S07]  /*13920*/  IMAD.MOV.U32 R8, RZ, RZ, R14 ;  /* 0x000000ffff087224 */ /* 0x000fce00078e000e */
[----:B------:R-:W-:Y:S05]  /*13930*/  WARPSYNC.COLLECTIVE R15, `(.L_x_559) ;  /* 0x000000000f087348 */ /* 0x000fea0003c00000 */
[----:B------:R0:W1:Y:S02]  /*13940*/  SHFL.IDX P6, R14, R13, R12, R11 ;  /* 0x0000000c0d0e7389 */ /* 0x00006400000c000b */
[----:B01----:R-:W-:Y:S01]  /*13950*/  ENDCOLLECTIVE ;  /* 0x000000000000791b */ /* 0x003fe20003800000 */
.L_x_559:
[----:B------:R-:W-:Y:S01]  /*13960*/  VIADD R5, R2, 0x20 ;  /* 0x0000002002057836 */ /* 0x000fe20000000000 */
[----:B------:R-:W-:Y:S01]  /*13970*/  @!PT LDS RZ, [RZ] ;  /* 0x00000000fffff984 */ /* 0x000fe20000000800 */
[----:B------:R-:W-:Y:S01]  /*13980*/  @!PT LDS RZ, [RZ] ;  /* 0x00000000fffff984 */ /* 0x000fe20000000800 */
[----:B------:R-:W-:Y:S01]  /*13990*/  @!PT LDS RZ, [RZ] ;  /* 0x00000000fffff984 */ /* 0x000fe20000000800 */
[----:B------:R0:W-:Y:S04]  /*139a0*/  @!P3 LDGSTS.E.BYPASS.LTC128B.128 [R10+0x15c00], desc[UR60][R6.64], !P2 ;  /* 0x15c00000060abfae */ /* 0x0001e8000d101d7c */
[----:B------:R0:W-:Y:S04]  /*139b0*/  @!P3 LDGSTS.E.BYPASS.LTC128B.128 [R10+0x19c00], desc[UR60][R6.64+0x80], !P1 ;  /* 0x19c00080060abfae */ /* 0x0001e8000c901d7c */
[----:B------:R0:W-:Y:S01]  /*139c0*/  @!P3 LDGSTS.E.BYPASS.LTC128B.128 [R10+0x1dc00], desc[UR60][R6.64+0x100], !P0 ;  /* 0x1dc00100060abfae */ /* 0x0001e2000c101d7c */
[----:B------:R-:W-:Y:S01]  /*139d0*/  ISETP.GE.AND P3, PT, R5, R3, PT ;  /* 0x000000030500720c */ /* 0x000fe20003f66270 */
[----:B------:R-:W-:-:S02]  /*139e0*/  IMAD.MOV.U32 R13, RZ, RZ, R0 ;  /* 0x000000ffff0d7224 */ /* 0x000fc400078e0000 */
[----:B------:R-:W-:Y:S02]  /*139f0*/  IMAD.MOV.U32 R12, RZ, RZ, 0x3 ;  /* 0x00000003ff0c7424 */ /* 0x000fe400078e00ff */
[----:B------:R-:W-:-:S08]  /*13a00*/  IMAD.MOV.U32 R5, RZ, RZ, R14 ;  /* 0x000000ffff057224 */ /* 0x000fd000078e000e */
[----:B0-----:R-:W-:Y:S05]  /*13a10*/  WARPSYNC.COLLECTIVE R15, `(.L_x_560) ;  /* 0x000000000f087348 */ /* 0x001fea0003c00000 */
[----:B------:R1:W2:Y:S02]  /*13a20*/  SHFL.IDX P6, R14, R13, R12, R11 ;  /* 0x0000000c0d0e7389 */ /* 0x0002a400000c000b */
[----:B012---:R-:W-:Y:S01]  /*13a30*/  ENDCOLLECTIVE ;  /* 0x000000000000791b */ /* 0x007fe20003800000 */
.L_x_560:
[----:B------:R-:W-:-:S05]  /*13a40*/  @!P3 LEA R5, P4, R17, R5, 0x1 ;  /* 0x000000051105b211 */ /* 0x000fca00078808ff */
[----:B------:R-:W-:Y:S02]  /*13a50*/  @!P3 IMAD.X R6, RZ, RZ, R8, P4 ;  /* 0x000000ffff06b224 */ /* 0x000fe400020e0608 */
[C---:B------:R-:W-:Y:S02]  /*13a60*/  VIADD R8, R2.reuse, 0x60 ;  /* 0x0000006002087836 */ /* 0x040fe40000000000 */
[----:B------:R-:W-:Y:S02]  /*13a70*/  @!P3 IMAD.MOV.U32 R7, RZ, RZ, R6 ;  /* 0x000000ffff07b224 */ /* 0x000fe400078e0006 */
[----:B------:R-:W-:Y:S02]  /*13a80*/  @!P3 IMAD.MOV.U32 R6, RZ, RZ, R5 ;  /* 0x000000ffff06b224 */ /* 0x000fe400078e0005 */
[----:B------:R-:W-:Y:S02]  /*13a90*/  IMAD.MOV.U32 R13, RZ, RZ, R4 ;  /* 0x000000ffff0d7224 */ /* 0x000fe400078e0004 */
[----:B------:R-:W-:Y:S01]  /*13aa0*/  VIADD R5, R2, 0x30 ;  /* 0x0000003002057836 */ /* 0x000fe20000000000 */
[----:B------:R-:W-:Y:S01]  /*13ab0*/  @!PT LDS RZ, [RZ] ;  /* 0x00000000fffff984 */ /* 0x000fe20000000800 */
[----:B------:R-:W-:Y:S01]  /*13ac0*/  @!PT LDS RZ, [RZ] ;  /* 0x00000000fffff984 */ /* 0x000fe20000000800 */
[----:B------:R-:W-:Y:S01]  /*13ad0*/  @!PT LDS RZ, [RZ] ;  /* 0x00000000fffff984 */ /* 0x000fe20000000800 */
[----:B------:R-:W-:Y:S04]  /*13ae0*/  @!P3 LDGSTS.E.BYPASS.LTC128B.128 [R10+0x16400], desc[UR60][R6.64], !P2 ;  /* 0x16400000060abfae */ /* 0x000fe8000d101d7c */
[----:B------:R-:W-:Y:S04]  /*13af0*/  @!P3 LDGSTS.E.BYPASS.LTC128B.128 [R10+0x1a400], desc[UR60][R6.64+0x80], !P1 ;  /* 0x1a400080060abfae */ /* 0x000fe8000c901d7c */
[----:B------:R0:W-:Y:S01]  /*13b00*/  @!P3 LDGSTS.E.BYPASS.LTC128B.128 [R10+0x1e400], desc[UR60][R6.64+0x100], !P0 ;  /* 0x1e400100060abfae */ /* 0x0001e2000c101d7c */
[----:B------:R-:W-:Y:S01]  /*13b10*/  ISETP.GE.AND P3, PT, R5, R3, PT ;  /* 0x000000030500720c */ /* 0x000fe20003f66270 */
[----:B0-----:R-:W-:-:S12]  /*13b20*/  IMAD.MOV.U32 R6, RZ, RZ, R14 ;  /* 0x000000ffff067224 */ /* 0x001fd800078e000e */
[----:B------:R-:W-:Y:S05]  /*13b30*/  WARPSYNC.COLLECTIVE R15, `(.L_x_561) ;  /* 0x000000000f087348 */ /* 0x000fea0003c00000 */
[----:B------:R0:W1:Y:S02]  /*13b40*/  SHFL.IDX P6, R14, R13, R12, R11 ;  /* 0x0000000c0d0e7389 */ /* 0x00006400000c000b */
[----:B01----:R-:W-:Y:S01]  /*13b50*/  ENDCOLLECTIVE ;  /* 0x000000000000791b */ /* 0x003fe20003800000 */
.L_x_561:
[----:B------:R-:W-:Y:S02]  /*13b60*/  IMAD.MOV.U32 R13, RZ, RZ, R0 ;  /* 0x000000ffff0d7224 */ /* 0x000fe400078e0000 */
[----:B------:R-:W-:Y:S02]  /*13b70*/  IMAD.MOV.U32 R12, RZ, RZ, 0x4 ;  /* 0x00000004ff0c7424 */ /* 0x000fe400078e00ff */
[----:B------:R-:W-:-:S07]  /*13b80*/  IMAD.MOV.U32 R5, RZ, RZ, R14 ;  /* 0x000000ffff057224 */ /* 0x000fce00078e000e */
[----:B------:R-:W-:Y:S05]  /*13b90*/  WARPSYNC.COLLECTIVE R15, `(.L_x_562) ;  /* 0x000000000f087348 */ /* 0x000fea0003c00000 */
[----:B------:R0:W1:Y:S02]  /*13ba0*/  SHFL.IDX P6, R14, R13, R12, R11 ;  /* 0x0000000c0d0e7389 */ /* 0x00006400000c000b */
[----:B01----:R-:W-:Y:S01]  /*13bb0*/  ENDCOLLECTIVE ;  /* 0x000000000000791b */ /* 0x003fe20003800000 */
.L_x_562:
[----:B------:R-:W-:-:S05]  /*13bc0*/  @!P3 LEA R5, P4, R17, R5, 0x1 ;  /* 0x000000051105b211 */ /* 0x000fca00078808ff */
[----:B------:R-:W-:-:S04]  /*13bd0*/  @!P3 IMAD.X R6, RZ, RZ, R6, P4 ;  /* 0x000000ffff06b224 */ /* 0x000fc800020e0606 */
        /* <DEDUP_REMOVED lines=15> */
.L_x_563:
[----:B------:R-:W-:Y:S02]  /*13cd0*/  IMAD.MOV.U32 R13, RZ, RZ, R0 ;  /* 0x000000ffff0d7224 */ /* 0x000fe400078e0000 */
[----:B------:R-:W-:Y:S02]  /*13ce0*/  IMAD.MOV.U32 R12, RZ, RZ, 0x5 ;  /* 0x00000005ff0c7424 */ /* 0x000fe400078e00ff */
[----:B------:R-:W-:-:S07]  /*13cf0*/  IMAD.MOV.U32 R5, RZ, RZ, R14 ;  /* 0x000000ffff057224 */ /* 0x000fce00078e000e */
[----:B------:R-:W-:Y:S05]  /*13d00*/  WARPSYNC.COLLECTIVE R15, `(.L_x_564) ;  /* 0x000000000f087348 */ /* 0x000fea0003c00000 */
[----:B------:R0:W1:Y:S02]  /*13d10*/  SHFL.IDX P6, R14, R13, R12, R11 ;  /* 0x0000000c0d0e7389 */ /* 0x00006400000c000b */
[----:B01----:R-:W-:Y:S01]  /*13d20*/  ENDCOLLECTIVE ;  /* 0x000000000000791b */ /* 0x003fe20003800000 */
.L_x_564:
        /* <DEDUP_REMOVED lines=17> */
.L_x_565:
[----:B------:R-:W-:Y:S02]  /*13e40*/  IMAD.MOV.U32 R13, RZ, RZ, R0 ;  /* 0x000000ffff0d7224 */ /* 0x000fe400078e0000 */
[----:B------:R-:W-:Y:S02]  /*13e50*/  IMAD.MOV.U32 R12, RZ, RZ, 0x6 ;  /* 0x00000006ff0c7424 */ /* 0x000fe400078e00ff */
[----:B------:R-:W-:-:S07]  /*13e60*/  IMAD.MOV.U32 R5, RZ, RZ, R14 ;  /* 0x000000ffff057224 */ /* 0x000fce00078e000e */
[----:B------:R-:W-:Y:S05]  /*13e70*/  WARPSYNC.COLLECTIVE R15, `(.L_x_566) ;  /* 0x000000000f087348 */ /* 0x000fea0003c00000 */
[----:B------:R0:W1:Y:S02]  /*13e80*/  SHFL.IDX P6, R14, R13, R12, R11 ;  /* 0x0000000c0d0e7389 */ /* 0x00006400000c000b */
[----:B01----:R-:W-:Y:S01]  /*13e90*/  ENDCOLLECTIVE ;  /* 0x000000000000791b */ /* 0x003fe20003800000 */
.L_x_566:
[----:B------:R-:W-:-:S05]  /*13ea0*/  @!P3 LEA R5, P4, R17, R5, 0x1 ;  /* 0x000000051105b211 */ /* 0x000fca00078808ff */
[----:B------:R-:W-:Y:S01]  /*13eb0*/  @!P3 IMAD.X R6, RZ, RZ, R6, P4 ;  /* 0x000000ffff06b224 */ /* 0x000fe200020e0606 */
[----:B------:R-:W-:-:S03]  /*13ec0*/  ISETP.GE.AND P4, PT, R8, R3, PT ;  /* 0x000000030800720c */ /* 0x000fc60003f86270 */
[----:B------:R-:W-:Y:S01]  /*13ed0*/  @!P3 IMAD.MOV.U32 R7, RZ, RZ, R6 ;  /* 0x000000ffff07b224 */ /* 0x000fe200078e0006 */
[----:B------:R-:W-:Y:S01]  /*13ee0*/  @!P3 MOV R6, R5 ;  /* 0x000000050006b202 */ /* 0x000fe20000000f00 */
[----:B------:R-:W-:-:S04]  /*13ef0*/  IMAD.MOV.U32 R13, RZ, RZ, R4 ;  /* 0x000000ffff0d7224 */ /* 0x000fc800078e0004 */
[----:B------:R-:W-:Y:S01]  /*13f00*/  @!PT LDS RZ, [RZ] ;  /* 0x00000000fffff984 */ /* 0x000fe20000000800 */
[----:B------:R-:W-:Y:S01]  /*13f10*/  @!PT LDS RZ, [RZ] ;  /* 0x00000000fffff984 */ /* 0x000fe20000000800 */
[----:B------:R-:W-:Y:S01]  /*13f20*/  @!PT LDS RZ, [RZ] ;  /* 0x00000000fffff984 */ /* 0x000fe20000000800 */
[----:B------:R-:W-:Y:S04]  /*13f30*/  @!P3 LDGSTS.E.BYPASS.LTC128B.128 [R10+0x17c00], desc[UR60][R6.64], !P2 ;  /* 0x17c00000060abfae */ /* 0x000fe8000d101d7c */
[----:B------:R-:W-:Y:S04]  /*13f40*/  @!P3 LDGSTS.E.BYPASS.LTC128B.128 [R10+0x1bc00], desc[UR60][R6.64+0x80], !P1 ;  /* 0x1bc00080060abfae */ /* 0x000fe8000c901d7c */
[----:B------:R0:W-:Y:S02]  /*13f50*/  @!P3 LDGSTS.E.BYPASS.LTC128B.128 [R10+0x1fc00], desc[UR60][R6.64+0x100], !P0 ;  /* 0x1fc00100060abfae */ /* 0x0001e4000c101d7c */
[----:B0-----:R-:W-:-:S07]  /*13f60*/  IMAD.MOV.U32 R6, RZ, RZ, R14 ;  /* 0x000000ffff067224 */ /* 0x001fce00078e000e */
[----:B------:R-:W-:Y:S05]  /*13f70*/  WARPSYNC.COLLECTIVE R15, `(.L_x_567) ;  /* 0x000000000f087348 */ /* 0x000fea0003c00000 */
[----:B------:R0:W1:Y:S02]  /*13f80*/  SHFL.IDX P6, R14, R13, R12, R11 ;  /* 0x0000000c0d0e7389 */ /* 0x00006400000c000b */
[----:B01----:R-:W-:Y:S01]  /*13f90*/  ENDCOLLECTIVE ;  /* 0x000000000000791b */ /* 0x003fe20003800000 */
.L_x_567:
[----:B------:R-:W-:Y:S02]  /*13fa0*/  IMAD.MOV.U32 R13, RZ, RZ, R0 ;  /* 0x000000ffff0d7224 */ /* 0x000fe400078e0000 */
[----:B------:R-:W-:Y:S02]  /*13fb0*/  IMAD.MOV.U32 R12, RZ, RZ, 0x7 ;  /* 0x00000007ff0c7424 */ /* 0x000fe400078e00ff */
[----:B------:R-:W-:-:S07]  /*13fc0*/  IMAD.MOV.U32 R5, RZ, RZ, R14 ;  /* 0x000000ffff057224 */ /* 0x000fce00078e000e */
[----:B------:R-:W-:Y:S05]  /*13fd0*/  WARPSYNC.COLLECTIVE R15, `(.L_x_568) ;  /* 0x000000000f087348 */ /* 0x000fea0003c00000 */
[----:B------:R0:W1:Y:S02]  /*13fe0*/  SHFL.IDX P6, R14, R13, R12, R11 ;  /* 0x0000000c0d0e7389 */ /* 0x00006400000c000b */
[----:B01----:R-:W-:Y:S01]  /*13ff0*/  ENDCOLLECTIVE ;  /* 0x000000000000791b */ /* 0x003fe20003800000 */
.L_x_568:
[----:B------:R-:W-:-:S05]  /*14000*/  @!P4 LEA R5, P3, R17, R5, 0x1 ;  /* 0x000000051105c211 */ /* 0x000fca00078608ff */
[----:B------:R-:W-:-:S04]  /*14010*/  @!P4 IMAD.X R6, RZ, RZ, R6, P3 ;  /* 0x000000ffff06c224 */ /* 0x000fc800018e0606 */
[----:B------:R-:W-:Y:S02]  /*14020*/  @!P4 IMAD.MOV.U32 R7, RZ, RZ, R6 ;  /* 0x000000ffff07c224 */ /* 0x000fe400078e0006 */
[----:B------:R-:W-:Y:S02]  /*14030*/  IMAD.MOV.U32 R13, RZ, RZ, R4 ;  /* 0x000000ffff0d7224 */ /* 0x000fe400078e0004 */
[----:B------:R-:W-:-:S05]  /*14040*/  @!P4 IMAD.MOV.U32 R6, RZ, RZ, R5 ;  /* 0x000000ffff06c224 */ /* 0x000fca00078e0005 */
[----:B------:R-:W-:Y:S01]  /*14050*/  @!PT LDS RZ, [RZ] ;  /* 0x00000000fffff984 */ /* 0x000fe20000000800 */
[----:B------:R-:W-:Y:S01]  /*14060*/  @!PT LDS RZ, [RZ] ;  /* 0x00000000fffff984 */ /* 0x000fe20000000800 */
[----:B------:R-:W-:Y:S01]  /*14070*/  @!PT LDS RZ, [RZ] ;  /* 0x00000000fffff984 */ /* 0x000fe20000000800 */
[----:B------:R0:W-:Y:S01]  /*14080*/  @!P4 LDGSTS.E.BYPASS.LTC128B.128 [R10+0x18400], desc[UR60][R6.64], !P2 ;  /* 0x18400000060acfae */ /* 0x0001e2000d101d7c */
[----:B------:R-:W-:-:S03]  /*14090*/  IMAD.MOV.U32 R0, RZ, RZ, R14 ;  /* 0x000000ffff007224 */ /* 0x000fc600078e000e */
[----:B------:R0:W-:Y:S04]  /*140a0*/  @!P4 LDGSTS.E.BYPASS.LTC128B.128 [R10+0x1c400], desc[UR60][R6.64+0x80], !P1 ;  /* 0x1c400080060acfae */ /* 0x0001e8000c901d7c */
[----:B0-----:R-:W-:Y:S05]  /*140b0*/  WARPSYNC.COLLECTIVE R15, `(.L_x_569) ;  /* 0x000000000f087348 */ /* 0x001fea0003c00000 */
[----:B------:R1:W2:Y:S02]  /*140c0*/  SHFL.IDX P6, R14, R13, R12, R11 ;  /* 0x0000000c0d0e7389 */ /* 0x0002a400000c000b */
[----:B012---:R-:W-:Y:S01]  /*140d0*/  ENDCOLLECTIVE ;  /* 0x000000000000791b */ /* 0x007fe20003800000 */
.L_x_569:
[----:B------:R-:W-:Y:S01]  /*140e0*/  @!PT LDS RZ, [RZ] ;  /* 0x00000000fffff984 */ /* 0x000fe20000000800 */
[----:B------:R-:W-:Y:S01]  /*140f0*/  @!PT LDS RZ, [RZ] ;  /* 0x00000000fffff984 */ /* 0x000fe20000000800 */
[----:B------:R-:W-:Y:S01]  /*14100*/  @!PT LDS RZ, [RZ] ;  /* 0x00000000fffff984 */ /* 0x000fe20000000800 */
[----:B------:R0:W-:Y:S01]  /*14110*/  @!P4 LDGSTS.E.BYPASS.LTC128B.128 [R10+0x20400], desc[UR60][R6.64+0x100], !P0 ;  /* 0x20400100060acfae */ /* 0x0001e2000c101d7c */
[----:B------:R-:W-:Y:S01]  /*14120*/  IMAD.MOV.U32 R4, RZ, RZ, R14 ;  /* 0x000000ffff047224 */ /* 0x000fe200078e000e */
[----:B------:R-:W-:Y:S06]  /*14130*/  BRA `(.L_x_570) ;  /* 0xffffffb4000c7947 */ /* 0x000fec000383ffff */
.L_x_452:
[----:B0-----:R-:W2:Y:S02]  /*14140*/  LDL R2, [R1+0x4] ;  /* 0x0000040001027983 */ /* 0x001ea40000100800 */
[----:B--2---:R0:W1:Y:S02]  /*14150*/  SYNCS.PHASECHK.TRANS64.TRYWAIT P0, [R2+URZ+0x36820], R0 ;  /* 0x03682000020075a7 */ /* 0x004064000800017f */
[----:B-1----:R-:W-:Y:S05]  /*14160*/  @!P0 NANOSLEEP.SYNCS 0x989680 ;  /* 0x009896800000895d */ /* 0x002fea0003900000 */
[----:B------:R-:W1:Y:S02]  /*14170*/  @!P0 SYNCS.PHASECHK.TRANS64 P0, [R2+URZ+0x36820], R0 ;  /* 0x03682000020085a7 */ /* 0x000e64000800007f */
[----:B-1----:R-:W-:Y:S05]  /*14180*/  @!P0 BRA `(.L_x_452) ;  /* 0xfffffffc00ec8947 */ /* 0x002fea000383ffff */
[----:B------:R-:W-:Y:S05]  /*14190*/  BRA `(.L_x_571) ;  /* 0xffffffb400907947 */ /* 0x000fea000383ffff */
.L_x_461:
[----:B-1----:R1:W2:Y:S02]  /*141a0*/  SYNCS.PHASECHK.TRANS64.TRYWAIT P0, [R3+URZ+0x36840], R2 ;  /* 0x03684002030075a7 */ /* 0x0022a4000800017f */
[----:B--2---:R-:W-:Y:S05]  /*141b0*/  @!P0 NANOSLEEP.SYNCS 0x989680 ;  /* 0x009896800000895d */ /* 0x004fea0003900000 */
[----:B------:R-:W2:Y:S02]  /*141c0*/  @!P0 SYNCS.PHASECHK.TRANS64 P0, [R3+URZ+0x36840], R2 ;  /* 0x03684002030085a7 */ /* 0x000ea4000800007f */
[----:B--2---:R-:W-:Y:S05]  /*141d0*/  @!P0 BRA `(.L_x_461) ;  /* 0xfffffffc00f08947 */ /* 0x004fea000383ffff */
[----:B------:R-:W-:Y:S05]  /*141e0*/  BRA `(.L_x_572) ;  /* 0xffffffb8005c7947 */ /* 0x000fea000383ffff */
.L_x_468:
[----:B0-----:R0:W1:Y:S02]  /*141f0*/  SYNCS.PHASECHK.TRANS64.TRYWAIT P0, [R3+URZ+0x60], R2 ;  /* 0x00006002030075a7 */ /* 0x001064000800017f */
[----:B-1----:R-:W-:Y:S05]  /*14200*/  @!P0 NANOSLEEP.SYNCS 0x989680 ;  /* 0x009896800000895d */ /* 0x002fea0003900000 */
[----:B------:R-:W1:Y:S02]  /*14210*/  @!P0 SYNCS.PHASECHK.TRANS64 P0, [R3+URZ+0x60], R2 ;  /* 0x00006002030085a7 */ /* 0x000e64000800007f */
[----:B-1----:R-:W-:Y:S05]  /*14220*/  @!P0 BRA `(.L_x_468) ;  /* 0xfffffffc00f08947 */ /* 0x002fea000383ffff */
[----:B------:R-:W-:Y:S05]  /*14230*/  BRA `(.L_x_573) ;  /* 0xffffffbc00787947 */ /* 0x000fea000383ffff */
.L_x_478:
[----:B---3--:R3:W4:Y:S02]  /*14240*/  SYNCS.PHASECHK.TRANS64.TRYWAIT P0, [R3+URZ+0x36840], R2 ;  /* 0x03684002030075a7 */ /* 0x008724000800017f */
[----:B----4-:R-:W-:Y:S05]  /*14250*/  @!P0 NANOSLEEP.SYNCS 0x989680 ;  /* 0x009896800000895d */ /* 0x010fea0003900000 */
[----:B------:R-:W4:Y:S02]  /*14260*/  @!P0 SYNCS.PHASECHK.TRANS64 P0, [R3+URZ+0x36840], R2 ;  /* 0x03684002030085a7 */ /* 0x000f24000800007f */
[----:B----4-:R-:W-:Y:S05]  /*14270*/  @!P0 BRA `(.L_x_478) ;  /* 0xfffffffc00f08947 */ /* 0x010fea000383ffff */
[----:B------:R-:W-:Y:S05]  /*14280*/  BRA `(.L_x_574) ;  /* 0xffffffc400647947 */ /* 0x000fea000383ffff */
.L_x_485:
[----:B--2---:R2:W3:Y:S02]  /*14290*/  SYNCS.PHASECHK.TRANS64.TRYWAIT P0, [R2+URZ+0x60], R3 ;  /* 0x00006003020075a7 */ /* 0x0044e4000800017f */
[----:B---3--:R-:W-:Y:S05]  /*142a0*/  @!P0 NANOSLEEP.SYNCS 0x989680 ;  /* 0x009896800000895d */ /* 0x008fea0003900000 */
[----:B------:R-:W3:Y:S02]  /*142b0*/  @!P0 SYNCS.PHASECHK.TRANS64 P0, [R2+URZ+0x60], R3 ;  /* 0x00006003020085a7 */ /* 0x000ee4000800007f */
[----:B---3--:R-:W-:Y:S05]  /*142c0*/  @!P0 BRA `(.L_x_485) ;  /* 0xfffffffc00f08947 */ /* 0x008fea000383ffff */
[----:B------:R-:W-:Y:S05]  /*142d0*/  BRA `(.L_x_575) ;  /* 0xffffffc800807947 */ /* 0x000fea000383ffff */
.L_x_495:
[----:B----4-:R4:W0:Y:S02]  /*142e0*/  SYNCS.PHASECHK.TRANS64.TRYWAIT P0, [R2+URZ+0x36840], R3 ;  /* 0x03684003020075a7 */ /* 0x010824000800017f */
[----:B0-----:R-:W-:Y:S05]  /*142f0*/  @!P0 NANOSLEEP.SYNCS 0x989680 ;  /* 0x009896800000895d */ /* 0x001fea0003900000 */
[----:B------:R-:W0:Y:S02]  /*14300*/  @!P0 SYNCS.PHASECHK.TRANS64 P0, [R2+URZ+0x36840], R3 ;  /* 0x03684003020085a7 */ /* 0x000e24000800007f */
[----:B0-----:R-:W-:Y:S05]  /*14310*/  @!P0 BRA `(.L_x_495) ;  /* 0xfffffffc00f08947 */ /* 0x001fea000383ffff */
[----:B------:R-:W-:Y:S05]  /*14320*/  BRA `(.L_x_576) ;  /* 0xffffffd000347947 */ /* 0x000fea000383ffff */
.L_x_502:
[----:B--2---:R2:W3:Y:S02]  /*14330*/  SYNCS.PHASECHK.TRANS64.TRYWAIT P0, [R2+URZ+0x60], R5 ;  /* 0x00006005020075a7 */ /* 0x0044e4000800017f */
[----:B---3--:R-:W-:Y:S05]  /*14340*/  @!P0 NANOSLEEP.SYNCS 0x989680 ;  /* 0x009896800000895d */ /* 0x008fea0003900000 */
[----:B------:R-:W3:Y:S02]  /*14350*/  @!P0 SYNCS.PHASECHK.TRANS64 P0, [R2+URZ+0x60], R5 ;  /* 0x00006005020085a7 */ /* 0x000ee4000800007f */
[----:B---3--:R-:W-:Y:S05]  /*14360*/  @!P0 BRA `(.L_x_502) ;  /* 0xfffffffc00f08947 */ /* 0x008fea000383ffff */
[----:B------:R-:W-:Y:S05]  /*14370*/  BRA `(.L_x_577) ;  /* 0xffffffd400507947 */ /* 0x000fea000383ffff */
.L_x_514:
[----:B0-----:R0:W2:Y:S02]  /*14380*/  SYNCS.PHASECHK.TRANS64.TRYWAIT P0, [R2+URZ+0x36860], R0 ;  /* 0x03686000020075a7 */ /* 0x0010a4000800017f */
[----:B--2---:R-:W-:Y:S05]  /*14390*/  @!P0 NANOSLEEP.SYNCS 0x989680 ;  /* 0x009896800000895d */ /* 0x004fea0003900000 */
[----:B------:R-:W2:Y:S02]  /*143a0*/  @!P0 SYNCS.PHASECHK.TRANS64 P0, [R2+URZ+0x36860], R0 ;  /* 0x03686000020085a7 */ /* 0x000ea4000800007f */
[----:B--2---:R-:W-:Y:S05]  /*143b0*/  @!P0 BRA `(.L_x_514) ;  /* 0xfffffffc00f08947 */ /* 0x004fea000383ffff */
[----:B------:R-:W-:Y:S05]  /*143c0*/  BRA `(.L_x_578) ;  /* 0xffffffd800e87947 */ /* 0x000fea000383ffff */
.L_x_522:
[----:B------:R-:W-:Y:S01]  /*143d0*/  BSSY B0, `(.L_x_579) ;  /* 0x0000008000007945 */ /* 0x000fe20003800000 */
[----:B------:R-:W-:Y:S02]  /*143e0*/  IMAD.MOV.U32 R13, RZ, RZ, R16 ;  /* 0x000000ffff0d7224 */ /* 0x000fe400078e0010 */
[----:B------:R-:W-:Y:S02]  /*143f0*/  IMAD.MOV.U32 R12, RZ, RZ, RZ ;  /* 0x000000ffff0c7224 */ /* 0x000fe400078e00ff */
[----:B------:R-:W-:Y:S02]  /*14400*/  IMAD.MOV.U32 R11, RZ, RZ, 0x1f ;  /* 0x0000001fff0b7424 */ /* 0x000fe400078e00ff */
[----:B------:R-:W-:-:S07]  /*14410*/  IMAD.MOV.U32 R15, RZ, RZ, -0x1 ;  /* 0xffffffffff0f7424 */ /* 0x000fce00078e00ff */
[----:B-----5:R-:W-:Y:S05]  /*14420*/  WARPSYNC.COLLECTIVE R15, `(.L_x_580) ;  /* 0x000000000f087348 */ /* 0x020fea0003c00000 */
[----:B------:R0:W1:Y:S02]  /*14430*/  SHFL.IDX P6, R14, R13, R12, R11 ;  /* 0x0000000c0d0e7389 */ /* 0x00006400000c000b */
[----:B01---5:R-:W-:Y:S01]  /*14440*/  ENDCOLLECTIVE ;  /* 0x000000000000791b */ /* 0x023fe20003800000 */
.L_x_580:
[----:B------:R-:W-:Y:S05]  /*14450*/  BSYNC B0 ;  /* 0x0000000000007941 */ /* 0x000fea0003800000 */
.L_x_579:
[----:B------:R-:W-:Y:S02]  /*14460*/  IMAD.MOV.U32 R13, RZ, RZ, R16 ;  /* 0x000000ffff0d7224 */ /* 0x000fe400078e0010 */
[----:B------:R-:W-:Y:S02]  /*14470*/  IMAD.MOV.U32 R12, RZ, RZ, 0x1 ;  /* 0x00000001ff0c7424 */ /* 0x000fe400078e00ff */
[----:B------:R-:W-:Y:S02]  /*14480*/  IMAD.MOV.U32 R11, RZ, RZ, 0x1f ;  /* 0x0000001fff0b7424 */ /* 0x000fe400078e00ff */
[----:B------:R-:W-:Y:S02]  /*14490*/  IMAD.MOV.U32 R15, RZ, RZ, -0x1 ;  /* 0xffffffffff0f7424 */ /* 0x000fe400078e00ff */
[----:B------:R-:W-:Y:S02]  /*144a0*/  IMAD.IADD R5, R19, 0x1, R7 ;  /* 0x0000000113057824 */ /* 0x000fe400078e0207 */
[----:B------:R-:W-:-:S07]  /*144b0*/  IMAD.MOV.U32 R0, RZ, RZ, R14 ;  /* 0x000000ffff007224 */ /* 0x000fce00078e000e */
[----:B------:R-:W-:Y:S05]  /*144c0*/  WARPSYNC.COLLECTIVE R15, `(.L_x_581) ;  /* 0x000000000f087348 */ /* 0x000fea0003c00000 */
[----:B------:R0:W1:Y:S02]  /*144d0*/  SHFL.IDX P6, R14, R13, R12, R11 ;  /* 0x0000000c0d0e7389 */ /* 0x00006400000c000b */
[----:B01----:R-:W-:Y:S01]  /*144e0*/  ENDCOLLECTIVE ;  /* 0x000000000000791b */ /* 0x003fe20003800000 */
.L_x_581:
[----:B------:R-:W-:Y:S02]  /*144f0*/  ULDC UR4, c[0x0][0xc3c] ;  /* 0x00030f0000047ab9 */ /* 0x000fe40000000800 */
[----:B------:R-:W-:-:S13]  /*14500*/  ISETP.GE.OR P1, PT, R5, UR4, !P0 ;  /* 0x0000000405007c0c */ /* 0x000fda000c726670 */
[----:B------:R-:W0:Y:S01]  /*14510*/  @!P1 LDC.64 R2, c[0x0][0xc80] ;  /* 0x00032000ff029b82 */ /* 0x000e220000000a00 */
[----:B------:R-:W-:Y:S02]  /*14520*/  IMAD.MOV.U32 R11, RZ, RZ, RZ ;  /* 0x000000ffff0b7224 */ /* 0x000fe400078e00ff */
[----:B------:R-:W-:Y:S02]  /*14530*/  IMAD.MOV.U32 R4, RZ, RZ, R14 ;  /* 0x000000ffff047224 */ /* 0x000fe400078e000e */
[----:B0-----:R-:W-:-:S06]  /*14540*/  @!P1 IMAD.WIDE R2, R5, 0x4, R2 ;  /* 0x0000000405029825 */ /* 0x001fcc00078e0202 */
[----:B------:R0:W2:Y:S01]  /*14550*/  @!P1 LDG.E R3, desc[UR60][R2.64] ;  /* 0x0000003c02039981 */ /* 0x0000a2000c1e1900 */
[C---:B------:R-:W-:Y:S02]  /*14560*/  ISETP.GE.U32.AND P2, PT, R7.reuse, 0x2, PT ;  /* 0x000000020700780c */ /* 0x040fe40003f46070 */
[C---:B------:R-:W-:Y:S02]  /*14570*/  ISETP.GE.U32.AND P3, PT, R7.reuse, 0x4, PT ;  /* 0x000000040700780c */ /* 0x040fe40003f66070 */
[C---:B------:R-:W-:Y:S02]  /*14580*/  ISETP.GE.U32.AND P4, PT, R7.reuse, 0x8, PT ;  /* 0x000000080700780c */ /* 0x040fe40003f86070 */
[C---:B------:R-:W-:Y:S01]  /*14590*/  ISETP.GE.U32.AND P5, PT, R7.reuse, 0x10, PT ;  /* 0x000000100700780c */ /* 0x040fe20003fa6070 */
[----:B0-----:R-:W-:Y:S02]  /*145a0*/  IMAD.MOV.U32 R2, RZ, RZ, RZ ;  /* 0x000000ffff027224 */ /* 0x001fe400078e00ff */
[----:B--2---:R-:W-:Y:S01]  /*145b0*/  @!P1 IMAD.MOV.U32 R2, RZ, RZ, R3 ;  /* 0x000000ffff029224 */ /* 0x004fe200078e0003 */
[----:B------:R-:W-:-:S03]  /*145c0*/  ISETP.NE.AND P1, PT, R7, RZ, PT ;  /* 0x000000ff0700720c */ /* 0x000fc60003f25270 */
[----:B------:R-:W-:-:S10]  /*145d0*/  IMAD.MOV.U32 R13, RZ, RZ, R2 ;  /* 0x000000ffff0d7224 */ /* 0x000fd400078e0002 */
[----:B------:R-:W-:Y:S05]  /*145e0*/  WARPSYNC.COLLECTIVE R15, `(.L_x_582) ;  /* 0x000000000f087348 */ /* 0x000fea0003c00000 */
[----:B------:R0:W1:Y:S02]  /*145f0*/  SHFL.UP P6, R14, R13, R12, R11 ;  /* 0x0400000c0d0e7389 */ /* 0x00006400000c000b */
[----:B01----:R-:W-:Y:S01]  /*14600*/  ENDCOLLECTIVE ;  /* 0x000000000000791b */ /* 0x003fe20003800000 */
.L_x_582:
[----:B------:R-:W-:Y:S02]  /*14610*/  IMAD.MOV.U32 R12, RZ, RZ, 0x2 ;  /* 0x00000002ff0c7424 */ /* 0x000fe400078e00ff */
[----:B------:R-:W-:-:S05]  /*14620*/  IMAD.MOV.U32 R3, RZ, RZ, R14 ;  /* 0x000000ffff037224 */ /* 0x000fca00078e000e */
[----:B------:R-:W-:-:S05]  /*14630*/  SEL R5, R3, RZ, P1 ;  /* 0x000000ff03057207 */ /* 0x000fca0000800000 */
[----:B------:R-:W-:-:S04]  /*14640*/  IMAD.IADD R3, R2, 0x1, R5 ;  /* 0x0000000102037824 */ /* 0x000fc800078e0205 */
[----:B------:R-:W-:-:S07]  /*14650*/  IMAD.MOV.U32 R13, RZ, RZ, R3 ;  /* 0x000000ffff0d7224 */ /* 0x000fce00078e0003 */
[----:B------:R-:W-:Y:S05]  /*14660*/  WARPSYNC.COLLECTIVE R15, `(.L_x_583) ;  /* 0x000000000f087348 */ /* 0x000fea0003c00000 */
[----:B------:R0:W1:Y:S02]  /*14670*/  SHFL.UP P6, R14, R13, R12, R11 ;  /* 0x0400000c0d0e7389 */ /* 0x00006400000c000b */
[----:B01----:R-:W-:Y:S01]  /*14680*/  ENDCOLLECTIVE ;  /* 0x000000000000791b */ /* 0x003fe20003800000 */
.L_x_583:
        /* <DEDUP_REMOVED lines=8> */
.L_x_584:
        /* <DEDUP_REMOVED lines=8> */
.L_x_585:
        /* <DEDUP_REMOVED lines=8> */
.L_x_586:
[----:B------:R-:W-:Y:S02]  /*14810*/  IMAD.MOV.U32 R12, RZ, RZ, 0x1f ;  /* 0x0000001fff0c7424 */ /* 0x000fe400078e00ff */
[----:B------:R-:W-:Y:S02]  /*14820*/  IMAD.MOV.U32 R11, RZ, RZ, 0x1f ;  /* 0x0000001fff0b7424 */ /* 0x000fe400078e00ff */
[----:B------:R-:W-:-:S05]  /*14830*/  IMAD.MOV.U32 R5, RZ, RZ, R14 ;  /* 0x000000ffff057224 */ /* 0x000fca00078e000e */
[----:B------:R-:W-:-:S05]  /*14840*/  SEL R5, R5, RZ, P5 ;  /* 0x000000ff05057207 */ /* 0x000fca0002800000 */
[----:B------:R-:W-:-:S04]  /*14850*/  IMAD.IADD R3, R3, 0x1, R5 ;  /* 0x0000000103037824 */ /* 0x000fc800078e0205 */
[----:B------:R-:W-:-:S07]  /*14860*/  IMAD.MOV.U32 R13, RZ, RZ, R3 ;  /* 0x000000ffff0d7224 */ /* 0x000fce00078e0003 */
[----:B------:R-:W-:Y:S05]  /*14870*/  WARPSYNC.COLLECTIVE R15, `(.L_x_587) ;  /* 0x000000000f087348 */ /* 0x000fea0003c00000 */
[----:B------:R0:W1:Y:S02]  /*14880*/  SHFL.IDX P6, R14, R13, R12, R11 ;  /* 0x0000000c0d0e7389 */ /* 0x00006400000c000b */
[----:B01----:R-:W-:Y:S01]  /*14890*/  ENDCOLLECTIVE ;  /* 0x000000000000791b */ /* 0x003fe20003800000 */
.L_x_587:
[----:B------:R-:W-:Y:S01]  /*148a0*/  IMAD.MOV.U32 R6, RZ, RZ, R14 ;  /* 0x000000ffff067224 */ /* 0x000fe200078e000e */
[----:B------:R-:W-:Y:S06]  /*148b0*/  BRA `(.L_x_588) ;  /* 0xffffffdc00ac7947 */ /* 0x000fec000383ffff */
.L_x_527:
[----:B------:R-:W-:Y:S01]  /*148c0*/  BSSY B0, `(.L_x_589) ;  /* 0x0000008000007945 */ /* 0x000fe20003800000 */
[----:B-----5:R-:W-:Y:S02]  /*148d0*/  IMAD.MOV.U32 R13, RZ, RZ, R2 ;  /* 0x000000ffff0d7224 */ /* 0x020fe400078e0002 */
[----:B------:R-:W-:Y:S02]  /*148e0*/  IMAD.MOV.U32 R12, RZ, RZ, 0x1 ;  /* 0x00000001ff0c7424 */ /* 0x000fe400078e00ff */
[----:B------:R-:W-:Y:S02]  /*148f0*/  IMAD.MOV.U32 R11, RZ, RZ, RZ ;  /* 0x000000ffff0b7224 */ /* 0x000fe400078e00ff */
[----:B------:R-:W-:-:S07]  /*14900*/  IMAD.MOV.U32 R15, RZ, RZ, -0x1 ;  /* 0xffffffffff0f7424 */ /* 0x000fce00078e00ff */
[----:B0-----:R-:W-:Y:S05]  /*14910*/  WARPSYNC.COLLECTIVE R15, `(.L_x_590) ;  /* 0x000000000f087348 */ /* 0x001fea0003c00000 */
[----:B------:R1:W2:Y:S02]  /*14920*/  SHFL.UP P6, R14, R13, R12, R11 ;  /* 0x0400000c0d0e7389 */ /* 0x0002a400000c000b */
[----:B012---:R-:W-:Y:S01]  /*14930*/  ENDCOLLECTIVE ;  /* 0x000000000000791b */ /* 0x007fe20003800000 */
.L_x_590:
[----:B------:R-:W-:Y:S05]  /*14940*/  BSYNC B0 ;  /* 0x0000000000007941 */ /* 0x000fea0003800000 */
.L_x_589:
[----:B------:R-:W-:Y:S01]  /*14950*/  SEL R3, R14, RZ, P1 ;  /* 0x000000ff0e037207 */ /* 0x000fe20000800000 */
[----:B------:R-:W-:Y:S02]  /*14960*/  IMAD.MOV.U32 R12, RZ, RZ, 0x2 ;  /* 0x00000002ff0c7424 */ /* 0x000fe400078e00ff */
[----:B------:R-:W-:Y:S02]  /*14970*/  IMAD.MOV.U32 R11, RZ, RZ, RZ ;  /* 0x000000ffff0b7224 */ /* 0x000fe400078e00ff */
[----:B------:R-:W-:Y:S02]  /*14980*/  IMAD.IADD R3, R2, 0x1, R3 ;  /* 0x0000000102037824 */ /* 0x000fe400078e0203 */
[----:B------:R-:W-:Y:S02]  /*14990*/  IMAD.MOV.U32 R15, RZ, RZ, -0x1 ;  /* 0xffffffffff0f7424 */ /* 0x000fe400078e00ff */
[----:B------:R-:W-:-:S07]  /*149a0*/  IMAD.MOV.U32 R13, RZ, RZ, R3 ;  /* 0x000000ffff0d7224 */ /* 0x000fce00078e0003 */
[----:B------:R-:W-:Y:S05]  /*149b0*/  WARPSYNC.COLLECTIVE R15, `(.L_x_591) ;  /* 0x000000000f087348 */ /* 0x000fea0003c00000 */
[----:B------:R0:W1:Y:S02]  /*149c0*/  SHFL.UP P6, R14, R13, R12, R11 ;  /* 0x0400000c0d0e7389 */ /* 0x00006400000c000b */
[----:B01----:R-:W-:Y:S01]  /*149d0*/  ENDCOLLECTIVE ;  /* 0x000000000000791b */ /* 0x003fe20003800000 */
.L_x_591:
        /* <DEDUP_REMOVED lines=8> */
.L_x_592:
        /* <DEDUP_REMOVED lines=8> */
.L_x_593:
        /* <DEDUP_REMOVED lines=8> */
.L_x_594:
        /* <DEDUP_REMOVED lines=9> */
.L_x_595:
[----:B------:R-:W-:Y:S01]  /*14bf0*/  IMAD.MOV.U32 R6, RZ, RZ, R14 ;  /* 0x000000ffff067224 */ /* 0x000fe200078e000e */
[----:B------:R-:W-:Y:S06]  /*14c00*/  BRA `(.L_x_596) ;  /* 0xffffffdc00747947 */ /* 0x000fec000383ffff */
.L_x_529:
[----:B------:R-:W-:Y:S01]  /*14c10*/  BSSY B0, `(.L_x_597) ;  /* 0x0000006000007945 */ /* 0x000fe20003800000 */
[----:B------:R-:W-:Y:S01]  /*14c20*/  PLOP3.LUT P6, PT, P6, PT, PT, 0x8, 0x0 ;  /* 0x000000000000781c */ /* 0x000fe200037ce170 */
[----:B------:R-:W-:-:S12]  /*14c30*/  IMAD.MOV.U32 R15, RZ, RZ, -0x1 ;  /* 0xffffffffff0f7424 */ /* 0x000fd800078e00ff */
[----:B0----5:R-:W-:Y:S05]  /*14c40*/  WARPSYNC.COLLECTIVE R15, `(.L_x_598) ;  /* 0x000000000f087348 */ /* 0x021fea0003c00000 */
[----:B------:R-:W-:Y:S01]  /*14c50*/  VOTE.ANY R14, PT, P6 ;  /* 0x00000000000e7806 */ /* 0x000fe200030e0100 */
[----:B0----5:R-:W-:Y:S06]  /*14c60*/  ENDCOLLECTIVE ;  /* 0x000000000000791b */ /* 0x021fec0003800000 */
.L_x_598:
[----:B------:R-:W-:Y:S05]  /*14c70*/  BSYNC B0 ;  /* 0x0000000000007941 */ /* 0x000fea0003800000 */
.L_x_597:
[----:B------:R-:W-:Y:S02]  /*14c80*/  IMAD.MOV.U32 R5, RZ, RZ, R14 ;  /* 0x000000ffff057224 */ /* 0x000fe400078e000e */
[----:B------:R-:W-:Y:S02]  /*14c90*/  IMAD.MOV.U32 R13, RZ, RZ, R2 ;  /* 0x000000ffff0d7224 */ /* 0x000fe400078e0002 */
[----:B------:R-:W0:Y:S01]  /*14ca0*/  POPC R4, R5 ;  /* 0x0000000500047309 */ /* 0x000e220000000000 */
[----:B------:R-:W-:Y:S02]  /*14cb0*/  IMAD.MOV.U32 R11, RZ, RZ, 0x1f ;  /* 0x0000001fff0b7424 */ /* 0x000fe400078e00ff */
[----:B------:R-:W-:Y:S02]  /*14cc0*/  IMAD.MOV.U32 R15, RZ, RZ, -0x1 ;  /* 0xffffffffff0f7424 */ /* 0x000fe400078e00ff */
[----:B0-----:R-:W-:-:S07]  /*14cd0*/  IMAD.MOV.U32 R12, RZ, RZ, R4 ;  /* 0x000000ffff0c7224 */ /* 0x001fce00078e0004 */
[----:B------:R-:W-:Y:S05]  /*14ce0*/  WARPSYNC.COLLECTIVE R15, `(.L_x_599) ;  /* 0x000000000f087348 */ /* 0x000fea0003c00000 */
[----:B------:R0:W1:Y:S02]  /*14cf0*/  SHFL.IDX P6, R14, R13, R12, R11 ;  /* 0x0000000c0d0e7389 */ /* 0x00006400000c000b */
[----:B01----:R-:W-:Y:S01]  /*14d00*/  ENDCOLLECTIVE ;  /* 0x000000000000791b */ /* 0x003fe20003800000 */
.L_x_599:
[----:B------:R-:W-:Y:S01]  /*14d10*/  IMAD.MOV.U32 R17, RZ, RZ, R14 ;  /* 0x000000ffff117224 */ /* 0x000fe200078e000e */
[----:B------:R-:W-:Y:S06]  /*14d20*/  BRA `(.L_x_600) ;  /* 0xffffffdc00647947 */ /* 0x000fec000383ffff */
.L_x_531:
[----:B------:R-:W-:Y:S01]  /*14d30*/  BSSY B0, `(.L_x_601) ;  /* 0x0000007000007945 */ /* 0x000fe20003800000 */
[----:B------:R-:W-:Y:S02]  /*14d40*/  IMAD.MOV.U32 R13, RZ, RZ, R3 ;  /* 0x000000ffff0d7224 */ /* 0x000fe400078e0003 */
[----:B------:R-:W-:Y:S02]  /*14d50*/  IMAD.MOV.U32 R11, RZ, RZ, 0x1f ;  /* 0x0000001fff0b7424 */ /* 0x000fe400078e00ff */
[----:B------:R-:W-:-:S07]  /*14d60*/  IMAD.MOV.U32 R15, RZ, RZ, -0x1 ;  /* 0xffffffffff0f7424 */ /* 0x000fce00078e00ff */
[----:B0-2--5:R-:W-:Y:S05]  /*14d70*/  WARPSYNC.COLLECTIVE R15, `(.L_x_602) ;  /* 0x000000000f087348 */ /* 0x025fea0003c00000 */
[----:B------:R1:W3:Y:S02]  /*14d80*/  SHFL.IDX P6, R14, R13, R12, R11 ;  /* 0x0000000c0d0e7389 */ /* 0x0002e400000c000b */
[----:B0123-5:R-:W-:Y:S01]  /*14d90*/  ENDCOLLECTIVE ;  /* 0x000000000000791b */ /* 0x02ffe20003800000 */
.L_x_602:
[----:B------:R-:W-:Y:S05]  /*14da0*/  BSYNC B0 ;  /* 0x0000000000007941 */ /* 0x000fea0003800000 */
.L_x_601:
[----:B------:R-:W-:Y:S01]  /*14db0*/  IMAD.MOV.U32 R2, RZ, RZ, R14 ;  /* 0x000000ffff027224 */ /* 0x000fe200078e000e */
[----:B------:R-:W-:Y:S06]  /*14dc0*/  BRA `(.L_x_530) ;  /* 0xffffffdc00587947 */ /* 0x000fec000383ffff */
.L_x_535:
[----:B0-----:R0:W2:Y:S02]  /*14dd0*/  SYNCS.PHASECHK.TRANS64.TRYWAIT P0, [R0+URZ+0x36820], R3 ;  /* 0x03682003000075a7 */ /* 0x0010a4000800017f */
[----:B--2---:R-:W-:Y:S05]  /*14de0*/  @!P0 NANOSLEEP.SYNCS 0x989680 ;  /* 0x009896800000895d */ /* 0x004fea0003900000 */
[----:B------:R-:W2:Y:S02]  /*14df0*/  @!P0 SYNCS.PHASECHK.TRANS64 P0, [R0+URZ+0x36820], R3 ;  /* 0x03682003000085a7 */ /* 0x000ea4000800007f */
[----:B--2---:R-:W-:Y:S05]  /*14e00*/  @!P0 BRA `(.L_x_535) ;  /* 0xfffffffc00f08947 */ /* 0x004fea000383ffff */
[----:B------:R-:W-:Y:S05]  /*14e10*/  BRA `(.L_x_603) ;  /* 0xffffffe0004c7947 */ /* 0x000fea000383ffff */
.L_x_536:
[----:B------:R-:W2:Y:S01]  /*14e20*/  S2R R2, SR_TID.X ;  /* 0x0000000000027919 */ /* 0x000ea20000002100 */
[----:B------:R-:W-:Y:S01]  /*14e30*/  BSSY B0, `(.L_x_604) ;  /* 0x000000a000007945 */ /* 0x000fe20003800000 */
[----:B------:R-:W-:Y:S02]  /*14e40*/  IMAD.MOV.U32 R12, RZ, RZ, RZ ;  /* 0x000000ffff0c7224 */ /* 0x000fe400078e00ff */
[----:B------:R-:W-:Y:S02]  /*14e50*/  IMAD.MOV.U32 R11, RZ, RZ, 0x1f ;  /* 0x0000001fff0b7424 */ /* 0x000fe400078e00ff */
[----:B------:R-:W-:Y:S01]  /*14e60*/  IMAD.MOV.U32 R15, RZ, RZ, -0x1 ;  /* 0xffffffffff0f7424 */ /* 0x000fe200078e00ff */
[----:B--2---:R-:W-:-:S04]  /*14e70*/  SHF.R.U32.HI R2, RZ, 0x5, R2 ;  /* 0x00000005ff027819 */ /* 0x004fc80000011602 */
[----:B------:R-:W-:-:S05]  /*14e80*/  LOP3.LUT R2, R2, 0x3, RZ, 0xc0, !PT ;  /* 0x0000000302027812 */ /* 0x000fca00078ec0ff */
[----:B------:R-:W-:-:S07]  /*14e90*/  IMAD.MOV.U32 R13, RZ, RZ, R2 ;  /* 0x000000ffff0d7224 */ /* 0x000fce00078e0002 */
[----:B01--45:R-:W-:Y:S05]  /*14ea0*/  WARPSYNC.COLLECTIVE R15, `(.L_x_605) ;  /* 0x000000000f087348 */ /* 0x033fea0003c00000 */
[----:B------:R2:W3:Y:S02]  /*14eb0*/  SHFL.IDX P6, R14, R13, R12, R11 ;  /* 0x0000000c0d0e7389 */ /* 0x0004e400000c000b */
[----:B012345:R-:W-:Y:S01]  /*14ec0*/  ENDCOLLECTIVE ;  /* 0x000000000000791b */ /* 0x03ffe20003800000 */
.L_x_605:
[----:B------:R-:W-:Y:S05]  /*14ed0*/  BSYNC B0 ;  /* 0x0000000000007941 */ /* 0x000fea0003800000 */
.L_x_604:
[----:B------:R-:W-:Y:S05]  /*14ee0*/  BRA `(.L_x_606) ;  /* 0xffffffe000347947 */ /* 0x000fea000383ffff */
.L_x_539:
[----:B------:R-:W-:Y:S01]  /*14ef0*/  BSSY B1, `(.L_x_607) ;  /* 0x0000006000017945 */ /* 0x000fe20003800000 */
[----:B------:R-:W-:-:S07]  /*14f00*/  IMAD.MOV.U32 R15, RZ, RZ, -0x1 ;  /* 0xffffffffff0f7424 */ /* 0x000fce00078e00ff */
[----:B012-45:R-:W-:Y:S05]  /*14f10*/  WARPSYNC.COLLECTIVE R15, `(.L_x_608) ;  /* 0x000000000f0c7348 */ /* 0x037fea0003c00000 */
[----:B------:R-:W-:Y:S02]  /*14f20*/  ELECT P6, UR62, PT ;  /* 0x00000000003e782f */ /* 0x000fe400038c0000 */
[----:B------:R-:W-:Y:S01]  /*14f30*/  MOV R14, UR62 ;  /* 0x0000003e000e7c02 */ /* 0x000fe20008000f00 */
[----:B012-45:R-:W-:Y:S10]  /*14f40*/  ENDCOLLECTIVE ;  /* 0x000000000000791b */ /* 0x037ff40003800000 */
.L_x_608:
[----:B------:R-:W-:Y:S05]  /*14f50*/  BSYNC B1 ;  /* 0x0000000000017941 */ /* 0x000fea0003800000 */
.L_x_607:
[----:B------:R-:W-:Y:S05]  /*14f60*/  BRA `(.L_x_609) ;  /* 0xffffffe0002c7947 */ /* 0x000fea000383ffff */
.L_x_541:
[----:B0-----:R0:W1:Y:S02]  /*14f70*/  SYNCS.PHASECHK.TRANS64.TRYWAIT P0, [R6+URZ], R5 ;  /* 0x00000005060075a7 */ /* 0x001064000800017f */
[----:B-1----:R-:W-:Y:S05]  /*14f80*/  @!P0 NANOSLEEP.SYNCS 0x989680 ;  /* 0x009896800000895d */ /* 0x002fea0003900000 */
[----:B------:R-:W1:Y:S02]  /*14f90*/  @!P0 SYNCS.PHASECHK.TRANS64 P0, [R6+URZ], R5 ;  /* 0x00000005060085a7 */ /* 0x000e64000800007f */
[----:B-1----:R-:W-:Y:S05]  /*14fa0*/  @!P0 BRA `(.L_x_541) ;  /* 0xfffffffc00f08947 */ /* 0x002fea000383ffff */
[----:B------:R-:W-:Y:S05]  /*14fb0*/  BRA `(.L_x_610) ;  /* 0xffffffe000687947 */ /* 0x000fea000383ffff */
.L_x_542:
[----:B-1----:R1:W2:Y:S02]  /*14fc0*/  SYNCS.PHASECHK.TRANS64.TRYWAIT P0, [R7+URZ], R2 ;  /* 0x00000002070075a7 */ /* 0x0022a4000800017f */
[----:B--2---:R-:W-:Y:S05]  /*14fd0*/  @!P0 NANOSLEEP.SYNCS 0x989680 ;  /* 0x009896800000895d */ /* 0x004fea0003900000 */
[----:B------:R-:W2:Y:S02]  /*14fe0*/  @!P0 SYNCS.PHASECHK.TRANS64 P0, [R7+URZ], R2 ;  /* 0x00000002070085a7 */ /* 0x000ea4000800007f */
[----:B--2---:R-:W-:Y:S05]  /*14ff0*/  @!P0 BRA `(.L_x_542) ;  /* 0xfffffffc00f08947 */ /* 0x004fea000383ffff */
[----:B------:R-:W-:Y:S05]  /*15000*/  BRA `(.L_x_611) ;  /* 0xffffffe0005c7947 */ /* 0x000fea000383ffff */
.L_x_544:
[----:B--2---:R2:W3:Y:S02]  /*15010*/  SYNCS.PHASECHK.TRANS64.TRYWAIT P0, [R4+URZ], R5 ;  /* 0x00000005040075a7 */ /* 0x0044e4000800017f */
[----:B---3--:R-:W-:Y:S05]  /*15020*/  @!P0 NANOSLEEP.SYNCS 0x989680 ;  /* 0x009896800000895d */ /* 0x008fea0003900000 */
[----:B------:R-:W3:Y:S02]  /*15030*/  @!P0 SYNCS.PHASECHK.TRANS64 P0, [R4+URZ], R5 ;  /* 0x00000005040085a7 */ /* 0x000ee4000800007f */
[----:B---3--:R-:W-:Y:S05]  /*15040*/  @!P0 BRA `(.L_x_544) ;  /* 0xfffffffc00f08947 */ /* 0x008fea000383ffff */
[----:B------:R-:W-:Y:S05]  /*15050*/  BRA `(.L_x_612) ;  /* 0xffffffe000647947 */ /* 0x000fea000383ffff */
.L_x_613:
        /* <DEDUP_REMOVED lines=10> */
.L_x_3241:


//--------------------- .text._ZN7cutlass13device_kernelIN5flash11enable_sm90INS1_16FlashAttnFwdSm90INS1_25CollectiveMainloopFwdSm90ILi2EN4cute5tupleIJNS5_1CILi1EEES8_S8_EEENS6_IJNS7_ILi128EEENS7_ILi112EEENS7_ILi192EEEEEELi192ENS_10bfloat16_tEfNS_4arch4Sm90ELb0ELb0ELb0ELb1ELb0ELb1ELb0ELb1ELb1ELb1ELb0ELb0EEENS1_21CollectiveEpilogueFwdINS6_IJSA_SC_SB_EEES9_SE_SG_Li256ELb1ELb1ELb0ELb0EEENS1_36VarlenDynamicPersistentTileSchedulerILi128ELi112ELi256ELi128ELb0ELb1ELb1ELb0ELb1ELb1EEEEEEEEEvNT_6ParamsE --------------------------
	.section	.text._ZN7cutlass13device_kernelIN5flash11enable_sm90INS1_16FlashAttnFwdSm90INS1_25CollectiveMainloopFwdSm90ILi2EN4cute5tupleIJNS5_1CILi1EEES8_S8_EEENS6_IJNS7_ILi128EEENS7_ILi112EEENS7_ILi192EEEEEELi192ENS_10bfloat16_tEfNS_4arch4Sm90ELb0ELb0ELb0ELb1ELb0ELb1ELb0ELb1ELb1ELb1ELb0ELb0EEENS1_21CollectiveEpilogueFwdINS6_IJSA_SC_SB_EEES9_SE_SG_Li256ELb1ELb1ELb0ELb0EEENS1_36VarlenDynamicPersistentTileSchedulerILi128ELi112ELi256ELi128ELb0ELb1ELb1ELb0ELb1ELb1EEEEEEEEEvNT_6ParamsE,"ax",@progbits
	.align	128
.text._ZN7cutlass13device_kernelIN5flash11enable_sm90INS1_16FlashAttnFwdSm90INS1_25CollectiveMainloopFwdSm90ILi2EN4cute5tupleIJNS5_1CILi1EEES8_S8_EEENS6_IJNS7_ILi128EEENS7_ILi112EEENS7_ILi192EEEEEELi192ENS_10bfloat16_tEfNS_4arch4Sm90ELb0ELb0ELb0ELb1ELb0ELb1ELb0ELb1ELb1ELb1ELb0ELb0EEENS1_21CollectiveEpilogueFwdINS6_IJSA_SC_SB_EEES9_SE_SG_Li256ELb1ELb1ELb0ELb0EEENS1_36VarlenDynamicPersistentTileSchedulerILi128ELi112ELi256ELi128ELb0ELb1ELb1ELb0ELb1ELb1EEEEEEEEEvNT_6ParamsE:
        .type           _ZN7cutlass13device_kernelIN5flash11enable_sm90INS1_16FlashAttnFwdSm90INS1_25CollectiveMainloopFwdSm90ILi2EN4cute5tupleIJNS5_1CILi1EEES8_S8_EEENS6_IJNS7_ILi128EEENS7_ILi112EEENS7_ILi192EEEEEELi192ENS_10bfloat16_tEfNS_4arch4Sm90ELb0ELb0ELb0ELb1ELb0ELb1ELb0ELb1ELb1ELb1ELb0ELb0EEENS1_21CollectiveEpilogueFwdINS6_IJSA_SC_SB_EEES9_SE_SG_Li256ELb1ELb1ELb0ELb0EEENS1_36VarlenDynamicPersistentTileSchedulerILi128ELi112ELi256ELi128ELb0ELb1ELb1ELb0ELb1ELb1EEEEEEEEEvNT_6ParamsE,@function
        .size           _ZN7cutlass13device_kernelIN5flash11enable_sm90INS1_16FlashAttnFwdSm90INS1_25CollectiveMainloopFwdSm90ILi2EN4cute5tupleIJNS5_1CILi1EEES8_S8_EEENS6_IJNS7_ILi128EEENS7_ILi112EEENS7_ILi192EEEEEELi192ENS_10bfloat16_tEfNS_4arch4Sm90ELb0ELb0ELb0ELb1ELb0ELb1ELb0ELb1ELb1ELb1ELb0ELb0EEENS1_21CollectiveEpilogueFwdINS6_IJSA_SC_SB_EEES9_SE_SG_Li256ELb1ELb1ELb0ELb0EEENS1_36VarlenDynamicPersistentTileSchedulerILi128ELi112ELi256ELi128ELb0ELb1ELb1ELb0ELb1ELb1EEEEEEEEEvNT_6ParamsE,(.L_x_3242 - _ZN7cutlass13device_kernelIN5flash11enable_sm90INS1_16FlashAttnFwdSm90INS1_25CollectiveMainloopFwdSm90ILi2EN4cute5tupleIJNS5_1CILi1EEES8_S8_EEENS6_IJNS7_ILi128EEENS7_ILi112EEENS7_ILi192EEEEEELi192ENS_10bfloat16_tEfNS_4arch4Sm90ELb0ELb0ELb0ELb1ELb0ELb1ELb0ELb1ELb1ELb1ELb0ELb0EEENS1_21CollectiveEpilogueFwdINS6_IJSA_SC_SB_EEES9_SE_SG_Li256ELb1ELb1ELb0ELb0EEENS1_36VarlenDynamicPersistentTileSchedulerILi128ELi112ELi256ELi128ELb0ELb1ELb1ELb0ELb1ELb1EEEEEEEEEvNT_6ParamsE)
        .other          _ZN7cutlass13device_kernelIN5flash11enable_sm90INS1_16FlashAttnFwdSm90INS1_25CollectiveMainloopFwdSm90ILi2EN4cute5tupleIJNS5_1CILi1EEES8_S8_EEENS6_IJNS7_ILi128EEENS7_ILi112EEENS7_ILi192EEEEEELi192ENS_10bfloat16_tEfNS_4arch4Sm90ELb0ELb0ELb0ELb1ELb0ELb1ELb0ELb1ELb1ELb1ELb0ELb0EEENS1_21CollectiveEpilogueFwdINS6_IJSA_SC_SB_EEES9_SE_SG_Li256ELb1ELb1ELb0ELb0EEENS1_36VarlenDynamicPersistentTileSchedulerILi128ELi112ELi256ELi128ELb0ELb1ELb1ELb0ELb1ELb1EEEEEEEEEvNT_6ParamsE,@"STO_CUDA_ENTRY STV_DEFAULT"
_ZN7cutlass13device_kernelIN5flash11enable_sm90INS1_16FlashAttnFwdSm90INS1_25CollectiveMainloopFwdSm90ILi2EN4cute5tupleIJNS5_1CILi1EEES8_S8_EEENS6_IJNS7_ILi128EEENS7_ILi112EEENS7_ILi192EEEEEELi192ENS_10bfloat16_tEfNS_4arch4Sm90ELb0ELb0ELb0ELb1ELb0ELb1ELb0ELb1ELb1ELb1ELb0ELb0EEENS1_21CollectiveEpilogueFwdINS6_IJSA_SC_SB_EEES9_SE_SG_Li256ELb1ELb1ELb0ELb0EEENS1_36VarlenDynamicPersistentTileSchedulerILi128ELi112ELi256ELi128ELb0ELb1ELb1ELb0ELb1ELb1EEEEEEEEEvNT_6ParamsE:
[----:B------:R-:W0:Y:S02]  /*0000*/  LDC R1, c[0x0][0x28] ;  /* 0x00000a00ff017b82 */ /* 0x000e240000000800 */
[----:B0-----:R-:W-:Y:S01]  /*0010*/  VIADD R1, R1, 0xffffff60 ;  /* 0xffffff6001017836 */ /* 0x001fe20000000000 */
[----:B------:R-:W0:Y:S01]  /*0020*/  S2R R0, SR_TID.X ;  /* 0x0000000000007919 */ /* 0x000e220000002100 */
[----:B------:R-:W-:Y:S01]  /*0030*/  ELECT P0, URZ, PT ;  /* 0x00000000003f782f */ /* 0x000fe20003800000 */
[----:B------:R-:W-:Y:S01]  /*0040*/  BSSY B0, `(.L_x_614) ;  /* 0x0000014000007945 */ /* 0x000fe20003800000 */
[----:B0-----:R-:W-:-:S05]  /*0050*/  SHF.R.U32.HI R2, RZ, 0x5, R0 ;  /* 0x00000005ff027819 */ /* 0x001fca0000011600 */
[----:B------:R-:W0:Y:S02]  /*0060*/  SHFL.IDX PT, R3, R2, RZ, 0x1f ;  /* 0x00001fff02037589 */ /* 0x000e2400000e0000 */
[----:B0-----:R-:W-:Y:S02]  /*0070*/  ISETP.EQ.AND P0, PT, R3, RZ, P0 ;  /* 0x000000ff0300720c */ /* 0x001fe40000702270 */
[----:B------:R-:W-:-:S11]  /*0080*/  SHF.R.U32.HI R3, RZ, 0x7, R0 ;  /* 0x00000007ff037819 */ /* 0x000fd60000011600 */
[----:B------:R-:W-:Y:S05]  /*0090*/  @!P0 BRA `(.L_x_615) ;  /* 0x0000000000388947 */ /* 0x000fea0003800000 */
[----:B------:R-:W-:Y:S02]  /*00a0*/  ULDC.64 UR4, c[0x0][0x198] ;  /* 0x0000660000047ab9 */ /* 0x000fe40000000a00 */
[----:B------:R-:W-:Y:S02]  /*00b0*/  UIADD3 UR6, UP0, UR4, 0x370, URZ ;  /* 0x0000037004067890 */ /* 0x000fe4000ff1e03f */
[----:B------:R-:W-:Y:S02]  /*00c0*/  UIADD3 UR8, UP1, UR4, 0x470, URZ ;  /* 0x0000047004087890 */ /* 0x000fe4000ff3e03f */
[----:B------:R-:W-:Y:S02]  /*00d0*/  UIADD3 UR10, UP2, UR4, 0x570, URZ ;  /* 0x00000570040a7890 */ /* 0x000fe4000ff5e03f */
[----:B------:R-:W-:Y:S02]  /*00e0*/  UIADD3 UR4, UP3, UR4, 0x670, URZ ;  /* 0x0000067004047890 */ /* 0x000fe4000ff7e03f */
[----:B------:R-:W-:-:S02]  /*00f0*/  UIADD3.X UR7, URZ, UR5, URZ, UP0, !UPT ;  /* 0x000000053f077290 */ /* 0x000fc400087fe43f */
[----:B------:R-:W-:Y:S02]  /*0100*/  UIADD3.X UR9, URZ, UR5, URZ, UP1, !UPT ;  /* 0x000000053f097290 */ /* 0x000fe40008ffe43f */
[----:B------:R-:W-:Y:S02]  /*0110*/  UIADD3.X UR11, URZ, UR5, URZ, UP2, !UPT ;  /* 0x000000053f0b7290 */ /* 0x000fe400097fe43f */
[----:B------:R-:W-:-:S03]  /*0120*/  UIADD3.X UR5, URZ, UR5, URZ, UP3, !UPT ;  /* 0x000000053f057290 */ /* 0x000fc60009ffe43f */
[----:B------:R0:W-:Y:S02]  /*0130*/  UTMACCTL.PF [UR6] ;  /* 0x00000000060079b9 */ /* 0x0001e40008040000 */
[----:B------:R0:W-:Y:S02]  /*0140*/  UTMACCTL.PF [UR8] ;  /* 0x00000000080079b9 */ /* 0x0001e40008040000 */
[----:B------:R0:W-:Y:S02]  /*0150*/  UTMACCTL.PF [UR10] ;  /* 0x000000000a0079b9 */ /* 0x0001e40008040000 */
[----:B------:R0:W-:Y:S02]  /*0160*/  UTMACCTL.PF [UR4] ;  /* 0x00000000040079b9 */ /* 0x0001e40008040000 */
[----:B0-----:R-:W-:Y:S01]  /*0170*/  NOP ;  /* 0x0000000000007918 */ /* 0x001fe20000000000 */
.L_x_615:
[----:B------:R-:W-:Y:S05]  /*0180*/  BSYNC B0 ;  /* 0x0000000000007941 */ /* 0x000fea0003800000 */
.L_x_614:
[----:B------:R-:W-:Y:S01]  /*0190*/  VOTEU.ANY UP0, P0 ;  /* 0x00000000003f7886 */ /* 0x000fe20000000100 */
[----:B------:R-:W0:Y:S01]  /*01a0*/  SHFL.IDX PT, R3, R3, RZ, 0x1f ;  /* 0x00001fff03037589 */ /* 0x000e2200000e0000 */
[----:B------:R-:W-:Y:S01]  /*01b0*/  UMOV UR4, 0x80 ;  /* 0x0000008000047882 */ /* 0x000fe20000000000 */
[----:B------:R-:W-:Y:S01]  /*01c0*/  UMOV UR7, 0x100 ;  /* 0x0000010000077882 */ /* 0x000fe20000000000 */
[----:B------:R-:W-:Y:S01]  /*01d0*/  VOTEU.ANY UP1, P0 ;  /* 0x00000000003f7886 */ /* 0x000fe20000020100 */
[----:B------:R-:W1:Y:S01]  /*01e0*/  @UP0 S2UR UR8, SR_CgaCtaId ;  /* 0x00000000000809c3 */ /* 0x000e620000008800 */
[----:B------:R-:W2:Y:S01]  /*01f0*/  SHFL.IDX PT, R4, R2, RZ, 0x1f ;  /* 0x00001fff02047589 */ /* 0x000ea200000e0000 */
[----:B------:R-:W-:Y:S01]  /*0200*/  @UP0 UMOV UR6, 0x400 ;  /* 0x0000040000060882 */ /* 0x000fe20000000000 */
[----:B------:R-:W-:-:S04]  /*0210*/  @UP0 UIADD3 UR4, -UR4, 0x100000, URZ ;  /* 0x0010000004040890 */ /* 0x000fc8000fffe13f */
[----:B------:R-:W-:Y:S02]  /*0220*/  @UP0 USHF.L.U32 UR5, UR4, 0xb, URZ ;  /* 0x0000000b04050899 */ /* 0x000fe4000800063f */
[----:B------:R-:W-:Y:S01]  /*0230*/  @UP0 USHF.L.U32 UR4, UR4, 0x1, URZ ;  /* 0x0000000104040899 */ /* 0x000fe2000800063f */
[----:B------:R-:W-:Y:S01]  /*0240*/  VOTEU.ANY UP2, P0 ;  /* 0x00000000003f7886 */ /* 0x000fe20000040100 */
[----:B0-----:R-:W-:Y:S01]  /*0250*/  R2UR UR9, R3 ;  /* 0x00000000030972ca */ /* 0x001fe200000e0000 */
[----:B-1----:R-:W-:Y:S01]  /*0260*/  @UP0 ULEA UR8, UR8, UR6, 0x18 ;  /* 0x0000000608080291 */ /* 0x002fe2000f8ec03f */
[----:B--2---:R-:W-:Y:S01]  /*0270*/  ISETP.NE.AND P1, PT, R4, RZ, PT ;  /* 0x000000ff0400720c */ /* 0x004fe20003f25270 */
[----:B------:R-:W-:-:S04]  /*0280*/  @UP0 UIADD3 UR6, -UR7, 0x100000, URZ ;  /* 0x0010000007060890 */ /* 0x000fc8000fffe13f */
[----:B------:R-:W-:Y:S02]  /*0290*/  @UP0 USHF.L.U32 UR7, UR6, 0xb, URZ ;  /* 0x0000000b06070899 */ /* 0x000fe4000800063f */
[----:B------:R-:W-:-:S04]  /*02a0*/  @UP0 USHF.L.U32 UR6, UR6, 0x1, URZ ;  /* 0x0000000106060899 */ /* 0x000fc8000800063f */
[----:B------:R-:W-:Y:S01]  /*02b0*/  UISETP.NE.AND UP0, UPT, UR9, URZ, UPT ;  /* 0x0000003f0900728c */ /* 0x000fe2000bf05270 */
[----:B------:R-:W0:Y:S02]  /*02c0*/  FENCE.VIEW.ASYNC.S ;  /* 0x00000000000073c6 */ /* 0x000e240000000000 */
[----:B0-----:R0:W1:Y:S05]  /*02d0*/  @UP1 SYNCS.EXCH.64 URZ, [UR8+0x36800], UR4 ;  /* 0x03680004083f15b2 */ /* 0x00106a0008000100 */
[----:B------:R0:W2:Y:S01]  /*02e0*/  @UP2 SYNCS.EXCH.64 URZ, [UR8+0x36820], UR6 ;  /* 0x03682006083f25b2 */ /* 0x0000a20008000100 */
[----:B------:R-:W-:Y:S05]  /*02f0*/  @P1 BRA `(.L_x_616) ;  /* 0x0000000000481947 */ /* 0x000fea0003800000 */
        /* <DEDUP_REMOVED lines=17> */
[----:B---3--:R-:W-:Y:S01]  /*0410*/  NOP ;  /* 0x0000000000007918 */ /* 0x008fe20000000000 */
.L_x_616:
[----:B------:R-:W3:Y:S01]  /*0420*/  SHFL.IDX PT, R3, R2, RZ, 0x1f ;  /* 0x00001fff02037589 */ /* 0x000ee200000e0000 */
[----:B------:R-:W-:Y:S01]  /*0430*/  NOP ;  /* 0x0000000000007918 */ /* 0x000fe20000000000 */
[----:B---3--:R-:W-:-:S13]  /*0440*/  ISETP.NE.AND P0, PT, R3, RZ, PT ;  /* 0x000000ff0300720c */ /* 0x008fda0003f05270 */
        /* <DEDUP_REMOVED lines=18> */
[----:B---3--:R-:W-:Y:S01]  /*0570*/  NOP ;  /* 0x0000000000007918 */ /* 0x008fe20000000000 */
.L_x_617:
[----:B------:R-:W3:Y:S01]  /*0580*/  SHFL.IDX PT, R3, R2, RZ, 0x1f ;  /* 0x00001fff02037589 */ /* 0x000ee200000e0000 */
[----:B------:R-:W-:Y:S01]  /*0590*/  NOP ;  /* 0x0000000000007918 */ /* 0x000fe20000000000 */
[----:B---3--:R-:W-:-:S13]  /*05a0*/  ISETP.NE.AND P0, PT, R3, RZ, PT ;  /* 0x000000ff0300720c */ /* 0x008fda0003f05270 */
[----:B------:R-:W-:Y:S05]  /*05b0*/  @P0 BRA `(.L_x_618) ;  /* 0x0000000000380947 */ /* 0x000fea0003800000 */
[----:B0-----:R-:W0:Y:S01]  /*05c0*/  S2UR UR5, SR_CgaCtaId ;  /* 0x00000000000579c3 */ /* 0x001e220000008800 */
[----:B------:R-:W-:Y:S01]  /*05d0*/  UMOV UR4, 0x400 ;  /* 0x0000040000047882 */ /* 0x000fe20000000000 */
[----:B------:R-:W-:Y:S01]  /*05e0*/  UMOV UR7, 0x1 ;  /* 0x0000000100077882 */ /* 0x000fe20000000000 */
[----:B------:R-:W-:Y:S01]  /*05f0*/  ELECT P0, URZ, PT ;  /* 0x00000000003f782f */ /* 0x000fe20003800000 */
[----:B0-----:R-:W-:Y:S02]  /*0600*/  ULEA UR6, UR5, UR4, 0x18 ;  /* 0x0000000405067291 */ /* 0x001fe4000f8ec03f */
[----:B------:R-:W-:-:S04]  /*0610*/  UIADD3 UR4, -UR7, 0x100000, URZ ;  /* 0x0010000007047890 */ /* 0x000fc8000fffe13f */
[----:B------:R-:W-:Y:S02]  /*0620*/  USHF.L.U32 UR5, UR4, 0xb, URZ ;  /* 0x0000000b04057899 */ /* 0x000fe4000800063f */
[----:B------:R-:W-:Y:S01]  /*0630*/  USHF.L.U32 UR4, UR4, 0x1, URZ ;  /* 0x0000000104047899 */ /* 0x000fe2000800063f */
[----:B------:R-:W0:Y:S11]  /*0640*/  FENCE.VIEW.ASYNC.S ;  /* 0x00000000000073c6 */ /* 0x000e360000000000 */
[----:B0-----:R3:W0:Y:S01]  /*0650*/  SYNCS.EXCH.64 URZ, [UR6+0x36870], UR4 ;  /* 0x03687004063f75b2 */ /* 0x0016220008000100 */
[----:B------:R3:W0:Y:S01]  /*0660*/  SYNCS.EXCH.64 URZ, [UR6+0x36880], UR4 ;  /* 0x03688004063f75b2 */ /* 0x0006220008000100 */
[----:B------:R3:W0:Y:S01]  /*0670*/  SYNCS.EXCH.64 URZ, [UR6+0x36878], UR4 ;  /* 0x03687804063f75b2 */ /* 0x0006220008000100 */
[----:B------:R3:W0:Y:S02]  /*0680*/  SYNCS.EXCH.64 URZ, [UR6+0x36888], UR4 ;  /* 0x03688804063f75b2 */ /* 0x0006240008000100 */
[----:B---3--:R-:W-:Y:S01]  /*0690*/  NOP ;  /* 0x0000000000007918 */ /* 0x008fe20000000000 */
.L_x_618:
        /* <DEDUP_REMOVED lines=22> */
.L_x_619:
        /* <DEDUP_REMOVED lines=22> */
.L_x_620:
[----:B0-----:R-:W-:Y:S01]  /*0960*/  UMOV UR4, 0x1 ;  /* 0x0000000100047882 */ /* 0x001fe20000000000 */
[----:B------:R-:W-:Y:S01]  /*0970*/  PLOP3.LUT P0, PT, PT, PT, UP0, 0x80, 0x0 ;  /* 0x000000000000781c */ /* 0x000fe20003f0f008 */
[----:B------:R-:W-:Y:S01]  /*0980*/  USEL UR4, UR4, 0x2, !UP0 ;  /* 0x0000000204047887 */ /* 0x000fe2000c000000 */
[----:B------:R-:W-:Y:S01]  /*0990*/  NOP ;  /* 0x0000000000007918 */ /* 0x000fe20000000000 */
[----:B------:R-:W-:Y:S01]  /*09a0*/  ULDC.64 UR60, c[0x0][0x208] ;  /* 0x00008200003c7ab9 */ /* 0x000fe20000000a00 */
[----:B------:R-:W-:Y:S03]  /*09b0*/  BSSY B9, `(.L_x_621) ;  /* 0x00025a6000097945 */ /* 0x000fe60003800000 */
[----:B------:R-:W-:-:S05]  /*09c0*/  IMAD.U32 R3, RZ, RZ, UR4 ;  /* 0x00000004ff037e24 */ /* 0x000fca000f8e00ff */
[----:B------:R0:W-:Y:S01]  /*09d0*/  STL [R1+0x9c], R3 ;  /* 0x00009c0301007387 */ /* 0x0001e20000100800 */
[----:B-12-4-:R-:W-:Y:S06]  /*09e0*/  BAR.SYNC.DEFER_BLOCKING 0x0 ;  /* 0x0000000000007b1d */ /* 0x016fec0000010000 */
[----:B------:R-:W-:Y:S05]  /*09f0*/  @!P0 BRA `(.L_x_622) ;  /* 0x000001dc005c8947 */ /* 0x000fea0003800000 */
.L_x_623:
        /* <DEDUP_REMOVED lines=8> */
[----:B-1----:R-:W-:-:S06]  /*0a80*/  ULEA UR4, UR5, UR4, 0x18 ;  /* 0x0000000405047291 */ /* 0x002fcc000f8ec03f */
[----:B------:R-:W-:Y:S01]  /*0a90*/  IMAD.U32 R16, RZ, RZ, UR4 ;  /* 0x00000004ff107e24 */ /* 0x000fe2000f8e00ff */
[----:B------:R-:W-:-:S04]  /*0aa0*/  ULDC UR4, c[0x0][0xc3c] ;  /* 0x00030f0000047ab9 */ /* 0x000fc80000000800 */
[----:B------:R-:W1:Y:S01]  /*0ab0*/  LDS.128 R132, [R16+0x368d0] ;  /* 0x0368d00010847984 */ /* 0x000e620000000c00 */
[----:B------:R-:W-:Y:S06]  /*0ac0*/  BAR.ARV 0x4, 0x180 ;  /* 0x0106000000007b1d */ /* 0x000fec0000002000 */
[----:B-1----:R-:W-:-:S13]  /*0ad0*/  ISETP.GE.AND P0, PT, R135, UR4, PT ;  /* 0x0000000487007c0c */ /* 0x002fda000bf06270 */
[----:B------:R-:W-:Y:S05]  /*0ae0*/  @P0 BRA `(.L_x_624) ;  /* 0x0000025800480947 */ /* 0x000fea0003800000 */
[----:B------:R-:W2:Y:S01]  /*0af0*/  LDL R2, [R1+0x9c] ;  /* 0x00009c0001027983 */ /* 0x000ea20000100800 */
[----:B------:R-:W-:Y:S01]  /*0b00*/  VIADD R18, R0, 0xffffff80 ;  /* 0xffffff8000127836 */ /* 0x000fe20000000000 */
[----:B------:R-:W-:Y:S01]  /*0b10*/  R2UR UR4, R16 ;  /* 0x00000000100472ca */ /* 0x000fe200000e0000 */
[----:B------:R-:W-:Y:S02]  /*0b20*/  IMAD.MOV.U32 R14, RZ, RZ, -0x2 ;  /* 0xfffffffeff0e7424 */ /* 0x000fe400078e00ff */
[----:B------:R-:W-:Y:S01]  /*0b30*/  IMAD.MOV.U32 R228, RZ, RZ, RZ ;  /* 0x000000ffffe47224 */ /* 0x000fe200078e00ff */
[----:B------:R-:W-:Y:S01]  /*0b40*/  SHF.R.S32.HI R0, RZ, 0x1f, R18 ;  /* 0x0000001fff007819 */ /* 0x000fe20000011412 */
[----:B------:R-:W-:Y:S02]  /*0b50*/  IMAD.MOV.U32 R17, RZ, RZ, RZ ;  /* 0x000000ffff117224 */ /* 0x000fe400078e00ff */
[----:B------:R-:W-:Y:S01]  /*0b60*/  IMAD.MOV.U32 R205, RZ, RZ, RZ ;  /* 0x000000ffffcd7224 */ /* 0x000fe200078e00ff */
[CC--:B0-----:R-:W-:Y:S01]  /*0b70*/  LEA.HI R3, R0.reuse, R18.reuse, RZ, 0x4 ;  /* 0x0000001200037211 */ /* 0x0c1fe200078f20ff */
[----:B------:R-:W-:Y:S01]  /*0b80*/  IMAD.MOV.U32 R217, RZ, RZ, RZ ;  /* 0x000000ffffd97224 */ /* 0x000fe200078e00ff */
[----:B------:R-:W-:Y:S01]  /*0b90*/  LEA.HI R8, R0, R18, RZ, 0x2 ;  /* 0x0000001200087211 */ /* 0x000fe200078f10ff */
[----:B------:R-:W-:Y:S01]  /*0ba0*/  IMAD.MOV.U32 R215, RZ, RZ, RZ ;  /* 0x000000ffffd77224 */ /* 0x000fe200078e00ff */
[----:B------:R-:W-:Y:S01]  /*0bb0*/  SHF.R.S32.HI R4, RZ, 0x4, R3 ;  /* 0x00000004ff047819 */ /* 0x000fe20000011403 */
[----:B------:R-:W-:Y:S01]  /*0bc0*/  UIADD3 UR4, UR4, 0x15400, URZ ;  /* 0x0001540004047890 */ /* 0x000fe2000fffe03f */
[----:B------:R-:W-:-:S02]  /*0bd0*/  LOP3.LUT R233, R8, 0xfffffffc, RZ, 0xc0, !PT ;  /* 0xfffffffc08e97812 */ /* 0x000fc400078ec0ff */
[C---:B------:R-:W-:Y:S02]  /*0be0*/  LEA.HI R5, R3.reuse, R4, RZ, 0x1 ;  /* 0x0000000403057211 */ /* 0x040fe400078f08ff */
[----:B------:R-:W-:Y:S01]  /*0bf0*/  LOP3.LUT R3, R3, 0x3fffff0, RZ, 0xc0, !PT ;  /* 0x03fffff003037812 */ /* 0x000fe200078ec0ff */
[C---:B------:R-:W-:Y:S01]  /*0c00*/  IMAD.IADD R233, R18.reuse, 0x1, -R233 ;  /* 0x0000000112e97824 */ /* 0x040fe200078e0ae9 */
[----:B------:R-:W-:Y:S02]  /*0c10*/  LOP3.LUT R5, R5, 0x1ffffffe, RZ, 0xc0, !PT ;  /* 0x1ffffffe05057812 */ /* 0x000fe400078ec0ff */
[----:B------:R-:W-:Y:S01]  /*0c20*/  SHF.R.S32.HI R204, RZ, 0x2, R8 ;  /* 0x00000002ffcc7819 */ /* 0x000fe20000011408 */
[----:B------:R-:W-:Y:S02]  /*0c30*/  IMAD.IADD R3, R18, 0x1, -R3 ;  /* 0x0000000112037824 */ /* 0x000fe400078e0a03 */
[----:B------:R-:W-:Y:S01]  /*0c40*/  IMAD.IADD R5, R4, 0x1, -R5 ;  /* 0x0000000104057824 */ /* 0x000fe200078e0a05 */
[----:B------:R-:W-:Y:S01]  /*0c50*/  LEA.HI R4, R0, R18, RZ, 0x5 ;  /* 0x0000001200047211 */ /* 0x000fe200078f28ff */
[----:B------:R-:W-:-:S02]  /*0c60*/  IMAD.SHL.U32 R22, R233, 0x4, RZ ;  /* 0x00000004e9167824 */ /* 0x000fc400078e00ff */
[----:B------:R-:W-:Y:S01]  /*0c70*/  VIADD R229, R204, 0x40 ;  /* 0x00000040cce57836 */ /* 0x000fe20000000000 */
[----:B------:R-:W-:Y:S01]  /*0c80*/  SHF.R.S32.HI R4, RZ, 0x5, R4 ;  /* 0x00000005ff047819 */ /* 0x000fe20000011404 */
[C---:B------:R-:W-:Y:S02]  /*0c90*/  VIADD R209, R22.reuse, 0x40 ;  /* 0x0000004016d17836 */ /* 0x040fe40000000000 */
[----:B------:R-:W-:Y:S02]  /*0ca0*/  VIADD R207, R22, 0x20 ;  /* 0x0000002016cf7836 */ /* 0x000fe40000000000 */
[----:B------:R-:W-:Y:S02]  /*0cb0*/  IMAD R12, R4, 0x10, R3 ;  /* 0x00000010040c7824 */ /* 0x000fe400078e0203 */
[----:B------:R-:W-:Y:S02]  /*0cc0*/  IMAD.IADD R10, R22, 0x1, R207 ;  /* 0x00000001160a7824 */ /* 0x000fe400078e02cf */
[----:B------:R-:W-:-:S02]  /*0cd0*/  IMAD R13, R12, 0x8, R5 ;  /* 0x000000080c0d7824 */ /* 0x000fc400078e0205 */
[----:B------:R-:W-:Y:S02]  /*0ce0*/  IMAD.IADD R5, R22, 0x1, R209 ;  /* 0x0000000116057824 */ /* 0x000fe400078e02d1 */
[----:B------:R-:W-:Y:S02]  /*0cf0*/  IMAD.SHL.U32 R206, R229, 0x40, RZ ;  /* 0x00000040e5ce7824 */ /* 0x000fe400078e00ff */
[----:B------:R-:W-:Y:S01]  /*0d00*/  IMAD.SHL.U32 R214, R4, 0x200, RZ ;  /* 0x0000020004d67824 */ /* 0x000fe200078e00ff */
[----:B------:R-:W-:Y:S01]  /*0d10*/  SHF.R.S32.HI R12, RZ, 0x1f, R5 ;  /* 0x0000001fff0c7819 */ /* 0x000fe20000011405 */
[----:B------:R-:W-:Y:S01]  /*0d20*/  VIADD R208, R22, 0x10 ;  /* 0x0000001016d07836 */ /* 0x000fe20000000000 */
[----:B------:R-:W-:Y:S01]  /*0d30*/  LOP3.LUT R206, R206, 0x1c0, RZ, 0xc0, !PT ;  /* 0x000001c0cece7812 */ /* 0x000fe200078ec0ff */
[----:B------:R-:W-:Y:S01]  /*0d40*/  VIADD R210, R22, 0x30 ;  /* 0x0000003016d27836 */ /* 0x000fe20000000000 */
[-C--:B------:R-:W-:Y:S01]  /*0d50*/  LEA.HI R235, R12, R5.reuse, RZ, 0x3 ;  /* 0x000000050ceb7211 */ /* 0x080fe200078f18ff */
[----:B------:R-:W-:Y:S01]  /*0d60*/  IMAD.SHL.U32 R20, R208, 0x2, RZ ;  /* 0x00000002d0147824 */ /* 0x000fe200078e00ff */
[----:B------:R-:W-:Y:S01]  /*0d70*/  LEA.HI R12, R12, R5, RZ, 0x6 ;  /* 0x000000050c0c7211 */ /* 0x000fe200078f30ff */
[----:B------:R-:W-:Y:S01]  /*0d80*/  VIADD R211, R22, 0x50 ;  /* 0x0000005016d37836 */ /* 0x000fe20000000000 */
[----:B------:R-:W-:Y:S01]  /*0d90*/  SHF.R.S32.HI R5, RZ, 0x1f, R8 ;  /* 0x0000001fff057819 */ /* 0x000fe20000011408 */
[----:B------:R-:W-:Y:S01]  /*0da0*/  IMAD.SHL.U32 R13, R13, 0x8, RZ ;  /* 0x000000080d0d7824 */ /* 0x000fe200078e00ff */
[----:B------:R-:W-:Y:S01]  /*0db0*/  SHF.R.S32.HI R8, RZ, 0x1f, R209 ;  /* 0x0000001fff087819 */ /* 0x000fe200000114d1 */
[----:B------:R-:W-:Y:S01]  /*0dc0*/  IMAD.SHL.U32 R12, R12, 0x80, RZ ;  /* 0x000000800c0c7824 */ /* 0x000fe200078e00ff */
[----:B------:R-:W-:-:S02]  /*0dd0*/  LEA.HI R5, R5, R204, RZ, 0x3 ;  /* 0x000000cc05057211 */ /* 0x000fc400078f18ff */
[----:B------:R-:W-:Y:S02]  /*0de0*/  SHF.L.U64.HI R8, R209, 0x1, R8 ;  /* 0x00000001d1087819 */ /* 0x000fe40000010208 */
[----:B------:R-:W-:Y:S02]  /*0df0*/  LOP3.LUT R5, R5, 0xfffffff8, RZ, 0xc0, !PT ;  /* 0xfffffff805057812 */ /* 0x000fe400078ec0ff */
[----:B------:R-:W-:-:S03]  /*0e00*/  SHF.R.S32.HI R237, RZ, 0x1f, R208 ;  /* 0x0000001fffed7819 */ /* 0x000fc600000114d0 */
[----:B------:R-:W-:Y:S01]  /*0e10*/  IMAD.IADD R220, R204, 0x1, -R5 ;  /* 0x00000001ccdc7824 */ /* 0x000fe200078e0a05 */
[----:B------:R-:W-:Y:S02]  /*0e20*/  LOP3.LUT R5, R12, 0xffffe000, RZ, 0xc0, !PT ;  /* 0xffffe0000c057812 */ /* 0x000fe400078ec0ff */
[----:B------:R-:W-:Y:S01]  /*0e30*/  SHF.L.U64.HI R237, R208, 0x1, R237 ;  /* 0x00000001d0ed7819 */ /* 0x000fe200000102ed */
[----:B------:R-:W-:-:S05]  /*0e40*/  IMAD.SHL.U32 R212, R220, 0x40, RZ ;  /* 0x00000040dcd47824 */ /* 0x000fca00078e00ff */
[----:B------:R-:W-:-:S04]  /*0e50*/  LOP3.LUT R212, R212, 0x1c0, RZ, 0xc0, !PT ;  /* 0x000001c0d4d47812 */ /* 0x000fc800078ec0ff */
[----:B------:R-:W-:Y:S02]  /*0e60*/  SHF.R.U32.HI R213, RZ, 0x3, R212 ;  /* 0x00000003ffd57819 */ /* 0x000fe400000116d4 */
[----:B------:R-:W-:-:S04]  /*0e70*/  LOP3.LUT R4, R212, 0x38, R235, 0xf8, !PT ;  /* 0x00000038d4047812 */ /* 0x000fc800078ef8eb */
[----:B------:R-:W-:-:S04]  /*0e80*/  LOP3.LUT R4, R4, R213, RZ, 0x3c, !PT ;  /* 0x000000d504047212 */ /* 0x000fc800078e3cff */
[----:B------:R-:W-:-:S04]  /*0e90*/  IADD3 R4, R4, R5, R214 ;  /* 0x0000000504047210 */ /* 0x000fc80007ffe0d6 */
[----:B------:R-:W-:Y:S02]  /*0ea0*/  LEA R4, R4, UR4, 0x1 ;  /* 0x0000000404047c11 */ /* 0x000fe4000f8e08ff */
[----:B--2---:R-:W-:Y:S02]  /*0eb0*/  R2UR UR5, R2 ;  /* 0x00000000020572ca */ /* 0x004fe400000e0000 */
[CC--:B------:R-:W-:Y:S02]  /*0ec0*/  LEA.HI R2, R0.reuse, R18.reuse, RZ, 0x7 ;  /* 0x0000001200027211 */ /* 0x0c0fe400078f38ff */
[----:B------:R-:W-:Y:S02]  /*0ed0*/  LEA.HI R0, R0, R18, RZ, 0x3 ;  /* 0x0000001200007211 */ /* 0x000fe400078f18ff */
[----:B------:R-:W-:Y:S02]  /*0ee0*/  LOP3.LUT R236, R2, 0xffffff80, RZ, 0xc0, !PT ;  /* 0xffffff8002ec7812 */ /* 0x000fe400078ec0ff */
[----:B------:R-:W-:-:S02]  /*0ef0*/  SHF.R.S32.HI R15, RZ, 0x7, R2 ;  /* 0x00000007ff0f7819 */ /* 0x000fc40000011402 */
[----:B------:R-:W-:Y:S01]  /*0f00*/  LOP3.LUT R223, R0, 0xfffffff8, RZ, 0xc0, !PT ;  /* 0xfffffff800df7812 */ /* 0x000fe200078ec0ff */
[----:B------:R-:W-:Y:S01]  /*0f10*/  IMAD.IADD R236, R18, 0x1, -R236 ;  /* 0x0000000112ec7824 */ /* 0x000fe200078e0aec */
[----:B------:R-:W-:Y:S01]  /*0f20*/  LEA.HI R2, R2, R15, RZ, 0x1 ;  /* 0x0000000f02027211 */ /* 0x000fe200078f08ff */
[----:B------:R-:W-:Y:S01]  /*0f30*/  ULOP3.LUT UR5, UR5, 0x1, URZ, 0xfc, !UPT ;  /* 0x0000000105057892 */ /* 0x000fe2000f8efc3f */
[----:B------:R-:W-:Y:S01]  /*0f40*/  SHF.R.S32.HI R231, RZ, 0x3, R0 ;  /* 0x00000003ffe77819 */ /* 0x000fe20000011400 */
[----:B------:R-:W-:Y:S01]  /*0f50*/  IMAD.IADD R223, R18, 0x1, -R223 ;  /* 0x0000000112df7824 */ /* 0x000fe200078e0adf */
[----:B------:R-:W-:Y:S01]  /*0f60*/  SHF.R.S32.HI R7, RZ, 0x1f, R236 ;  /* 0x0000001fff077819 */ /* 0x000fe200000114ec */
[----:B------:R-:W-:Y:S01]  /*0f70*/  IMAD.U32 R0, RZ, RZ, UR4 ;  /* 0x00000004ff007e24 */ /* 0x000fe2000f8e00ff */
[----:B------:R-:W-:Y:S01]  /*0f80*/  LOP3.LUT R2, R2, 0x3fffffe, RZ, 0xc0, !PT ;  /* 0x03fffffe02027812 */ /* 0x000fe200078ec0ff */
[----:B------:R-:W-:Y:S01]  /*0f90*/  IMAD.SHL.U32 R219, R223, 0x8, RZ ;  /* 0x00000008dfdb7824 */ /* 0x000fe200078e00ff */
[-C--:B------:R-:W-:Y:S01]  /*0fa0*/  LEA.HI R6, R7, R236.reuse, RZ, 0x2 ;  /* 0x000000ec07067211 */ /* 0x080fe200078f10ff */
[----:B------:R-:W-:Y:S01]  /*0fb0*/  IMAD.SHL.U32 R18, R233, 0x8, RZ ;  /* 0x00000008e9127824 */ /* 0x000fe200078e00ff */
[----:B------:R-:W-:Y:S01]  /*0fc0*/  LEA.HI R7, R7, R236, RZ, 0x5 ;  /* 0x000000ec07077211 */ /* 0x000fe200078f28ff */
[----:B------:R-:W-:Y:S01]  /*0fd0*/  IMAD.IADD R2, R15, 0x1, -R2 ;  /* 0x000000010f027824 */ /* 0x000fe200078e0a02 */
[----:B------:R-:W-:Y:S01]  /*0fe0*/  LOP3.LUT R9, R6, 0x7ffffffc, RZ, 0xc0, !PT ;  /* 0x7ffffffc06097812 */ /* 0x000fe200078ec0ff */
[C---:B------:R-:W-:Y:S01]  /*0ff0*/  VIADD R221, R219.reuse, 0x40 ;  /* 0x00000040dbdd7836 */ /* 0x040fe20000000000 */
[----:B------:R-:W-:Y:S01]  /*1000*/  SHF.R.S32.HI R7, RZ, 0x5, R7 ;  /* 0x00000005ff077819 */ /* 0x000fe20000011407 */
[----:B------:R-:W-:Y:S01]  /*1010*/  VIADD R222, R219, 0x80 ;  /* 0x00000080dbde7836 */ /* 0x000fe20000000000 */
[----:B------:R-:W-:Y:S01]  /*1020*/  SHF.R.U32.HI R15, RZ, 0x3, R206 ;  /* 0x00000003ff0f7819 */ /* 0x000fe200000116ce */
[----:B------:R-:W-:Y:S01]  /*1030*/  IMAD.IADD R9, R236, 0x1, -R9 ;  /* 0x00000001ec097824 */ /* 0x000fe200078e0a09 */
[----:B------:R-:W-:Y:S01]  /*1040*/  SHF.R.S32.HI R12, RZ, 0x1f, R221 ;  /* 0x0000001fff0c7819 */ /* 0x000fe200000114dd */
[----:B------:R-:W-:Y:S01]  /*1050*/  IMAD.SHL.U32 R12, R207, 0x2, RZ ;  /* 0x00000002cf0c7824 */ /* 0x000fe200078e00ff */
[----:B------:R-:W-:Y:S01]  /*1060*/  SHF.R.S32.HI R21, RZ, 0x1f, R222 ;  /* 0x0000001fff157819 */ /* 0x000fe200000114de */
[----:B------:R-:W-:Y:S01]  /*1070*/  IMAD R3, R9, R14, 0x70 ;  /* 0x0000007009037424 */ /* 0x000fe200078e020e */
[----:B------:R-:W-:Y:S01]  /*1080*/  SHF.R.S32.HI R9, RZ, 0x1f, R10 ;  /* 0x0000001fff097819 */ /* 0x000fe2000001140a */
[----:B------:R-:W-:-:S03]  /*1090*/  IMAD.SHL.U32 R21, R210, 0x2, RZ ;  /* 0x00000002d2157824 */ /* 0x000fc600078e00ff */
[----:B------:R0:W-:Y:S01]  /*10a0*/  STL [R1+0x90], R3 ;  /* 0x0000900301007387 */ /* 0x0001e20000100800 */
[CC--:B------:R-:W-:Y:S02]  /*10b0*/  LEA.HI R11, R9.reuse, R10.reuse, RZ, 0x3 ;  /* 0x0000000a090b7211 */ /* 0x0c0fe400078f18ff */
[----:B------:R-:W-:Y:S02]  /*10c0*/  LEA.HI R9, R9, R10, RZ, 0x6 ;  /* 0x0000000a09097211 */ /* 0x000fe400078f30ff */
[----:B------:R-:W-:Y:S02]  /*10d0*/  SHF.R.S32.HI R10, RZ, 0x1f, R211 ;  /* 0x0000001fff0a7819 */ /* 0x000fe400000114d3 */
[----:B------:R-:W-:Y:S01]  /*10e0*/  SHF.R.S32.HI R234, RZ, 0x3, R11 ;  /* 0x00000003ffea7819 */ /* 0x000fe2000001140b */
[----:B------:R-:W-:Y:S01]  /*10f0*/  IMAD.SHL.U32 R9, R9, 0x80, RZ ;  /* 0x0000008009097824 */ /* 0x000fe200078e00ff */
[--C-:B0-----:R-:W-:Y:S02]  /*1100*/  SHF.R.S32.HI R3, RZ, 0x2, R6.reuse ;  /* 0x00000002ff037819 */ /* 0x101fe40000011406 */
[----:B------:R-:W-:-:S02]  /*1110*/  SHF.R.S32.HI R6, RZ, 0x1f, R6 ;  /* 0x0000001fff067819 */ /* 0x000fc40000011406 */
[----:B------:R-:W-:Y:S02]  /*1120*/  LOP3.LUT R9, R9, 0xffffe000, RZ, 0xc0, !PT ;  /* 0xffffe00009097812 */ /* 0x000fe400078ec0ff */
[----:B------:R-:W-:-:S04]  /*1130*/  LEA.HI R6, R6, R3, RZ, 0x3 ;  /* 0x0000000306067211 */ /* 0x000fc800078f18ff */
[----:B------:R-:W-:-:S05]  /*1140*/  LOP3.LUT R6, R6, 0xfffffff8, RZ, 0xc0, !PT ;  /* 0xfffffff806067812 */ /* 0x000fca00078ec0ff */
[----:B------:R-:W-:Y:S01]  /*1150*/  IMAD.IADD R6, R3, 0x1, -R6 ;  /* 0x0000000103067824 */ /* 0x000fe200078e0a06 */
[----:B------:R-:W-:-:S03]  /*1160*/  LOP3.LUT R3, R206, 0x38, R11, 0xf8, !PT ;  /* 0x00000038ce037812 */ /* 0x000fc600078ef80b */
[----:B------:R-:W-:Y:S01]  /*1170*/  IMAD R7, R7, 0x10, R6 ;  /* 0x0000001007077824 */ /* 0x000fe200078e0206 */
[----:B------:R-:W-:-:S03]  /*1180*/  SHF.R.S32.HI R6, RZ, 0x1f, R229 ;  /* 0x0000001fff067819 */ /* 0x000fc600000114e5 */
[----:B------:R-:W-:Y:S01]  /*1190*/  IMAD R14, R2, 0x40, R7 ;  /* 0x00000040020e7824 */ /* 0x000fe200078e0207 */
[----:B------:R-:W-:Y:S02]  /*11a0*/  LEA.HI R6, R6, R229, RZ, 0x3 ;  /* 0x000000e506067211 */ /* 0x000fe400078f18ff */
[----:B------:R-:W-:Y:S02]  /*11b0*/  LOP3.LUT R2, R212, 0x38, R11, 0xf8, !PT ;  /* 0x00000038d4027812 */ /* 0x000fe400078ef80b */
[----:B------:R-:W-:Y:S01]  /*11c0*/  STL [R1+0x8c], R14 ;  /* 0x00008c0e01007387 */ /* 0x000fe20000100800 */
[----:B------:R-:W-:Y:S01]  /*11d0*/  IMAD.SHL.U32 R6, R6, 0x40, RZ ;  /* 0x0000004006067824 */ /* 0x000fe200078e00ff */
[----:B------:R-:W-:Y:S02]  /*11e0*/  LOP3.LUT R2, R2, R213, RZ, 0x3c, !PT ;  /* 0x000000d502027212 */ /* 0x000fe400078e3cff */
[----:B------:R-:W-:Y:S02]  /*11f0*/  LOP3.LUT R7, R206, 0x38, R235, 0xf8, !PT ;  /* 0x00000038ce077812 */ /* 0x000fe400078ef8eb */
[----:B------:R-:W-:-:S02]  /*1200*/  LOP3.LUT R216, R6, 0xfffffe00, RZ, 0xc0, !PT ;  /* 0xfffffe0006d87812 */ /* 0x000fc400078ec0ff */
[----:B------:R-:W-:Y:S02]  /*1210*/  LOP3.LUT R6, R3, R15, RZ, 0x3c, !PT ;  /* 0x0000000f03067212 */ /* 0x000fe400078e3cff */
[-C--:B------:R-:W-:Y:S01]  /*1220*/  IADD3 R3, R2, R9.reuse, R214 ;  /* 0x0000000902037210 */ /* 0x080fe20007ffe0d6 */
[----:B------:R-:W-:Y:S01]  /*1230*/  IMAD.U32 R2, RZ, RZ, UR5 ;  /* 0x00000005ff027e24 */ /* 0x000fe2000f8e00ff */
[----:B------:R-:W-:Y:S02]  /*1240*/  IADD3 R6, R6, R9, R216 ;  /* 0x0000000906067210 */ /* 0x000fe40007ffe0d8 */
[----:B------:R-:W-:Y:S02]  /*1250*/  SHF.R.S32.HI R9, RZ, 0x1f, R210 ;  /* 0x0000001fff097819 */ /* 0x000fe400000114d2 */
[----:B------:R0:W-:Y:S01]  /*1260*/  STL [R1+0x1c], R2 ;  /* 0x00001c0201007387 */ /* 0x0001e20000100800 */
[----:B------:R-:W-:Y:S02]  /*1270*/  LOP3.LUT R7, R7, R15, RZ, 0x3c, !PT ;  /* 0x0000000f07077212 */ /* 0x000fe400078e3cff */
[----:B------:R-:W-:Y:S01]  /*1280*/  LEA R3, R3, UR4, 0x1 ;  /* 0x0000000403037c11 */ /* 0x000fe2000f8e08ff */
[----:B------:R1:W-:Y:S01]  /*1290*/  STL [R1+0x88], R0 ;  /* 0x0000880001007387 */ /* 0x0003e20000100800 */
[----:B------:R-:W-:-:S02]  /*12a0*/  IADD3 R7, R7, R5, R216 ;  /* 0x0000000507077210 */ /* 0x000fc40007ffe0d8 */
[----:B------:R-:W-:Y:S01]  /*12b0*/  LOP3.LUT R5, R206, 0x38, R18, 0xf8, !PT ;  /* 0x00000038ce057812 */ /* 0x000fe200078ef812 */
[----:B------:R2:W-:Y:S01]  /*12c0*/  STL [R1+0x50], R20 ;  /* 0x0000501401007387 */ /* 0x0005e20000100800 */
[----:B------:R-:W-:Y:S02]  /*12d0*/  SHF.R.S32.HI R235, RZ, 0x3, R235 ;  /* 0x00000003ffeb7819 */ /* 0x000fe400000114eb */
[----:B0-----:R-:W-:Y:S01]  /*12e0*/  LEA.HI R2, R233, R233, RZ, 0x1 ;  /* 0x000000e9e9027211 */ /* 0x001fe200078f08ff */
[----:B------:R0:W-:Y:S01]  /*12f0*/  STL [R1+0x58], R12 ;  /* 0x0000580c01007387 */ /* 0x0001e20000100800 */
[----:B------:R-:W-:Y:S02]  /*1300*/  LOP3.LUT R5, R216, R5, R15, 0xf6, !PT ;  /* 0x00000005d8057212 */ /* 0x000fe400078ef60f */
[----:B-1----:R-:W-:Y:S01]  /*1310*/  SHF.R.S32.HI R0, RZ, 0x1f, R219 ;  /* 0x0000001fff007819 */ /* 0x002fe200000114db */
[----:B------:R-:W-:Y:S01]  /*1320*/  STL [R1+0x60], R21 ;  /* 0x0000601501007387 */ /* 0x000fe20000100800 */
[----:B------:R-:W-:Y:S01]  /*1330*/  SHF.R.S32.HI R0, RZ, 0x1f, R207 ;  /* 0x0000001fff007819 */ /* 0x000fe200000114cf */
[----:B--2---:R-:W-:Y:S01]  /*1340*/  IMAD.SHL.U32 R20, R209, 0x2, RZ ;  /* 0x00000002d1147824 */ /* 0x004fe200078e00ff */
[----:B------:R-:W-:-:S02]  /*1350*/  LOP3.LUT R2, R2, 0x1ffffffe, RZ, 0xc0, !PT ;  /* 0x1ffffffe02027812 */ /* 0x000fc400078ec0ff */
[----:B------:R-:W-:Y:S01]  /*1360*/  LEA R5, R5, UR4, 0x1 ;  /* 0x0000000405057c11 */ /* 0x000fe2000f8e08ff */
[----:B0-----:R-:W-:Y:S01]  /*1370*/  IMAD.SHL.U32 R12, R211, 0x2, RZ ;  /* 0x00000002d30c7824 */ /* 0x001fe200078e00ff */
[----:B------:R-:W-:Y:S01]  /*1380*/  STL [R1+0x68], R20 ;  /* 0x0000681401007387 */ /* 0x000fe20000100800 */
[----:B------:R-:W-:-:S03]  /*1390*/  IMAD.IADD R2, R233, 0x1, -R2 ;  /* 0x00000001e9027824 */ /* 0x000fc600078e0a02 */
[----:B------:R0:W-:Y:S04]  /*13a0*/  STL [R1+0x70], R12 ;  /* 0x0000700c01007387 */ /* 0x0001e80000100800 */
[----:B------:R-:W-:Y:S01]  /*13b0*/  STL [R1+0x98], R13 ;  /* 0x0000980d01007387 */ /* 0x000fe20000100800 */
[----:B0-----:R-:W-:Y:S02]  /*13c0*/  SHF.L.U64.HI R12, R207, 0x1, R0 ;  /* 0x00000001cf0c7819 */ /* 0x001fe40000010200 */
[----:B------:R-:W-:-:S03]  /*13d0*/  SHF.L.U64.HI R0, R210, 0x1, R9 ;  /* 0x00000001d2007819 */ /* 0x000fc60000010209 */
[----:B------:R-:W-:Y:S04]  /*13e0*/  STL [R1+0x54], R12 ;  /* 0x0000540c01007387 */ /* 0x000fe80000100800 */
[----:B------:R0:W-:Y:S04]  /*13f0*/  STL [R1+0x5c], R0 ;  /* 0x00005c0001007387 */ /* 0x0001e80000100800 */
[----:B------:R-:W-:Y:S01]  /*1400*/  STL [R1+0x64], R8 ;  /* 0x0000640801007387 */ /* 0x000fe20000100800 */
[----:B0-----:R-:W-:-:S05]  /*1410*/  SHF.L.U64.HI R0, R211, 0x1, R10 ;  /* 0x00000001d3007819 */ /* 0x001fca000001020a */
[----:B------:R0:W-:Y:S04]  /*1420*/  STL [R1+0x6c], R0 ;  /* 0x00006c0001007387 */ /* 0x0001e80000100800 */
[----:B------:R-:W-:Y:S04]  /*1430*/  STL [R1+0x80], R5 ;  /* 0x0000800501007387 */ /* 0x000fe80000100800 */
[----:B------:R1:W-:Y:S01]  /*1440*/  STL [R1+0x84], R3 ;  /* 0x0000840301007387 */ /* 0x0003e20000100800 */
[----:B0-----:R-:W-:-:S05]  /*1450*/  LEA R0, R6, UR4, 0x1 ;  /* 0x0000000406007c11 */ /* 0x001fca000f8e08ff */
[----:B------:R0:W-:Y:S01]  /*1460*/  STL [R1+0x78], R0 ;  /* 0x0000780001007387 */ /* 0x0001e20000100800 */
[----:B-1----:R-:W-:-:S03]  /*1470*/  LEA R3, R7, UR4, 0x1 ;  /* 0x0000000407037c11 */ /* 0x002fc6000f8e08ff */
[----:B------:R1:W-:Y:S01]  /*1480*/  STL [R1+0x7c], R4 ;  /* 0x00007c0401007387 */ /* 0x0003e20000100800 */
[----:B0-----:R-:W-:-:S05]  /*1490*/  IMAD R0, R2, 0x8, R14 ;  /* 0x0000000802007824 */ /* 0x001fca00078e020e */
[----:B------:R1:W-:Y:S04]  /*14a0*/  STL [R1+0x94], R0 ;  /* 0x0000940001007387 */ /* 0x0003e80000100800 */
[----:B------:R1:W-:Y:S02]  /*14b0*/  STL [R1+0x74], R3 ;  /* 0x0000740301007387 */ /* 0x0003e40000100800 */
.L_x_829:
[----:B01--4-:R-:W0:Y:S01]  /*14c0*/  LDC.64 R2, c[0x0][0xc88] ;  /* 0x00032200ff027b82 */ /* 0x013e220000000a00 */
[----:B------:R-:W-:Y:S01]  /*14d0*/  ULDC.64 UR4, c[0x0][0xa28] ;  /* 0x00028a0000047ab9 */ /* 0x000fe20000000a00 */
[----:B------:R-:W-:Y:S01]  /*14e0*/  ULDC.64 UR8, c[0x0][0xa18] ;  /* 0x0002860000087ab9 */ /* 0x000fe20000000a00 */
[----:B------:R-:W-:Y:S01]  /*14f0*/  ULDC.64 UR6, c[0x0][0xa08] ;  /* 0x0002820000067ab9 */ /* 0x000fe20000000a00 */
[----:B0-----:R-:W-:-:S05]  /*1500*/  IMAD.WIDE R2, R135, 0x4, R2 ;  /* 0x0000000487027825 */ /* 0x001fca00078e0202 */
[----:B--2---:R-:W2:Y:S01]  /*1510*/  LDG.E R227, desc[UR60][R2.64] ;  /* 0x0000003c02e37981 */ /* 0x004ea2000c1e1900 */
[----:B------:R-:W-:Y:S01]  /*1520*/  ISETP.NE.U32.AND P2, PT, RZ, UR4, PT ;  /* 0x00000004ff007c0c */ /* 0x000fe2000bf45070 */
[----:B------:R-:W-:Y:S01]  /*1530*/  IMAD.MOV.U32 R9, RZ, RZ, RZ ;  /* 0x000000ffff097224 */ /* 0x000fe200078e00ff */
[----:B------:R-:W-:Y:S01]  /*1540*/  ISETP.NE.U32.AND P1, PT, RZ, UR8, PT ;  /* 0x00000008ff007c0c */ /* 0x000fe2000bf25070 */
[----:B------:R-:W-:Y:S01]  /*1550*/  IMAD.MOV.U32 R123, RZ, RZ, RZ ;  /* 0x000000ffff7b7224 */ /* 0x000fe200078e00ff */
[----:B------:R-:W-:Y:S02]  /*1560*/  ISETP.NE.AND.EX P2, PT, RZ, UR5, PT, P2 ;  /* 0x00000005ff007c0c */ /* 0x000fe4000bf45320 */
[----:B------:R-:W-:Y:S02]  /*1570*/  ISETP.NE.AND.EX P1, PT, RZ, UR9, PT, P1 ;  /* 0x00000009ff007c0c */ /* 0x000fe4000bf25310 */
[----:B------:R-:W-:-:S04]  /*1580*/  ISETP.NE.U32.AND P0, PT, RZ, UR6, PT ;  /* 0x00000006ff007c0c */ /* 0x000fc8000bf05070 */
[----:B------:R-:W-:Y:S02]  /*1590*/  ISETP.NE.AND.EX P0, PT, RZ, UR7, PT, P0 ;  /* 0x00000007ff007c0c */ /* 0x000fe4000bf05300 */
[----:B--2---:R-:W-:Y:S01]  /*15a0*/  SHF.R.S32.HI R232, RZ, 0x1f, R227 ;  /* 0x0000001fffe87819 */ /* 0x004fe200000114e3 */
[C---:B------:R-:W-:Y:S02]  /*15b0*/  IMAD.SHL.U32 R225, R227.reuse, 0x4, RZ ;  /* 0x00000004e3e17824 */ /* 0x040fe400078e00ff */
[C---:B------:R-:W-:Y:S02]  /*15c0*/  @P2 LEA R2, P3, R227.reuse, UR4, 0x2 ;  /* 0x00000004e3022c11 */ /* 0x040fe4000f8610ff */
[C-C-:B------:R-:W-:Y:S02]  /*15d0*/  SHF.L.U64.HI R226, R227.reuse, 0x2, R232.reuse ;  /* 0x00000002e3e27819 */ /* 0x140fe400000102e8 */
[----:B------:R-:W-:Y:S01]  /*15e0*/  @P2 LEA.HI.X R3, R227, UR5, R232, 0x2, P3 ;  /* 0x00000005e3032c11 */ /* 0x000fe200098f14e8 */
[----:B------:R-:W-:Y:S01]  /*15f0*/  ULDC UR4, c[0x0][0x288] ;  /* 0x0000a20000047ab9 */ /* 0x000fe20000000800 */
[----:B---3--:R-:W-:-:S03]  /*1600*/  IADD3 R6, P4, R225, UR6, RZ ;  /* 0x00000006e1067c10 */ /* 0x008fc6000ff9e0ff */
[----:B------:R0:W5:Y:S01]  /*1610*/  @P2 LDG.E R9, desc[UR60][R2.64] ;  /* 0x0000003c02092981 */ /* 0x000162000c1e1900 */
[----:B------:R-:W-:Y:S01]  /*1620*/  @P1 IADD3 R4, P2, R225, UR8, RZ ;  /* 0x00000008e1041c10 */ /* 0x000fe2000ff5e0ff */
[----:B------:R-:W-:Y:S01]  /*1630*/  IMAD.U32 R152, RZ, RZ, UR4 ;  /* 0x00000004ff987e24 */ /* 0x000fe2000f8e00ff */
[C---:B------:R-:W-:Y:S01]  /*1640*/  IADD3.X R7, R226.reuse, UR7, RZ, P4, !PT ;  /* 0x00000007e2077c10 */ /* 0x040fe2000a7fe4ff */
[----:B------:R-:W-:Y:S01]  /*1650*/  ULDC.64 UR4, c[0x0][0x418] ;  /* 0x0001060000047ab9 */ /* 0x000fe20000000a00 */
[----:B------:R-:W-:-:S03]  /*1660*/  @P1 IADD3.X R5, R226, UR9, RZ, P2, !PT ;  /* 0x00000009e2051c10 */ /* 0x000fc600097fe4ff */
[----:B------:R0:W5:Y:S01]  /*1670*/  @P0 LDG.E R123, desc[UR60][R6.64] ;  /* 0x0000003c067b0981 */ /* 0x000162000c1e1900 */
[----:B------:R-:W-:Y:S01]  /*1680*/  UISETP.NE.U32.AND UP0, UPT, UR4, URZ, UPT ;  /* 0x0000003f0400728c */ /* 0x000fe2000bf05070 */
[----:B------:R-:W-:Y:S02]  /*1690*/  ULDC.64 UR8, c[0x0][0xa20] ;  /* 0x0002880000087ab9 */ /* 0x000fe40000000a00 */
[----:B------:R0:W5:Y:S01]  /*16a0*/  @P1 LDG.E R152, desc[UR60][R4.64] ;  /* 0x0000003c04981981 */ /* 0x000162000c1e1900 */
[----:B------:R-:W-:Y:S01]  /*16b0*/  UISETP.NE.AND.EX UP0, UPT, UR5, URZ, UPT, UP0 ;  /* 0x0000003f0500728c */ /* 0x000fe2000bf05300 */
[----:B------:R-:W-:Y:S01]  /*16c0*/  ULDC UR4, c[0x0][0x424] ;  /* 0x0001090000047ab9 */ /* 0x000fe20000000800 */
[----:B------:R-:W-:Y:S02]  /*16d0*/  ISETP.NE.U32.AND P2, PT, RZ, UR8, PT ;  /* 0x00000008ff007c0c */ /* 0x000fe4000bf45070 */
[----:B------:R-:W-:Y:S01]  /*16e0*/  USEL UR4, UR4, 0x1, UP0 ;  /* 0x0000000104047887 */ /* 0x000fe20008000000 */
[----:B------:R-:W-:Y:S01]  /*16f0*/  ULDC UR5, c[0x0][0x2f0] ;  /* 0x0000bc0000057ab9 */ /* 0x000fe20000000800 */
[----:B------:R-:W-:-:S02]  /*1700*/  ISETP.NE.AND.EX P2, PT, RZ, UR9, PT, P2 ;  /* 0x00000009ff007c0c */ /* 0x000fc4000bf45320 */
[----:B------:R-:W-:-:S03]  /*1710*/  UIMAD UR4, UR4, UR5, URZ ;  /* 0x00000005040472a4 */ /* 0x000fc6000f8e023f */
[----:B------:R-:W-:Y:S01]  /*1720*/  ULDC UR5, c[0x0][0x348] ;  /* 0x0000d20000057ab9 */ /* 0x000fe20000000800 */
[----:B------:R-:W-:Y:S02]  /*1730*/  IMAD.MOV.U32 R230, RZ, RZ, R133 ;  /* 0x000000ffffe67224 */ /* 0x000fe400078e0085 */
[----:B------:R-:W-:Y:S02]  /*1740*/  IMAD.MOV.U32 R224, RZ, RZ, R134 ;  /* 0x000000ffffe07224 */ /* 0x000fe400078e0086 */
[----:B------:R-:W-:Y:S01]  /*1750*/  IMAD.MOV.U32 R25, RZ, RZ, R227 ;  /* 0x000000ffff197224 */ /* 0x000fe200078e00e3 */
[----:B0-----:R-:W-:Y:S06]  /*1760*/  @P1 BRA `(.L_x_625) ;  /* 0x0000000000241947 */ /* 0x001fec0003800000 */
[----:B------:R-:W-:Y:S02]  /*1770*/  ULDC.64 UR6, c[0x0][0xa00] ;  /* 0x0002800000067ab9 */ /* 0x000fe40000000a00 */
[----:B------:R-:W-:-:S04]  /*1780*/  ISETP.NE.U32.AND P1, PT, RZ, UR6, PT ;  /* 0x00000006ff007c0c */ /* 0x000fc8000bf25070 */
[----:B------:R-:W-:-:S13]  /*1790*/  ISETP.NE.AND.EX P1, PT, RZ, UR7, PT, P1 ;  /* 0x00000007ff007c0c */ /* 0x000fda000bf25310 */
[----:B------:R-:W-:Y:S05]  /*17a0*/  @!P1 BRA `(.L_x_625) ;  /* 0x0000000000149947 */ /* 0x000fea0003800000 */
[----:B------:R-:W0:Y:S02]  /*17b0*/  LDC.64 R2, c[0x0][0xa00] ;  /* 0x00028000ff027b82 */ /* 0x000e240000000a00 */
[----:B0-----:R-:W-:-:S05]  /*17c0*/  IMAD.WIDE R2, R25, 0x4, R2 ;  /* 0x0000000419027825 */ /* 0x001fca00078e0202 */
[----:B-----5:R-:W2:Y:S04]  /*17d0*/  LDG.E R152, desc[UR60][R2.64] ;  /* 0x0000003c02987981 */ /* 0x020ea8000c1e1900 */
[----:B------:R-:W2:Y:S02]  /*17e0*/  LDG.E R5, desc[UR60][R2.64+0x4] ;  /* 0x0000043c02057981 */ /* 0x000ea4000c1e1900 */
[----:B--2---:R-:W-:-:S07]  /*17f0*/  IMAD.IADD R152, R5, 0x1, -R152 ;  /* 0x0000000105987824 */ /* 0x004fce00078e0a98 */
.L_x_625:
[----:B------:R-:W-:Y:S02]  /*1800*/  IMAD.U32 R2, RZ, RZ, UR5 ;  /* 0x00000005ff027e24 */ /* 0x000fe4000f8e00ff */
[----:B------:R-:W-:Y:S01]  /*1810*/  IMAD.U32 R26, RZ, RZ, UR4 ;  /* 0x00000004ff1a7e24 */ /* 0x000fe2000f8e00ff */
[----:B------:R-:W-:Y:S06]  /*1820*/  @!P2 BRA `(.L_x_626) ;  /* 0x000000000010a947 */ /* 0x000fec0003800000 */
[----:B------:R-:W-:-:S04]  /*1830*/  IADD3 R4, P0, R225, UR8, RZ ;  /* 0x00000008e1047c10 */ /* 0x000fc8000ff1e0ff */
[----:B------:R-:W-:-:S05]  /*1840*/  IADD3.X R5, R226, UR9, RZ, P0, !PT ;  /* 0x00000009e2057c10 */ /* 0x000fca00087fe4ff */
[----:B------:R0:W5:Y:S01]  /*1850*/  LDG.E R26, desc[UR60][R4.64] ;  /* 0x0000003c041a7981 */ /* 0x000162000c1e1900 */
[----:B------:R-:W-:Y:S05]  /*1860*/  BRA `(.L_x_627) ;  /* 0x0000000000107947 */ /* 0x000fea0003800000 */
.L_x_626:
[----:B------:R-:W-:Y:S05]  /*1870*/  @!P0 BRA `(.L_x_627) ;  /* 0x00000000000c8947 */ /* 0x000fea0003800000 */
[----:B------:R-:W2:Y:S04]  /*1880*/  LDG.E R3, desc[UR60][R6.64] ;  /* 0x0000003c06037981 */ /* 0x000ea8000c1e1900 */
[----:B------:R-:W2:Y:S02]  /*1890*/  LDG.E R26, desc[UR60][R6.64+0x4] ;  /* 0x0000043c061a7981 */ /* 0x000ea4000c1e1900 */
[----:B--2---:R-:W-:-:S07]  /*18a0*/  IMAD.IADD R26, R26, 0x1, -R3 ;  /* 0x000000011a1a7824 */ /* 0x004fce00078e0a03 */
.L_x_627:
[----:B------:R-:W-:Y:S02]  /*18b0*/  ULDC.64 UR4, c[0x0][0xa10] ;  /* 0x0002840000047ab9 */ /* 0x000fe40000000a00 */
[----:B------:R-:W-:-:S04]  /*18c0*/  ISETP.NE.U32.AND P0, PT, RZ, UR4, PT ;  /* 0x00000004ff007c0c */ /* 0x000fc8000bf05070 */
[----:B------:R-:W-:Y:S01]  /*18d0*/  ISETP.NE.AND.EX P0, PT, RZ, UR5, PT, P0 ;  /* 0x00000005ff007c0c */ /* 0x000fe2000bf05300 */
[----:B-----5:R-:W-:Y:S01]  /*18e0*/  IMAD.IADD R9, R26, 0x1, -R9 ;  /* 0x000000011a097824 */ /* 0x020fe200078e0a09 */
[----:B------:R-:W-:-:S11]  /*18f0*/  ULDC.64 UR4, c[0x0][0xa30] ;  /* 0x00028c0000047ab9 */ /* 0x000fd60000000a00 */
[----:B0-----:R-:W0:Y:S02]  /*1900*/  @P0 LDC.64 R4, c[0x0][0xa10] ;  /* 0x00028400ff040b82 */ /* 0x001e240000000a00 */
[----:B0-----:R-:W-:-:S05]  /*1910*/  @P0 IMAD.WIDE R4, R25, 0x4, R4 ;  /* 0x0000000419040825 */ /* 0x001fca00078e0204 */
[----:B------:R-:W2:Y:S04]  /*1920*/  @P0 LDG.E R0, desc[UR60][R4.64] ;  /* 0x0000003c04000981 */ /* 0x000ea8000c1e1900 */
[----:B------:R0:W2:Y:S01]  /*1930*/  @P0 LDG.E R3, desc[UR60][R4.64+0x4] ;  /* 0x0000043c04030981 */ /* 0x0000a2000c1e1900 */
[----:B------:R-:W-:Y:S01]  /*1940*/  ISETP.NE.U32.AND P1, PT, RZ, UR4, PT ;  /* 0x00000004ff007c0c */ /* 0x000fe2000bf25070 */
[----:B------:R-:W-:-:S03]  /*1950*/  IMAD.MOV.U32 R148, RZ, RZ, R26 ;  /* 0x000000ffff947224 */ /* 0x000fc600078e001a */
[----:B------:R-:W-:Y:S01]  /*1960*/  ISETP.NE.AND.EX P1, PT, RZ, UR5, PT, P1 ;  /* 0x00000005ff007c0c */ /* 0x000fe2000bf25310 */
[----:B0-----:R-:W-:-:S12]  /*1970*/  IMAD.MOV.U32 R4, RZ, RZ, RZ ;  /* 0x000000ffff047224 */ /* 0x001fd800078e00ff */
[----:B------:R-:W-:-:S04]  /*1980*/  @P1 IADD3 R6, P2, R225, UR4, RZ ;  /* 0x00000004e1061c10 */ /* 0x000fc8000ff5e0ff */
[----:B------:R-:W-:-:S05]  /*1990*/  @P1 IADD3.X R7, R226, UR5, RZ, P2, !PT ;  /* 0x00000005e2071c10 */ /* 0x000fca00097fe4ff */
[----:B------:R0:W5:Y:S01]  /*19a0*/  @P1 LDG.E R148, desc[UR60][R6.64] ;  /* 0x0000003c06941981 */ /* 0x000162000c1e1900 */
[----:B------:R-:W-:Y:S01]  /*19b0*/  PLOP3.LUT P2, PT, PT, PT, PT, 0x80, 0x0 ;  /* 0x000000000000781c */ /* 0x000fe20003f4f070 */
[----:B--2---:R-:W-:Y:S02]  /*19c0*/  @P0 IMAD.IADD R2, R3, 0x1, -R0 ;  /* 0x0000000103020824 */ /* 0x004fe400078e0a00 */
[----:B------:R-:W-:Y:S02]  /*19d0*/  IMAD.MOV R0, RZ, RZ, -R9 ;  /* 0x000000ffff007224 */ /* 0x000fe400078e0a09 */
[----:B------:R-:W-:-:S03]  /*19e0*/  IMAD.IADD R153, R9, 0x1, R2 ;  /* 0x0000000109997824 */ /* 0x000fc600078e0202 */
[----:B------:R-:W-:Y:S01]  /*19f0*/  VIMNMX R0, RZ, R0, !PT ;  /* 0x00000000ff007248 */ /* 0x000fe20007fe0100 */
[----:B------:R-:W-:-:S04]  /*1a00*/  VIADD R5, R153, 0x6f ;  /* 0x0000006f99057836 */ /* 0x000fc80000000000 */
[----:B------:R-:W-:-:S05]  /*1a10*/  IMAD.HI R4, R5, -0x6db6db6d, R4 ;  /* 0x9249249305047827 */ /* 0x000fca00078e0204 */
[----:B------:R-:W-:-:S04]  /*1a20*/  SHF.R.U32.HI R3, RZ, 0x1f, R4 ;  /* 0x0000001fff037819 */ /* 0x000fc80000011604 */
[----:B------:R-:W-:Y:S02]  /*1a30*/  LEA.HI.SX32 R154, R4, R3, 0x1a ;  /* 0x00000003049a7211 */ /* 0x000fe400078fd2ff */
[----:B------:R-:W-:-:S03]  /*1a40*/  SHF.R.U32.HI R4, RZ, 0x4, R0 ;  /* 0x00000004ff047819 */ /* 0x000fc60000011600 */
[----:B------:R-:W-:Y:S02]  /*1a50*/  IMAD R3, R154, 0x70, -R9 ;  /* 0x000000709a037824 */ /* 0x000fe400078e0a09 */
[----:B------:R-:W-:-:S03]  /*1a60*/  IMAD.WIDE.U32 R4, R4, 0x24924925, RZ ;  /* 0x2492492504047825 */ /* 0x000fc600078e00ff */
[----:B------:R-:W-:Y:S01]  /*1a70*/  VIMNMX R3, R3, R2, PT ;  /* 0x0000000203037248 */ /* 0x000fe20003fe0100 */
[----:B------:R-:W-:-:S03]  /*1a80*/  IMAD.MOV.U32 R135, RZ, RZ, R5 ;  /* 0x000000ffff877224 */ /* 0x000fc600078e0005 */
[----:B------:R-:W-:Y:S01]  /*1a90*/  ISETP.GT.AND P0, PT, R3, R0, PT ;  /* 0x000000000300720c */ /* 0x000fe20003f04270 */
[----:B------:R-:W-:-:S12]  /*1aa0*/  IMAD.MOV.U32 R24, RZ, RZ, R135 ;  /* 0x000000ffff187224 */ /* 0x000fd800078e0087 */
[----:B0-----:R-:W-:Y:S02]  /*1ab0*/  @P0 VIADD R7, R3, 0x6f ;  /* 0x0000006f03070836 */ /* 0x001fe40000000000 */
[----:B------:R-:W-:-:S04]  /*1ac0*/  @P0 IMAD.MOV.U32 R6, RZ, RZ, RZ ;  /* 0x000000ffff060224 */ /* 0x000fc800078e00ff */
[----:B------:R-:W-:-:S05]  /*1ad0*/  @P0 IMAD.HI R6, R7, -0x6db6db6d, R6 ;  /* 0x9249249307060827 */ /* 0x000fca00078e0206 */
[----:B------:R-:W-:-:S04]  /*1ae0*/  @P0 SHF.R.U32.HI R3, RZ, 0x1f, R6 ;  /* 0x0000001fff030819 */ /* 0x000fc80000011606 */
[----:B------:R-:W-:-:S04]  /*1af0*/  @P0 LEA.HI.SX32 R24, R6, R3, 0x1a ;  /* 0x0000000306180211 */ /* 0x000fc800078fd2ff */
[----:B------:R-:W-:-:S13]  /*1b00*/  ISETP.GT.AND P0, PT, R24, R135, PT ;  /* 0x000000871800720c */ /* 0x000fda0003f04270 */
[----:B------:R-:W-:Y:S05]  /*1b10*/  @!P0 BRA `(.L_x_628) ;  /* 0x0000009000688947 */ /* 0x000fea0003800000 */
[----:B------:R-:W-:Y:S01]  /*1b20*/  VIADD R0, R16, 0x21400 ;  /* 0x0002140010007836 */ /* 0x000fe20000000000 */
[----:B------:R-:W-:Y:S04]  /*1b30*/  BSSY B6, `(.L_x_629) ;  /* 0x0000013000067945 */ /* 0x000fe80003800000 */
[----:B------:R-:W-:-:S13]  /*1b40*/  LOP3.LUT P0, RZ, R0, 0x3ff, RZ, 0xc0, !PT ;  /* 0x000003ff00ff7812 */ /* 0x000fda000780c0ff */
[----:B------:R-:W-:Y:S05]  /*1b50*/  @!P0 BRA `(.L_x_630) ;  /* 0x0000000000408947 */ /* 0x000fea0003800000 */
        /* <DEDUP_REMOVED lines=15> */
[----:B-1---5:R-:W-:Y:S05]  /*1c50*/  CALL.ABS.NOINC R14 ;  /* 0x000000000e007343 */ /* 0x022fea0003c00000 */
.L_x_630:
[----:B------:R-:W-:Y:S05]  /*1c60*/  BSYNC B6 ;  /* 0x0000000000067941 */ /* 0x000fea0003800000 */
.L_x_629:
        /* <DEDUP_REMOVED lines=20> */
.L_x_632:
[----:B------:R-:W-:Y:S05]  /*1db0*/  BSYNC B6 ;  /* 0x0000000000067941 */ /* 0x000fea0003800000 */
.L_x_631:
[----:B------:R-:W-:Y:S01]  /*1dc0*/  ULDC.64 UR4, c[0x0][0x9f8] ;  /* 0x00027e0000047ab9 */ /* 0x000fe20000000a00 */
[----:B------:R-:W2:Y:S01]  /*1dd0*/  LDL.LU R20, [R1+0x10] ;  /* 0x0000100001147983 */ /* 0x000ea20000300800 */
[----:B------:R-:W-:Y:S01]  /*1de0*/  ISETP.NE.U32.AND P0, PT, RZ, UR4, PT ;  /* 0x00000004ff007c0c */ /* 0x000fe2000bf05070 */
[----:B------:R-:W-:Y:S01]  /*1df0*/  VIADD R0, R18, 0x20 ;  /* 0x0000002012007836 */ /* 0x000fe20000000000 */
[----:B------:R-:W-:Y:S01]  /*1e00*/  SHF.R.S32.HI R11, RZ, 0x1f, R134 ;  /* 0x0000001fff0b7819 */ /* 0x000fe20000011486 */
[----:B------:R-:W0:Y:S01]  /*1e10*/  LDC.64 R114, c[0x0][0x300] ;  /* 0x0000c000ff727b82 */ /* 0x000e220000000a00 */
[----:B------:R-:W-:Y:S01]  /*1e20*/  ISETP.NE.AND.EX P0, PT, RZ, UR5, PT, P0 ;  /* 0x00000005ff007c0c */ /* 0x000fe2000bf05300 */
[----:B------:R-:W-:Y:S01]  /*1e30*/  ULDC UR6, c[0x0][0x2f4] ;  /* 0x0000bd0000067ab9 */ /* 0x000fe20000000800 */
[----:B------:R-:W-:Y:S01]  /*1e40*/  SHF.R.S32.HI R19, RZ, 0x1f, R18 ;  /* 0x0000001fff137819 */ /* 0x000fe20000011412 */
[----:B------:R-:W-:Y:S01]  /*1e50*/  IMAD.IADD R123, R123, 0x1, R26 ;  /* 0x000000017b7b7824 */ /* 0x000fe200078e021a */
[----:B------:R-:W-:-:S03]  /*1e60*/  ULDC.64 UR8, c[0x0][0xa08] ;  /* 0x0002820000087ab9 */ /* 0x000fc60000000a00 */
[----:B------:R-:W1:Y:S06]  /*1e70*/  LDC.64 R108, c[0x0][0x408] ;  /* 0x00010200ff6c7b82 */ /* 0x000e6c0000000a00 */
[----:B------:R-:W-:Y:S02]  /*1e80*/  @P0 IADD3 R4, P1, R225, UR4, RZ ;  /* 0x00000004e1040c10 */ /* 0x000fe4000ff3e0ff */
[----:B------:R-:W3:Y:S02]  /*1e90*/  LDC.64 R102, c[0x0][0x3f8] ;  /* 0x0000fe00ff667b82 */ /* 0x000ee40000000a00 */
[----:B------:R-:W-:Y:S01]  /*1ea0*/  @P0 IADD3.X R5, R226, UR5, RZ, P1, !PT ;  /* 0x00000005e2050c10 */ /* 0x000fe20008ffe4ff */
[----:B------:R-:W-:-:S04]  /*1eb0*/  ULDC.64 UR4, c[0x0][0x330] ;  /* 0x0000cc0000047ab9 */ /* 0x000fc80000000a00 */
[----:B------:R4:W2:Y:S01]  /*1ec0*/  @P0 LDG.E R25, desc[UR60][R4.64] ;  /* 0x0000003c04190981 */ /* 0x0008a2000c1e1900 */
[----:B------:R-:W-:Y:S01]  /*1ed0*/  ISETP.GE.AND P1, PT, R0, UR6, PT ;  /* 0x0000000600007c0c */ /* 0x000fe2000bf26270 */
[----:B------:R-:W-:Y:S01]  /*1ee0*/  IMAD R3, R11, UR4, RZ ;  /* 0x000000040b037c24 */ /* 0x000fe2000f8e02ff */
[----:B------:R-:W-:Y:S01]  /*1ef0*/  ISETP.GE.AND P0, PT, R18, UR6, PT ;  /* 0x0000000612007c0c */ /* 0x000fe2000bf06270 */
[C---:B------:R-:W-:Y:S01]  /*1f00*/  IMAD.WIDE.U32 R116, R134.reuse, UR4, R18 ;  /* 0x0000000486747c25 */ /* 0x040fe2000f8e0012 */
[----:B------:R-:W-:Y:S01]  /*1f10*/  SHF.R.S32.HI R15, RZ, 0x1f, R123 ;  /* 0x0000001fff0f7819 */ /* 0x000fe2000001147b */
[----:B------:R-:W1:Y:S01]  /*1f20*/  LDC R31, c[0x0][0x3f4] ;  /* 0x0000fd00ff1f7b82 */ /* 0x000e620000000800 */
[----:B------:R-:W-:Y:S01]  /*1f30*/  SEL R6, RZ, 0x1, P0 ;  /* 0x00000001ff067807 */ /* 0x000fe20000000000 */
[----:B------:R-:W-:Y:S01]  /*1f40*/  IMAD R3, R134, UR5, R3 ;  /* 0x0000000586037c24 */ /* 0x000fe2000f8e0203 */
[----:B------:R-:W-:Y:S01]  /*1f50*/  ULDC.64 UR4, c[0x0][0x308] ;  /* 0x0000c20000047ab9 */ /* 0x000fe20000000a00 */
[----:B----4-:R-:W-:Y:S01]  /*1f60*/  SEL R4, RZ, 0xffffffff, P1 ;  /* 0xffffffffff047807 */ /* 0x010fe20000800000 */
[----:B------:R-:W-:Y:S01]  /*1f70*/  VIADD R5, R18, 0x80 ;  /* 0x0000008012057836 */ /* 0x000fe20000000000 */
[----:B------:R-:W-:Y:S01]  /*1f80*/  SHF.R.S32.HI R150, RZ, 0x1f, R204 ;  /* 0x0000001fff967819 */ /* 0x000fe200000114cc */
[----:B------:R-:W-:Y:S01]  /*1f90*/  IMAD.IADD R117, R117, 0x1, R3 ;  /* 0x0000000175757824 */ /* 0x000fe200078e0203 */
[----:B------:R-:W-:Y:S01]  /*1fa0*/  SHF.R.S32.HI R23, RZ, 0x1f, R22 ;  /* 0x0000001fff177819 */ /* 0x000fe20000011416 */
[----:B------:R-:W-:Y:S01]  /*1fb0*/  IMAD.SHL.U32 R7, R4, 0x2, RZ ;  /* 0x0000000204077824 */ /* 0x000fe200078e00ff */
[----:B------:R-:W-:Y:S01]  /*1fc0*/  ISETP.GE.AND P2, PT, R5, UR6, PT ;  /* 0x0000000605007c0c */ /* 0x000fe2000bf46270 */
[C---:B------:R-:W-:Y:S01]  /*1fd0*/  VIADD R3, R18.reuse, 0x40 ;  /* 0x0000004012037836 */ /* 0x040fe20000000000 */
[----:B------:R-:W-:Y:S01]  /*1fe0*/  SHF.R.U32.HI R28, RZ, 0x3, R206 ;  /* 0x00000003ff1c7819 */ /* 0x000fe200000116ce */
[----:B------:R-:W-:Y:S01]  /*1ff0*/  VIADD R4, R18, 0x60 ;  /* 0x0000006012047836 */ /* 0x000fe20000000000 */
[----:B------:R-:W-:Y:S01]  /*2000*/  LOP3.LUT R8, R7, 0x2, R6, 0xe2, !PT ;  /* 0x0000000207087812 */ /* 0x000fe200078ee206 */
[-C--:B0-----:R-:W-:Y:S01]  /*2010*/  IMAD R12, R15, R114.reuse, RZ ;  /* 0x000000720f0c7224 */ /* 0x081fe200078e02ff */
[----:B------:R-:W-:Y:S01]  /*2020*/  ISETP.GE.AND P0, PT, R3, UR6, PT ;  /* 0x0000000603007c0c */ /* 0x000fe2000bf06270 */
[C---:B------:R-:W-:Y:S01]  /*2030*/  IMAD.WIDE.U32 R6, R123.reuse, R114, RZ ;  /* 0x000000727b067225 */ /* 0x040fe200078e00ff */
[----:B------:R-:W-:Y:S01]  /*2040*/  ISETP.GE.AND P1, PT, R4, UR6, PT ;  /* 0x0000000604007c0c */ /* 0x000fe2000bf26270 */
[----:B------:R-:W0:Y:S01]  /*2050*/  S2R R155, SR_TID.X ;  /* 0x00000000009b7919 */ /* 0x000e220000002100 */
[----:B------:R-:W-:Y:S01]  /*2060*/  SEL R9, RZ, 0x4, P0 ;  /* 0x00000004ff097807 */ /* 0x000fe20000000000 */
[----:B------:R-:W-:Y:S01]  /*2070*/  IMAD R13, R123, R115, R12 ;  /* 0x000000737b0d7224 */ /* 0x000fe200078e020c */
[----:B------:R-:W-:Y:S01]  /*2080*/  SEL R10, RZ, 0x8, P1 ;  /* 0x00000008ff0a7807 */ /* 0x000fe20000800000 */
[----:B------:R-:W-:Y:S01]  /*2090*/  IMAD R11, R11, UR4, RZ ;  /* 0x000000040b0b7c24 */ /* 0x000fe2000f8e02ff */
[----:B------:R-:W-:Y:S01]  /*20a0*/  ISETP.NE.U32.AND P0, PT, RZ, UR8, PT ;  /* 0x00000008ff007c0c */ /* 0x000fe2000bf05070 */
[----:B------:R-:W-:Y:S01]  /*20b0*/  IMAD.IADD R7, R7, 0x1, R13 ;  /* 0x0000000107077824 */ /* 0x000fe200078e020d */
[----:B------:R-:W-:Y:S01]  /*20c0*/  LOP3.LUT R8, R10, R8, R9, 0xfe, !PT ;  /* 0x000000080a087212 */ /* 0x000fe200078efe09 */
[C---:B------:R-:W-:Y:S01]  /*20d0*/  IMAD R11, R134.reuse, UR5, R11 ;  /* 0x00000005860b7c24 */ /* 0x040fe2000f8e020b */
[----:B------:R-:W-:Y:S01]  /*20e0*/  SEL R9, RZ, 0x10, P2 ;  /* 0x00000010ff097807 */ /* 0x000fe20001000000 */
[----:B------:R-:W-:Y:S01]  /*20f0*/  IMAD.WIDE.U32 R6, R134, UR4, R6 ;  /* 0x0000000486067c25 */ /* 0x000fe2000f8e0006 */
[----:B------:R-:W-:Y:S01]  /*2100*/  ISETP.NE.AND.EX P0, PT, RZ, UR9, PT, P0 ;  /* 0x00000009ff007c0c */ /* 0x000fe2000bf05300 */
[----:B------:R-:W-:Y:S01]  /*2110*/  ULDC.64 UR4, c[0x0][0x310] ;  /* 0x0000c40000047ab9 */ /* 0x000fe20000000a00 */
[----:B------:R-:W-:Y:S01]  /*2120*/  LOP3.LUT R30, R8, R9, RZ, 0xfc, !PT ;  /* 0x00000009081e7212 */ /* 0x000fe200078efcff */
[----:B------:R-:W-:Y:S01]  /*2130*/  IMAD.IADD R7, R7, 0x1, R11 ;  /* 0x0000000107077824 */ /* 0x000fe200078e020b */
[-C--:B-1----:R-:W-:Y:S01]  /*2140*/  ISETP.GE.AND P1, PT, R0, R31.reuse, PT ;  /* 0x0000001f0000720c */ /* 0x082fe20003f26270 */
[----:B------:R-:W-:Y:S01]  /*2150*/  IMAD.WIDE.U32 R112, R204, R108, R22 ;  /* 0x0000006ccc707225 */ /* 0x000fe200078e0016 */
[----:B------:R-:W-:-:S02]  /*2160*/  ISETP.GE.AND P3, PT, R3, R31, PT ;  /* 0x0000001f0300720c */ /* 0x000fc40003f66270 */
[----:B------:R-:W-:Y:S01]  /*2170*/  LOP3.LUT P2, RZ, R220, 0x4, RZ, 0xc0, !PT ;  /* 0x00000004dcff7812 */ /* 0x000fe2000784c0ff */
[----:B------:R-:W-:Y:S01]  /*2180*/  IMAD.WIDE.U32 R110, R204, R108, R18 ;  /* 0x0000006ccc6e7225 */ /* 0x000fe200078e0012 */
[----:B------:R-:W-:Y:S02]  /*2190*/  SHF.L.U64.HI R138, R114, 0x6, R115 ;  /* 0x00000006728a7819 */ /* 0x000fe40000010273 */
[----:B------:R-:W-:Y:S01]  /*21a0*/  SHF.R.S32.HI R151, RZ, 0x1f, R229 ;  /* 0x0000001fff977819 */ /* 0x000fe200000114e5 */
[----:B---3--:R-:W-:-:S04]  /*21b0*/  IMAD.WIDE.U32 R106, R204, R102, R22 ;  /* 0x00000066cc6a7225 */ /* 0x008fc800078e0016 */
[----:B------:R-:W-:-:S04]  /*21c0*/  IMAD.WIDE.U32 R104, R204, R102, R18 ;  /* 0x00000066cc687225 */ /* 0x000fc800078e0012 */
[----:B------:R-:W-:Y:S01]  /*21d0*/  IMAD.SHL.U32 R132, R31, 0x2, RZ ;  /* 0x000000021f847824 */ /* 0x000fe200078e00ff */
[----:B0-----:R-:W-:Y:S01]  /*21e0*/  LEA.HI R155, R155, 0x8, RZ, 0x19 ;  /* 0x000000089b9b7811 */ /* 0x001fe200078fc8ff */
[----:B------:R-:W-:Y:S02]  /*21f0*/  IMAD R35, R103, 0x70, RZ ;  /* 0x0000007067237824 */ /* 0x000fe400078e02ff */
[----:B------:R-:W-:Y:S02]  /*2200*/  IMAD R33, R115, 0x70, RZ ;  /* 0x0000007073217824 */ /* 0x000fe400078e02ff */
[----:B------:R-:W-:Y:S02]  /*2210*/  IMAD.SHL.U32 R139, R114, 0x40, RZ ;  /* 0x00000040728b7824 */ /* 0x000fe400078e00ff */
[----:B------:R-:W-:Y:S01]  /*2220*/  IMAD R137, R109, 0x70, RZ ;  /* 0x000000706d897824 */ /* 0x000fe200078e02ff */
[----:B--2---:R-:W-:-:S04]  /*2230*/  LOP3.LUT R20, R20, 0xfffffffe, RZ, 0xc0, !PT ;  /* 0xfffffffe14147812 */ /* 0x004fc800078ec0ff */
[----:B------:R-:W-:-:S04]  /*2240*/  @P3 LOP3.LUT R20, R20, 0x1, RZ, 0xfc, !PT ;  /* 0x0000000114143812 */ /* 0x000fc800078efcff */
[----:B------:R-:W-:-:S04]  /*2250*/  LOP3.LUT R20, R20, 0xfffffffb, RZ, 0xc0, !PT ;  /* 0xfffffffb14147812 */ /* 0x000fc800078ec0ff */
[----:B------:R-:W-:-:S05]  /*2260*/  @P2 LOP3.LUT R20, R20, 0x4, RZ, 0xfc, !PT ;  /* 0x0000000414142812 */ /* 0x000fca00078efcff */
[----:B------:R0:W-:Y:S01]  /*2270*/  STL [R1+0x10], R20 ;  /* 0x0000101401007387 */ /* 0x0001e20000100800 */
[----:B------:R-:W-:Y:S02]  /*2280*/  SHF.R.S32.HI R8, RZ, 0x1f, R25 ;  /* 0x0000001fff087819 */ /* 0x000fe40000011419 */
[----:B------:R-:W-:Y:S02]  /*2290*/  SEL R39, R25, RZ, !P0 ;  /* 0x000000ff19277207 */ /* 0x000fe40004000000 */
[----:B------:R-:W-:Y:S01]  /*22a0*/  SEL R10, R8, RZ, !P0 ;  /* 0x000000ff080a7207 */ /* 0x000fe20004000000 */
[----:B------:R-:W-:Y:S02]  /*22b0*/  IMAD R8, R150, R108, RZ ;  /* 0x0000006c96087224 */ /* 0x000fe400078e02ff */
[----:B------:R-:W-:-:S04]  /*22c0*/  IMAD.WIDE.U32 R118, R39, UR4, R6 ;  /* 0x0000000427767c25 */ /* 0x000fc8000f8e0006 */
[----:B------:R-:W-:Y:S02]  /*22d0*/  IMAD R12, R10, UR4, RZ ;  /* 0x000000040a0c7c24 */ /* 0x000fe4000f8e02ff */
[----:B------:R-:W-:Y:S02]  /*22e0*/  IMAD R11, R204, R109, R8 ;  /* 0x0000006dcc0b7224 */ /* 0x000fe400078e0208 */
[----:B------:R-:W-:Y:S01]  /*22f0*/  IMAD R13, R39, UR5, R12 ;  /* 0x00000005270d7c24 */ /* 0x000fe2000f8e020c */
[----:B------:R-:W-:Y:S01]  /*2300*/  ULDC.64 UR4, c[0x0][0x338] ;  /* 0x0000ce0000047ab9 */ /* 0x000fe20000000a00 */
[-C--:B------:R-:W-:Y:S02]  /*2310*/  IMAD R6, R150, R114.reuse, RZ ;  /* 0x0000007296067224 */ /* 0x080fe400078e02ff */
[----:B------:R-:W-:-:S04]  /*2320*/  IMAD.WIDE.U32 R8, R204, R114, R18 ;  /* 0x00000072cc087225 */ /* 0x000fc800078e0012 */
[----:B------:R-:W-:Y:S01]  /*2330*/  IMAD R12, R204, R115, R6 ;  /* 0x00000073cc0c7224 */ /* 0x000fe200078e0206 */
[----:B------:R-:W-:Y:S01]  /*2340*/  IADD3 R6, P0, R118, R8, RZ ;  /* 0x0000000876067210 */ /* 0x000fe20007f1e0ff */
[----:B------:R-:W-:Y:S02]  /*2350*/  IMAD.IADD R7, R119, 0x1, R13 ;  /* 0x0000000177077824 */ /* 0x000fe400078e020d */
[----:B------:R-:W-:Y:S02]  /*2360*/  IMAD R10, R10, UR4, RZ ;  /* 0x000000040a0a7c24 */ /* 0x000fe4000f8e02ff */
[----:B------:R-:W-:Y:S01]  /*2370*/  IMAD.IADD R113, R113, 0x1, R11 ;  /* 0x0000000171717824 */ /* 0x000fe200078e020b */
[----:B------:R-:W-:Y:S01]  /*2380*/  IADD3.X R8, R7, R9, R12, P0, !PT ;  /* 0x0000000907087210 */ /* 0x000fe200007fe40c */
[----:B------:R-:W-:Y:S01]  /*2390*/  IMAD R9, R150, R102, RZ ;  /* 0x0000006696097224 */ /* 0x000fe200078e02ff */
[----:B------:R-:W-:Y:S01]  /*23a0*/  ISETP.GE.AND P0, PT, R18, R31, PT ;  /* 0x0000001f1200720c */ /* 0x000fe20003f06270 */
[----:B------:R-:W-:Y:S01]  /*23b0*/  IMAD.IADD R111, R11, 0x1, R111 ;  /* 0x000000010b6f7824 */ /* 0x000fe200078e026f */
[C---:B------:R-:W-:Y:S01]  /*23c0*/  SEL R11, R31.reuse, RZ, P1 ;  /* 0x000000ff1f0b7207 */ /* 0x040fe20000800000 */
[----:B------:R-:W-:Y:S01]  /*23d0*/  IMAD R13, R204, R103, R9 ;  /* 0x00000067cc0d7224 */ /* 0x000fe200078e0209 */
[----:B------:R-:W-:Y:S01]  /*23e0*/  SEL R9, R31, RZ, P0 ;  /* 0x000000ff1f097207 */ /* 0x000fe20000000000 */
[----:B------:R-:W-:-:S04]  /*23f0*/  IMAD.WIDE.U32 R116, R39, UR4, R116 ;  /* 0x0000000427747c25 */ /* 0x000fc8000f8e0074 */
[----:B------:R-:W-:Y:S01]  /*2400*/  IMAD R39, R39, UR5, R10 ;  /* 0x0000000527277c24 */ /* 0x000fe2000f8e020a */
[----:B------:R-:W-:Y:S01]  /*2410*/  SEL R10, R31, RZ, P3 ;  /* 0x000000ff1f0a7207 */ /* 0x000fe20001800000 */
[----:B------:R-:W-:Y:S01]  /*2420*/  IMAD.IADD R9, R18, 0x1, R9 ;  /* 0x0000000112097824 */ /* 0x000fe200078e0209 */
[----:B------:R-:W-:Y:S01]  /*2430*/  IADD3 R122, P3, R204, R123, RZ ;  /* 0x0000007bcc7a7210 */ /* 0x000fe20007f7e0ff */
[----:B------:R-:W-:Y:S02]  /*2440*/  IMAD.IADD R11, R0, 0x1, R11 ;  /* 0x00000001000b7824 */ /* 0x000fe400078e020b */
[----:B------:R-:W-:Y:S01]  /*2450*/  IMAD.IADD R14, R3, 0x1, R10 ;  /* 0x00000001030e7824 */ /* 0x000fe200078e020a */
[----:B------:R-:W-:Y:S01]  /*2460*/  SHF.R.S32.HI R10, RZ, 0x1f, R9 ;  /* 0x0000001fff0a7819 */ /* 0x000fe20000011409 */
[----:B------:R-:W-:Y:S01]  /*2470*/  IMAD.IADD R107, R107, 0x1, R13 ;  /* 0x000000016b6b7824 */ /* 0x000fe200078e020d */
[----:B------:R-:W-:Y:S01]  /*2480*/  SHF.R.S32.HI R12, RZ, 0x1f, R11 ;  /* 0x0000001fff0c7819 */ /* 0x000fe2000001140b */
[----:B------:R-:W-:Y:S01]  /*2490*/  IMAD.IADD R105, R13, 0x1, R105 ;  /* 0x000000010d697824 */ /* 0x000fe200078e0269 */
[-C--:B------:R-:W-:Y:S01]  /*24a0*/  LEA.HI R25, R10, R9.reuse, RZ, 0x3 ;  /* 0x000000090a197211 */ /* 0x080fe200078f18ff */
[----:B-----5:R-:W-:Y:S01]  /*24b0*/  IMAD.WIDE.U32 R106, R148, R102, R106 ;  /* 0x00000066946a7225 */ /* 0x020fe200078e006a */
[----:B------:R-:W-:-:S02]  /*24c0*/  LEA.HI R9, R10, R9, RZ, 0x6 ;  /* 0x000000090a097211 */ /* 0x000fc400078f30ff */
[-C--:B------:R-:W-:Y:S01]  /*24d0*/  LEA.HI R10, R12, R11.reuse, RZ, 0x6 ;  /* 0x0000000b0c0a7211 */ /* 0x080fe200078f30ff */
[----:B------:R-:W-:Y:S01]  /*24e0*/  IMAD.WIDE.U32 R104, R148, R102, R104 ;  /* 0x0000006694687225 */ /* 0x000fe200078e0068 */
[----:B------:R-:W-:Y:S02]  /*24f0*/  LEA.HI R27, R12, R11, RZ, 0x3 ;  /* 0x0000000b0c1b7211 */ /* 0x000fe400078f18ff */
[----:B------:R-:W-:Y:S01]  /*2500*/  SHF.R.S32.HI R11, RZ, 0x6, R10 ;  /* 0x00000006ff0b7819 */ /* 0x000fe2000001140a */
[----:B------:R-:W-:Y:S01]  /*2510*/  IMAD.WIDE.U32 R114, R114, 0x70, RZ ;  /* 0x0000007072727825 */ /* 0x000fe200078e00ff */
[----:B------:R-:W-:Y:S02]  /*2520*/  LOP3.LUT R12, R212, 0x38, R27, 0xf8, !PT ;  /* 0x00000038d40c7812 */ /* 0x000fe400078ef81b */
[----:B------:R-:W-:Y:S01]  /*2530*/  SHF.R.S32.HI R9, RZ, 0x6, R9 ;  /* 0x00000006ff097819 */ /* 0x000fe20000011409 */
[C---:B------:R-:W-:Y:S01]  /*2540*/  IMAD R145, R11.reuse, 0x1c00, R214 ;  /* 0x00001c000b917824 */ /* 0x040fe200078e02d6 */
[----:B------:R-:W-:Y:S01]  /*2550*/  LOP3.LUT R12, R12, R213, RZ, 0x3c, !PT ;  /* 0x000000d50c0c7212 */ /* 0x000fe200078e3cff */
[--C-:B------:R-:W-:Y:S01]  /*2560*/  IMAD R142, R11, 0x1c00, R216.reuse ;  /* 0x00001c000b8e7824 */ /* 0x100fe200078e02d8 */
[--C-:B------:R-:W-:Y:S01]  /*2570*/  LOP3.LUT R13, R206, 0x38, R25.reuse, 0xf8, !PT ;  /* 0x00000038ce0d7812 */ /* 0x100fe200078ef819 */
[----:B------:R-:W-:Y:S01]  /*2580*/  IMAD R144, R9, 0x1c00, R216 ;  /* 0x00001c0009907824 */ /* 0x000fe200078e02d8 */
[----:B------:R-:W-:Y:S01]  /*2590*/  SHF.R.S32.HI R21, RZ, 0x1f, R14 ;  /* 0x0000001fff157819 */ /* 0x000fe2000001140e */
[----:B------:R-:W-:Y:S01]  /*25a0*/  IMAD.IADD R145, R145, 0x1, R12 ;  /* 0x0000000191917824 */ /* 0x000fe200078e020c */
[----:B------:R-:W-:Y:S01]  /*25b0*/  LOP3.LUT R10, R212, 0x38, R25, 0xf8, !PT ;  /* 0x00000038d40a7812 */ /* 0x000fe200078ef819 */
[----:B------:R-:W-:Y:S01]  /*25c0*/  IMAD R146, R9, 0x1c00, R214 ;  /* 0x00001c0009927824 */ /* 0x000fe200078e02d6 */
[----:B------:R-:W-:Y:S01]  /*25d0*/  LOP3.LUT R13, R13, R28, RZ, 0x3c, !PT ;  /* 0x0000001c0d0d7212 */ /* 0x000fe200078e3cff */
[----:B------:R-:W-:Y:S01]  /*25e0*/  IMAD.WIDE.U32 R112, R148, R108, R112 ;  /* 0x0000006c94707225 */ /* 0x000fe200078e0070 */
[----:B------:R-:W-:-:S02]  /*25f0*/  LOP3.LUT R12, R206, 0x38, R27, 0xf8, !PT ;  /* 0x00000038ce0c7812 */ /* 0x000fc400078ef81b */
[C---:B------:R-:W-:Y:S01]  /*2600*/  LEA.HI R29, R21.reuse, R14, RZ, 0x3 ;  /* 0x0000000e151d7211 */ /* 0x040fe200078f18ff */
[----:B------:R-:W-:Y:S01]  /*2610*/  IMAD.IADD R144, R144, 0x1, R13 ;  /* 0x0000000190907824 */ /* 0x000fe200078e020d */
[-C--:B------:R-:W-:Y:S01]  /*2620*/  LOP3.LUT R9, R10, R213.reuse, RZ, 0x3c, !PT ;  /* 0x000000d50a097212 */ /* 0x080fe200078e3cff */
[----:B------:R-:W-:Y:S01]  /*2630*/  IMAD.WIDE.U32 R110, R148, R108, R110 ;  /* 0x0000006c946e7225 */ /* 0x000fe200078e006e */
[----:B------:R-:W-:Y:S02]  /*2640*/  LOP3.LUT R11, R12, R28, RZ, 0x3c, !PT ;  /* 0x0000001c0c0b7212 */ /* 0x000fe400078e3cff */
[----:B------:R-:W-:Y:S01]  /*2650*/  LEA.HI R14, R21, R14, RZ, 0x6 ;  /* 0x0000000e150e7211 */ /* 0x000fe200078f30ff */
[----:B------:R-:W-:Y:S01]  /*2660*/  IMAD.IADD R146, R146, 0x1, R9 ;  /* 0x0000000192927824 */ /* 0x000fe200078e0209 */
[----:B------:R-:W-:Y:S01]  /*2670*/  LOP3.LUT R13, R206, 0x38, R29, 0xf8, !PT ;  /* 0x00000038ce0d7812 */ /* 0x000fe200078ef81d */
[----:B------:R-:W-:Y:S01]  /*2680*/  IMAD.IADD R142, R142, 0x1, R11 ;  /* 0x000000018e8e7824 */ /* 0x000fe200078e020b */
[----:B------:R-:W-:Y:S01]  /*2690*/  SHF.R.S32.HI R9, RZ, 0x6, R14 ;  /* 0x00000006ff097819 */ /* 0x000fe2000001140e */
[----:B------:R-:W-:Y:S01]  /*26a0*/  IMAD.X R123, R15, 0x1, R150, P3 ;  /* 0x000000010f7b7824 */ /* 0x000fe200018e0696 */
[----:B------:R-:W-:Y:S01]  /*26b0*/  LOP3.LUT R12, R13, R28, RZ, 0x3c, !PT ;  /* 0x0000001c0d0c7212 */ /* 0x000fe200078e3cff */
[----:B------:R-:W-:Y:S01]  /*26c0*/  VIADD R13, R18, 0xa0 ;  /* 0x000000a0120d7836 */ /* 0x000fe20000000000 */
[----:B------:R-:W-:Y:S01]  /*26d0*/  SHF.R.S32.HI R11, RZ, 0x1f, R148 ;  /* 0x0000001fff0b7819 */ /* 0x000fe20000011494 */
[C---:B------:R-:W-:Y:S01]  /*26e0*/  IMAD R143, R9.reuse, 0x1c00, R214 ;  /* 0x00001c00098f7824 */ /* 0x040fe200078e02d6 */
[C---:B------:R-:W-:Y:S01]  /*26f0*/  LOP3.LUT R10, R212.reuse, 0x38, R29, 0xf8, !PT ;  /* 0x00000038d40a7812 */ /* 0x040fe200078ef81d */
[----:B------:R-:W-:Y:S01]  /*2700*/  IMAD R141, R9, 0x1c00, R216 ;  /* 0x00001c00098d7824 */ /* 0x000fe200078e02d8 */
[----:B------:R-:W-:Y:S01]  /*2710*/  ISETP.GE.AND P2, PT, R13, UR6, PT ;  /* 0x000000060d007c0c */ /* 0x000fe2000bf46270 */
[C---:B------:R-:W-:Y:S01]  /*2720*/  IMAD R9, R11.reuse, R108, RZ ;  /* 0x0000006c0b097224 */ /* 0x040fe200078e02ff */
[----:B------:R-:W-:Y:S01]  /*2730*/  LOP3.LUT R14, R212, 0x18, R18, 0xf8, !PT ;  /* 0x00000018d40e7812 */ /* 0x000fe200078ef812 */
[----:B------:R-:W-:Y:S01]  /*2740*/  IMAD R11, R11, R102, RZ ;  /* 0x000000660b0b7224 */ /* 0x000fe200078e02ff */
[----:B------:R-:W-:Y:S01]  /*2750*/  LOP3.LUT R10, R10, R213, RZ, 0x3c, !PT ;  /* 0x000000d50a0a7212 */ /* 0x000fe200078e3cff */
[----:B------:R-:W-:Y:S01]  /*2760*/  IMAD.IADD R141, R141, 0x1, R12 ;  /* 0x000000018d8d7824 */ /* 0x000fe200078e020c */
[----:B------:R-:W-:Y:S01]  /*2770*/  SEL R31, RZ, 0x20, P2 ;  /* 0x00000020ff1f7807 */ /* 0x000fe20001000000 */
[----:B------:R-:W-:Y:S01]  /*2780*/  IMAD R37, R148, R103, R11 ;  /* 0x0000006794257224 */ /* 0x000fe200078e020b */
[----:B------:R-:W-:Y:S01]  /*2790*/  LOP3.LUT R21, R14, R213, RZ, 0x3c, !PT ;  /* 0x000000d50e157212 */ /* 0x000fe200078e3cff */
[C---:B------:R-:W-:Y:S01]  /*27a0*/  IMAD.SHL.U32 R12, R102.reuse, 0x40, RZ ;  /* 0x00000040660c7824 */ /* 0x040fe200078e00ff */
[----:B------:R-:W-:Y:S01]  /*27b0*/  SHF.L.U64.HI R11, R102, 0x6, R103 ;  /* 0x00000006660b7819 */ /* 0x000fe20000010267 */
[----:B------:R-:W-:Y:S01]  /*27c0*/  IMAD.IADD R143, R143, 0x1, R10 ;  /* 0x000000018f8f7824 */ /* 0x000fe200078e020a */
[----:B------:R-:W-:Y:S01]  /*27d0*/  SHF.R.S32.HI R101, RZ, 0x3, R25 ;  /* 0x00000003ff657819 */ /* 0x000fe20000011419 */
[----:B------:R-:W-:Y:S01]  /*27e0*/  IMAD R41, R148, R109, R9 ;  /* 0x0000006d94297224 */ /* 0x000fe200078e0209 */
[----:B------:R-:W-:Y:S01]  /*27f0*/  SHF.L.U64.HI R9, R108, 0x6, R109 ;  /* 0x000000066c097819 */ /* 0x000fe2000001026d */
[----:B------:R-:W-:Y:S01]  /*2800*/  IMAD.WIDE.U32 R102, R102, 0x70, RZ ;  /* 0x0000007066667825 */ /* 0x000fe200078e00ff */
[----:B------:R-:W-:-:S02]  /*2810*/  SHF.R.S32.HI R26, RZ, 0x3, R27 ;  /* 0x00000003ff1a7819 */ /* 0x000fc4000001141b */
[----:B------:R-:W-:Y:S01]  /*2820*/  SHF.R.S32.HI R28, RZ, 0x3, R29 ;  /* 0x00000003ff1c7819 */ /* 0x000fe2000001141d */
[----:B------:R-:W-:Y:S01]  /*2830*/  IMAD.SHL.U32 R10, R108, 0x40, RZ ;  /* 0x000000406c0a7824 */ /* 0x000fe200078e00ff */
[----:B------:R-:W-:Y:S01]  /*2840*/  LOP3.LUT R38, R30, R31, RZ, 0xfc, !PT ;  /* 0x0000001f1e267212 */ /* 0x000fe200078efcff */
[----:B------:R-:W-:Y:S01]  /*2850*/  IMAD.WIDE.U32 R108, R108, 0x70, RZ ;  /* 0x000000706c6c7825 */ /* 0x000fe200078e00ff */
[----:B------:R-:W-:Y:S02]  /*2860*/  LOP3.LUT R25, R25, 0xfffffff8, RZ, 0xc0, !PT ;  /* 0xfffffff819197812 */ /* 0x000fe400078ec0ff */
[----:B------:R-:W-:Y:S01]  /*2870*/  LOP3.LUT R27, R27, 0xfffffff8, RZ, 0xc0, !PT ;  /* 0xfffffff81b1b7812 */ /* 0x000fe200078ec0ff */
[----:B------:R-:W-:Y:S01]  /*2880*/  IMAD.IADD R140, R214, 0x1, R21 ;  /* 0x00000001d68c7824 */ /* 0x000fe200078e0215 */
[----:B------:R-:W-:Y:S01]  /*2890*/  LOP3.LUT R29, R29, 0xfffffff8, RZ, 0xc0, !PT ;  /* 0xfffffff81d1d7812 */ /* 0x000fe200078ec0ff */
[----:B------:R-:W-:Y:S01]  /*28a0*/  IMAD.IADD R136, R103, 0x1, R35 ;  /* 0x0000000167887824 */ /* 0x000fe200078e0223 */
[C---:B------:R-:W-:Y:S01]  /*28b0*/  LOP3.LUT R34, R38.reuse, 0x2, RZ, 0xc0, !PT ;  /* 0x0000000226227812 */ /* 0x040fe200078ec0ff */
[----:B0-----:R-:W-:Y:S01]  /*28c0*/  IMAD.IADD R20, R107, 0x1, R37 ;  /* 0x000000016b147824 */ /* 0x001fe200078e0225 */
[C---:B------:R-:W-:Y:S01]  /*28d0*/  LOP3.LUT R35, R38.reuse, 0x4, RZ, 0xc0, !PT ;  /* 0x0000000426237812 */ /* 0x040fe200078ec0ff */
[----:B------:R-:W-:Y:S01]  /*28e0*/  IMAD.IADD R21, R37, 0x1, R105 ;  /* 0x0000000125157824 */ /* 0x000fe200078e0269 */
[C---:B------:R-:W-:Y:S01]  /*28f0*/  LOP3.LUT R36, R38.reuse, 0x8, RZ, 0xc0, !PT ;  /* 0x0000000826247812 */ /* 0x040fe200078ec0ff */
[----:B------:R-:W-:Y:S01]  /*2900*/  IMAD.IADD R134, R115, 0x1, R33 ;  /* 0x0000000173867824 */ /* 0x000fe200078e0221 */
[----:B------:R-:W-:Y:S01]  /*2910*/  LOP3.LUT R37, R38, 0x10, RZ, 0xc0, !PT ;  /* 0x0000001026257812 */ /* 0x000fe200078ec0ff */
[----:B------:R-:W-:Y:S01]  /*2920*/  IMAD.IADD R137, R109, 0x1, R137 ;  /* 0x000000016d897824 */ /* 0x000fe200078e0289 */
[----:B------:R-:W-:Y:S01]  /*2930*/  LOP3.LUT R30, R30, 0x1, RZ, 0xc0, !PT ;  /* 0x000000011e1e7812 */ /* 0x000fe200078ec0ff */
[----:B------:R-:W-:Y:S01]  /*2940*/  IMAD.IADD R14, R113, 0x1, R41 ;  /* 0x00000001710e7824 */ /* 0x000fe200078e0229 */
[----:B------:R-:W-:Y:S01]  /*2950*/  SHF.R.S32.HI R31, RZ, 0x1f, R25 ;  /* 0x0000001fff1f7819 */ /* 0x000fe20000011419 */
[----:B------:R-:W-:Y:S01]  /*2960*/  IMAD.IADD R15, R41, 0x1, R111 ;  /* 0x00000001290f7824 */ /* 0x000fe200078e026f */
[----:B------:R-:W-:Y:S01]  /*2970*/  SHF.R.S32.HI R32, RZ, 0x1f, R27 ;  /* 0x0000001fff207819 */ /* 0x000fe2000001141b */
[----:B------:R-:W-:Y:S01]  /*2980*/  IMAD.IADD R39, R117, 0x1, R39 ;  /* 0x0000000175277824 */ /* 0x000fe200078e0227 */
[----:B------:R-:W-:-:S02]  /*2990*/  SHF.R.S32.HI R33, RZ, 0x1f, R29 ;  /* 0x0000001fff217819 */ /* 0x000fc4000001141d */
[----:B------:R-:W-:-:S07]  /*29a0*/  LOP3.LUT R38, R38, 0x20, RZ, 0xc0, !PT ;  /* 0x0000002026267812 */ /* 0x000fce00078ec0ff */
.L_x_732:
[----:B-12---:R-:W2:Y:S01]  /*29b0*/  LDL.LU R45, [R1+0x10] ;  /* 0x00001000012d7983 */ /* 0x006ea20000300800 */
[----:B------:R-:W-:Y:S01]  /*29c0*/  VIADD R47, R24, 0xffffffff ;  /* 0xffffffff182f7836 */ /* 0x000fe20000000000 */
[----:B------:R-:W0:Y:S01]  /*29d0*/  LDC.64 R124, c[0x0][0x2e8] ;  /* 0x0000ba00ff7c7b82 */ /* 0x000e220000000a00 */
[----:B------:R-:W-:Y:S01]  /*29e0*/  LOP3.LUT P5, RZ, R220, 0x4, RZ, 0xc0, !PT ;  /* 0x00000004dcff7812 */ /* 0x000fe200078ac0ff */
[----:B------:R-:W-:Y:S05]  /*29f0*/  YIELD ;  /* 0x0000000000007946 */ /* 0x000fea0003800000 */
[----:B------:R-:W-:Y:S01]  /*2a00*/  SHF.R.S32.HI R44, RZ, 0x1f, R47 ;  /* 0x0000001fff2c7819 */ /* 0x000fe2000001142f */
[-C--:B------:R-:W-:Y:S01]  /*2a10*/  IMAD R41, R134, R47.reuse, RZ ;  /* 0x0000002f86297224 */ /* 0x080fe200078e02ff */
[----:B------:R-:W1:Y:S01]  /*2a20*/  LDC R121, c[0x0][0x3f4] ;  /* 0x0000fd00ff797b82 */ /* 0x000e620000000800 */
[----:B------:R-:W-:Y:S01]  /*2a30*/  IMAD.WIDE.U32 R126, R114, R47, RZ ;  /* 0x0000002f727e7225 */ /* 0x000fe200078e00ff */
[----:B------:R-:W-:Y:S03]  /*2a40*/  BSSY B0, `(.L_x_633) ;  /* 0x00007a7000007945 */ /* 0x000fe60003800000 */
[----:B------:R-:W-:Y:S01]  /*2a50*/  IMAD R41, R44, R114, R41 ;  /* 0x000000722c297224 */ /* 0x000fe200078e0229 */
[----:B------:R-:W-:-:S02]  /*2a60*/  IADD3 R24, P2, P3, R6, R126, R139 ;  /* 0x0000007e06187210 */ /* 0x000fc40007b5e08b */
[----:B------:R-:W-:Y:S01]  /*2a70*/  IADD3 R42, P4, R6, R126, RZ ;  /* 0x0000007e062a7210 */ /* 0x000fe20007f9e0ff */
[----:B------:R-:W-:Y:S02]  /*2a80*/  IMAD.IADD R96, R127, 0x1, R41 ;  /* 0x000000017f607824 */ /* 0x000fe400078e0229 */
[----:B------:R-:W-:Y:S02]  /*2a90*/  IMAD R41, R17, 0x5400, R140 ;  /* 0x0000540011297824 */ /* 0x000fe400078e028c */
[----:B------:R-:W-:Y:S01]  /*2aa0*/  IMAD.X R43, R96, 0x1, R8, P4 ;  /* 0x00000001602b7824 */ /* 0x000fe200020e0608 */
[----:B------:R-:W-:Y:S02]  /*2ab0*/  IADD3.X R40, R8, R96, R138, P2, P3 ;  /* 0x0000006008287210 */ /* 0x000fe400017e648a */
[----:B------:R-:W-:Y:S02]  /*2ac0*/  ISETP.GT.AND P3, PT, R47, R135, PT ;  /* 0x000000872f00720c */ /* 0x000fe40003f64270 */
[----:B0-----:R-:W-:-:S02]  /*2ad0*/  LEA R48, P2, R24, R124, 0x1 ;  /* 0x0000007c18307211 */ /* 0x001fc400078408ff */
[----:B------:R-:W-:Y:S02]  /*2ae0*/  LEA R50, P4, R42, R124, 0x1 ;  /* 0x0000007c2a327211 */ /* 0x000fe400078808ff */
[-C--:B------:R-:W-:Y:S01]  /*2af0*/  LEA.HI.X R49, R24, R125.reuse, R40, 0x1, P2 ;  /* 0x0000007d18317211 */ /* 0x080fe200010f0c28 */
[----:B------:R-:W-:Y:S01]  /*2b00*/  IMAD R40, R41, 0x2, R120 ;  /* 0x0000000229287824 */ /* 0x000fe200078e0278 */
[----:B-1----:R-:W-:Y:S01]  /*2b10*/  ISETP.GE.AND P2, PT, R121, 0x1, PT ;  /* 0x000000017900780c */ /* 0x002fe20003f46270 */
[----:B------:R-:W-:Y:S01]  /*2b20*/  IMAD.MOV.U32 R24, RZ, RZ, R47 ;  /* 0x000000ffff187224 */ /* 0x000fe200078e002f */
[----:B------:R-:W-:Y:S01]  /*2b30*/  LEA.HI.X R51, R42, R125, R43, 0x1, P4 ;  /* 0x0000007d2a337211 */ /* 0x000fe200020f0c2b */
[C---:B------:R-:W-:Y:S02]  /*2b40*/  VIADD R43, R41.reuse, 0x20 ;  /* 0x00000020292b7836 */ /* 0x040fe40000000000 */
[----:B------:R-:W-:-:S04]  /*2b50*/  @P5 VIADD R43, R41, 0xffffffe0 ;  /* 0xffffffe0292b5836 */ /* 0x000fc80000000000 */
[----:B------:R-:W-:Y:S01]  /*2b60*/  IMAD R41, R43, 0x2, R120 ;  /* 0x000000022b297824 */ /* 0x000fe200078e0278 */
[----:B--2---:R-:W-:-:S04]  /*2b70*/  LOP3.LUT R45, R45, 0xfffffffd, RZ, 0xc0, !PT ;  /* 0xfffffffd2d2d7812 */ /* 0x004fc800078ec0ff */
[----:B------:R-:W-:-:S05]  /*2b80*/  @P3 LOP3.LUT R45, R45, 0x2, RZ, 0xfc, !PT ;  /* 0x000000022d2d3812 */ /* 0x000fca00078efcff */
[----:B------:R0:W-:Y:S01]  /*2b90*/  STL [R1+0x10], R45 ;  /* 0x0000102d01007387 */ /* 0x0001e20000100800 */
[----:B-----5:R-:W-:Y:S05]  /*2ba0*/  @!P2 BRA `(.L_x_634) ;  /* 0x000000740060a947 */ /* 0x020fea0003800000 */
[----:B------:R-:W-:Y:S01]  /*2bb0*/  ULDC.U8 UR4, c[0x0][0x410] ;  /* 0x0001040000047ab9 */ /* 0x000fe20000000000 */
[-C--:B------:R-:W-:Y:S01]  /*2bc0*/  IMAD R43, R136, R47.reuse, RZ ;  /* 0x0000002f882b7224 */ /* 0x080fe200078e02ff */
[----:B------:R-:W-:Y:S01]  /*2bd0*/  ISETP.NE.AND P2, PT, RZ, UR4, PT ;  /* 0x00000004ff007c0c */ /* 0x000fe2000bf45270 */
[-C--:B0-----:R-:W-:Y:S02]  /*2be0*/  IMAD R45, R137, R47.reuse, RZ ;  /* 0x0000002f892d7224 */ /* 0x081fe400078e02ff */
[----:B------:R-:W-:Y:S02]  /*2bf0*/  IMAD R42, R24, -0x70, R2 ;  /* 0xffffff90182a7824 */ /* 0x000fe400078e0202 */
[C---:B------:R-:W-:Y:S02]  /*2c00*/  IMAD R43, R44.reuse, R102, R43 ;  /* 0x000000662c2b7224 */ /* 0x040fe400078e022b */
[----:B------:R-:W-:Y:S01]  /*2c10*/  IMAD R45, R44, R108, R45 ;  /* 0x0000006c2c2d7224 */ /* 0x000fe200078e022d */
[----:B------:R-:W-:Y:S01]  /*2c20*/  VIMNMX R42, R42, 0x70, PT ;  /* 0x000000702a2a7848 */ /* 0x000fe20003fe0100 */
[----:B------:R-:W-:-:S04]  /*2c30*/  IMAD.WIDE.U32 R94, R102, R47, RZ ;  /* 0x0000002f665e7225 */ /* 0x000fc800078e00ff */
[----:B------:R-:W-:-:S04]  /*2c40*/  IMAD.WIDE.U32 R92, R108, R47, RZ ;  /* 0x0000002f6c5c7225 */ /* 0x000fc800078e00ff */
[----:B------:R-:W-:Y:S02]  /*2c50*/  IMAD.IADD R43, R95, 0x1, R43 ;  /* 0x000000015f2b7824 */ /* 0x000fe400078e022b */
[----:B------:R-:W-:Y:S01]  /*2c60*/  IMAD.IADD R100, R93, 0x1, R45 ;  /* 0x000000015d647824 */ /* 0x000fe200078e022d */
[----:B------:R-:W-:Y:S06]  /*2c70*/  @!P2 BRA `(.L_x_635) ;  /* 0x0000003400bca947 */ /* 0x000fec0003800000 */
[----:B------:R-:W-:Y:S01]  /*2c80*/  ISETP.GE.AND P3, PT, R204, R42, PT ;  /* 0x0000002acc00720c */ /* 0x000fe20003f66270 */
[----:B------:R-:W-:Y:S01]  /*2c90*/  BSSY B1, `(.L_x_636) ;  /* 0x0000037000017945 */ /* 0x000fe20003800000 */
        /* <DEDUP_REMOVED lines=13> */
[----:B------:R-:W-:Y:S06]  /*2d70*/  @P3 BRA `(.L_x_637) ;  /* 0x0000000000a03947 */ /* 0x000fec0003800000 */
[----:B------:R-:W-:Y:S01]  /*2d80*/  IADD3 R45, P2, R106, R94, RZ ;  /* 0x0000005e6a2d7210 */ /* 0x000fe20007f5e0ff */
[----:B------:R-:W-:Y:S01]  /*2d90*/  ULDC.64 UR4, c[0x0][0x3e8] ;  /* 0x0000fa0000047ab9 */ /* 0x000fe20000000a00 */
[----:B------:R-:W-:Y:S02]  /*2da0*/  CS2R R124, SRZ ;  /* 0x00000000007c7805 */ /* 0x000fe4000001ff00 */
[----:B------:R-:W-:Y:S01]  /*2db0*/  CS2R R126, SRZ ;  /* 0x00000000007e7805 */ /* 0x000fe2000001ff00 */
[----:B------:R-:W-:Y:S01]  /*2dc0*/  IMAD.X R46, R43, 0x1, R20, P2 ;  /* 0x000000012b2e7824 */ /* 0x000fe200010e0614 */
[----:B------:R-:W-:-:S04]  /*2dd0*/  LEA R44, P2, R45, UR4, 0x1 ;  /* 0x000000042d2c7c11 */ /* 0x000fc8000f8408ff */
[----:B------:R-:W-:Y:S01]  /*2de0*/  LEA.HI.X R45, R45, UR5, R46, 0x1, P2 ;  /* 0x000000052d2d7c11 */ /* 0x000fe200090f0c2e */
[----:B------:R-:W-:Y:S01]  /*2df0*/  ULDC.64 UR4, c[0x0][0x400] ;  /* 0x0001000000047ab9 */ /* 0x000fe20000000a00 */
[----:B------:R-:W-:-:S05]  /*2e00*/  IADD3 R47, P2, R112, R92, RZ ;  /* 0x0000005c702f7210 */ /* 0x000fca0007f5e0ff */
[----:B------:R-:W-:Y:S01]  /*2e10*/  IMAD.X R54, R100, 0x1, R14, P2 ;  /* 0x0000000164367824 */ /* 0x000fe200010e060e */
[----:B------:R-:W-:-:S04]  /*2e20*/  LEA R46, P2, R47, UR4, 0x1 ;  /* 0x000000042f2e7c11 */ /* 0x000fc8000f8408ff */
[----:B------:R-:W-:Y:S02]  /*2e30*/  LEA.HI.X R47, R47, UR5, R54, 0x1, P2 ;  /* 0x000000052f2f7c11 */ /* 0x000fe400090f0c36 */
[----:B------:R-:W-:Y:S02]  /*2e40*/  ISETP.GE.AND P2, PT, R22, R121, PT ;  /* 0x000000791600720c */ /* 0x000fe40003f46270 */
[----:B------:R-:W-:Y:S02]  /*2e50*/  CS2R R96, SRZ ;  /* 0x0000000000607805 */ /* 0x000fe4000001ff00 */
[----:B------:R-:W-:-:S09]  /*2e60*/  CS2R R98, SRZ ;  /* 0x0000000000627805 */ /* 0x000fd2000001ff00 */
[----:B------:R0:W5:Y:S04]  /*2e70*/  @!P2 LDG.E.64 R124, desc[UR60][R44.64] ;  /* 0x0000003c2c7ca981 */ /* 0x000168000c1e1b00 */
[----:B------:R0:W5:Y:S01]  /*2e80*/  @!P2 LDG.E.64 R126, desc[UR60][R46.64] ;  /* 0x0000003c2e7ea981 */ /* 0x000162000c1e1b00 */
        /* <DEDUP_REMOVED lines=20> */
[----:B------:R-:W-:-:S13]  /*2fd0*/  ISETP.GE.AND P2, PT, R211, R121, PT ;  /* 0x00000079d300720c */ /* 0x000fda0003f46270 */
[----:B------:R0:W5:Y:S04]  /*2fe0*/  @!P2 LDG.E.64 R76, desc[UR60][R44.64+0xa0] ;  /* 0x0000a03c2c4ca981 */ /* 0x000168000c1e1b00 */
[----:B------:R0:W5:Y:S02]  /*2ff0*/  @!P2 LDG.E.64 R78, desc[UR60][R46.64+0xa0] ;  /* 0x0000a03c2e4ea981 */ /* 0x000164000c1e1b00 */
.L_x_637:
[----:B------:R-:W-:Y:S05]  /*3000*/  BSYNC B1 ;  /* 0x0000000000017941 */ /* 0x000fea0003800000 */
.L_x_636:
        /* <DEDUP_REMOVED lines=11> */
[----:B------:R-:W-:Y:S01]  /*30c0*/  CS2R R70, SRZ ;  /* 0x0000000000467805 */ /* 0x000fe2000001ff00 */
[----:B-----5:R-:W-:Y:S01]  /*30d0*/  IMAD.MOV.U32 R128, RZ, RZ, R76 ;  /* 0x000000ffff807224 */ /* 0x020fe200078e004c */
[----:B------:R-:W-:Y:S01]  /*30e0*/  CS2R R74, SRZ ;  /* 0x00000000004a7805 */ /* 0x000fe2000001ff00 */
[----:B------:R-:W-:Y:S01]  /*30f0*/  IMAD.MOV.U32 R129, RZ, RZ, R77 ;  /* 0x000000ffff817224 */ /* 0x000fe200078e004d */
[----:B------:R-:W-:Y:S06]  /*3100*/  @P4 BRA `(.L_x_639) ;  /* 0x0000000000a04947 */ /* 0x000fec0003800000 */
[----:B------:R-:W-:Y:S01]  /*3110*/  IADD3 R94, P2, P5, R106, R94, R12 ;  /* 0x0000005e6a5e7210 */ /* 0x000fe20007d5e00c */
[----:B------:R-:W-:Y:S01]  /*3120*/  ULDC.64 UR4, c[0x0][0x3e8] ;  /* 0x0000fa0000047ab9 */ /* 0x000fe20000000a00 */
[----:B------:R-:W-:Y:S02]  /*3130*/  CS2R R72, SRZ ;  /* 0x0000000000487805 */ /* 0x000fe4000001ff00 */
[----:B------:R-:W-:Y:S02]  /*3140*/  CS2R R74, SRZ ;  /* 0x00000000004a7805 */ /* 0x000fe4000001ff00 */
[----:B0-----:R-:W-:Y:S02]  /*3150*/  IADD3.X R45, R20, R43, R11, P2, P5 ;  /* 0x0000002b142d7210 */ /* 0x001fe400017ea40b */
[----:B------:R-:W-:-:S04]  /*3160*/  IADD3 R92, P2, P5, R112, R92, R10 ;  /* 0x0000005c705c7210 */ /* 0x000fc80007d5e00a */
[----:B------:R-:W-:Y:S02]  /*3170*/  IADD3.X R43, R14, R100, R9, P2, P5 ;  /* 0x000000640e2b7210 */ /* 0x000fe400017ea409 */
[----:B------:R-:W-:-:S04]  /*3180*/  LEA R44, P2, R94, UR4, 0x1 ;  /* 0x000000045e2c7c11 */ /* 0x000fc8000f8408ff */
[----:B------:R-:W-:Y:S01]  /*3190*/  LEA.HI.X R45, R94, UR5, R45, 0x1, P2 ;  /* 0x000000055e2d7c11 */ /* 0x000fe200090f0c2d */
[----:B------:R-:W-:Y:S02]  /*31a0*/  ULDC.64 UR4, c[0x0][0x400] ;  /* 0x0001000000047ab9 */ /* 0x000fe40000000a00 */
        /* <DEDUP_REMOVED lines=30> */
.L_x_639:
[----:B------:R-:W-:Y:S05]  /*3390*/  BSYNC B1 ;  /* 0x0000000000017941 */ /* 0x000fea0003800000 */
.L_x_638:
[----:B------:R-:W2:Y:S01]  /*33a0*/  LDL R43, [R1+0x1c] ;  /* 0x00001c00012b7983 */ /* 0x000ea20000100800 */
[----:B01----:R-:W-:Y:S01]  /*33b0*/  IMAD.MOV.U32 R44, RZ, RZ, R81 ;  /* 0x000000ffff2c7224 */ /* 0x003fe200078e0051 */
[----:B------:R-:W-:Y:S01]  /*33c0*/  PRMT R162, R128, 0x5410, R129 ;  /* 0x0000541080a27816 */ /* 0x000fe20000000081 */
[----:B------:R-:W-:Y:S02]  /*33d0*/  IMAD.MOV.U32 R45, RZ, RZ, R84 ;  /* 0x000000ffff2d7224 */ /* 0x000fe400078e0054 */
[----:B------:R-:W-:Y:S01]  /*33e0*/  IMAD.MOV.U32 R46, RZ, RZ, R85 ;  /* 0x000000ffff2e7224 */ /* 0x000fe200078e0055 */
[----:B------:R-:W-:Y:S01]  /*33f0*/  PRMT R166, R44, 0x7610, R166 ;  /* 0x000076102ca67816 */ /* 0x000fe200000000a6 */
[----:B------:R-:W-:Y:S01]  /*3400*/  IMAD.MOV.U32 R44, RZ, RZ, R89 ;  /* 0x000000ffff2c7224 */ /* 0x000fe200078e0059 */
[----:B------:R-:W-:Y:S01]  /*3410*/  PRMT R168, R45, 0x7610, R168 ;  /* 0x000076102da87816 */ /* 0x000fe200000000a8 */
[----:B------:R-:W-:Y:S01]  /*3420*/  IMAD.MOV.U32 R45, RZ, RZ, R96 ;  /* 0x000000ffff2d7224 */ /* 0x000fe200078e0060 */
[----:B------:R-:W-:Y:S01]  /*3430*/  PRMT R169, R46, 0x7610, R169 ;  /* 0x000076102ea97816 */ /* 0x000fe200000000a9 */
[----:B------:R-:W-:Y:S01]  /*3440*/  IMAD.MOV.U32 R46, RZ, RZ, R97 ;  /* 0x000000ffff2e7224 */ /* 0x000fe200078e0061 */
[----:B------:R-:W-:Y:S01]  /*3450*/  PRMT R170, R44, 0x7610, R170 ;  /* 0x000076102caa7816 */ /* 0x000fe200000000aa */
[----:B------:R-:W-:-:S03]  /*3460*/  IMAD.MOV.U32 R44, RZ, RZ, R125 ;  /* 0x000000ffff2c7224 */ /* 0x000fc600078e007d */
[----:B------:R-:W-:Y:S01]  /*3470*/  PRMT R168, R168, 0x5410, R46 ;  /* 0x00005410a8a87816 */ /* 0x000fe2000000002e */
[----:B------:R-:W-:Y:S01]  /*3480*/  IMAD.MOV.U32 R46, RZ, RZ, R79 ;  /* 0x000000ffff2e7224 */ /* 0x000fe200078e004f */
[----:B------:R-:W-:Y:S01]  /*3490*/  PRMT R130, R44, 0x7610, R130 ;  /* 0x000076102c827816 */ /* 0x000fe20000000082 */
[----:B------:R-:W-:-:S05]  /*34a0*/  IMAD.MOV.U32 R44, RZ, RZ, R86 ;  /* 0x000000ffff2c7224 */ /* 0x000fca00078e0056 */
[----:B------:R-:W-:Y:S01]  /*34b0*/  PRMT R169, R169, 0x5410, R44 ;  /* 0x00005410a9a97816 */ /* 0x000fe2000000002c */
[----:B------:R-:W-:Y:S01]  /*34c0*/  IMAD.MOV.U32 R44, RZ, RZ, R91 ;  /* 0x000000ffff2c7224 */ /* 0x000fe200078e005b */
[----:B--2---:R-:W-:Y:S01]  /*34d0*/  R2UR UR4, R43 ;  /* 0x000000002b0472ca */ /* 0x004fe200000e0000 */
[----:B------:R-:W-:-:S05]  /*34e0*/  IMAD.MOV.U32 R43, RZ, RZ, R80 ;  /* 0x000000ffff2b7224 */ /* 0x000fca00078e0050 */
[----:B------:R-:W-:Y:S01]  /*34f0*/  PRMT R167, R43, 0x7610, R167 ;  /* 0x000076102ba77816 */ /* 0x000fe200000000a7 */
[----:B------:R-:W-:-:S03]  /*3500*/  IMAD.MOV.U32 R43, RZ, RZ, R88 ;  /* 0x000000ffff2b7224 */ /* 0x000fc600078e0058 */
[----:B------:R-:W-:Y:S01]  /*3510*/  PRMT R167, R167, 0x5410, R45 ;  /* 0x00005410a7a77816 */ /* 0x000fe2000000002d */
[----:B------:R-:W-:Y:S01]  /*3520*/  IMAD.MOV.U32 R45, RZ, RZ, R78 ;  /* 0x000000ffff2d7224 */ /* 0x000fe200078e004e */
[----:B------:R-:W-:Y:S01]  /*3530*/  PRMT R166, R166, 0x5410, R43 ;  /* 0x00005410a6a67816 */ /* 0x000fe2000000002b */
[----:B------:R-:W-:Y:S01]  /*3540*/  IMAD.MOV.U32 R43, RZ, RZ, R124 ;  /* 0x000000ffff2b7224 */ /* 0x000fe200078e007c */
[----:B------:R-:W-:Y:S02]  /*3550*/  UISETP.NE.AND UP0, UPT, UR4, 0x3, UPT ;  /* 0x000000030400788c */ /* 0x000fe4000bf05270 */
[----:B------:R-:W-:Y:S01]  /*3560*/  PRMT R163, R45, 0x5410, R46 ;  /* 0x000054102da37816 */ /* 0x000fe2000000002e */
[----:B------:R-:W-:Y:S01]  /*3570*/  IMAD.MOV.U32 R46, RZ, RZ, R82 ;  /* 0x000000ffff2e7224 */ /* 0x000fe200078e0052 */
[----:B------:R-:W-:Y:S01]  /*3580*/  PRMT R128, R128, 0x5410, R43 ;  /* 0x0000541080807816 */ /* 0x000fe2000000002b */
[----:B------:R-:W-:Y:S01]  /*3590*/  IMAD.MOV.U32 R45, RZ, RZ, R83 ;  /* 0x000000ffff2d7224 */ /* 0x000fe200078e0053 */
[----:B------:R-:W-:Y:S01]  /*35a0*/  PLOP3.LUT P2, PT, PT, PT, UP0, 0x80, 0x0 ;  /* 0x000000000000781c */ /* 0x000fe20003f4f008 */
[----:B------:R-:W-:-:S03]  /*35b0*/  IMAD.MOV.U32 R43, RZ, RZ, R87 ;  /* 0x000000ffff2b7224 */ /* 0x000fc600078e0057 */
[----:B------:R-:W-:Y:S01]  /*35c0*/  PRMT R165, R45, 0x5410, R46 ;  /* 0x000054102da57816 */ /* 0x000fe2000000002e */
[----:B------:R-:W-:Y:S01]  /*35d0*/  IMAD.MOV.U32 R46, RZ, RZ, R99 ;  /* 0x000000ffff2e7224 */ /* 0x000fe200078e0063 */
[----:B------:R-:W-:Y:S01]  /*35e0*/  PRMT R171, R43, 0x7610, R171 ;  /* 0x000076102bab7816 */ /* 0x000fe200000000ab */
[----:B------:R-:W-:Y:S02]  /*35f0*/  IMAD.MOV.U32 R43, RZ, RZ, R90 ;  /* 0x000000ffff2b7224 */ /* 0x000fe400078e005a */
[----:B------:R-:W-:Y:S01]  /*3600*/  IMAD.MOV.U32 R45, RZ, RZ, R98 ;  /* 0x000000ffff2d7224 */ /* 0x000fe200078e0062 */
[----:B------:R-:W-:Y:S01]  /*3610*/  PRMT R172, R44, 0x5410, R46 ;  /* 0x000054102cac7816 */ /* 0x000fe2000000002e */
[----:B------:R-:W-:Y:S01]  /*3620*/  IMAD.MOV.U32 R44, RZ, RZ, R126 ;  /* 0x000000ffff2c7224 */ /* 0x000fe200078e007e */
[----:B------:R-:W-:Y:S01]  /*3630*/  PRMT R170, R170, 0x5410, R43 ;  /* 0x00005410aaaa7816 */ /* 0x000fe2000000002b */
[----:B-----5:R-:W-:Y:S01]  /*3640*/  IMAD.MOV.U32 R46, RZ, RZ, R52 ;  /* 0x000000ffff2e7224 */ /* 0x020fe200078e0034 */
[----:B------:R-:W-:Y:S01]  /*3650*/  PRMT R171, R171, 0x5410, R45 ;  /* 0x00005410abab7816 */ /* 0x000fe2000000002d */
[----:B------:R-:W-:Y:S01]  /*3660*/  IMAD.MOV.U32 R43, RZ, RZ, R53 ;  /* 0x000000ffff2b7224 */ /* 0x000fe200078e0035 */
[----:B------:R-:W-:Y:S01]  /*3670*/  PRMT R128, R44, 0x7610, R128 ;  /* 0x000076102c807816 */ /* 0x000fe20000000080 */
[----:B------:R-:W-:-:S02]  /*3680*/  IMAD.MOV.U32 R45, RZ, RZ, R127 ;  /* 0x000000ffff2d7224 */ /* 0x000fc400078e007f */
[----:B------:R-:W-:Y:S01]  /*3690*/  IMAD.MOV.U32 R44, RZ, RZ, R60 ;  /* 0x000000ffff2c7224 */ /* 0x000fe200078e003c */
[----:B------:R-:W-:Y:S01]  /*36a0*/  PRMT R92, R46, 0x5410, R43 ;  /* 0x000054102e5c7816 */ /* 0x000fe2000000002b */
[----:B------:R-:W-:Y:S01]  /*36b0*/  IMAD.MOV.U32 R43, RZ, RZ, R61 ;  /* 0x000000ffff2b7224 */ /* 0x000fe200078e003d */
[----:B------:R-:W-:Y:S01]  /*36c0*/  PRMT R130, R130, 0x5410, R45 ;  /* 0x0000541082827816 */ /* 0x000fe2000000002d */
[----:B------:R-:W-:Y:S02]  /*36d0*/  IMAD.MOV.U32 R46, RZ, RZ, R56 ;  /* 0x000000ffff2e7224 */ /* 0x000fe400078e0038 */
[----:B------:R-:W-:Y:S01]  /*36e0*/  IMAD.MOV.U32 R45, RZ, RZ, R57 ;  /* 0x000000ffff2d7224 */ /* 0x000fe200078e0039 */
[----:B------:R-:W-:Y:S01]  /*36f0*/  PRMT R149, R44, 0x5410, R43 ;  /* 0x000054102c957816 */ /* 0x000fe2000000002b */
[----:B------:R-:W-:Y:S02]  /*3700*/  IMAD.MOV.U32 R44, RZ, RZ, R68 ;  /* 0x000000ffff2c7224 */ /* 0x000fe400078e0044 */
[----:B------:R-:W-:Y:S01]  /*3710*/  IMAD.MOV.U32 R43, RZ, RZ, R69 ;  /* 0x000000ffff2b7224 */ /* 0x000fe200078e0045 */
[----:B------:R-:W-:Y:S01]  /*3720*/  PRMT R147, R45, 0x5410, R46 ;  /* 0x000054102d937816 */ /* 0x000fe2000000002e */
[----:B------:R-:W-:-:S02]  /*3730*/  IMAD.MOV.U32 R46, RZ, RZ, R64 ;  /* 0x000000ffff2e7224 */ /* 0x000fc400078e0040 */
        /* <DEDUP_REMOVED lines=24> */
[----:B------:R-:W-:-:S04]  /*38c0*/  PRMT R158, R46, 0x5410, R45 ;  /* 0x000054102e9e7816 */ /* 0x000fc8000000002d */
[----:B------:R-:W-:Y:S01]  /*38d0*/  PRMT R164, R43, 0x5410, R44 ;  /* 0x000054102ba47816 */ /* 0x000fe2000000002c */
[----:B------:R-:W-:Y:S06]  /*38e0*/  @!P2 BRA `(.L_x_640) ;  /* 0x000000000004a947 */ /* 0x000fec0003800000 */
[----:B------:R-:W-:Y:S01]  /*38f0*/  BPT.TRAP 0x1 ;  /* 0x000000040000795c */ /* 0x000fe20000300000 */
.L_x_640:
[----:B------:R-:W-:Y:S01]  /*3900*/  IMAD R43, R17, 0x8, R16 ;  /* 0x00000008112b7824 */ /* 0x000fe200078e0210 */
[----:B------:R-:W-:Y:S01]  /*3910*/  SHF.L.U32 R100, R205, 0x1f, RZ ;  /* 0x0000001fcd647819 */ /* 0x000fe200000006ff */
[----:B------:R-:W-:Y:S03]  /*3920*/  BSSY B1, `(.L_x_641) ;  /* 0x0000003000017945 */ /* 0x000fe60003800000 */
[----:B------:R-:W0:Y:S02]  /*3930*/  SYNCS.PHASECHK.TRANS64.TRYWAIT P5, [R43+URZ+0x36890], R100 ;  /* 0x036890642b0075a7 */ /* 0x000e2400080a017f */
[----:B0-----:R-:W-:Y:S05]  /*3940*/  @!P5 BRA `(.L_x_642) ;  /* 0x0000022800b8d947 */ /* 0x001fea0003800000 */
.L_x_996:
[----:B------:R-:W-:Y:S05]  /*3950*/  BSYNC B1 ;  /* 0x0000000000017941 */ /* 0x000fea0003800000 */
.L_x_641:
[----:B------:R-:W-:Y:S04]  /*3960*/  BSSY B1, `(.L_x_643) ;  /* 0x0000152000017945 */ /* 0x000fe80003800000 */
[----:B------:R-:W-:Y:S05]  /*3970*/  @P3 BRA `(.L_x_644) ;  /* 0x0000001400403947 */ /* 0x000fea0003800000 */
[----:B------:R-:W-:Y:S01]  /*3980*/  ISETP.NE.AND P3, PT, R30, RZ, PT ;  /* 0x000000ff1e00720c */ /* 0x000fe20003f65270 */
[----:B------:R-:W-:-:S12]  /*3990*/  BSSY B2, `(.L_x_645) ;  /* 0x0000037000027945 */ /* 0x000fd80003800000 */
[----:B------:R-:W-:Y:S05]  /*39a0*/  @!P3 BRA `(.L_x_646) ;  /* 0x0000000000d4b947 */ /* 0x000fea0003800000 */
[----:B------:R1:W2:Y:S01]  /*39b0*/  LDS.128 R44, [R40+0x21000] ;  /* 0x02100000282c7984 */ /* 0x0002a20000000c00 */
[----:B------:R-:W-:Y:S01]  /*39c0*/  ISETP.GE.AND P3, PT, R22, R121, PT ;  /* 0x000000791600720c */ /* 0x000fe20003f66270 */
[----:B------:R-:W-:-:S12]  /*39d0*/  BSSY B3, `(.L_x_647) ;  /* 0x0000031000037945 */ /* 0x000fd80003800000 */
[----:B-1----:R-:W-:Y:S05]  /*39e0*/  @P3 BRA `(.L_x_648) ;  /* 0x0000000000bc3947 */ /* 0x002fea0003800000 */
[----:B------:R-:W-:Y:S02]  /*39f0*/  SHF.R.U64 R95, R126, 0x10, R127 ;  /* 0x000000107e5f7819 */ /* 0x000fe4000000127f */
[----:B------:R-:W-:Y:S01]  /*3a00*/  SHF.R.U64 R94, R124, 0x10, R125 ;  /* 0x000000107c5e7819 */ /* 0x000fe2000000127d */
[C---:B--2---:R-:W-:Y:S01]  /*3a10*/  IMAD.U32 R124, R45.reuse, 0x10000, RZ ;  /* 0x000100002d7c7824 */ /* 0x044fe200078e00ff */
[C---:B------:R-:W-:Y:S02]  /*3a20*/  PRMT R95, R128.reuse, 0x5410, R95 ;  /* 0x00005410805f7816 */ /* 0x040fe4000000005f */
[----:B------:R-:W-:Y:S02]  /*3a30*/  PRMT R94, R128, 0x5432, R94 ;  /* 0x00005432805e7816 */ /* 0x000fe4000000005e */
[----:B------:R-:W-:Y:S02]  /*3a40*/  SHF.R.U32.HI R126, RZ, 0x10, R127 ;  /* 0x00000010ff7e7819 */ /* 0x000fe4000001167f */
[----:B------:R-:W-:-:S02]  /*3a50*/  LOP3.LUT R128, R45, 0xffff0000, RZ, 0xc0, !PT ;  /* 0xffff00002d807812 */ /* 0x000fc400078ec0ff */
[C---:B------:R-:W-:Y:S01]  /*3a60*/  LOP3.LUT R127, R95.reuse, 0xffff0000, RZ, 0xc0, !PT ;  /* 0xffff00005f7f7812 */ /* 0x040fe200078ec0ff */
[----:B------:R-:W-:Y:S01]  /*3a70*/  IMAD.U32 R95, R95, 0x10000, RZ ;  /* 0x000100005f5f7824 */ /* 0x000fe200078e00ff */
[C---:B------:R-:W-:Y:S01]  /*3a80*/  LOP3.LUT R129, R94.reuse, 0xffff0000, RZ, 0xc0, !PT ;  /* 0xffff00005e817812 */ /* 0x040fe200078ec0ff */
[----:B------:R-:W-:Y:S01]  /*3a90*/  IMAD.U32 R94, R94, 0x10000, RZ ;  /* 0x000100005e5e7824 */ /* 0x000fe200078e00ff */
[----:B------:R-:W-:Y:S01]  /*3aa0*/  SHF.R.U32.HI R125, RZ, 0x10, R125 ;  /* 0x00000010ff7d7819 */ /* 0x000fe2000001167d */
[----:B------:R-:W-:Y:S01]  /*3ab0*/  FMUL.FTZ R45, R128, R127 ;  /* 0x0000007f802d7220 */ /* 0x000fe20000410000 */
[----:B------:R-:W-:Y:S01]  /*3ac0*/  PRMT R126, R130, 0x5432, R126 ;  /* 0x00005432827e7816 */ /* 0x000fe2000000007e */
[-C--:B------:R-:W-:Y:S01]  /*3ad0*/  FMUL.FTZ R128, R128, R129.reuse ;  /* 0x0000008180807220 */ /* 0x080fe20000410000 */
[----:B------:R-:W-:Y:S01]  /*3ae0*/  PRMT R125, R130, 0x5410, R125 ;  /* 0x00005410827d7816 */ /* 0x000fe2000000007d */
[----:B------:R-:W-:Y:S01]  /*3af0*/  FFMA.FTZ R45, R124, R129, -R45 ;  /* 0x000000817c2d7223 */ /* 0x000fe2000001082d */
[----:B------:R-:W-:Y:S01]  /*3b00*/  LOP3.LUT R130, R46, 0xffff0000, RZ, 0xc0, !PT ;  /* 0xffff00002e827812 */ /* 0x000fe200078ec0ff */
[----:B------:R-:W-:Y:S01]  /*3b10*/  FFMA.FTZ R124, R124, R127, R128 ;  /* 0x0000007f7c7c7223 */ /* 0x000fe20000010080 */
[C---:B------:R-:W-:Y:S01]  /*3b20*/  IMAD.U32 R127, R126.reuse, 0x10000, RZ ;  /* 0x000100007e7f7824 */ /* 0x040fe200078e00ff */
[----:B------:R-:W-:Y:S01]  /*3b30*/  LOP3.LUT R126, R126, 0xffff0000, RZ, 0xc0, !PT ;  /* 0xffff00007e7e7812 */ /* 0x000fe200078ec0ff */
[C---:B------:R-:W-:Y:S01]  /*3b40*/  IMAD.U32 R128, R125.reuse, 0x10000, RZ ;  /* 0x000100007d807824 */ /* 0x040fe200078e00ff */
[----:B------:R-:W-:Y:S01]  /*3b50*/  LOP3.LUT R125, R125, 0xffff0000, RZ, 0xc0, !PT ;  /* 0xffff00007d7d7812 */ /* 0x000fe200078ec0ff */
[----:B------:R-:W-:Y:S01]  /*3b60*/  FMUL.FTZ R129, R130, R127 ;  /* 0x0000007f82817220 */ /* 0x000fe20000410000 */
[----:B------:R-:W-:-:S02]  /*3b70*/  IMAD.U32 R46, R46, 0x10000, RZ ;  /* 0x000100002e2e7824 */ /* 0x000fc400078e00ff */
[-C--:B------:R-:W-:Y:S01]  /*3b80*/  FMUL.FTZ R130, R130, R128.reuse ;  /* 0x0000008082827220 */ /* 0x080fe20000410000 */
[----:B------:R-:W-:Y:S01]  /*3b90*/  F2FP.BF16.F32.PACK_AB R45, R124, R45 ;  /* 0x0000002d7c2d723e */ /* 0x000fe200000010ff */
[C---:B------:R-:W-:Y:S02]  /*3ba0*/  FFMA.FTZ R129, R46.reuse, R128, -R129 ;  /* 0x000000802e817223 */ /* 0x040fe40000010881 */
[----:B------:R-:W-:Y:S01]  /*3bb0*/  FFMA.FTZ R130, R46, R127, R130 ;  /* 0x0000007f2e827223 */ /* 0x000fe20000010082 */
[C---:B------:R-:W-:Y:S01]  /*3bc0*/  LOP3.LUT R46, R47.reuse, 0xffff0000, RZ, 0xc0, !PT ;  /* 0xffff00002f2e7812 */ /* 0x040fe200078ec0ff */
[----:B------:R-:W-:-:S03]  /*3bd0*/  IMAD.U32 R47, R47, 0x10000, RZ ;  /* 0x000100002f2f7824 */ /* 0x000fc600078e00ff */
[----:B------:R-:W-:Y:S01]  /*3be0*/  F2FP.BF16.F32.PACK_AB R129, R130, R129 ;  /* 0x000000818281723e */ /* 0x000fe200000010ff */
[C---:B------:R-:W-:Y:S01]  /*3bf0*/  FMUL.FTZ R127, R46.reuse, R126 ;  /* 0x0000007e2e7f7220 */ /* 0x040fe20000410000 */
[----:B------:R-:W-:-:S03]  /*3c00*/  FMUL.FTZ R46, R46, R125 ;  /* 0x0000007d2e2e7220 */ /* 0x000fc60000410000 */
[C---:B------:R-:W-:Y:S01]  /*3c10*/  FFMA.FTZ R127, R47.reuse, R125, -R127 ;  /* 0x0000007d2f7f7223 */ /* 0x040fe2000001087f */
[----:B------:R-:W-:Y:S01]  /*3c20*/  FFMA.FTZ R46, R47, R126, R46 ;  /* 0x0000007e2f2e7223 */ /* 0x000fe2000001002e */
[C---:B------:R-:W-:Y:S01]  /*3c30*/  LOP3.LUT R47, R44.reuse, 0xffff0000, RZ, 0xc0, !PT ;  /* 0xffff00002c2f7812 */ /* 0x040fe200078ec0ff */
[----:B------:R-:W-:-:S03]  /*3c40*/  IMAD.U32 R44, R44, 0x10000, RZ ;  /* 0x000100002c2c7824 */ /* 0x000fc600078e00ff */
[----:B------:R-:W-:Y:S01]  /*3c50*/  F2FP.BF16.F32.PACK_AB R46, R46, R127 ;  /* 0x0000007f2e2e723e */ /* 0x000fe200000010ff */
[C---:B------:R-:W-:Y:S01]  /*3c60*/  FMUL.FTZ R125, R47.reuse, R95 ;  /* 0x0000005f2f7d7220 */ /* 0x040fe20000410000 */
[----:B------:R-:W-:-:S03]  /*3c70*/  FMUL.FTZ R47, R47, R94 ;  /* 0x0000005e2f2f7220 */ /* 0x000fc60000410000 */
[C---:B------:R-:W-:Y:S01]  /*3c80*/  FFMA.FTZ R125, R44.reuse, R94, -R125 ;  /* 0x0000005e2c7d7223 */ /* 0x040fe2000001087d */
[----:B------:R-:W-:-:S05]  /*3c90*/  FFMA.FTZ R47, R44, R95, R47 ;  /* 0x0000005f2c2f7223 */ /* 0x000fca000001002f */
[----:B------:R-:W-:Y:S01]  /*3ca0*/  F2FP.BF16.F32.PACK_AB R125, R47, R125 ;  /* 0x0000007d2f7d723e */ /* 0x000fe200000010ff */
[----:B------:R-:W-:Y:S02]  /*3cb0*/  IMAD.MOV.U32 R47, RZ, RZ, R46 ;  /* 0x000000ffff2f7224 */ /* 0x000fe400078e002e */
[----:B------:R-:W-:Y:S02]  /*3cc0*/  IMAD.MOV.U32 R46, RZ, RZ, R129 ;  /* 0x000000ffff2e7224 */ /* 0x000fe400078e0081 */
[----:B------:R-:W-:-:S07]  /*3cd0*/  IMAD.MOV.U32 R44, RZ, RZ, R125 ;  /* 0x000000ffff2c7224 */ /* 0x000fce00078e007d */
.L_x_648:
[----:B------:R-:W-:Y:S05]  /*3ce0*/  BSYNC B3 ;  /* 0x0000000000037941 */ /* 0x000fea0003800000 */
.L_x_647:
[----:B--2---:R1:W-:Y:S02]  /*3cf0*/  STG.E.128 desc[UR60][R50.64], R44 ;  /* 0x0000002c32007986 */ /* 0x0043e4000c101d3c */
.L_x_646:
[----:B------:R-:W-:Y:S05]  /*3d00*/  BSYNC B2 ;  /* 0x0000000000027941 */ /* 0x000fea0003800000 */
.L_x_645:
[----:B------:R-:W-:Y:S01]  /*3d10*/  ISETP.NE.AND P3, PT, R34, RZ, PT ;  /* 0x000000ff2200720c */ /* 0x000fe20003f65270 */
[----:B------:R-:W-:-:S12]  /*3d20*/  BSSY B2, `(.L_x_649) ;  /* 0x0000038000027945 */ /* 0x000fd80003800000 */
[----:B------:R-:W-:Y:S05]  /*3d30*/  @!P3 BRA `(.L_x_650) ;  /* 0x0000000000d8b947 */ /* 0x000fea0003800000 */
[----:B-1----:R1:W2:Y:S01]  /*3d40*/  LDS.128 R44, [R41+0x21000] ;  /* 0x02100000292c7984 */ /* 0x0022a20000000c00 */
[----:B------:R-:W-:Y:S01]  /*3d50*/  ISETP.GE.AND P3, PT, R208, R121, PT ;  /* 0x00000079d000720c */ /* 0x000fe20003f66270 */
[----:B------:R-:W-:-:S12]  /*3d60*/  BSSY B3, `(.L_x_651) ;  /* 0x0000032000037945 */ /* 0x000fd80003800000 */
[----:B-1----:R-:W-:Y:S05]  /*3d70*/  @P3 BRA `(.L_x_652) ;  /* 0x0000000000c03947 */ /* 0x002fea0003800000 */
[----:B------:R-:W-:Y:S01]  /*3d80*/  SHF.R.U64 R94, R98, 0x10, R99 ;  /* 0x00000010625e7819 */ /* 0x000fe20000001263 */
[----:B--2---:R-:W-:Y:S01]  /*3d90*/  IMAD.U32 R95, R45, 0x10000, RZ ;  /* 0x000100002d5f7824 */ /* 0x004fe200078e00ff */
[----:B------:R-:W-:Y:S02]  /*3da0*/  SHF.R.U64 R96, R96, 0x10, R97 ;  /* 0x0000001060607819 */ /* 0x000fe40000001261 */
[----:B------:R-:W-:Y:S02]  /*3db0*/  PRMT R94, R171, 0x5432, R94 ;  /* 0x00005432ab5e7816 */ /* 0x000fe4000000005e */
[----:B------:R-:W-:Y:S02]  /*3dc0*/  PRMT R96, R167, 0x5432, R96 ;  /* 0x00005432a7607816 */ /* 0x000fe40000000060 */
[----:B------:R-:W-:Y:S02]  /*3dd0*/  SHF.R.U32.HI R98, RZ, 0x10, R99 ;  /* 0x00000010ff627819 */ /* 0x000fe40000011663 */
[----:B------:R-:W-:-:S02]  /*3de0*/  SHF.R.U32.HI R124, RZ, 0x10, R97 ;  /* 0x00000010ff7c7819 */ /* 0x000fc40000011661 */
[----:B------:R-:W-:Y:S02]  /*3df0*/  LOP3.LUT R126, R45, 0xffff0000, RZ, 0xc0, !PT ;  /* 0xffff00002d7e7812 */ /* 0x000fe400078ec0ff */
[C---:B------:R-:W-:Y:S01]  /*3e00*/  LOP3.LUT R99, R94.reuse, 0xffff0000, RZ, 0xc0, !PT ;  /* 0xffff00005e637812 */ /* 0x040fe200078ec0ff */
[----:B------:R-:W-:Y:S01]  /*3e10*/  IMAD.U32 R94, R94, 0x10000, RZ ;  /* 0x000100005e5e7824 */ /* 0x000fe200078e00ff */
[C---:B------:R-:W-:Y:S01]  /*3e20*/  LOP3.LUT R97, R96.reuse, 0xffff0000, RZ, 0xc0, !PT ;  /* 0xffff000060617812 */ /* 0x040fe200078ec0ff */
[----:B------:R-:W-:Y:S01]  /*3e30*/  IMAD.U32 R96, R96, 0x10000, RZ ;  /* 0x0001000060607824 */ /* 0x000fe200078e00ff */
[----:B------:R-:W-:Y:S01]  /*3e40*/  PRMT R98, R172, 0x5432, R98 ;  /* 0x00005432ac627816 */ /* 0x000fe20000000062 */
[C---:B------:R-:W-:Y:S02]  /*3e50*/  FMUL.FTZ R125, R126.reuse, R99 ;  /* 0x000000637e7d7220 */ /* 0x040fe40000410000 */
[-C--:B------:R-:W-:Y:S01]  /*3e60*/  FMUL.FTZ R45, R126, R97.reuse ;  /* 0x000000617e2d7220 */ /* 0x080fe20000410000 */
[C---:B------:R-:W-:Y:S01]  /*3e70*/  LOP3.LUT R126, R46.reuse, 0xffff0000, RZ, 0xc0, !PT ;  /* 0xffff00002e7e7812 */ /* 0x040fe200078ec0ff */
[----:B------:R-:W-:Y:S01]  /*3e80*/  FFMA.FTZ R97, R95, R97, -R125 ;  /* 0x000000615f617223 */ /* 0x000fe2000001087d */
[----:B------:R-:W-:-:S02]  /*3e90*/  IMAD.U32 R46, R46, 0x10000, RZ ;  /* 0x000100002e2e7824 */ /* 0x000fc400078e00ff */
[----:B------:R-:W-:Y:S01]  /*3ea0*/  FFMA.FTZ R95, R95, R99, R45 ;  /* 0x000000635f5f7223 */ /* 0x000fe2000001002d */
[----:B------:R-:W-:Y:S01]  /*3eb0*/  PRMT R45, R168, 0x5432, R124 ;  /* 0x00005432a82d7816 */ /* 0x000fe2000000007c */
[C---:B------:R-:W-:Y:S01]  /*3ec0*/  IMAD.U32 R99, R98.reuse, 0x10000, RZ ;  /* 0x0001000062637824 */ /* 0x040fe200078e00ff */
[----:B------:R-:W-:Y:S02]  /*3ed0*/  LOP3.LUT R98, R98, 0xffff0000, RZ, 0xc0, !PT ;  /* 0xffff000062627812 */ /* 0x000fe400078ec0ff */
[----:B------:R-:W-:Y:S01]  /*3ee0*/  F2FP.BF16.F32.PACK_AB R95, R95, R97 ;  /* 0x000000615f5f723e */ /* 0x000fe200000010ff */
[C---:B------:R-:W-:Y:S02]  /*3ef0*/  IMAD.U32 R124, R45.reuse, 0x10000, RZ ;  /* 0x000100002d7c7824 */ /* 0x040fe400078e00ff */
[C---:B------:R-:W-:Y:S01]  /*3f00*/  FMUL.FTZ R125, R126.reuse, R99 ;  /* 0x000000637e7d7220 */ /* 0x040fe20000410000 */
[----:B------:R-:W-:Y:S01]  /*3f10*/  LOP3.LUT R45, R45, 0xffff0000, RZ, 0xc0, !PT ;  /* 0xffff00002d2d7812 */ /* 0x000fe200078ec0ff */
[----:B------:R-:W-:-:S02]  /*3f20*/  FMUL.FTZ R126, R126, R124 ;  /* 0x0000007c7e7e7220 */ /* 0x000fc40000410000 */
        /* <DEDUP_REMOVED lines=8> */
[C---:B------:R-:W-:Y:S01]  /*3fb0*/  LOP3.LUT R45, R44.reuse, 0xffff0000, RZ, 0xc0, !PT ;  /* 0xffff00002c2d7812 */ /* 0x040fe200078ec0ff */
[----:B------:R-:W-:Y:S01]  /*3fc0*/  FFMA.FTZ R46, R47, R98, R46 ;  /* 0x000000622f2e7223 */ /* 0x000fe2000001002e */
[----:B------:R-:W-:-:S03]  /*3fd0*/  IMAD.U32 R44, R44, 0x10000, RZ ;  /* 0x000100002c2c7824 */ /* 0x000fc600078e00ff */
[C---:B------:R-:W-:Y:S01]  /*3fe0*/  FMUL.FTZ R47, R45.reuse, R94 ;  /* 0x0000005e2d2f7220 */ /* 0x040fe20000410000 */
[-C--:B------:R-:W-:Y:S01]  /*3ff0*/  FMUL.FTZ R45, R45, R96.reuse ;  /* 0x000000602d2d7220 */ /* 0x080fe20000410000 */
[----:B------:R-:W-:Y:S02]  /*4000*/  F2FP.BF16.F32.PACK_AB R46, R46, R99 ;  /* 0x000000632e2e723e */ /* 0x000fe400000010ff */
[C---:B------:R-:W-:Y:S01]  /*4010*/  FFMA.FTZ R47, R44.reuse, R96, -R47 ;  /* 0x000000602c2f7223 */ /* 0x040fe2000001082f */
[----:B------:R-:W-:-:S05]  /*4020*/  FFMA.FTZ R45, R44, R94, R45 ;  /* 0x0000005e2c2d7223 */ /* 0x000fca000001002d */
[----:B------:R-:W-:Y:S01]  /*4030*/  F2FP.BF16.F32.PACK_AB R45, R45, R47 ;  /* 0x0000002f2d2d723e */ /* 0x000fe200000010ff */
[----:B------:R-:W-:Y:S02]  /*4040*/  IMAD.MOV.U32 R47, RZ, RZ, R46 ;  /* 0x000000ffff2f7224 */ /* 0x000fe400078e002e */
[----:B------:R-:W-:Y:S02]  /*4050*/  IMAD.MOV.U32 R46, RZ, RZ, R125 ;  /* 0x000000ffff2e7224 */ /* 0x000fe400078e007d */
[----:B------:R-:W-:Y:S02]  /*4060*/  IMAD.MOV.U32 R44, RZ, RZ, R45 ;  /* 0x000000ffff2c7224 */ /* 0x000fe400078e002d */
[----:B------:R-:W-:-:S07]  /*4070*/  IMAD.MOV.U32 R45, RZ, RZ, R95 ;  /* 0x000000ffff2d7224 */ /* 0x000fce00078e005f */
.L_x_652:
[----:B------:R-:W-:Y:S05]  /*4080*/  BSYNC B3 ;  /* 0x0000000000037941 */ /* 0x000fea0003800000 */
.L_x_651:
[----:B--2---:R2:W-:Y:S02]  /*4090*/  STG.E.128 desc[UR60][R50.64+0x40], R44 ;  /* 0x0000402c32007986 */ /* 0x0045e4000c101d3c */
.L_x_650:
[----:B------:R-:W-:Y:S05]  /*40a0*/  BSYNC B2 ;  /* 0x0000000000027941 */ /* 0x000fea0003800000 */
.L_x_649:
[----:B------:R-:W-:Y:S01]  /*40b0*/  ISETP.NE.AND P3, PT, R35, RZ, PT ;  /* 0x000000ff2300720c */ /* 0x000fe20003f65270 */
[----:B------:R-:W-:-:S12]  /*40c0*/  BSSY B2, `(.L_x_653) ;  /* 0x0000036000027945 */ /* 0x000fd80003800000 */
[----:B------:R-:W-:Y:S05]  /*40d0*/  @!P3 BRA `(.L_x_654) ;  /* 0x0000000000d0b947 */ /* 0x000fea0003800000 */
[----:B-12---:R1:W2:Y:S01]  /*40e0*/  LDS.128 R44, [R40+0x24800] ;  /* 0x02480000282c7984 */ /* 0x0062a20000000c00 */
[----:B------:R-:W-:Y:S01]  /*40f0*/  ISETP.GE.AND P3, PT, R207, R121, PT ;  /* 0x00000079cf00720c */ /* 0x000fe20003f66270 */
[----:B------:R-:W-:-:S12]  /*4100*/  BSSY B3, `(.L_x_655) ;  /* 0x0000030000037945 */ /* 0x000fd80003800000 */
[----:B-1----:R-:W-:Y:S05]  /*4110*/  @P3 BRA `(.L_x_656) ;  /* 0x0000000000b83947 */ /* 0x002fea0003800000 */
[----:B------:R-:W-:Y:S02]  /*4120*/  SHF.R.U64 R96, R90, 0x10, R91 ;  /* 0x000000105a607819 */ /* 0x000fe4000000125b */
[----:B------:R-:W-:Y:S02]  /*4130*/  SHF.R.U64 R94, R88, 0x10, R89 ;  /* 0x00000010585e7819 */ /* 0x000fe40000001259 */
[----:B------:R-:W-:Y:S01]  /*4140*/  SHF.R.U32.HI R97, RZ, 0x10, R91 ;  /* 0x00000010ff617819 */ /* 0x000fe2000001165b */
[C---:B--2---:R-:W-:Y:S01]  /*4150*/  IMAD.U32 R91, R47.reuse, 0x10000, RZ ;  /* 0x000100002f5b7824 */ /* 0x044fe200078e00ff */
[----:B------:R-:W-:Y:S02]  /*4160*/  LOP3.LUT R88, R47, 0xffff0000, RZ, 0xc0, !PT ;  /* 0xffff00002f587812 */ /* 0x000fe400078ec0ff */
[----:B------:R-:W-:Y:S02]  /*4170*/  PRMT R47, R170, 0x5432, R96 ;  /* 0x00005432aa2f7816 */ /* 0x000fe40000000060 */
[----:B------:R-:W-:-:S02]  /*4180*/  PRMT R90, R166, 0x5432, R94 ;  /* 0x00005432a65a7816 */ /* 0x000fc4000000005e */
[C---:B------:R-:W-:Y:S01]  /*4190*/  LOP3.LUT R124, R45.reuse, 0xffff0000, RZ, 0xc0, !PT ;  /* 0xffff00002d7c7812 */ /* 0x040fe200078ec0ff */
[----:B------:R-:W-:Y:S01]  /*41a0*/  IMAD.U32 R45, R45, 0x10000, RZ ;  /* 0x000100002d2d7824 */ /* 0x000fe200078e00ff */
[C---:B------:R-:W-:Y:S01]  /*41b0*/  LOP3.LUT R94, R47.reuse, 0xffff0000, RZ, 0xc0, !PT ;  /* 0xffff00002f5e7812 */ /* 0x040fe200078ec0ff */
[----:B------:R-:W-:Y:S01]  /*41c0*/  IMAD.U32 R47, R47, 0x10000, RZ ;  /* 0x000100002f2f7824 */ /* 0x000fe200078e00ff */
[----:B------:R-:W-:Y:S01]  /*41d0*/  SHF.R.U32.HI R95, RZ, 0x10, R89 ;  /* 0x00000010ff5f7819 */ /* 0x000fe20000011659 */
[----:B------:R-:W-:Y:S01]  /*41e0*/  IMAD.U32 R89, R46, 0x10000, RZ ;  /* 0x000100002e597824 */ /* 0x000fe200078e00ff */
[----:B------:R-:W-:Y:S01]  /*41f0*/  LOP3.LUT R96, R90, 0xffff0000, RZ, 0xc0, !PT ;  /* 0xffff00005a607812 */ /* 0x000fe200078ec0ff */
[----:B------:R-:W-:Y:S01]  /*4200*/  FMUL.FTZ R98, R124, R94 ;  /* 0x0000005e7c627220 */ /* 0x000fe20000410000 */
[----:B------:R-:W-:Y:S01]  /*4210*/  PRMT R97, R172, 0x5410, R97 ;  /* 0x00005410ac617816 */ /* 0x000fe20000000061 */
[----:B------:R-:W-:Y:S01]  /*4220*/  IMAD.U32 R90, R90, 0x10000, RZ ;  /* 0x000100005a5a7824 */ /* 0x000fe200078e00ff */
[----:B------:R-:W-:Y:S01]  /*4230*/  PRMT R95, R170, 0x5410, R95 ;  /* 0x00005410aa5f7816 */ /* 0x000fe2000000005f */
[----:B------:R-:W-:Y:S01]  /*4240*/  FMUL.FTZ R124, R124, R96 ;  /* 0x000000607c7c7220 */ /* 0x000fe20000410000 */
[----:B------:R-:W-:Y:S01]  /*4250*/  LOP3.LUT R46, R46, 0xffff0000, RZ, 0xc0, !PT ;  /* 0xffff00002e2e7812 */ /* 0x000fe200078ec0ff */
[----:B------:R-:W-:-:S02]  /*4260*/  IMAD.U32 R99, R97, 0x10000, RZ ;  /* 0x0001000061637824 */ /* 0x000fc400078e00ff */
[----:B------:R-:W-:Y:S01]  /*4270*/  FFMA.FTZ R98, R45, R96, -R98 ;  /* 0x000000602d627223 */ /* 0x000fe20000010862 */
[----:B------:R-:W-:Y:S02]  /*4280*/  IMAD.U32 R96, R95, 0x10000, RZ ;  /* 0x000100005f607824 */ /* 0x000fe400078e00ff */
[----:B------:R-:W-:Y:S01]  /*4290*/  FFMA.FTZ R124, R45, R94, R124 ;  /* 0x0000005e2d7c7223 */ /* 0x000fe2000001007c */
[CC--:B------:R-:W-:Y:S01]  /*42a0*/  FMUL.FTZ R45, R46.reuse, R99.reuse ;  /* 0x000000632e2d7220 */ /* 0x0c0fe20000410000 */
[----:B------:R-:W-:Y:S01]  /*42b0*/  LOP3.LUT R97, R97, 0xffff0000, RZ, 0xc0, !PT ;  /* 0xffff000061617812 */ /* 0x000fe200078ec0ff */
[-C--:B------:R-:W-:Y:S01]  /*42c0*/  FMUL.FTZ R46, R46, R96.reuse ;  /* 0x000000602e2e7220 */ /* 0x080fe20000410000 */
[----:B------:R-:W-:Y:S01]  /*42d0*/  LOP3.LUT R95, R95, 0xffff0000, RZ, 0xc0, !PT ;  /* 0xffff00005f5f7812 */ /* 0x000fe200078ec0ff */
[C---:B------:R-:W-:Y:S01]  /*42e0*/  IMAD.U32 R94, R44.reuse, 0x10000, RZ ;  /* 0x000100002c5e7824 */ /* 0x040fe200078e00ff */
[----:B------:R-:W-:Y:S01]  /*42f0*/  LOP3.LUT R44, R44, 0xffff0000, RZ, 0xc0, !PT ;  /* 0xffff00002c2c7812 */ /* 0x000fe200078ec0ff */
[C---:B------:R-:W-:Y:S01]  /*4300*/  FFMA.FTZ R45, R89.reuse, R96, -R45 ;  /* 0x00000060592d7223 */ /* 0x040fe2000001082d */
[----:B------:R-:W-:Y:S01]  /*4310*/  FFMA.FTZ R46, R89, R99, R46 ;  /* 0x00000063592e7223 */ /* 0x000fe2000001002e */
[C---:B------:R-:W-:Y:S01]  /*4320*/  FMUL.FTZ R89, R88.reuse, R97 ;  /* 0x0000006158597220 */ /* 0x040fe20000410000 */
[----:B------:R-:W-:Y:S01]  /*4330*/  FMUL.FTZ R96, R88, R95 ;  /* 0x0000005f58607220 */ /* 0x000fe20000410000 */
[C---:B------:R-:W-:Y:S01]  /*4340*/  FMUL.FTZ R88, R44.reuse, R47 ;  /* 0x0000002f2c587220 */ /* 0x040fe20000410000 */
[-C--:B------:R-:W-:Y:S01]  /*4350*/  FMUL.FTZ R44, R44, R90.reuse ;  /* 0x0000005a2c2c7220 */ /* 0x080fe20000410000 */
[C---:B------:R-:W-:Y:S01]  /*4360*/  FFMA.FTZ R89, R91.reuse, R95, -R89 ;  /* 0x0000005f5b597223 */ /* 0x040fe20000010859 */
[----:B------:R-:W-:Y:S01]  /*4370*/  FFMA.FTZ R96, R91, R97, R96 ;  /* 0x000000615b607223 */ /* 0x000fe20000010060 */
[C---:B------:R-:W-:Y:S01]  /*4380*/  FFMA.FTZ R88, R94.reuse, R90, -R88 ;  /* 0x0000005a5e587223 */ /* 0x040fe20000010858 */
[----:B------:R-:W-:Y:S01]  /*4390*/  FFMA.FTZ R44, R94, R47, R44 ;  /* 0x0000002f5e2c7223 */ /* 0x000fe2000001002c */
[----:B------:R-:W-:-:S02]  /*43a0*/  F2FP.BF16.F32.PACK_AB R98, R124, R98 ;  /* 0x000000627c62723e */ /* 0x000fc400000010ff */
[----:B------:R-:W-:Y:S02]  /*43b0*/  F2FP.BF16.F32.PACK_AB R89, R96, R89 ;  /* 0x000000596059723e */ /* 0x000fe400000010ff */
[----:B------:R-:W-:Y:S01]  /*43c0*/  F2FP.BF16.F32.PACK_AB R46, R46, R45 ;  /* 0x0000002d2e2e723e */ /* 0x000fe200000010ff */
[----:B------:R-:W-:Y:S01]  /*43d0*/  IMAD.MOV.U32 R45, RZ, RZ, R98 ;  /* 0x000000ffff2d7224 */ /* 0x000fe200078e0062 */
[----:B------:R-:W-:Y:S01]  /*43e0*/  F2FP.BF16.F32.PACK_AB R44, R44, R88 ;  /* 0x000000582c2c723e */ /* 0x000fe200000010ff */
[----:B------:R-:W-:-:S07]  /*43f0*/  IMAD.MOV.U32 R47, RZ, RZ, R89 ;  /* 0x000000ffff2f7224 */ /* 0x000fce00078e0059 */
.L_x_656:
[----:B------:R-:W-:Y:S05]  /*4400*/  BSYNC B3 ;  /* 0x0000000000037941 */ /* 0x000fea0003800000 */
.L_x_655:
[----:B--2---:R3:W-:Y:S02]  /*4410*/  STG.E.128 desc[UR60][R50.64+0x80], R44 ;  /* 0x0000802c32007986 */ /* 0x0047e4000c101d3c */
.L_x_654:
[----:B------:R-:W-:Y:S05]  /*4420*/  BSYNC B2 ;  /* 0x0000000000027941 */ /* 0x000fea0003800000 */
.L_x_653:
[----:B------:R-:W-:Y:S01]  /*4430*/  ISETP.NE.AND P3, PT, R36, RZ, PT ;  /* 0x000000ff2400720c */ /* 0x000fe20003f65270 */
[----:B------:R-:W-:-:S12]  /*4440*/  BSSY B2, `(.L_x_657) ;  /* 0x0000036000027945 */ /* 0x000fd80003800000 */
[----:B------:R-:W-:Y:S05]  /*4450*/  @!P3 BRA `(.L_x_658) ;  /* 0x0000000000d0b947 */ /* 0x000fea0003800000 */
[----:B-123--:R1:W2:Y:S01]  /*4460*/  LDS.128 R44, [R41+0x24800] ;  /* 0x02480000292c7984 */ /* 0x00e2a20000000c00 */
[----:B------:R-:W-:Y:S01]  /*4470*/  ISETP.GE.AND P3, PT, R210, R121, PT ;  /* 0x00000079d200720c */ /* 0x000fe20003f66270 */
[----:B------:R-:W-:-:S12]  /*4480*/  BSSY B3, `(.L_x_659) ;  /* 0x0000030000037945 */ /* 0x000fd80003800000 */
[----:B-1----:R-:W-:Y:S05]  /*4490*/  @P3 BRA `(.L_x_660) ;  /* 0x0000000000b83947 */ /* 0x002fea0003800000 */
[----:B------:R-:W-:Y:S01]  /*44a0*/  SHF.R.U64 R88, R86, 0x10, R87 ;  /* 0x0000001056587819 */ /* 0x000fe20000001257 */
[----:B--2---:R-:W-:Y:S01]  /*44b0*/  IMAD.U32 R90, R47, 0x10000, RZ ;  /* 0x000100002f5a7824 */ /* 0x004fe200078e00ff */
[--C-:B------:R-:W-:Y:S01]  /*44c0*/  SHF.R.U64 R89, R84, 0x10, R85.reuse ;  /* 0x0000001054597819 */ /* 0x100fe20000001255 */
[----:B------:R-:W-:Y:S01]  /*44d0*/  IMAD.U32 R94, R44, 0x10000, RZ ;  /* 0x000100002c5e7824 */ /* 0x000fe200078e00ff */
[----:B------:R-:W-:Y:S01]  /*44e0*/  SHF.R.U32.HI R91, RZ, 0x10, R85 ;  /* 0x00000010ff5b7819 */ /* 0x000fe20000011655 */
[----:B------:R-:W-:Y:S01]  /*44f0*/  IMAD.U32 R85, R46, 0x10000, RZ ;  /* 0x000100002e557824 */ /* 0x000fe200078e00ff */
[----:B------:R-:W-:Y:S02]  /*4500*/  SHF.R.U32.HI R87, RZ, 0x10, R87 ;  /* 0x00000010ff577819 */ /* 0x000fe40000011657 */
[----:B------:R-:W-:Y:S02]  /*4510*/  PRMT R88, R169, 0x5432, R88 ;  /* 0x00005432a9587816 */ /* 0x000fe40000000058 */
[----:B------:R-:W-:-:S02]  /*4520*/  PRMT R89, R168, 0x5410, R89 ;  /* 0x00005410a8597816 */ /* 0x000fc40000000059 */
[----:B------:R-:W-:Y:S01]  /*4530*/  LOP3.LUT R84, R47, 0xffff0000, RZ, 0xc0, !PT ;  /* 0xffff00002f547812 */ /* 0x000fe200078ec0ff */
[C---:B------:R-:W-:Y:S01]  /*4540*/  IMAD.U32 R47, R45.reuse, 0x10000, RZ ;  /* 0x000100002d2f7824 */ /* 0x040fe200078e00ff */
[----:B------:R-:W-:Y:S02]  /*4550*/  LOP3.LUT R98, R45, 0xffff0000, RZ, 0xc0, !PT ;  /* 0xffff00002d627812 */ /* 0x000fe400078ec0ff */
[----:B------:R-:W-:Y:S02]  /*4560*/  PRMT R86, R169, 0x5410, R91 ;  /* 0x00005410a9567816 */ /* 0x000fe4000000005b */
[----:B------:R-:W-:Y:S02]  /*4570*/  PRMT R87, R171, 0x5410, R87 ;  /* 0x00005410ab577816 */ /* 0x000fe40000000057 */
[----:B------:R-:W-:Y:S01]  /*4580*/  LOP3.LUT R45, R88, 0xffff0000, RZ, 0xc0, !PT ;  /* 0xffff0000582d7812 */ /* 0x000fe200078ec0ff */
[----:B------:R-:W-:Y:S01]  /*4590*/  IMAD.U32 R96, R86, 0x10000, RZ ;  /* 0x0001000056607824 */ /* 0x000fe200078e00ff */
[----:B------:R-:W-:Y:S01]  /*45a0*/  LOP3.LUT R91, R89, 0xffff0000, RZ, 0xc0, !PT ;  /* 0xffff0000595b7812 */ /* 0x000fe200078ec0ff */
[C---:B------:R-:W-:Y:S01]  /*45b0*/  IMAD.U32 R95, R87.reuse, 0x10000, RZ ;  /* 0x00010000575f7824 */ /* 0x040fe200078e00ff */
[----:B------:R-:W-:Y:S01]  /*45c0*/  LOP3.LUT R87, R87, 0xffff0000, RZ, 0xc0, !PT ;  /* 0xffff000057577812 */ /* 0x000fe200078ec0ff */
[----:B------:R-:W-:Y:S01]  /*45d0*/  FMUL.FTZ R97, R98, R45 ;  /* 0x0000002d62617220 */ /* 0x000fe20000410000 */
[----:B------:R-:W-:Y:S01]  /*45e0*/  LOP3.LUT R86, R86, 0xffff0000, RZ, 0xc0, !PT ;  /* 0xffff000056567812 */ /* 0x000fe200078ec0ff */
[----:B------:R-:W-:Y:S01]  /*45f0*/  FMUL.FTZ R98, R98, R91 ;  /* 0x0000005b62627220 */ /* 0x000fe20000410000 */
[----:B------:R-:W-:Y:S01]  /*4600*/  LOP3.LUT R44, R44, 0xffff0000, RZ, 0xc0, !PT ;  /* 0xffff00002c2c7812 */ /* 0x000fe200078ec0ff */
[----:B------:R-:W-:Y:S01]  /*4610*/  IMAD.U32 R88, R88, 0x10000, RZ ;  /* 0x0001000058587824 */ /* 0x000fe200078e00ff */
[----:B------:R-:W-:Y:S01]  /*4620*/  LOP3.LUT R46, R46, 0xffff0000, RZ, 0xc0, !PT ;  /* 0xffff00002e2e7812 */ /* 0x000fe200078ec0ff */
[----:B------:R-:W-:Y:S01]  /*4630*/  FFMA.FTZ R98, R47, R45, R98 ;  /* 0x0000002d2f627223 */ /* 0x000fe20000010062 */
[----:B------:R-:W-:Y:S01]  /*4640*/  FMUL.FTZ R45, R84, R87 ;  /* 0x00000057542d7220 */ /* 0x000fe20000410000 */
[----:B------:R-:W-:-:S02]  /*4650*/  IMAD.U32 R89, R89, 0x10000, RZ ;  /* 0x0001000059597824 */ /* 0x000fc400078e00ff */
[----:B------:R-:W-:Y:S01]  /*4660*/  FMUL.FTZ R84, R84, R86 ;  /* 0x0000005654547220 */ /* 0x000fe20000410000 */
[----:B------:R-:W-:Y:S01]  /*4670*/  FFMA.FTZ R97, R47, R91, -R97 ;  /* 0x0000005b2f617223 */ /* 0x000fe20000010861 */
[C---:B------:R-:W-:Y:S01]  /*4680*/  FMUL.FTZ R47, R44.reuse, R88 ;  /* 0x000000582c2f7220 */ /* 0x040fe20000410000 */
[----:B------:R-:W-:Y:S01]  /*4690*/  FMUL.FTZ R44, R44, R89 ;  /* 0x000000592c2c7220 */ /* 0x000fe20000410000 */
[C---:B------:R-:W-:Y:S01]  /*46a0*/  FFMA.FTZ R45, R90.reuse, R86, -R45 ;  /* 0x000000565a2d7223 */ /* 0x040fe2000001082d */
[----:B------:R-:W-:Y:S01]  /*46b0*/  FFMA.FTZ R84, R90, R87, R84 ;  /* 0x000000575a547223 */ /* 0x000fe20000010054 */
[C---:B------:R-:W-:Y:S01]  /*46c0*/  FMUL.FTZ R99, R46.reuse, R95 ;  /* 0x0000005f2e637220 */ /* 0x040fe20000410000 */
[----:B------:R-:W-:Y:S01]  /*46d0*/  FMUL.FTZ R46, R46, R96 ;  /* 0x000000602e2e7220 */ /* 0x000fe20000410000 */
[C---:B------:R-:W-:Y:S01]  /*46e0*/  FFMA.FTZ R47, R94.reuse, R89, -R47 ;  /* 0x000000595e2f7223 */ /* 0x040fe2000001082f */
[----:B------:R-:W-:Y:S01]  /*46f0*/  FFMA.FTZ R44, R94, R88, R44 ;  /* 0x000000585e2c7223 */ /* 0x000fe2000001002c */
[----:B------:R-:W-:Y:S01]  /*4700*/  F2FP.BF16.F32.PACK_AB R45, R84, R45 ;  /* 0x0000002d542d723e */ /* 0x000fe200000010ff */
[C---:B------:R-:W-:Y:S01]  /*4710*/  FFMA.FTZ R99, R85.reuse, R96, -R99 ;  /* 0x0000006055637223 */ /* 0x040fe20000010863 */
[----:B------:R-:W-:Y:S01]  /*4720*/  FFMA.FTZ R46, R85, R95, R46 ;  /* 0x0000005f552e7223 */ /* 0x000fe2000001002e */
[----:B------:R-:W-:-:S02]  /*4730*/  F2FP.BF16.F32.PACK_AB R97, R98, R97 ;  /* 0x000000616261723e */ /* 0x000fc400000010ff */
[----:B------:R-:W-:Y:S01]  /*4740*/  F2FP.BF16.F32.PACK_AB R44, R44, R47 ;  /* 0x0000002f2c2c723e */ /* 0x000fe200000010ff */
[----:B------:R-:W-:Y:S01]  /*4750*/  IMAD.MOV.U32 R47, RZ, RZ, R45 ;  /* 0x000000ffff2f7224 */ /* 0x000fe200078e002d */
[----:B------:R-:W-:Y:S01]  /*4760*/  F2FP.BF16.F32.PACK_AB R46, R46, R99 ;  /* 0x000000632e2e723e */ /* 0x000fe200000010ff */
[----:B------:R-:W-:-:S07]  /*4770*/  IMAD.MOV.U32 R45, RZ, RZ, R97 ;  /* 0x000000ffff2d7224 */ /* 0x000fce00078e0061 */
.L_x_660:
[----:B------:R-:W-:Y:S05]  /*4780*/  BSYNC B3 ;  /* 0x0000000000037941 */ /* 0x000fea0003800000 */
.L_x_659:
[----:B--2---:R4:W-:Y:S02]  /*4790*/  STG.E.128 desc[UR60][R50.64+0xc0], R44 ;  /* 0x0000c02c32007986 */ /* 0x0049e4000c101d3c */
.L_x_658:
[----:B------:R-:W-:Y:S05]  /*47a0*/  BSYNC B2 ;  /* 0x0000000000027941 */ /* 0x000fea0003800000 */
.L_x_657:
[----:B------:R-:W-:Y:S01]  /*47b0*/  ISETP.NE.AND P3, PT, R37, RZ, PT ;  /* 0x000000ff2500720c */ /* 0x000fe20003f65270 */
[----:B------:R-:W-:-:S12]  /*47c0*/  BSSY B2, `(.L_x_661) ;  /* 0x0000036000027945 */ /* 0x000fd80003800000 */
[----:B------:R-:W-:Y:S05]  /*47d0*/  @!P3 BRA `(.L_x_662) ;  /* 0x0000000000d0b947 */ /* 0x000fea0003800000 */
[----:B-1234-:R1:W2:Y:S01]  /*47e0*/  LDS.128 R44, [R40+0x28000] ;  /* 0x02800000282c7984 */ /* 0x01e2a20000000c00 */
        /* <DEDUP_REMOVED lines=49> */
.L_x_664:
[----:B------:R-:W-:Y:S05]  /*4b00*/  BSYNC B3 ;  /* 0x0000000000037941 */ /* 0x000fea0003800000 */
.L_x_663:
[----:B--2---:R1:W-:Y:S02]  /*4b10*/  STG.E.128 desc[UR60][R50.64+0x100], R44 ;  /* 0x0001002c32007986 */ /* 0x0043e4000c101d3c */
.L_x_662:
[----:B------:R-:W-:Y:S05]  /*4b20*/  BSYNC B2 ;  /* 0x0000000000027941 */ /* 0x000fea0003800000 */
.L_x_661:
[----:B------:R-:W-:-:S13]  /*4b30*/  ISETP.NE.AND P3, PT, R38, RZ, PT ;  /* 0x000000ff2600720c */ /* 0x000fda0003f65270 */
[----:B------:R-:W-:Y:S05]  /*4b40*/  @!P3 BRA `(.L_x_644) ;  /* 0x0000000000ccb947 */ /* 0x000fea0003800000 */
[----:B-1234-:R1:W2:Y:S01]  /*4b50*/  LDS.128 R44, [R41+0x28000] ;  /* 0x02800000292c7984 */ /* 0x01e2a20000000c00 */
[----:B------:R-:W-:Y:S01]  /*4b60*/  ISETP.GE.AND P3, PT, R211, R121, PT ;  /* 0x00000079d300720c */ /* 0x000fe20003f66270 */
[----:B------:R-:W-:-:S12]  /*4b70*/  BSSY B2, `(.L_x_665) ;  /* 0x000002f000027945 */ /* 0x000fd80003800000 */
[----:B-1----:R-:W-:Y:S05]  /*4b80*/  @P3 BRA `(.L_x_666) ;  /* 0x0000000000b43947 */ /* 0x002fea0003800000 */
[--C-:B------:R-:W-:Y:S01]  /*4b90*/  SHF.R.U64 R76, R76, 0x10, R77.reuse ;  /* 0x000000104c4c7819 */ /* 0x100fe2000000124d */
[----:B--2---:R-:W-:Y:S01]  /*4ba0*/  IMAD.U32 R83, R44, 0x10000, RZ ;  /* 0x000100002c537824 */ /* 0x004fe200078e00ff */
[----:B------:R-:W-:Y:S02]  /*4bb0*/  SHF.R.U32.HI R80, RZ, 0x10, R77 ;  /* 0x00000010ff507819 */ /* 0x000fe4000001164d */
[--C-:B------:R-:W-:Y:S02]  /*4bc0*/  SHF.R.U64 R77, R78, 0x10, R79.reuse ;  /* 0x000000104e4d7819 */ /* 0x100fe4000000124f */
[----:B------:R-:W-:Y:S01]  /*4bd0*/  SHF.R.U32.HI R81, RZ, 0x10, R79 ;  /* 0x00000010ff517819 */ /* 0x000fe2000001164f */
[----:B------:R-:W-:Y:S01]  /*4be0*/  IMAD.U32 R79, R46, 0x10000, RZ ;  /* 0x000100002e4f7824 */ /* 0x000fe200078e00ff */
[C---:B------:R-:W-:Y:S02]  /*4bf0*/  PRMT R77, R163.reuse, 0x5410, R77 ;  /* 0x00005410a34d7816 */ /* 0x040fe4000000004d */
[----:B------:R-:W-:Y:S01]  /*4c00*/  PRMT R163, R163, 0x5432, R81 ;  /* 0x00005432a3a37816 */ /* 0x000fe20000000051 */
[----:B------:R-:W-:Y:S01]  /*4c10*/  IMAD.U32 R81, R45, 0x10000, RZ ;  /* 0x000100002d517824 */ /* 0x000fe200078e00ff */
[----:B------:R-:W-:-:S02]  /*4c20*/  PRMT R80, R162, 0x5432, R80 ;  /* 0x00005432a2507816 */ /* 0x000fc40000000050 */
[----:B------:R-:W-:Y:S01]  /*4c30*/  LOP3.LUT R46, R46, 0xffff0000, RZ, 0xc0, !PT ;  /* 0xffff00002e2e7812 */ /* 0x000fe200078ec0ff */
[----:B------:R-:W-:Y:S01]  /*4c40*/  IMAD.U32 R84, R163, 0x10000, RZ ;  /* 0x00010000a3547824 */ /* 0x000fe200078e00ff */
[----:B------:R-:W-:Y:S01]  /*4c50*/  LOP3.LUT R87, R45, 0xffff0000, RZ, 0xc0, !PT ;  /* 0xffff00002d577812 */ /* 0x000fe200078ec0ff */
[----:B------:R-:W-:Y:S01]  /*4c60*/  IMAD.U32 R85, R80, 0x10000, RZ ;  /* 0x0001000050557824 */ /* 0x000fe200078e00ff */
[----:B------:R-:W-:Y:S01]  /*4c70*/  PRMT R76, R162, 0x5410, R76 ;  /* 0x00005410a24c7816 */ /* 0x000fe2000000004c */
[CC--:B------:R-:W-:Y:S01]  /*4c80*/  FMUL.FTZ R88, R46.reuse, R84.reuse ;  /* 0x000000542e587220 */ /* 0x0c0fe20000410000 */
[C---:B------:R-:W-:Y:S01]  /*4c90*/  LOP3.LUT R45, R77.reuse, 0xffff0000, RZ, 0xc0, !PT ;  /* 0xffff00004d2d7812 */ /* 0x040fe200078ec0ff */
[----:B------:R-:W-:Y:S01]  /*4ca0*/  FMUL.FTZ R46, R46, R85 ;  /* 0x000000552e2e7220 */ /* 0x000fe20000410000 */
[----:B------:R-:W-:Y:S01]  /*4cb0*/  LOP3.LUT R82, R76, 0xffff0000, RZ, 0xc0, !PT ;  /* 0xffff00004c527812 */ /* 0x000fe200078ec0ff */
[----:B------:R-:W-:Y:S01]  /*4cc0*/  IMAD.U32 R77, R77, 0x10000, RZ ;  /* 0x000100004d4d7824 */ /* 0x000fe200078e00ff */
[----:B------:R-:W-:Y:S01]  /*4cd0*/  LOP3.LUT R44, R44, 0xffff0000, RZ, 0xc0, !PT ;  /* 0xffff00002c2c7812 */ /* 0x000fe200078ec0ff */
[----:B------:R-:W-:Y:S01]  /*4ce0*/  FMUL.FTZ R86, R87, R45 ;  /* 0x0000002d57567220 */ /* 0x000fe20000410000 */
[----:B------:R-:W-:Y:S01]  /*4cf0*/  LOP3.LUT R78, R47, 0xffff0000, RZ, 0xc0, !PT ;  /* 0xffff00002f4e7812 */ /* 0x000fe200078ec0ff */
[----:B------:R-:W-:Y:S01]  /*4d00*/  IMAD.U32 R76, R76, 0x10000, RZ ;  /* 0x000100004c4c7824 */ /* 0x000fe200078e00ff */
[----:B------:R-:W-:Y:S01]  /*4d10*/  LOP3.LUT R163, R163, 0xffff0000, RZ, 0xc0, !PT ;  /* 0xffff0000a3a37812 */ /* 0x000fe200078ec0ff */
[C---:B------:R-:W-:Y:S01]  /*4d20*/  FFMA.FTZ R88, R79.reuse, R85, -R88 ;  /* 0x000000554f587223 */ /* 0x040fe20000010858 */
[----:B------:R-:W-:Y:S01]  /*4d30*/  LOP3.LUT R80, R80, 0xffff0000, RZ, 0xc0, !PT ;  /* 0xffff000050507812 */ /* 0x000fe200078ec0ff */
[----:B------:R-:W-:Y:S01]  /*4d40*/  FFMA.FTZ R79, R79, R84, R46 ;  /* 0x000000544f4f7223 */ /* 0x000fe2000001002e */
[-C--:B------:R-:W-:Y:S01]  /*4d50*/  FMUL.FTZ R87, R87, R82.reuse ;  /* 0x0000005257577220 */ /* 0x080fe20000410000 */
[----:B------:R-:W-:Y:S01]  /*4d60*/  FFMA.FTZ R86, R81, R82, -R86 ;  /* 0x0000005251567223 */ /* 0x000fe20000010856 */
[----:B------:R-:W-:Y:S01]  /*4d70*/  FMUL.FTZ R46, R44, R77 ;  /* 0x0000004d2c2e7220 */ /* 0x000fe20000410000 */
[----:B------:R-:W-:-:S02]  /*4d80*/  IMAD.U32 R47, R47, 0x10000, RZ ;  /* 0x000100002f2f7824 */ /* 0x000fc400078e00ff */
[----:B------:R-:W-:Y:S01]  /*4d90*/  FMUL.FTZ R82, R78, R163 ;  /* 0x000000a34e527220 */ /* 0x000fe20000410000 */
[----:B------:R-:W-:Y:S01]  /*4da0*/  FMUL.FTZ R44, R44, R76 ;  /* 0x0000004c2c2c7220 */ /* 0x000fe20000410000 */
[----:B------:R-:W-:Y:S01]  /*4db0*/  FMUL.FTZ R78, R78, R80 ;  /* 0x000000504e4e7220 */ /* 0x000fe20000410000 */
[----:B------:R-:W-:Y:S01]  /*4dc0*/  FFMA.FTZ R46, R83, R76, -R46 ;  /* 0x0000004c532e7223 */ /* 0x000fe2000001082e */
[----:B------:R-:W-:Y:S01]  /*4dd0*/  FFMA.FTZ R80, R47, R80, -R82 ;  /* 0x000000502f507223 */ /* 0x000fe20000010852 */
[----:B------:R-:W-:Y:S01]  /*4de0*/  FFMA.FTZ R77, R83, R77, R44 ;  /* 0x0000004d534d7223 */ /* 0x000fe2000001002c */
[----:B------:R-:W-:Y:S01]  /*4df0*/  FFMA.FTZ R87, R81, R45, R87 ;  /* 0x0000002d51577223 */ /* 0x000fe20000010057 */
[----:B------:R-:W-:Y:S01]  /*4e00*/  FFMA.FTZ R47, R47, R163, R78 ;  /* 0x000000a32f2f7223 */ /* 0x000fe2000001004e */
[----:B------:R-:W-:Y:S02]  /*4e10*/  F2FP.BF16.F32.PACK_AB R88, R79, R88 ;  /* 0x000000584f58723e */ /* 0x000fe400000010ff */
[----:B------:R-:W-:-:S02]  /*4e20*/  F2FP.BF16.F32.PACK_AB R44, R77, R46 ;  /* 0x0000002e4d2c723e */ /* 0x000fc400000010ff */
[----:B------:R-:W-:Y:S01]  /*4e30*/  F2FP.BF16.F32.PACK_AB R45, R87, R86 ;  /* 0x00000056572d723e */ /* 0x000fe200000010ff */
[----:B------:R-:W-:Y:S01]  /*4e40*/  IMAD.MOV.U32 R46, RZ, RZ, R88 ;  /* 0x000000ffff2e7224 */ /* 0x000fe200078e0058 */
[----:B------:R-:W-:-:S07]  /*4e50*/  F2FP.BF16.F32.PACK_AB R47, R47, R80 ;  /* 0x000000502f2f723e */ /* 0x000fce00000010ff */
.L_x_666:
[----:B------:R-:W-:Y:S05]  /*4e60*/  BSYNC B2 ;  /* 0x0000000000027941 */ /* 0x000fea0003800000 */
.L_x_665:
[----:B--2---:R1:W-:Y:S02]  /*4e70*/  STG.E.128 desc[UR60][R50.64+0x140], R44 ;  /* 0x0001402c32007986 */ /* 0x0043e4000c101d3c */
.L_x_644:
[----:B------:R-:W-:Y:S05]  /*4e80*/  BSYNC B1 ;  /* 0x0000000000017941 */ /* 0x000fea0003800000 */
.L_x_643:
[----:B------:R-:W-:Y:S05]  /*4e90*/  @P4 BRA `(.L_x_667) ;  /* 0x0000005400844947 */ /* 0x000fea0003800000 */
        /* <DEDUP_REMOVED lines=9> */
[--C-:B------:R-:W-:Y:S02]  /*4f30*/  SHF.R.U64 R51, R72, 0x10, R73.reuse ;  /* 0x0000001048337819 */ /* 0x100fe40000001249 */
[----:B------:R-:W-:Y:S02]  /*4f40*/  SHF.R.U32.HI R76, RZ, 0x10, R73 ;  /* 0x00000010ff4c7819 */ /* 0x000fe40000011649 */
[----:B------:R-:W-:Y:S02]  /*4f50*/  SHF.R.U32.HI R73, RZ, 0x10, R75 ;  /* 0x00000010ff497819 */ /* 0x000fe4000001164b */
[----:B------:R-:W-:Y:S01]  /*4f60*/  PRMT R75, R164, 0x5410, R77 ;  /* 0x00005410a44b7816 */ /* 0x000fe2000000004d */
[----:B------:R-:W-:Y:S01]  /*4f70*/  IMAD.U32 R77, R45, 0x10000, RZ ;  /* 0x000100002d4d7824 */ /* 0x000fe200078e00ff */
[----:B------:R-:W-:-:S02]  /*4f80*/  PRMT R51, R160, 0x5432, R51 ;  /* 0x00005432a0337816 */ /* 0x000fc40000000033 */
[----:B------:R-:W-:Y:S02]  /*4f90*/  PRMT R74, R161, 0x5410, R76 ;  /* 0x00005410a14a7816 */ /* 0x000fe4000000004c */
[----:B------:R-:W-:Y:S01]  /*4fa0*/  LOP3.LUT R76, R45, 0xffff0000, RZ, 0xc0, !PT ;  /* 0xffff00002d4c7812 */ /* 0x000fe200078ec0ff */
[----:B------:R-:W-:Y:S01]  /*4fb0*/  IMAD.U32 R45, R44, 0x10000, RZ ;  /* 0x000100002c2d7824 */ /* 0x000fe200078e00ff */
[----:B------:R-:W-:Y:S01]  /*4fc0*/  LOP3.LUT R80, R75, 0xffff0000, RZ, 0xc0, !PT ;  /* 0xffff00004b507812 */ /* 0x000fe200078ec0ff */
[----:B------:R-:W-:Y:S01]  /*4fd0*/  IMAD.U32 R79, R74, 0x10000, RZ ;  /* 0x000100004a4f7824 */ /* 0x000fe200078e00ff */
[----:B------:R-:W-:Y:S01]  /*4fe0*/  LOP3.LUT R78, R51, 0xffff0000, RZ, 0xc0, !PT ;  /* 0xffff0000334e7812 */ /* 0x000fe200078ec0ff */
[----:B------:R-:W-:Y:S01]  /*4ff0*/  IMAD.U32 R75, R75, 0x10000, RZ ;  /* 0x000100004b4b7824 */ /* 0x000fe200078e00ff */
[----:B------:R-:W-:Y:S01]  /*5000*/  PRMT R164, R164, 0x5432, R73 ;  /* 0x00005432a4a47816 */ /* 0x000fe20000000049 */
[----:B------:R-:W-:Y:S01]  /*5010*/  FMUL.FTZ R82, R76, R80 ;  /* 0x000000504c527220 */ /* 0x000fe20000410000 */
[----:B------:R-:W-:Y:S01]  /*5020*/  LOP3.LUT R72, R46, 0xffff0000, RZ, 0xc0, !PT ;  /* 0xffff00002e487812 */ /* 0x000fe200078ec0ff */
[----:B------:R-:W-:Y:S01]  /*5030*/  FMUL.FTZ R81, R76, R78 ;  /* 0x0000004e4c517220 */ /* 0x000fe20000410000 */
[----:B------:R-:W-:Y:S01]  /*5040*/  LOP3.LUT R76, R44, 0xffff0000, RZ, 0xc0, !PT ;  /* 0xffff00002c4c7812 */ /* 0x000fe200078ec0ff */
[----:B------:R-:W-:-:S02]  /*5050*/  IMAD.U32 R73, R164, 0x10000, RZ ;  /* 0x00010000a4497824 */ /* 0x000fc400078e00ff */
[C---:B------:R-:W-:Y:S01]  /*5060*/  FFMA.FTZ R44, R77.reuse, R78, -R82 ;  /* 0x0000004e4d2c7223 */ /* 0x040fe20000010852 */
[----:B------:R-:W-:Y:S01]  /*5070*/  FFMA.FTZ R77, R77, R80, R81 ;  /* 0x000000504d4d7223 */ /* 0x000fe20000010051 */
[----:B------:R-:W-:Y:S01]  /*5080*/  LOP3.LUT R46, R47, 0xffff0000, RZ, 0xc0, !PT ;  /* 0xffff00002f2e7812 */ /* 0x000fe200078ec0ff */
[C---:B------:R-:W-:Y:S01]  /*5090*/  FMUL.FTZ R83, R72.reuse, R73 ;  /* 0x0000004948537220 */ /* 0x040fe20000410000 */
[-C--:B------:R-:W-:Y:S01]  /*50a0*/  FMUL.FTZ R81, R72, R79.reuse ;  /* 0x0000004f48517220 */ /* 0x080fe20000410000 */
[----:B------:R-:W-:Y:S01]  /*50b0*/  LOP3.LUT R164, R164, 0xffff0000, RZ, 0xc0, !PT ;  /* 0xffff0000a4a47812 */ /* 0x000fe200078ec0ff */
[----:B------:R-:W-:Y:S01]  /*50c0*/  IMAD.U32 R51, R51, 0x10000, RZ ;  /* 0x0001000033337824 */ /* 0x000fe200078e00ff */
[----:B------:R-:W-:Y:S01]  /*50d0*/  LOP3.LUT R74, R74, 0xffff0000, RZ, 0xc0, !PT ;  /* 0xffff00004a4a7812 */ /* 0x000fe200078ec0ff */
[C---:B------:R-:W-:Y:S01]  /*50e0*/  FFMA.FTZ R72, R50.reuse, R79, -R83 ;  /* 0x0000004f32487223 */ /* 0x040fe20000010853 */
[----:B------:R-:W-:Y:S01]  /*50f0*/  FFMA.FTZ R81, R50, R73, R81 ;  /* 0x0000004932517223 */ /* 0x000fe20000010051 */
[----:B------:R-:W-:Y:S01]  /*5100*/  FMUL.FTZ R50, R46, R164 ;  /* 0x000000a42e327220 */ /* 0x000fe20000410000 */
[----:B------:R-:W-:-:S02]  /*5110*/  IMAD.U32 R47, R47, 0x10000, RZ ;  /* 0x000100002f2f7824 */ /* 0x000fc400078e00ff */
[-C--:B------:R-:W-:Y:S01]  /*5120*/  FMUL.FTZ R73, R46, R74.reuse ;  /* 0x0000004a2e497220 */ /* 0x080fe20000410000 */
[C---:B------:R-:W-:Y:S01]  /*5130*/  FMUL.FTZ R46, R76.reuse, R75 ;  /* 0x0000004b4c2e7220 */ /* 0x040fe20000410000 */
[-C--:B------:R-:W-:Y:S01]  /*5140*/  FMUL.FTZ R76, R76, R51.reuse ;  /* 0x000000334c4c7220 */ /* 0x080fe20000410000 */
[C---:B------:R-:W-:Y:S01]  /*5150*/  FFMA.FTZ R50, R47.reuse, R74, -R50 ;  /* 0x0000004a2f327223 */ /* 0x040fe20000010832 */
[----:B------:R-:W-:Y:S01]  /*5160*/  FFMA.FTZ R73, R47, R164, R73 ;  /* 0x000000a42f497223 */ /* 0x000fe20000010049 */
[C---:B------:R-:W-:Y:S01]  /*5170*/  FFMA.FTZ R46, R45.reuse, R51, -R46 ;  /* 0x000000332d2e7223 */ /* 0x040fe2000001082e */
[----:B------:R-:W-:Y:S01]  /*5180*/  FFMA.FTZ R45, R45, R75, R76 ;  /* 0x0000004b2d2d7223 */ /* 0x000fe2000001004c */
[----:B------:R-:W-:Y:S02]  /*5190*/  F2FP.BF16.F32.PACK_AB R77, R77, R44 ;  /* 0x0000002c4d4d723e */ /* 0x000fe400000010ff */
[----:B------:R-:W-:Y:S02]  /*51a0*/  F2FP.BF16.F32.PACK_AB R72, R81, R72 ;  /* 0x000000485148723e */ /* 0x000fe400000010ff */
[----:B------:R-:W-:Y:S01]  /*51b0*/  F2FP.BF16.F32.PACK_AB R44, R45, R46 ;  /* 0x0000002e2d2c723e */ /* 0x000fe200000010ff */
[----:B------:R-:W-:Y:S01]  /*51c0*/  IMAD.MOV.U32 R45, RZ, RZ, R77 ;  /* 0x000000ffff2d7224 */ /* 0x000fe200078e004d */
[----:B------:R-:W-:Y:S01]  /*51d0*/  F2FP.BF16.F32.PACK_AB R47, R73, R50 ;  /* 0x00000032492f723e */ /* 0x000fe200000010ff */
[----:B------:R-:W-:-:S07]  /*51e0*/  IMAD.MOV.U32 R46, RZ, RZ, R72 ;  /* 0x000000ffff2e7224 */ /* 0x000fce00078e0048 */
.L_x_671:
[----:B------:R-:W-:Y:S05]  /*51f0*/  BSYNC B2 ;  /* 0x0000000000027941 */ /* 0x000fea0003800000 */
.L_x_670:
[----:B--2---:R1:W-:Y:S02]  /*5200*/  STG.E.128 desc[UR60][R48.64], R44 ;  /* 0x0000002c30007986 */ /* 0x0043e4000c101d3c */
.L_x_669:
[----:B------:R-:W-:Y:S05]  /*5210*/  BSYNC B1 ;  /* 0x0000000000017941 */ /* 0x000fea0003800000 */
.L_x_668:
        /* <DEDUP_REMOVED lines=16> */
[----:B------:R-:W-:Y:S02]  /*5320*/  PRMT R159, R159, 0x5432, R72 ;  /* 0x000054329f9f7816 */ /* 0x000fe40000000048 */
[----:B------:R-:W-:Y:S01]  /*5330*/  LOP3.LUT R68, R45, 0xffff0000, RZ, 0xc0, !PT ;  /* 0xffff00002d447812 */ /* 0x000fe200078ec0ff */
[----:B------:R-:W-:Y:S01]  /*5340*/  IMAD.U32 R74, R161, 0x10000, RZ ;  /* 0x00010000a14a7824 */ /* 0x000fe200078e00ff */
[----:B------:R-:W-:Y:S01]  /*5350*/  LOP3.LUT R73, R160, 0xffff0000, RZ, 0xc0, !PT ;  /* 0xffff0000a0497812 */ /* 0x000fe200078ec0ff */
[----:B------:R-:W-:Y:S01]  /*5360*/  IMAD.U32 R72, R159, 0x10000, RZ ;  /* 0x000100009f487824 */ /* 0x000fe200078e00ff */
[----:B------:R-:W-:Y:S01]  /*5370*/  LOP3.LUT R69, R46, 0xffff0000, RZ, 0xc0, !PT ;  /* 0xffff00002e457812 */ /* 0x000fe200078ec0ff */
[----:B------:R-:W-:Y:S01]  /*5380*/  IMAD.U32 R45, R44, 0x10000, RZ ;  /* 0x000100002c2d7824 */ /* 0x000fe200078e00ff */
[----:B------:R-:W-:Y:S01]  /*5390*/  LOP3.LUT R71, R70, 0xffff0000, RZ, 0xc0, !PT ;  /* 0xffff000046477812 */ /* 0x000fe200078ec0ff */
[C---:B------:R-:W-:Y:S01]  /*53a0*/  FMUL.FTZ R76, R68.reuse, R73 ;  /* 0x00000049444c7220 */ /* 0x040fe20000410000 */
[----:B------:R-:W-:Y:S01]  /*53b0*/  LOP3.LUT R46, R47, 0xffff0000, RZ, 0xc0, !PT ;  /* 0xffff00002f2e7812 */ /* 0x000fe200078ec0ff */
[----:B------:R-:W-:Y:S01]  /*53c0*/  FMUL.FTZ R75, R69, R74 ;  /* 0x0000004a454b7220 */ /* 0x000fe20000410000 */
[----:B------:R-:W-:Y:S01]  /*53d0*/  LOP3.LUT R161, R161, 0xffff0000, RZ, 0xc0, !PT ;  /* 0xffff0000a1a17812 */ /* 0x000fe200078ec0ff */
[----:B------:R-:W-:Y:S01]  /*53e0*/  FMUL.FTZ R68, R68, R71 ;  /* 0x0000004744447220 */ /* 0x000fe20000410000 */
[----:B------:R-:W-:Y:S01]  /*53f0*/  LOP3.LUT R159, R159, 0xffff0000, RZ, 0xc0, !PT ;  /* 0xffff00009f9f7812 */ /* 0x000fe200078ec0ff */
[----:B------:R-:W-:Y:S01]  /*5400*/  FMUL.FTZ R69, R69, R72 ;  /* 0x0000004845457220 */ /* 0x000fe20000410000 */
[----:B------:R-:W-:Y:S01]  /*5410*/  LOP3.LUT R44, R44, 0xffff0000, RZ, 0xc0, !PT ;  /* 0xffff00002c2c7812 */ /* 0x000fe200078ec0ff */
[----:B------:R-:W-:-:S02]  /*5420*/  IMAD.U32 R160, R160, 0x10000, RZ ;  /* 0x00010000a0a07824 */ /* 0x000fc400078e00ff */
[C---:B------:R-:W-:Y:S01]  /*5430*/  FFMA.FTZ R73, R51.reuse, R73, R68 ;  /* 0x0000004933497223 */ /* 0x040fe20000010044 */
[----:B------:R-:W-:Y:S02]  /*5440*/  IMAD.U32 R70, R70, 0x10000, RZ ;  /* 0x0001000046467824 */ /* 0x000fe400078e00ff */
[----:B------:R-:W-:Y:S01]  /*5450*/  FFMA.FTZ R75, R50, R72, -R75 ;  /* 0x00000048324b7223 */ /* 0x000fe2000001084b */
[----:B------:R-:W-:Y:S01]  /*5460*/  FFMA.FTZ R76, R51, R71, -R76 ;  /* 0x00000047334c7223 */ /* 0x000fe2000001084c */
[C---:B------:R-:W-:Y:S01]  /*5470*/  FMUL.FTZ R68, R46.reuse, R161 ;  /* 0x000000a12e447220 */ /* 0x040fe20000410000 */
[-C--:B------:R-:W-:Y:S01]  /*5480*/  FMUL.FTZ R72, R46, R159.reuse ;  /* 0x0000009f2e487220 */ /* 0x080fe20000410000 */
[----:B------:R-:W-:Y:S02]  /*5490*/  IMAD.U32 R47, R47, 0x10000, RZ ;  /* 0x000100002f2f7824 */ /* 0x000fe400078e00ff */
[----:B------:R-:W-:Y:S01]  /*54a0*/  FFMA.FTZ R50, R50, R74, R69 ;  /* 0x0000004a32327223 */ /* 0x000fe20000010045 */
        /* <DEDUP_REMOVED lines=10> */
[----:B------:R-:W-:-:S07]  /*5550*/  F2FP.BF16.F32.PACK_AB R47, R47, R68 ;  /* 0x000000442f2f723e */ /* 0x000fce00000010ff */
.L_x_675:
[----:B------:R-:W-:Y:S05]  /*5560*/  BSYNC B2 ;  /* 0x0000000000027941 */ /* 0x000fea0003800000 */
.L_x_674:
[----:B--2---:R1:W-:Y:S02]  /*5570*/  STG.E.128 desc[UR60][R48.64+0x40], R44 ;  /* 0x0000402c30007986 */ /* 0x0043e4000c101d3c */
.L_x_673:
[----:B------:R-:W-:Y:S05]  /*5580*/  BSYNC B1 ;  /* 0x0000000000017941 */ /* 0x000fea0003800000 */
.L_x_672:
        /* <DEDUP_REMOVED lines=12> */
[----:B------:R-:W-:Y:S02]  /*5650*/  PRMT R66, R157, 0x5410, R68 ;  /* 0x000054109d427816 */ /* 0x000fe40000000044 */
        /* <DEDUP_REMOVED lines=10> */
[C---:B------:R-:W-:Y:S01]  /*5700*/  IMAD.U32 R46, R47.reuse, 0x10000, RZ ;  /* 0x000100002f2e7824 */ /* 0x040fe200078e00ff */
[----:B------:R-:W-:Y:S01]  /*5710*/  LOP3.LUT R65, R47, 0xffff0000, RZ, 0xc0, !PT ;  /* 0xffff00002f417812 */ /* 0x000fe200078ec0ff */
[----:B------:R-:W-:-:S02]  /*5720*/  IMAD.U32 R47, R45, 0x10000, RZ ;  /* 0x000100002d2f7824 */ /* 0x000fc400078e00ff */
[----:B------:R-:W-:Y:S01]  /*5730*/  FMUL.FTZ R72, R50, R70 ;  /* 0x0000004632487220 */ /* 0x000fe20000410000 */
[----:B------:R-:W-:Y:S02]  /*5740*/  IMAD.U32 R45, R44, 0x10000, RZ ;  /* 0x000100002c2d7824 */ /* 0x000fe400078e00ff */
[----:B------:R-:W-:Y:S01]  /*5750*/  FMUL.FTZ R73, R50, R67 ;  /* 0x0000004332497220 */ /* 0x000fe20000410000 */
[----:B------:R-:W-:Y:S01]  /*5760*/  LOP3.LUT R44, R44, 0xffff0000, RZ, 0xc0, !PT ;  /* 0xffff00002c2c7812 */ /* 0x000fe200078ec0ff */
[----:B------:R-:W-:Y:S01]  /*5770*/  FMUL.FTZ R50, R64, R71 ;  /* 0x0000004740327220 */ /* 0x000fe20000410000 */
[----:B------:R-:W-:Y:S01]  /*5780*/  LOP3.LUT R158, R158, 0xffff0000, RZ, 0xc0, !PT ;  /* 0xffff00009e9e7812 */ /* 0x000fe200078ec0ff */
[----:B------:R-:W-:Y:S01]  /*5790*/  IMAD.U32 R66, R66, 0x10000, RZ ;  /* 0x0001000042427824 */ /* 0x000fe200078e00ff */
[----:B------:R-:W-:Y:S01]  /*57a0*/  LOP3.LUT R157, R157, 0xffff0000, RZ, 0xc0, !PT ;  /* 0xffff00009d9d7812 */ /* 0x000fe200078ec0ff */
[----:B------:R-:W-:Y:S01]  /*57b0*/  FMUL.FTZ R64, R64, R68 ;  /* 0x0000004440407220 */ /* 0x000fe20000410000 */
[C---:B------:R-:W-:Y:S01]  /*57c0*/  FFMA.FTZ R72, R47.reuse, R67, -R72 ;  /* 0x000000432f487223 */ /* 0x040fe20000010848 */
[----:B------:R-:W-:Y:S01]  /*57d0*/  FFMA.FTZ R73, R47, R70, R73 ;  /* 0x000000462f497223 */ /* 0x000fe20000010049 */
[----:B------:R-:W-:Y:S01]  /*57e0*/  FFMA.FTZ R68, R51, R68, -R50 ;  /* 0x0000004433447223 */ /* 0x000fe20000010832 */
[C---:B------:R-:W-:Y:S01]  /*57f0*/  FMUL.FTZ R47, R65.reuse, R158 ;  /* 0x0000009e412f7220 */ /* 0x040fe20000410000 */
[C---:B------:R-:W-:Y:S01]  /*5800*/  FMUL.FTZ R50, R44.reuse, R69 ;  /* 0x000000452c327220 */ /* 0x040fe20000410000 */
[-C--:B------:R-:W-:Y:S01]  /*5810*/  FMUL.FTZ R65, R65, R157.reuse ;  /* 0x0000009d41417220 */ /* 0x080fe20000410000 */
[-C--:B------:R-:W-:Y:S01]  /*5820*/  FMUL.FTZ R44, R44, R66.reuse ;  /* 0x000000422c2c7220 */ /* 0x080fe20000410000 */
[C---:B------:R-:W-:Y:S01]  /*5830*/  FFMA.FTZ R47, R46.reuse, R157, -R47 ;  /* 0x0000009d2e2f7223 */ /* 0x040fe2000001082f */
[C---:B------:R-:W-:Y:S01]  /*5840*/  FFMA.FTZ R50, R45.reuse, R66, -R50 ;  /* 0x000000422d327223 */ /* 0x040fe20000010832 */
[----:B------:R-:W-:Y:S01]  /*5850*/  FFMA.FTZ R46, R46, R158, R65 ;  /* 0x0000009e2e2e7223 */ /* 0x000fe20000010041 */
[----:B------:R-:W-:Y:S01]  /*5860*/  FFMA.FTZ R45, R45, R69, R44 ;  /* 0x000000452d2d7223 */ /* 0x000fe2000001002c */
[----:B------:R-:W-:Y:S01]  /*5870*/  FFMA.FTZ R51, R51, R71, R64 ;  /* 0x0000004733337223 */ /* 0x000fe20000010040 */
[----:B------:R-:W-:-:S02]  /*5880*/  F2FP.BF16.F32.PACK_AB R72, R73, R72 ;  /* 0x000000484948723e */ /* 0x000fc400000010ff */
[----:B------:R-:W-:Y:S02]  /*5890*/  F2FP.BF16.F32.PACK_AB R47, R46, R47 ;  /* 0x0000002f2e2f723e */ /* 0x000fe400000010ff */
[----:B------:R-:W-:Y:S01]  /*58a0*/  F2FP.BF16.F32.PACK_AB R44, R45, R50 ;  /* 0x000000322d2c723e */ /* 0x000fe200000010ff */
[----:B------:R-:W-:Y:S01]  /*58b0*/  IMAD.MOV.U32 R45, RZ, RZ, R72 ;  /* 0x000000ffff2d7224 */ /* 0x000fe200078e0048 */
[----:B------:R-:W-:-:S07]  /*58c0*/  F2FP.BF16.F32.PACK_AB R46, R51, R68 ;  /* 0x00000044332e723e */ /* 0x000fce00000010ff */
.L_x_679:
[----:B------:R-:W-:Y:S05]  /*58d0*/  BSYNC B2 ;  /* 0x0000000000027941 */ /* 0x000fea0003800000 */
.L_x_678:
[----:B--2---:R1:W-:Y:S02]  /*58e0*/  STG.E.128 desc[UR60][R48.64+0x80], R44 ;  /* 0x0000802c30007986 */ /* 0x0043e4000c101d3c */
.L_x_677:
[----:B------:R-:W-:Y:S05]  /*58f0*/  BSYNC B1 ;  /* 0x0000000000017941 */ /* 0x000fea0003800000 */
.L_x_676:
        /* <DEDUP_REMOVED lines=9> */
[----:B------:R-:W-:Y:S01]  /*5990*/  SHF.R.U64 R66, R60, 0x10, R61 ;  /* 0x000000103c427819 */ /* 0x000fe2000000123d */
[----:B------:R-:W-:Y:S01]  /*59a0*/  IMAD.U32 R60, R47, 0x10000, RZ ;  /* 0x000100002f3c7824 */ /* 0x000fe200078e00ff */
[----:B------:R-:W-:Y:S02]  /*59b0*/  SHF.R.U32.HI R63, RZ, 0x10, R63 ;  /* 0x00000010ff3f7819 */ /* 0x000fe4000001163f */
[----:B------:R-:W-:Y:S02]  /*59c0*/  SHF.R.U32.HI R64, RZ, 0x10, R61 ;  /* 0x00000010ff407819 */ /* 0x000fe4000001163d */
[----:B------:R-:W-:Y:S02]  /*59d0*/  PRMT R65, R156, 0x5410, R65 ;  /* 0x000054109c417816 */ /* 0x000fe40000000041 */
[----:B------:R-:W-:-:S02]  /*59e0*/  PRMT R62, R149, 0x5410, R66 ;  /* 0x00005410953e7816 */ /* 0x000fc40000000042 */
[----:B------:R-:W-:Y:S02]  /*59f0*/  PRMT R156, R156, 0x5432, R63 ;  /* 0x000054329c9c7816 */ /* 0x000fe4000000003f */
[----:B------:R-:W-:Y:S02]  /*5a00*/  LOP3.LUT R61, R47, 0xffff0000, RZ, 0xc0, !PT ;  /* 0xffff00002f3d7812 */ /* 0x000fe400078ec0ff */
[----:B------:R-:W-:Y:S01]  /*5a10*/  PRMT R149, R149, 0x5432, R64 ;  /* 0x0000543295957816 */ /* 0x000fe20000000040 */
[----:B------:R-:W-:Y:S01]  /*5a20*/  IMAD.U32 R67, R156, 0x10000, RZ ;  /* 0x000100009c437824 */ /* 0x000fe200078e00ff */
[----:B------:R-:W-:Y:S02]  /*5a30*/  LOP3.LUT R47, R45, 0xffff0000, RZ, 0xc0, !PT ;  /* 0xffff00002d2f7812 */ /* 0x000fe400078ec0ff */
[----:B------:R-:W-:Y:S01]  /*5a40*/  LOP3.LUT R66, R65, 0xffff0000, RZ, 0xc0, !PT ;  /* 0xffff000041427812 */ /* 0x000fe200078ec0ff */
[----:B------:R-:W-:Y:S01]  /*5a50*/  IMAD.U32 R64, R149, 0x10000, RZ ;  /* 0x0001000095407824 */ /* 0x000fe200078e00ff */
[----:B------:R-:W-:Y:S01]  /*5a60*/  LOP3.LUT R63, R62, 0xffff0000, RZ, 0xc0, !PT ;  /* 0xffff00003e3f7812 */ /* 0x000fe200078ec0ff */
[----:B------:R-:W-:Y:S01]  /*5a70*/  IMAD.U32 R65, R65, 0x10000, RZ ;  /* 0x0001000041417824 */ /* 0x000fe200078e00ff */
[----:B------:R-:W-:Y:S01]  /*5a80*/  LOP3.LUT R51, R46, 0xffff0000, RZ, 0xc0, !PT ;  /* 0xffff00002e337812 */ /* 0x000fe200078ec0ff */
[----:B------:R-:W-:-:S02]  /*5a90*/  IMAD.U32 R46, R45, 0x10000, RZ ;  /* 0x000100002d2e7824 */ /* 0x000fc400078e00ff */
[C---:B------:R-:W-:Y:S01]  /*5aa0*/  FMUL.FTZ R69, R47.reuse, R66 ;  /* 0x000000422f457220 */ /* 0x040fe20000410000 */
[C---:B------:R-:W-:Y:S02]  /*5ab0*/  IMAD.U32 R45, R44.reuse, 0x10000, RZ ;  /* 0x000100002c2d7824 */ /* 0x040fe400078e00ff */
[----:B------:R-:W-:Y:S01]  /*5ac0*/  FMUL.FTZ R47, R47, R63 ;  /* 0x0000003f2f2f7220 */ /* 0x000fe20000410000 */
[----:B------:R-:W-:Y:S01]  /*5ad0*/  LOP3.LUT R44, R44, 0xffff0000, RZ, 0xc0, !PT ;  /* 0xffff00002c2c7812 */ /* 0x000fe200078ec0ff */
[C---:B------:R-:W-:Y:S01]  /*5ae0*/  FMUL.FTZ R71, R51.reuse, R67 ;  /* 0x0000004333477220 */ /* 0x040fe20000410000 */
[----:B------:R-:W-:Y:S01]  /*5af0*/  LOP3.LUT R156, R156, 0xffff0000, RZ, 0xc0, !PT ;  /* 0xffff00009c9c7812 */ /* 0x000fe200078ec0ff */
[----:B------:R-:W-:Y:S01]  /*5b00*/  FMUL.FTZ R51, R51, R64 ;  /* 0x0000004033337220 */ /* 0x000fe20000410000 */
[----:B------:R-:W-:Y:S01]  /*5b10*/  LOP3.LUT R149, R149, 0xffff0000, RZ, 0xc0, !PT ;  /* 0xffff000095957812 */ /* 0x000fe200078ec0ff */
[----:B------:R-:W-:Y:S02]  /*5b20*/  IMAD.U32 R62, R62, 0x10000, RZ ;  /* 0x000100003e3e7824 */ /* 0x000fe400078e00ff */
[C---:B------:R-:W-:Y:S01]  /*5b30*/  FFMA.FTZ R69, R46.reuse, R63, -R69 ;  /* 0x0000003f2e457223 */ /* 0x040fe20000010845 */
[----:B------:R-:W-:Y:S01]  /*5b40*/  FFMA.FTZ R66, R46, R66, R47 ;  /* 0x000000422e427223 */ /* 0x000fe2000001002f */
[----:B------:R-:W-:Y:S01]  /*5b50*/  FFMA.FTZ R71, R50, R64, -R71 ;  /* 0x0000004032477223 */ /* 0x000fe20000010847 */
[----:B------:R-:W-:Y:S01]  /*5b60*/  FMUL.FTZ R46, R44, R65 ;  /* 0x000000412c2e7220 */ /* 0x000fe20000410000 */
[----:B------:R-:W-:Y:S01]  /*5b70*/  FFMA.FTZ R50, R50, R67, R51 ;  /* 0x0000004332327223 */ /* 0x000fe20000010033 */
[C---:B------:R-:W-:Y:S01]  /*5b80*/  FMUL.FTZ R47, R61.reuse, R156 ;  /* 0x0000009c3d2f7220 */ /* 0x040fe20000410000 */
[-C--:B------:R-:W-:Y:S01]  /*5b90*/  FMUL.FTZ R44, R44, R62.reuse ;  /* 0x0000003e2c2c7220 */ /* 0x080fe20000410000 */
[-C--:B------:R-:W-:Y:S01]  /*5ba0*/  FMUL.FTZ R61, R61, R149.reuse ;  /* 0x000000953d3d7220 */ /* 0x080fe20000410000 */
[C---:B------:R-:W-:Y:S01]  /*5bb0*/  FFMA.FTZ R46, R45.reuse, R62, -R46 ;  /* 0x0000003e2d2e7223 */ /* 0x040fe2000001082e */
[C---:B------:R-:W-:Y:S01]  /*5bc0*/  FFMA.FTZ R47, R60.reuse, R149, -R47 ;  /* 0x000000953c2f7223 */ /* 0x040fe2000001082f */
[----:B------:R-:W-:Y:S01]  /*5bd0*/  FFMA.FTZ R45, R45, R65, R44 ;  /* 0x000000412d2d7223 */ /* 0x000fe2000001002c */
[----:B------:R-:W-:Y:S01]  /*5be0*/  FFMA.FTZ R60, R60, R156, R61 ;  /* 0x0000009c3c3c7223 */ /* 0x000fe2000001003d */
[----:B------:R-:W-:-:S02]  /*5bf0*/  F2FP.BF16.F32.PACK_AB R66, R66, R69 ;  /* 0x000000454242723e */ /* 0x000fc400000010ff */
[----:B------:R-:W-:Y:S02]  /*5c00*/  F2FP.BF16.F32.PACK_AB R50, R50, R71 ;  /* 0x000000473232723e */ /* 0x000fe400000010ff */
[----:B------:R-:W-:Y:S01]  /*5c10*/  F2FP.BF16.F32.PACK_AB R44, R45, R46 ;  /* 0x0000002e2d2c723e */ /* 0x000fe200000010ff */
[----:B------:R-:W-:Y:S01]  /*5c20*/  IMAD.MOV.U32 R45, RZ, RZ, R66 ;  /* 0x000000ffff2d7224 */ /* 0x000fe200078e0042 */
[----:B------:R-:W-:Y:S01]  /*5c30*/  F2FP.BF16.F32.PACK_AB R47, R60, R47 ;  /* 0x0000002f3c2f723e */ /* 0x000fe200000010ff */
[----:B------:R-:W-:-:S07]  /*5c40*/  IMAD.MOV.U32 R46, RZ, RZ, R50 ;  /* 0x000000ffff2e7224 */ /* 0x000fce00078e0032 */
.L_x_683:
[----:B------:R-:W-:Y:S05]  /*5c50*/  BSYNC B2 ;  /* 0x0000000000027941 */ /* 0x000fea0003800000 */
.L_x_682:
[----:B--2---:R1:W-:Y:S02]  /*5c60*/  STG.E.128 desc[UR60][R48.64+0xc0], R44 ;  /* 0x0000c02c30007986 */ /* 0x0043e4000c101d3c */
.L_x_681:
[----:B------:R-:W-:Y:S05]  /*5c70*/  BSYNC B1 ;  /* 0x0000000000017941 */ /* 0x000fea0003800000 */
.L_x_680:
        /* <DEDUP_REMOVED lines=31> */
[----:B------:R-:W-:Y:S01]  /*5e70*/  FMUL.FTZ R51, R51, R60 ;  /* 0x0000003c33337220 */ /* 0x000fe20000410000 */
[----:B------:R-:W-:Y:S01]  /*5e80*/  LOP3.LUT R131, R131, 0xffff0000, RZ, 0xc0, !PT ;  /* 0xffff000083837812 */ /* 0x000fe200078ec0ff */
[----:B------:R-:W-:Y:S01]  /*5e90*/  IMAD.U32 R58, R58, 0x10000, RZ ;  /* 0x000100003a3a7824 */ /* 0x000fe200078e00ff */
[----:B------:R-:W-:Y:S01]  /*5ea0*/  LOP3.LUT R147, R147, 0xffff0000, RZ, 0xc0, !PT ;  /* 0xffff000093937812 */ /* 0x000fe200078ec0ff */
[C---:B------:R-:W-:Y:S01]  /*5eb0*/  FFMA.FTZ R65, R46.reuse, R59, -R65 ;  /* 0x0000003b2e417223 */ /* 0x040fe20000010841 */
[----:B------:R-:W-:Y:S01]  /*5ec0*/  FFMA.FTZ R62, R46, R62, R47 ;  /* 0x0000003e2e3e7223 */ /* 0x000fe2000001002f */
[----:B------:R-:W-:Y:S01]  /*5ed0*/  FFMA.FTZ R67, R50, R60, -R67 ;  /* 0x0000003c32437223 */ /* 0x000fe20000010843 */
[----:B------:R-:W-:Y:S01]  /*5ee0*/  FMUL.FTZ R46, R44, R61 ;  /* 0x0000003d2c2e7220 */ /* 0x000fe20000410000 */
[----:B------:R-:W-:Y:S01]  /*5ef0*/  FFMA.FTZ R50, R50, R63, R51 ;  /* 0x0000003f32327223 */ /* 0x000fe20000010033 */
[-C--:B------:R-:W-:Y:S01]  /*5f00*/  FMUL.FTZ R44, R44, R58.reuse ;  /* 0x0000003a2c2c7220 */ /* 0x080fe20000410000 */
[C---:B------:R-:W-:Y:S01]  /*5f10*/  FMUL.FTZ R47, R57.reuse, R131 ;  /* 0x00000083392f7220 */ /* 0x040fe20000410000 */
[----:B------:R-:W-:Y:S01]  /*5f20*/  FMUL.FTZ R60, R57, R147 ;  /* 0x00000093393c7220 */ /* 0x000fe20000410000 */
        /* <DEDUP_REMOVED lines=10> */
.L_x_687:
[----:B------:R-:W-:Y:S05]  /*5fd0*/  BSYNC B2 ;  /* 0x0000000000027941 */ /* 0x000fea0003800000 */
.L_x_686:
[----:B--2---:R1:W-:Y:S02]  /*5fe0*/  STG.E.128 desc[UR60][R48.64+0x100], R44 ;  /* 0x0001002c30007986 */ /* 0x0043e4000c101d3c */
.L_x_685:
[----:B------:R-:W-:Y:S05]  /*5ff0*/  BSYNC B1 ;  /* 0x0000000000017941 */ /* 0x000fea0003800000 */
.L_x_684:
        /* <DEDUP_REMOVED lines=8> */
[----:B------:R-:W-:Y:S01]  /*6080*/  SHF.R.U32.HI R57, RZ, 0x10, R53 ;  /* 0x00000010ff397819 */ /* 0x000fe20000011635 */
[----:B------:R-:W-:Y:S01]  /*6090*/  IMAD.U32 R50, R46, 0x10000, RZ ;  /* 0x000100002e327824 */ /* 0x000fe200078e00ff */
[--C-:B------:R-:W-:Y:S02]  /*60a0*/  SHF.R.U64 R58, R54, 0x10, R55.reuse ;  /* 0x00000010363a7819 */ /* 0x100fe40000001237 */
[----:B------:R-:W-:Y:S02]  /*60b0*/  SHF.R.U32.HI R56, RZ, 0x10, R55 ;  /* 0x00000010ff387819 */ /* 0x000fe40000011637 */
[C---:B------:R-:W-:Y:S02]  /*60c0*/  PRMT R54, R92.reuse, 0x5410, R59 ;  /* 0x000054105c367816 */ /* 0x040fe4000000003b */
[----:B------:R-:W-:-:S02]  /*60d0*/  PRMT R92, R92, 0x5432, R57 ;  /* 0x000054325c5c7816 */ /* 0x000fc40000000039 */
[C---:B------:R-:W-:Y:S02]  /*60e0*/  PRMT R57, R93.reuse, 0x5410, R58 ;  /* 0x000054105d397816 */ /* 0x040fe4000000003a */
[----:B------:R-:W-:Y:S01]  /*60f0*/  PRMT R93, R93, 0x5432, R56 ;  /* 0x000054325d5d7816 */ /* 0x000fe20000000038 */
[----:B------:R-:W-:Y:S01]  /*6100*/  IMAD.U32 R56, R92, 0x10000, RZ ;  /* 0x000100005c387824 */ /* 0x000fe200078e00ff */
[----:B------:R-:W-:Y:S02]  /*6110*/  LOP3.LUT R53, R47, 0xffff0000, RZ, 0xc0, !PT ;  /* 0xffff00002f357812 */ /* 0x000fe400078ec0ff */
[----:B------:R-:W-:Y:S01]  /*6120*/  LOP3.LUT R47, R45, 0xffff0000, RZ, 0xc0, !PT ;  /* 0xffff00002d2f7812 */ /* 0x000fe200078ec0ff */
[----:B------:R-:W-:Y:S01]  /*6130*/  IMAD.U32 R59, R93, 0x10000, RZ ;  /* 0x000100005d3b7824 */ /* 0x000fe200078e00ff */
[C---:B------:R-:W-:Y:S01]  /*6140*/  LOP3.LUT R58, R57.reuse, 0xffff0000, RZ, 0xc0, !PT ;  /* 0xffff0000393a7812 */ /* 0x040fe200078ec0ff */
[----:B------:R-:W-:Y:S01]  /*6150*/  IMAD.U32 R57, R57, 0x10000, RZ ;  /* 0x0001000039397824 */ /* 0x000fe200078e00ff */
[C---:B------:R-:W-:Y:S01]  /*6160*/  LOP3.LUT R55, R54.reuse, 0xffff0000, RZ, 0xc0, !PT ;  /* 0xffff000036377812 */ /* 0x040fe200078ec0ff */
        /* <DEDUP_REMOVED lines=10> */
[----:B------:R-:W-:Y:S01]  /*6210*/  FFMA.FTZ R61, R46, R55, -R61 ;  /* 0x000000372e3d7223 */ /* 0x000fe2000001083d */
[----:B------:R-:W-:Y:S01]  /*6220*/  LOP3.LUT R92, R92, 0xffff0000, RZ, 0xc0, !PT ;  /* 0xffff00005c5c7812 */ /* 0x000fe200078ec0ff */
[----:B------:R-:W-:Y:S01]  /*6230*/  FFMA.FTZ R58, R46, R58, R47 ;  /* 0x0000003a2e3a7223 */ /* 0x000fe2000001002f */
[----:B------:R-:W-:Y:S01]  /*6240*/  FFMA.FTZ R63, R50, R56, -R63 ;  /* 0x00000038323f7223 */ /* 0x000fe2000001083f */
[----:B------:R-:W-:Y:S01]  /*6250*/  FMUL.FTZ R46, R44, R57 ;  /* 0x000000392c2e7220 */ /* 0x000fe20000410000 */
[----:B------:R-:W-:Y:S01]  /*6260*/  FFMA.FTZ R50, R50, R59, R51 ;  /* 0x0000003b32327223 */ /* 0x000fe20000010033 */
[----:B------:R-:W-:Y:S01]  /*6270*/  FMUL.FTZ R44, R44, R54 ;  /* 0x000000362c2c7220 */ /* 0x000fe20000410000 */
        /* <DEDUP_REMOVED lines=12> */
.L_x_689:
[----:B------:R-:W-:Y:S05]  /*6340*/  BSYNC B1 ;  /* 0x0000000000017941 */ /* 0x000fea0003800000 */
.L_x_688:
[----:B--2---:R1:W-:Y:S01]  /*6350*/  STG.E.128 desc[UR60][R48.64+0x140], R44 ;  /* 0x0001402c30007986 */ /* 0x0043e2000c101d3c */
[----:B------:R-:W-:Y:S05]  /*6360*/  BRA `(.L_x_667) ;  /* 0x0000004000507947 */ /* 0x000fea0003800000 */
.L_x_635:
        /* <DEDUP_REMOVED lines=19> */
[----:B------:R-:W-:Y:S02]  /*64a0*/  CS2R R52, SRZ ;  /* 0x0000000000347805 */ /* 0x000fe4000001ff00 */
[----:B------:R-:W-:Y:S01]  /*64b0*/  CS2R R66, SRZ ;  /* 0x0000000000427805 */ /* 0x000fe2000001ff00 */
[----:B------:R-:W-:Y:S01]  /*64c0*/  IMAD.X R45, R43, 0x1, R21, P2 ;  /* 0x000000012b2d7824 */ /* 0x000fe200010e0615 */
[----:B------:R-:W-:Y:S02]  /*64d0*/  LEA R68, P2, R44, UR4, 0x1 ;  /* 0x000000042c447c11 */ /* 0x000fe4000f8408ff */
[----:B------:R-:W-:-:S02]  /*64e0*/  CS2R R64, SRZ ;  /* 0x0000000000407805 */ /* 0x000fc4000001ff00 */
        /* <DEDUP_REMOVED lines=8> */
[----:B------:R-:W-:Y:S02]  /*6570*/  CS2R R48, SRZ ;  /* 0x0000000000307805 */ /* 0x000fe4000001ff00 */
[----:B------:R-:W-:Y:S02]  /*6580*/  CS2R R62, SRZ ;  /* 0x00000000003e7805 */ /* 0x000fe4000001ff00 */
[----:B------:R-:W-:-:S05]  /*6590*/  CS2R R60, SRZ ;  /* 0x00000000003c7805 */ /* 0x000fca000001ff00 */
[----:B------:R0:W5:Y:S04]  /*65a0*/  @!P2 LDG.E.128 R52, desc[UR60][R68.64] ;  /* 0x0000003c4434a981 */ /* 0x000168000c1e1d00 */
[----:B------:R0:W5:Y:S01]  /*65b0*/  @!P2 LDG.E.128 R64, desc[UR60][R72.64] ;  /* 0x0000003c4840a981 */ /* 0x000162000c1e1d00 */
[----:B------:R-:W-:Y:S02]  /*65c0*/  ISETP.GE.AND P2, PT, R0, R121, PT ;  /* 0x000000790000720c */ /* 0x000fe40003f46270 */
[----:B------:R-:W-:Y:S02]  /*65d0*/  CS2R R46, SRZ ;  /* 0x00000000002e7805 */ /* 0x000fe4000001ff00 */
[----:B------:R-:W-:Y:S02]  /*65e0*/  CS2R R44, SRZ ;  /* 0x00000000002c7805 */ /* 0x000fe4000001ff00 */
[----:B------:R-:W-:-:S02]  /*65f0*/  CS2R R58, SRZ ;  /* 0x00000000003a7805 */ /* 0x000fc4000001ff00 */
[----:B------:R-:W-:-:S05]  /*6600*/  CS2R R56, SRZ ;  /* 0x0000000000387805 */ /* 0x000fca000001ff00 */
[----:B------:R0:W5:Y:S04]  /*6610*/  @!P2 LDG.E.128 R48, desc[UR60][R68.64+0x40] ;  /* 0x0000403c4430a981 */ /* 0x000168000c1e1d00 */
[----:B------:R0:W5:Y:S01]  /*6620*/  @!P2 LDG.E.128 R60, desc[UR60][R72.64+0x40] ;  /* 0x0000403c483ca981 */ /* 0x000162000c1e1d00 */
[----:B------:R-:W-:-:S13]  /*6630*/  ISETP.GE.AND P2, PT, R3, R121, PT ;  /* 0x000000790300720c */ /* 0x000fda0003f46270 */
[----:B------:R0:W5:Y:S04]  /*6640*/  @!P2 LDG.E.128 R44, desc[UR60][R68.64+0x80] ;  /* 0x0000803c442ca981 */ /* 0x000168000c1e1d00 */
[----:B------:R0:W5:Y:S02]  /*6650*/  @!P2 LDG.E.128 R56, desc[UR60][R72.64+0x80] ;  /* 0x0000803c4838a981 */ /* 0x000164000c1e1d00 */
.L_x_691:
[----:B------:R-:W-:Y:S05]  /*6660*/  BSYNC B1 ;  /* 0x0000000000017941 */ /* 0x000fea0003800000 */
.L_x_690:
[----:B------:R-:W-:Y:S01]  /*6670*/  ISETP.GE.AND P3, PT, R229, R42, PT ;  /* 0x0000002ae500720c */ /* 0x000fe20003f66270 */
[----:B------:R-:W-:Y:S01]  /*6680*/  BSSY B1, `(.L_x_692) ;  /* 0x000002e000017945 */ /* 0x000fe20003800000 */
[----:B0-----:R-:W-:Y:S02]  /*6690*/  CS2R R68, SRZ ;  /* 0x0000000000447805 */ /* 0x001fe4000001ff00 */
        /* <DEDUP_REMOVED lines=17> */
[----:B------:R-:W-:Y:S02]  /*67b0*/  IADD3.X R69, R21, R43, R11, P2, P5 ;  /* 0x0000002b15457210 */ /* 0x000fe400017ea40b */
[----:B------:R-:W-:Y:S02]  /*67c0*/  CS2R R90, SRZ ;  /* 0x00000000005a7805 */ /* 0x000fe4000001ff00 */
[----:B------:R-:W-:-:S02]  /*67d0*/  IADD3 R43, P2, P5, R110, R92, R10 ;  /* 0x0000005c6e2b7210 */ /* 0x000fc40007d5e00a */
[----:B------:R-:W-:Y:S02]  /*67e0*/  CS2R R88, SRZ ;  /* 0x0000000000587805 */ /* 0x000fe4000001ff00 */
        /* <DEDUP_REMOVED lines=23> */
.L_x_693:
[----:B------:R-:W-:Y:S05]  /*6960*/  BSYNC B1 ;  /* 0x0000000000017941 */ /* 0x000fea0003800000 */
.L_x_692:
[----:B------:R-:W2:Y:S01]  /*6970*/  LDL R43, [R1+0x1c] ;  /* 0x00001c00012b7983 */ /* 0x000ea20000100800 */
[----:B0-----:R-:W-:Y:S01]  /*6980*/  IMAD.MOV.U32 R92, RZ, RZ, R45 ;  /* 0x000000ffff5c7224 */ /* 0x001fe200078e002d */
[----:B------:R-:W-:Y:S01]  /*6990*/  PRMT R175, R98, 0x5410, R97 ;  /* 0x0000541062af7816 */ /* 0x000fe20000000061 */
[----:B------:R-:W-:Y:S02]  /*69a0*/  IMAD.MOV.U32 R93, RZ, RZ, R48 ;  /* 0x000000ffff5d7224 */ /* 0x000fe400078e0030 */
[----:B------:R-:W-:-:S03]  /*69b0*/  IMAD.MOV.U32 R94, RZ, RZ, R49 ;  /* 0x000000ffff5e7224 */ /* 0x000fc600078e0031 */
[----:B------:R-:W-:Y:S01]  /*69c0*/  PRMT R180, R180, 0x5410, R93 ;  /* 0x00005410b4b47816 */ /* 0x000fe2000000005d */
[----:B------:R-:W-:Y:S01]  /*69d0*/  IMAD.MOV.U32 R93, RZ, RZ, R52 ;  /* 0x000000ffff5d7224 */ /* 0x000fe200078e0034 */
[----:B------:R-:W-:Y:S01]  /*69e0*/  PRMT R183, R183, 0x5410, R94 ;  /* 0x00005410b7b77816 */ /* 0x000fe2000000005e */
[----:B------:R-:W-:-:S05]  /*69f0*/  IMAD.MOV.U32 R94, RZ, RZ, R53 ;  /* 0x000000ffff5e7224 */ /* 0x000fca00078e0035 */
[----:B------:R-:W-:Y:S01]  /*6a00*/  PRMT R166, R94, 0x5410, R93 ;  /* 0x000054105ea67816 */ /* 0x000fe2000000005d */
[----:B------:R-:W-:Y:S02]  /*6a10*/  IMAD.MOV.U32 R93, RZ, RZ, R58 ;  /* 0x000000ffff5d7224 */ /* 0x000fe400078e003a */
[----:B------:R-:W-:-:S05]  /*6a20*/  IMAD.MOV.U32 R94, RZ, RZ, R59 ;  /* 0x000000ffff5e7224 */ /* 0x000fca00078e003b */
[----:B------:R-:W-:Y:S01]  /*6a30*/  PRMT R177, R93, 0x5410, R94 ;  /* 0x000054105db17816 */ /* 0x000fe2000000005e */
[----:B------:R-:W-:Y:S02]  /*6a40*/  IMAD.MOV.U32 R94, RZ, RZ, R62 ;  /* 0x000000ffff5e7224 */ /* 0x000fe400078e003e */
[----:B------:R-:W-:-:S05]  /*6a50*/  IMAD.MOV.U32 R93, RZ, RZ, R63 ;  /* 0x000000ffff5d7224 */ /* 0x000fca00078e003f */
[----:B------:R-:W-:Y:S01]  /*6a60*/  PRMT R182, R182, 0x5410, R93 ;  /* 0x00005410b6b67816 */ /* 0x000fe2000000005d */
[----:B------:R-:W-:Y:S01]  /*6a70*/  IMAD.MOV.U32 R93, RZ, RZ, R64 ;  /* 0x000000ffff5d7224 */ /* 0x000fe200078e0040 */
[----:B--2---:R-:W-:Y:S01]  /*6a80*/  R2UR UR4, R43 ;  /* 0x000000002b0472ca */ /* 0x004fe200000e0000 */
[----:B------:R-:W-:-:S05]  /*6a90*/  IMAD.MOV.U32 R43, RZ, RZ, R44 ;  /* 0x000000ffff2b7224 */ /* 0x000fca00078e002c */
[----:B------:R-:W-:Y:S01]  /*6aa0*/  PRMT R176, R43, 0x5410, R92 ;  /* 0x000054102bb07816 */ /* 0x000fe2000000005c */
[----:B------:R-:W-:Y:S02]  /*6ab0*/  IMAD.MOV.U32 R43, RZ, RZ, R50 ;  /* 0x000000ffff2b7224 */ /* 0x000fe400078e0032 */
[----:B------:R-:W-:-:S03]  /*6ac0*/  IMAD.MOV.U32 R92, RZ, RZ, R51 ;  /* 0x000000ffff5c7224 */ /* 0x000fc600078e0033 */
[----:B------:R-:W-:Y:S01]  /*6ad0*/  PRMT R179, R179, 0x5410, R43 ;  /* 0x00005410b3b37816 */ /* 0x000fe2000000002b */
[----:B------:R-:W-:Y:S01]  /*6ae0*/  IMAD.MOV.U32 R43, RZ, RZ, R54 ;  /* 0x000000ffff2b7224 */ /* 0x000fe200078e0036 */
[----:B------:R-:W-:Y:S01]  /*6af0*/  PRMT R181, R181, 0x5410, R92 ;  /* 0x00005410b5b57816 */ /* 0x000fe2000000005c */
[----:B------:R-:W-:Y:S01]  /*6b00*/  IMAD.MOV.U32 R92, RZ, RZ, R55 ;  /* 0x000000ffff5c7224 */ /* 0x000fe200078e0037 */
[----:B------:R-:W-:Y:S01]  /*6b10*/  PRMT R179, R94, 0x7610, R179 ;  /* 0x000076105eb37816 */ /* 0x000fe200000000b3 */
[----:B------:R-:W-:Y:S01]  /*6b20*/  IMAD.MOV.U32 R94, RZ, RZ, R65 ;  /* 0x000000ffff5e7224 */ /* 0x000fe200078e0041 */
[----:B------:R-:W-:Y:S02]  /*6b30*/  UISETP.NE.AND UP0, UPT, UR4, 0x3, UPT ;  /* 0x000000030400788c */ /* 0x000fe4000bf05270 */
[----:B------:R-:W-:Y:S01]  /*6b40*/  PRMT R167, R92, 0x5410, R43 ;  /* 0x000054105ca77816 */ /* 0x000fe2000000002b */
[----:B------:R-:W-:Y:S02]  /*6b50*/  IMAD.MOV.U32 R92, RZ, RZ, R56 ;  /* 0x000000ffff5c7224 */ /* 0x000fe400078e0038 */
[----:B------:R-:W-:Y:S01]  /*6b60*/  IMAD.MOV.U32 R43, RZ, RZ, R57 ;  /* 0x000000ffff2b7224 */ /* 0x000fe200078e0039 */
[----:B------:R-:W-:-:S04]  /*6b70*/  PLOP3.LUT P2, PT, PT, PT, UP0, 0x80, 0x0 ;  /* 0x000000000000781c */ /* 0x000fc80003f4f008 */
[----:B------:R-:W-:Y:S01]  /*6b80*/  PRMT R178, R92, 0x5410, R43 ;  /* 0x000054105cb27816 */ /* 0x000fe2000000002b */
[----:B------:R-:W-:Y:S02]  /*6b90*/  IMAD.MOV.U32 R92, RZ, RZ, R60 ;  /* 0x000000ffff5c7224 */ /* 0x000fe400078e003c */
[----:B------:R-:W-:-:S03]  /*6ba0*/  IMAD.MOV.U32 R43, RZ, RZ, R61 ;  /* 0x000000ffff2b7224 */ /* 0x000fc600078e003d */
[----:B------:R-:W-:Y:S01]  /*6bb0*/  PRMT R180, R92, 0x7610, R180 ;  /* 0x000076105cb47816 */ /* 0x000fe200000000b4 */
[----:B------:R-:W-:Y:S01]  /*6bc0*/  IMAD.MOV.U32 R92, RZ, RZ, R67 ;  /* 0x000000ffff5c7224 */ /* 0x000fe200078e0043 */
[----:B------:R-:W-:Y:S01]  /*6bd0*/  PRMT R181, R43, 0x7610, R181 ;  /* 0x000076102bb57816 */ /* 0x000fe200000000b5 */
[----:B------:R-:W-:-:S03]  /*6be0*/  IMAD.MOV.U32 R43, RZ, RZ, R66 ;  /* 0x000000ffff2b7224 */ /* 0x000fc600078e0042 */
[----:B------:R-:W-:Y:S01]  /*6bf0*/  PRMT R169, R92, 0x5410, R94 ;  /* 0x000054105ca97816 */ /* 0x000fe2000000005e */
[----:B-----5:R-:W-:Y:S01]  /*6c00*/  IMAD.MOV.U32 R92, RZ, RZ, R68 ;  /* 0x000000ffff5c7224 */ /* 0x020fe200078e0044 */
[----:B------:R-:W-:Y:S01]  /*6c10*/  PRMT R168, R43, 0x5410, R93 ;  /* 0x000054102ba87816 */ /* 0x000fe2000000005d */
[----:B------:R-:W-:Y:S02]  /*6c20*/  IMAD.MOV.U32 R43, RZ, RZ, R69 ;  /* 0x000000ffff2b7224 */ /* 0x000fe400078e0045 */
        /* <DEDUP_REMOVED lines=29> */
[----:B------:R-:W-:-:S04]  /*6e00*/  PRMT R161, R93, 0x5410, R94 ;  /* 0x000054105da17816 */ /* 0x000fc8000000005e */
[----:B------:R-:W-:Y:S01]  /*6e10*/  PRMT R173, R92, 0x5410, R43 ;  /* 0x000054105cad7816 */ /* 0x000fe2000000002b */
[----:B------:R-:W-:Y:S02]  /*6e20*/  IMAD.MOV.U32 R92, RZ, RZ, R88 ;  /* 0x000000ffff5c7224 */ /* 0x000fe400078e0058 */
[----:B------:R-:W-:-:S05]  /*6e30*/  IMAD.MOV.U32 R43, RZ, RZ, R89 ;  /* 0x000000ffff2b7224 */ /* 0x000fca00078e0059 */
[----:B------:R-:W-:Y:S01]  /*6e40*/  PRMT R174, R92, 0x5410, R43 ;  /* 0x000054105cae7816 */ /* 0x000fe2000000002b */
[----:B------:R-:W-:Y:S06]  /*6e50*/  @!P2 BRA `(.L_x_694) ;  /* 0x000000000004a947 */ /* 0x000fec0003800000 */
[----:B------:R-:W-:Y:S01]  /*6e60*/  BPT.TRAP 0x1 ;  /* 0x000000040000795c */ /* 0x000fe20000300000 */
.L_x_694:
[----:B------:R-:W-:Y:S01]  /*6e70*/  IMAD R43, R17, 0x8, R16 ;  /* 0x00000008112b7824 */ /* 0x000fe200078e0210 */
[----:B------:R-:W-:Y:S01]  /*6e80*/  SHF.L.U32 R100, R205, 0x1f, RZ ;  /* 0x0000001fcd647819 */ /* 0x000fe200000006ff */
[----:B------:R-:W0:Y:S01]  /*6e90*/  LDC R147, c[0x0][0x2f4] ;  /* 0x0000bd00ff937b82 */ /* 0x000e220000000800 */
[----:B------:R-:W-:Y:S01]  /*6ea0*/  BSSY B1, `(.L_x_695) ;  /* 0x0000005000017945 */ /* 0x000fe20003800000 */
[----:B------:R-:W-:Y:S01]  /*6eb0*/  IMAD.MOV.U32 R127, RZ, RZ, R96 ;  /* 0x000000ffff7f7224 */ /* 0x000fe200078e0060 */
[----:B------:R-:W1:Y:S05]  /*6ec0*/  SYNCS.PHASECHK.TRANS64.TRYWAIT P5, [R43+URZ+0x36890], R100 ;  /* 0x036890642b0075a7 */ /* 0x000e6a00080a017f */
[----:B------:R-:W2:Y:S01]  /*6ed0*/  LDC.64 R128, c[0x0][0x300] ;  /* 0x0000c000ff807b82 */ /* 0x000ea20000000a00 */
[----:B-1----:R-:W-:Y:S05]  /*6ee0*/  @!P5 BRA `(.L_x_696) ;  /* 0x000001f40064d947 */ /* 0x002fea0003800000 */
.L_x_997:
[----:B------:R-:W-:Y:S05]  /*6ef0*/  BSYNC B1 ;  /* 0x0000000000017941 */ /* 0x000fea0003800000 */
.L_x_695:
[----:B------:R-:W-:Y:S01]  /*6f00*/  BSSY B1, `(.L_x_697) ;  /* 0x0000190000017945 */ /* 0x000fe20003800000 */
[----:B0-----:R-:W-:-:S03]  /*6f10*/  IMAD.IADD R149, R147, 0x1, -R132 ;  /* 0x0000000193957824 */ /* 0x001fc600078e0a84 */
[----:B------:R-:W-:Y:S05]  /*6f20*/  @P4 BRA `(.L_x_698) ;  /* 0x0000001800344947 */ /* 0x000fea0003800000 */
[----:B------:R-:W-:Y:S01]  /*6f30*/  ISETP.NE.AND P4, PT, R30, RZ, PT ;  /* 0x000000ff1e00720c */ /* 0x000fe20003f85270 */
[-C--:B--2---:R-:W-:Y:S01]  /*6f40*/  IMAD R156, R150, R128.reuse, RZ ;  /* 0x00000080969c7224 */ /* 0x084fe200078e02ff */
[----:B------:R-:W-:Y:S01]  /*6f50*/  BSSY B2, `(.L_x_699) ;  /* 0x0000084000027945 */ /* 0x000fe20003800000 */
[----:B------:R-:W-:-:S04]  /*6f60*/  IMAD.WIDE.U32 R130, R204, R128, R126 ;  /* 0x00000080cc827225 */ /* 0x000fc800078e007e */
[----:B------:R-:W-:-:S04]  /*6f70*/  IMAD R156, R204, R129, R156 ;  /* 0x00000081cc9c7224 */ /* 0x000fc800078e029c */
[----:B------:R-:W-:Y:S02]  /*6f80*/  IMAD.IADD R156, R156, 0x1, R131 ;  /* 0x000000019c9c7824 */ /* 0x000fe400078e0283 */
[----:B------:R-:W-:Y:S05]  /*6f90*/  @!P4 BRA `(.L_x_700) ;  /* 0x0000000400fcc947 */ /* 0x000fea0003800000 */
[----:B------:R-:W-:Y:S01]  /*6fa0*/  SEL R92, R132, R149, !P0 ;  /* 0x00000095845c7207 */ /* 0x000fe20004000000 */
[----:B------:R-:W-:Y:S01]  /*6fb0*/  BSSY B3, `(.L_x_701) ;  /* 0x0000071000037945 */ /* 0x000fe20003800000 */
[----:B------:R-:W-:Y:S02]  /*6fc0*/  ISETP.GE.AND P4, PT, R18, R121, PT ;  /* 0x000000791200720c */ /* 0x000fe40003f86270 */
[----:B------:R-:W-:-:S04]  /*6fd0*/  SHF.R.S32.HI R93, RZ, 0x1f, R92 ;  /* 0x0000001fff5d7819 */ /* 0x000fc8000001145c */
[----:B------:R-:W-:-:S04]  /*6fe0*/  LEA.HI R93, R93, R92, RZ, 0x4 ;  /* 0x0000005c5d5d7211 */ /* 0x000fc800078f20ff */
[----:B------:R-:W-:-:S04]  /*6ff0*/  LEA.HI.SX32 R165, R93, R101, 0x1c ;  /* 0x000000655da57211 */ /* 0x000fc800078fe2ff */
[----:B------:R-:W-:-:S04]  /*7000*/  SHF.R.S32.HI R93, RZ, 0x1f, R165 ;  /* 0x0000001fff5d7819 */ /* 0x000fc800000114a5 */
[----:B------:R-:W-:Y:S01]  /*7010*/  LEA.HI R93, R93, R165, RZ, 0x3 ;  /* 0x000000a55d5d7211 */ /* 0x000fe200078f18ff */
[----:B------:R-:W-:-:S03]  /*7020*/  IMAD.SHL.U32 R165, R165, 0x8, RZ ;  /* 0x00000008a5a57824 */ /* 0x000fc600078e00ff */
[----:B------:R-:W-:Y:S02]  /*7030*/  SHF.R.S32.HI R93, RZ, 0x3, R93 ;  /* 0x00000003ff5d7819 */ /* 0x000fe4000001145d */
[----:B------:R-:W-:-:S03]  /*7040*/  LOP3.LUT R92, R212, 0x38, R165, 0xf8, !PT ;  /* 0x00000038d45c7812 */ /* 0x000fc600078ef8a5 */
[----:B------:R-:W-:Y:S01]  /*7050*/  IMAD R93, R93, 0x1c00, R214 ;  /* 0x00001c005d5d7824 */ /* 0x000fe200078e02d6 */
[----:B------:R-:W-:-:S05]  /*7060*/  LOP3.LUT R92, R92, R213, RZ, 0x3c, !PT ;  /* 0x000000d55c5c7212 */ /* 0x000fca00078e3cff */
[----:B------:R-:W-:-:S04]  /*7070*/  IMAD.IADD R92, R93, 0x1, R92 ;  /* 0x000000015d5c7824 */ /* 0x000fc800078e025c */
[C---:B------:R-:W-:Y:S02]  /*7080*/  IMAD R96, R17.reuse, 0x5400, R92 ;  /* 0x0000540011607824 */ /* 0x040fe400078e025c */
[----:B------:R-:W-:Y:S02]  /*7090*/  IMAD R92, R17, 0x5400, R146 ;  /* 0x00005400115c7824 */ /* 0x000fe400078e0292 */
[--C-:B------:R-:W-:Y:S02]  /*70a0*/  IMAD R96, R96, 0x2, R16.reuse ;  /* 0x0000000260607824 */ /* 0x100fe400078e0210 */
[----:B------:R-:W-:-:S04]  /*70b0*/  IMAD R92, R92, 0x2, R16 ;  /* 0x000000025c5c7824 */ /* 0x000fc800078e0210 */
[----:B------:R-:W0:Y:S04]  /*70c0*/  LDS.128 R96, [R96+0x21400] ;  /* 0x0214000060607984 */ /* 0x000e280000000c00 */
[----:B------:R-:W2:Y:S01]  /*70d0*/  LDS.128 R92, [R92+0x21400] ;  /* 0x021400005c5c7984 */ /* 0x000ea20000000c00 */
[----:B------:R-:W-:Y:S05]  /*70e0*/  @P4 BRA `(.L_x_702) ;  /* 0x0000000400744947 */ /* 0x000fea0003800000 */
[--C-:B------:R-:W-:Y:S01]  /*70f0*/  SHF.R.U64 R52, R52, 0x10, R53.reuse ;  /* 0x0000001034347819 */ /* 0x100fe20000001235 */
[----:B0-----:R-:W-:Y:S01]  /*7100*/  IMAD.U32 R170, R97, 0x10000, RZ ;  /* 0x0001000061aa7824 */ /* 0x001fe200078e00ff */
[----:B------:R-:W-:Y:S02]  /*7110*/  SHF.R.U32.HI R53, RZ, 0x10, R53 ;  /* 0x00000010ff357819 */ /* 0x000fe40000011635 */
[C---:B------:R-:W-:Y:S02]  /*7120*/  PRMT R52, R166.reuse, 0x5432, R52 ;  /* 0x00005432a6347816 */ /* 0x040fe40000000034 */
[----:B------:R-:W-:Y:S02]  /*7130*/  PRMT R53, R166, 0x5410, R53 ;  /* 0x00005410a6357816 */ /* 0x000fe40000000035 */
[----:B------:R-:W-:Y:S02]  /*7140*/  SHF.R.U64 R54, R54, 0x10, R55 ;  /* 0x0000001036367819 */ /* 0x000fe40000001237 */
[----:B------:R-:W-:-:S02]  /*7150*/  SHF.R.U32.HI R166, RZ, 0x10, R65 ;  /* 0x00000010ffa67819 */ /* 0x000fc40000011641 */
[----:B------:R-:W-:Y:S02]  /*7160*/  SHF.R.U64 R64, R64, 0x10, R65 ;  /* 0x0000001040407819 */ /* 0x000fe40000001241 */
[--C-:B------:R-:W-:Y:S02]  /*7170*/  SHF.R.U64 R65, R66, 0x10, R67.reuse ;  /* 0x0000001042417819 */ /* 0x100fe40000001243 */
[----:B------:R-:W-:Y:S02]  /*7180*/  PRMT R66, R167, 0x5432, R54 ;  /* 0x00005432a7427816 */ /* 0x000fe40000000036 */
[----:B------:R-:W-:Y:S02]  /*7190*/  SHF.R.U32.HI R67, RZ, 0x10, R67 ;  /* 0x00000010ff437819 */ /* 0x000fe40000011643 */
[----:B------:R-:W-:Y:S01]  /*71a0*/  PRMT R54, R169, 0x5432, R166 ;  /* 0x00005432a9367816 */ /* 0x000fe200000000a6 */
[----:B------:R-:W-:Y:S01]  /*71b0*/  IMAD.U32 R166, R53, 0x10000, RZ ;  /* 0x0001000035a67824 */ /* 0x000fe200078e00ff */
[----:B------:R-:W-:-:S02]  /*71c0*/  SHF.R.U32.HI R55, RZ, 0x10, R55 ;  /* 0x00000010ff377819 */ /* 0x000fc40000011637 */
[----:B------:R-:W-:Y:S01]  /*71d0*/  PRMT R67, R169, 0x5410, R67 ;  /* 0x00005410a9437816 */ /* 0x000fe20000000043 */
[----:B------:R-:W-:Y:S01]  /*71e0*/  IMAD.U32 R169, R54, 0x10000, RZ ;  /* 0x0001000036a97824 */ /* 0x000fe200078e00ff */
[----:B------:R-:W-:Y:S02]  /*71f0*/  PRMT R55, R167, 0x5410, R55 ;  /* 0x00005410a7377816 */ /* 0x000fe40000000037 */
[----:B------:R-:W-:Y:S01]  /*7200*/  PRMT R64, R168, 0x5432, R64 ;  /* 0x00005432a8407816 */ /* 0x000fe20000000040 */
[-C--:B------:R-:W-:Y:S01]  /*7210*/  FMUL.FTZ R167, R170, R169.reuse ;  /* 0x000000a9aaa77220 */ /* 0x080fe20000410000 */
[----:B------:R-:W-:Y:S01]  /*7220*/  PRMT R65, R168, 0x5410, R65 ;  /* 0x00005410a8417816 */ /* 0x000fe20000000041 */
[----:B--2---:R-:W-:Y:S01]  /*7230*/  IMAD.U32 R168, R93, 0x10000, RZ ;  /* 0x000100005da87824 */ /* 0x004fe200078e00ff */
[----:B------:R-:W-:Y:S02]  /*7240*/  LOP3.LUT R54, R54, 0xffff0000, RZ, 0xc0, !PT ;  /* 0xffff000036367812 */ /* 0x000fe400078ec0ff */
[----:B------:R-:W-:Y:S01]  /*7250*/  LOP3.LUT R97, R97, 0xffff0000, RZ, 0xc0, !PT ;  /* 0xffff000061617812 */ /* 0x000fe200078ec0ff */
[-C--:B------:R-:W-:Y:S01]  /*7260*/  FFMA.FTZ R167, R168, R166.reuse, -R167 ;  /* 0x000000a6a8a77223 */ /* 0x080fe200000108a7 */
[----:B------:R-:W-:Y:S01]  /*7270*/  FMUL.FTZ R166, R170, R166 ;  /* 0x000000a6aaa67220 */ /* 0x000fe20000410000 */
[----:B------:R-:W-:Y:S01]  /*7280*/  LOP3.LUT R93, R93, 0xffff0000, RZ, 0xc0, !PT ;  /* 0xffff00005d5d7812 */ /* 0x000fe200078ec0ff */
[C---:B------:R-:W-:Y:S01]  /*7290*/  IMAD.U32 R170, R99.reuse, 0x10000, RZ ;  /* 0x0001000063aa7824 */ /* 0x040fe200078e00ff */
[----:B------:R-:W-:Y:S01]  /*72a0*/  LOP3.LUT R99, R99, 0xffff0000, RZ, 0xc0, !PT ;  /* 0xffff000063637812 */ /* 0x000fe200078ec0ff */
[----:B------:R-:W-:Y:S01]  /*72b0*/  FFMA.FTZ R166, R168, R169, R166 ;  /* 0x000000a9a8a67223 */ /* 0x000fe200000100a6 */
[----:B------:R-:W-:Y:S01]  /*72c0*/  LOP3.LUT R168, R53, 0xffff0000, RZ, 0xc0, !PT ;  /* 0xffff000035a87812 */ /* 0x000fe200078ec0ff */
[----:B------:R-:W-:Y:S01]  /*72d0*/  FMUL.FTZ R53, R97, R54 ;  /* 0x0000003661357220 */ /* 0x000fe20000410000 */
[C---:B------:R-:W-:Y:S01]  /*72e0*/  IMAD.U32 R169, R67.reuse, 0x10000, RZ ;  /* 0x0001000043a97824 */ /* 0x040fe200078e00ff */
[----:B------:R-:W-:-:S02]  /*72f0*/  LOP3.LUT R67, R67, 0xffff0000, RZ, 0xc0, !PT ;  /* 0xffff000043437812 */ /* 0x000fc400078ec0ff */
[-C--:B------:R-:W-:Y:S01]  /*7300*/  FMUL.FTZ R97, R97, R168.reuse ;  /* 0x000000a861617220 */ /* 0x080fe20000410000 */
[----:B------:R-:W-:Y:S01]  /*7310*/  FFMA.FTZ R53, R93, R168, -R53 ;  /* 0x000000a85d357223 */ /* 0x000fe20000010835 */
[----:B------:R-:W-:Y:S02]  /*7320*/  IMAD.U32 R168, R95, 0x10000, RZ ;  /* 0x000100005fa87824 */ /* 0x000fe400078e00ff */
[----:B------:R-:W-:Y:S01]  /*7330*/  FFMA.FTZ R54, R93, R54, R97 ;  /* 0x000000365d367223 */ /* 0x000fe20000010061 */
[----:B------:R-:W-:Y:S02]  /*7340*/  IMAD.U32 R97, R55, 0x10000, RZ ;  /* 0x0001000037617824 */ /* 0x000fe400078e00ff */
[----:B------:R-:W-:Y:S01]  /*7350*/  FMUL.FTZ R93, R170, R169 ;  /* 0x000000a9aa5d7220 */ /* 0x000fe20000410000 */
[----:B------:R-:W-:Y:S02]  /*7360*/  F2FP.BF16.F32.PACK_AB R53, R53, R167 ;  /* 0x000000a73535723e */ /* 0x000fe400000010ff */
[----:B------:R-:W-:Y:S01]  /*7370*/  F2FP.BF16.F32.PACK_AB R54, R54, R166 ;  /* 0x000000a63636723e */ /* 0x000fe200000010ff */
[-C--:B------:R-:W-:Y:S01]  /*7380*/  FFMA.FTZ R93, R168, R97.reuse, -R93 ;  /* 0x00000061a85d7223 */ /* 0x080fe2000001085d */
[----:B------:R-:W-:-:S04]  /*7390*/  FMUL.FTZ R97, R170, R97 ;  /* 0x00000061aa617220 */ /* 0x000fc80000410000 */
[----:B------:R-:W-:Y:S01]  /*73a0*/  FFMA.FTZ R97, R168, R169, R97 ;  /* 0x000000a9a8617223 */ /* 0x000fe20000010061 */
[----:B------:R-:W-:Y:S02]  /*73b0*/  LOP3.LUT R168, R55, 0xffff0000, RZ, 0xc0, !PT ;  /* 0xffff000037a87812 */ /* 0x000fe400078ec0ff */
[----:B------:R-:W-:Y:S01]  /*73c0*/  LOP3.LUT R55, R95, 0xffff0000, RZ, 0xc0, !PT ;  /* 0xffff00005f377812 */ /* 0x000fe200078ec0ff */
[CC--:B------:R-:W-:Y:S02]  /*73d0*/  FMUL.FTZ R95, R99.reuse, R67.reuse ;  /* 0x00000043635f7220 */ /* 0x0c0fe40000410000 */
[-C--:B------:R-:W-:Y:S02]  /*73e0*/  FMUL.FTZ R99, R99, R168.reuse ;  /* 0x000000a863637220 */ /* 0x080fe40000410000 */
[C---:B------:R-:W-:Y:S02]  /*73f0*/  FFMA.FTZ R95, R55.reuse, R168, -R95 ;  /* 0x000000a8375f7223 */ /* 0x040fe4000001085f */
[----:B------:R-:W-:Y:S01]  /*7400*/  FFMA.FTZ R99, R55, R67, R99 ;  /* 0x0000004337637223 */ /* 0x000fe20000010063 */
[C---:B------:R-:W-:Y:S01]  /*7410*/  IMAD.U32 R67, R64.reuse, 0x10000, RZ ;  /* 0x0001000040437824 */ /* 0x040fe200078e00ff */
[----:B------:R-:W-:Y:S01]  /*7420*/  LOP3.LUT R64, R64, 0xffff0000, RZ, 0xc0, !PT ;  /* 0xffff000040407812 */ /* 0x000fe200078ec0ff */
[----:B------:R-:W-:Y:S01]  /*7430*/  IMAD.U32 R55, R92, 0x10000, RZ ;  /* 0x000100005c377824 */ /* 0x000fe200078e00ff */
[----:B------:R-:W-:Y:S01]  /*7440*/  F2FP.BF16.F32.PACK_AB R95, R95, R93 ;  /* 0x0000005d5f5f723e */ /* 0x000fe200000010ff */
[----:B------:R-:W-:Y:S01]  /*7450*/  IMAD.U32 R93, R96, 0x10000, RZ ;  /* 0x00010000605d7824 */ /* 0x000fe200078e00ff */
[----:B------:R-:W-:Y:S01]  /*7460*/  F2FP.BF16.F32.PACK_AB R99, R99, R97 ;  /* 0x000000616363723e */ /* 0x000fe200000010ff */
[C---:B------:R-:W-:Y:S01]  /*7470*/  IMAD.U32 R97, R52.reuse, 0x10000, RZ ;  /* 0x0001000034617824 */ /* 0x040fe200078e00ff */
[----:B------:R-:W-:Y:S01]  /*7480*/  LOP3.LUT R52, R52, 0xffff0000, RZ, 0xc0, !PT ;  /* 0xffff000034347812 */ /* 0x000fe200078ec0ff */
[----:B------:R-:W-:-:S02]  /*7490*/  FMUL.FTZ R166, R93, R67 ;  /* 0x000000435da67220 */ /* 0x000fc40000410000 */
[-C--:B------:R-:W-:Y:S02]  /*74a0*/  FMUL.FTZ R93, R93, R97.reuse ;  /* 0x000000615d5d7220 */ /* 0x080fe40000410000 */
[C---:B------:R-:W-:Y:S01]  /*74b0*/  FFMA.FTZ R166, R55.reuse, R97, -R166 ;  /* 0x0000006137a67223 */ /* 0x040fe200000108a6 */
[----:B------:R-:W-:Y:S02]  /*74c0*/  IMAD.U32 R97, R98, 0x10000, RZ ;  /* 0x0001000062617824 */ /* 0x000fe400078e00ff */
[----:B------:R-:W-:Y:S01]  /*74d0*/  FFMA.FTZ R93, R55, R67, R93 ;  /* 0x00000043375d7223 */ /* 0x000fe2000001005d */
[----:B------:R-:W-:Y:S02]  /*74e0*/  LOP3.LUT R55, R96, 0xffff0000, RZ, 0xc0, !PT ;  /* 0xffff000060377812 */ /* 0x000fe400078ec0ff */
[----:B------:R-:W-:-:S03]  /*74f0*/  LOP3.LUT R67, R92, 0xffff0000, RZ, 0xc0, !PT ;  /* 0xffff00005c437812 */ /* 0x000fc600078ec0ff */
[C---:B------:R-:W-:Y:S01]  /*7500*/  FMUL.FTZ R92, R55.reuse, R64 ;  /* 0x00000040375c7220 */ /* 0x040fe20000410000 */
[----:B------:R-:W-:-:S03]  /*7510*/  FMUL.FTZ R55, R55, R52 ;  /* 0x0000003437377220 */ /* 0x000fc60000410000 */
[C---:B------:R-:W-:Y:S01]  /*7520*/  FFMA.FTZ R52, R67.reuse, R52, -R92 ;  /* 0x0000003443347223 */ /* 0x040fe2000001085c */
[----:B------:R-:W-:Y:S01]  /*7530*/  FFMA.FTZ R55, R67, R64, R55 ;  /* 0x0000004043377223 */ /* 0x000fe20000010037 */
[C---:B------:R-:W-:Y:S01]  /*7540*/  IMAD.U32 R67, R65.reuse, 0x10000, RZ ;  /* 0x0001000041437824 */ /* 0x040fe200078e00ff */
[----:B------:R-:W-:Y:S01]  /*7550*/  LOP3.LUT R65, R65, 0xffff0000, RZ, 0xc0, !PT ;  /* 0xffff000041417812 */ /* 0x000fe200078ec0ff */
[C---:B------:R-:W-:Y:S01]  /*7560*/  IMAD.U32 R92, R66.reuse, 0x10000, RZ ;  /* 0x00010000425c7824 */ /* 0x040fe200078e00ff */
[----:B------:R-:W-:Y:S01]  /*7570*/  LOP3.LUT R66, R66, 0xffff0000, RZ, 0xc0, !PT ;  /* 0xffff000042427812 */ /* 0x000fe200078ec0ff */
[C---:B------:R-:W-:Y:S01]  /*7580*/  FMUL.FTZ R96, R97.reuse, R67 ;  /* 0x0000004361607220 */ /* 0x040fe20000410000 */
[----:B------:R-:W-:Y:S02]  /*7590*/  IMAD.U32 R64, R94, 0x10000, RZ ;  /* 0x000100005e407824 */ /* 0x000fe400078e00ff */
[----:B------:R-:W-:Y:S01]  /*75a0*/  FMUL.FTZ R97, R97, R92 ;  /* 0x0000005c61617220 */ /* 0x000fe20000410000 */
[----:B------:R-:W-:Y:S01]  /*75b0*/  F2FP.BF16.F32.PACK_AB R52, R52, R166 ;  /* 0x000000a63434723e */ /* 0x000fe200000010ff */
[----:B------:R-:W-:-:S02]  /*75c0*/  FFMA.FTZ R96, R64, R92, -R96 ;  /* 0x0000005c40607223 */ /* 0x000fc40000010860 */
[----:B------:R-:W-:Y:S01]  /*75d0*/  FFMA.FTZ R97, R64, R67, R97 ;  /* 0x0000004340617223 */ /* 0x000fe20000010061 */
[----:B------:R-:W-:Y:S02]  /*75e0*/  LOP3.LUT R64, R98, 0xffff0000, RZ, 0xc0, !PT ;  /* 0xffff000062407812 */ /* 0x000fe400078ec0ff */
[----:B------:R-:W-:Y:S02]  /*75f0*/  LOP3.LUT R67, R94, 0xffff0000, RZ, 0xc0, !PT ;  /* 0xffff00005e437812 */ /* 0x000fe400078ec0ff */
[----:B------:R-:W-:Y:S01]  /*7600*/  F2FP.BF16.F32.PACK_AB R55, R55, R93 ;  /* 0x0000005d3737723e */ /* 0x000fe200000010ff */
[CC--:B------:R-:W-:Y:S01]  /*7610*/  FMUL.FTZ R92, R64.reuse, R65.reuse ;  /* 0x00000041405c7220 */ /* 0x0c0fe20000410000 */
[-C--:B------:R-:W-:Y:S01]  /*7620*/  FMUL.FTZ R64, R64, R66.reuse ;  /* 0x0000004240407220 */ /* 0x080fe20000410000 */
[----:B------:R-:W-:Y:S02]  /*7630*/  IMAD.MOV.U32 R93, RZ, RZ, R53 ;  /* 0x000000ffff5d7224 */ /* 0x000fe400078e0035 */
[C---:B------:R-:W-:Y:S01]  /*7640*/  FFMA.FTZ R92, R67.reuse, R66, -R92 ;  /* 0x00000042435c7223 */ /* 0x040fe2000001085c */
[----:B------:R-:W-:-:S04]  /*7650*/  FFMA.FTZ R64, R67, R65, R64 ;  /* 0x0000004143407223 */ /* 0x000fc80000010040 */
[----:B------:R-:W-:Y:S01]  /*7660*/  F2FP.BF16.F32.PACK_AB R94, R92, R96 ;  /* 0x000000605c5e723e */ /* 0x000fe200000010ff */
[----:B------:R-:W-:Y:S01]  /*7670*/  IMAD.MOV.U32 R92, RZ, RZ, R52 ;  /* 0x000000ffff5c7224 */ /* 0x000fe200078e0034 */
[----:B------:R-:W-:Y:S01]  /*7680*/  F2FP.BF16.F32.PACK_AB R64, R64, R97 ;  /* 0x000000614040723e */ /* 0x000fe200000010ff */
[----:B------:R-:W-:Y:S02]  /*7690*/  IMAD.MOV.U32 R96, RZ, RZ, R55 ;  /* 0x000000ffff607224 */ /* 0x000fe400078e0037 */
[----:B------:R-:W-:Y:S02]  /*76a0*/  IMAD.MOV.U32 R97, RZ, RZ, R54 ;  /* 0x000000ffff617224 */ /* 0x000fe400078e0036 */
[----:B------:R-:W-:-:S07]  /*76b0*/  IMAD.MOV.U32 R98, RZ, RZ, R64 ;  /* 0x000000ffff627224 */ /* 0x000fce00078e0040 */
.L_x_702:
[----:B------:R-:W-:Y:S05]  /*76c0*/  BSYNC B3 ;  /* 0x0000000000037941 */ /* 0x000fea0003800000 */
.L_x_701:
[----:B------:R-:W-:-:S13]  /*76d0*/  ISETP.GE.AND P4, PT, R165, R147, PT ;  /* 0x00000093a500720c */ /* 0x000fda0003f86270 */
[--C-:B------:R-:W-:Y:S02]  /*76e0*/  @!P4 SHF.R.S32.HI R55, RZ, 0x1f, R165.reuse ;  /* 0x0000001fff37c819 */ /* 0x100fe400000114a5 */
[----:B------:R-:W-:-:S04]  /*76f0*/  @!P4 IADD3 R165, P5, P6, R118, R130, R165 ;  /* 0x0000008276a5c210 */ /* 0x000fc80007ebe0a5 */
[----:B------:R-:W-:Y:S02]  /*7700*/  @!P4 IADD3.X R55, R7, R156, R55, P5, P6 ;  /* 0x0000009c0737c210 */ /* 0x000fe40002fec437 */
[----:B------:R-:W-:-:S04]  /*7710*/  IADD3 R53, P5, P6, R118, R130, R25 ;  /* 0x0000008276357210 */ /* 0x000fc80007ebe019 */
[----:B------:R-:W-:Y:S02]  /*7720*/  IADD3.X R54, R7, R156, R31, P5, P6 ;  /* 0x0000009c07367210 */ /* 0x000fe40002fec41f */
[----:B------:R-:W-:-:S04]  /*7730*/  LEA R52, P5, R53, R124, 0x1 ;  /* 0x0000007c35347211 */ /* 0x000fc800078a08ff */
[----:B------:R-:W-:Y:S02]  /*7740*/  LEA.HI.X R53, R53, R125, R54, 0x1, P5 ;  /* 0x0000007d35357211 */ /* 0x000fe400028f0c36 */
[----:B------:R-:W-:-:S03]  /*7750*/  @!P4 LEA R54, P5, R165, R124, 0x1 ;  /* 0x0000007ca536c211 */ /* 0x000fc600078a08ff */
[----:B--2---:R2:W-:Y:S01]  /*7760*/  STG.E.128 desc[UR60][R52.64], R92 ;  /* 0x0000005c34007986 */ /* 0x0045e2000c101d3c */
[----:B------:R-:W-:-:S05]  /*7770*/  @!P4 LEA.HI.X R55, R165, R125, R55, 0x1, P5 ;  /* 0x0000007da537c211 */ /* 0x000fca00028f0c37 */
[----:B0-----:R2:W-:Y:S04]  /*7780*/  @!P4 STG.E.128 desc[UR60][R54.64], R96 ;  /* 0x000000603600c986 */ /* 0x0015e8000c101d3c */
.L_x_700:
[----:B------:R-:W-:Y:S05]  /*7790*/  BSYNC B2 ;  /* 0x0000000000027941 */ /* 0x000fea0003800000 */
.L_x_699:
[----:B------:R-:W-:Y:S01]  /*77a0*/  ISETP.NE.AND P4, PT, R34, RZ, PT ;  /* 0x000000ff2200720c */ /* 0x000fe20003f85270 */
[----:B------:R-:W-:-:S12]  /*77b0*/  BSSY B2, `(.L_x_703) ;  /* 0x0000082000027945 */ /* 0x000fd80003800000 */
[----:B------:R-:W-:Y:S05]  /*77c0*/  @!P4 BRA `(.L_x_704) ;  /* 0x000000080000c947 */ /* 0x000fea0003800000 */
[----:B--2---:R-:W-:Y:S01]  /*77d0*/  SEL R52, R132, R149, !P1 ;  /* 0x0000009584347207 */ /* 0x004fe20004800000 */
[----:B------:R-:W-:Y:S01]  /*77e0*/  BSSY B3, `(.L_x_705) ;  /* 0x0000074000037945 */ /* 0x000fe20003800000 */
[----:B------:R-:W-:Y:S02]  /*77f0*/  IADD3 R92, P4, P5, R118, R130, R27 ;  /* 0x00000082765c7210 */ /* 0x000fe40007d9e01b */
[----:B------:R-:W-:Y:S02]  /*7800*/  SHF.R.S32.HI R53, RZ, 0x1f, R52 ;  /* 0x0000001fff357819 */ /* 0x000fe40000011434 */
[----:B------:R-:W-:Y:S02]  /*7810*/  IADD3.X R93, R7, R156, R32, P4, P5 ;  /* 0x0000009c075d7210 */ /* 0x000fe400027ea420 */
[----:B------:R-:W-:Y:S02]  /*7820*/  LEA.HI R53, R53, R52, RZ, 0x4 ;  /* 0x0000003435357211 */ /* 0x000fe400078f20ff */
[----:B------:R-:W-:-:S02]  /*7830*/  ISETP.GE.AND P4, PT, R0, R121, PT ;  /* 0x000000790000720c */ /* 0x000fc40003f86270 */
        /* <DEDUP_REMOVED lines=16> */
[----:B------:R-:W-:Y:S01]  /*7940*/  SHF.R.U32.HI R97, RZ, 0x10, R61 ;  /* 0x00000010ff617819 */ /* 0x000fe2000001163d */
[----:B0-----:R-:W-:Y:S01]  /*7950*/  IMAD.U32 R165, R65, 0x10000, RZ ;  /* 0x0001000041a57824 */ /* 0x001fe200078e00ff */
[----:B------:R-:W-:Y:S01]  /*7960*/  SHF.R.U32.HI R98, RZ, 0x10, R49 ;  /* 0x00000010ff627819 */ /* 0x000fe20000011631 */
[----:B--2---:R-:W-:Y:S01]  /*7970*/  IMAD.U32 R95, R53, 0x10000, RZ ;  /* 0x00010000355f7824 */ /* 0x004fe200078e00ff */
[----:B------:R-:W-:Y:S02]  /*7980*/  PRMT R97, R181, 0x5410, R97 ;  /* 0x00005410b5617816 */ /* 0x000fe40000000061 */
[----:B------:R-:W-:Y:S02]  /*7990*/  PRMT R98, R183, 0x5432, R98 ;  /* 0x00005432b7627816 */ /* 0x000fe40000000062 */
[----:B------:R-:W-:Y:S01]  /*79a0*/  LOP3.LUT R53, R53, 0xffff0000, RZ, 0xc0, !PT ;  /* 0xffff000035357812 */ /* 0x000fe200078ec0ff */
[C---:B------:R-:W-:Y:S01]  /*79b0*/  IMAD.U32 R99, R97.reuse, 0x10000, RZ ;  /* 0x0001000061637824 */ /* 0x040fe200078e00ff */
[----:B------:R-:W-:Y:S01]  /*79c0*/  LOP3.LUT R97, R97, 0xffff0000, RZ, 0xc0, !PT ;  /* 0xffff000061617812 */ /* 0x000fe200078ec0ff */
[C---:B------:R-:W-:Y:S01]  /*79d0*/  IMAD.U32 R96, R98.reuse, 0x10000, RZ ;  /* 0x0001000062607824 */ /* 0x040fe200078e00ff */
[----:B------:R-:W-:Y:S01]  /*79e0*/  LOP3.LUT R98, R98, 0xffff0000, RZ, 0xc0, !PT ;  /* 0xffff000062627812 */ /* 0x000fe200078ec0ff */
[CC--:B------:R-:W-:Y:S01]  /*79f0*/  FMUL.FTZ R166, R165.reuse, R99.reuse ;  /* 0x00000063a5a67220 */ /* 0x0c0fe20000410000 */
[----:B------:R-:W-:Y:S01]  /*7a00*/  SHF.R.U64 R49, R48, 0x10, R49 ;  /* 0x0000001030317819 */ /* 0x000fe20000001231 */
[-C--:B------:R-:W-:Y:S01]  /*7a10*/  FMUL.FTZ R165, R165, R96.reuse ;  /* 0x00000060a5a57220 */ /* 0x080fe20000410000 */
[----:B------:R-:W-:Y:S01]  /*7a20*/  SHF.R.U32.HI R48, RZ, 0x10, R63 ;  /* 0x00000010ff307819 */ /* 0x000fe2000001163f */
[C---:B------:R-:W-:Y:S01]  /*7a30*/  FFMA.FTZ R96, R95.reuse, R96, -R166 ;  /* 0x000000605f607223 */ /* 0x040fe200000108a6 */
[----:B------:R-:W-:Y:S01]  /*7a40*/  SHF.R.U64 R50, R50, 0x10, R51 ;  /* 0x0000001032327819 */ /* 0x000fe20000001233 */
[----:B------:R-:W-:Y:S01]  /*7a50*/  FFMA.FTZ R95, R95, R99, R165 ;  /* 0x000000635f5f7223 */ /* 0x000fe200000100a5 */
[----:B------:R-:W-:Y:S01]  /*7a60*/  LOP3.LUT R99, R65, 0xffff0000, RZ, 0xc0, !PT ;  /* 0xffff000041637812 */ /* 0x000fe200078ec0ff */
[----:B------:R-:W-:Y:S01]  /*7a70*/  IMAD.U32 R165, R67, 0x10000, RZ ;  /* 0x0001000043a57824 */ /* 0x000fe200078e00ff */
[----:B------:R-:W-:-:S02]  /*7a80*/  PRMT R48, R182, 0x5432, R48 ;  /* 0x00005432b6307816 */ /* 0x000fc40000000030 */
[----:B------:R-:W-:Y:S01]  /*7a90*/  LOP3.LUT R67, R67, 0xffff0000, RZ, 0xc0, !PT ;  /* 0xffff000043437812 */ /* 0x000fe200078ec0ff */
[CC--:B------:R-:W-:Y:S01]  /*7aa0*/  FMUL.FTZ R65, R99.reuse, R97.reuse ;  /* 0x0000006163417220 */ /* 0x0c0fe20000410000 */
[-C--:B------:R-:W-:Y:S01]  /*7ab0*/  FMUL.FTZ R99, R99, R98.reuse ;  /* 0x0000006263637220 */ /* 0x080fe20000410000 */
[----:B------:R-:W-:Y:S02]  /*7ac0*/  SHF.R.U64 R62, R62, 0x10, R63 ;  /* 0x000000103e3e7819 */ /* 0x000fe4000000123f */
[C---:B------:R-:W-:Y:S01]  /*7ad0*/  FFMA.FTZ R65, R53.reuse, R98, -R65 ;  /* 0x0000006235417223 */ /* 0x040fe20000010841 */
[----:B------:R-:W-:Y:S01]  /*7ae0*/  SHF.R.U32.HI R98, RZ, 0x10, R51 ;  /* 0x00000010ff627819 */ /* 0x000fe20000011633 */
[----:B------:R-:W-:Y:S01]  /*7af0*/  FFMA.FTZ R53, R53, R97, R99 ;  /* 0x0000006135357223 */ /* 0x000fe20000010063 */
[----:B------:R-:W-:Y:S01]  /*7b00*/  SHF.R.U64 R97, R60, 0x10, R61 ;  /* 0x000000103c617819 */ /* 0x000fe2000000123d */
[----:B------:R-:W-:Y:S01]  /*7b10*/  IMAD.U32 R99, R48, 0x10000, RZ ;  /* 0x0001000030637824 */ /* 0x000fe200078e00ff */
[----:B------:R-:W-:Y:S01]  /*7b20*/  PRMT R98, R181, 0x5432, R98 ;  /* 0x00005432b5627816 */ /* 0x000fe20000000062 */
[----:B------:R-:W-:Y:S01]  /*7b30*/  IMAD.U32 R60, R55, 0x10000, RZ ;  /* 0x00010000373c7824 */ /* 0x000fe200078e00ff */
[----:B------:R-:W-:Y:S01]  /*7b40*/  PRMT R62, R179, 0x5410, R62 ;  /* 0x00005410b33e7816 */ /* 0x000fe2000000003e */
[----:B------:R-:W-:Y:S01]  /*7b50*/  FMUL.FTZ R166, R165, R99 ;  /* 0x00000063a5a67220 */ /* 0x000fe20000410000 */
[----:B------:R-:W-:Y:S01]  /*7b60*/  PRMT R50, R179, 0x5432, R50 ;  /* 0x00005432b3327816 */ /* 0x000fe20000000032 */
[----:B------:R-:W-:Y:S01]  /*7b70*/  IMAD.U32 R61, R98, 0x10000, RZ ;  /* 0x00010000623d7824 */ /* 0x000fe200078e00ff */
[----:B------:R-:W-:-:S02]  /*7b80*/  F2FP.BF16.F32.PACK_AB R65, R65, R96 ;  /* 0x000000604141723e */ /* 0x000fc400000010ff */
[----:B------:R-:W-:Y:S01]  /*7b90*/  F2FP.BF16.F32.PACK_AB R95, R53, R95 ;  /* 0x0000005f355f723e */ /* 0x000fe200000010ff */
[-C--:B------:R-:W-:Y:S01]  /*7ba0*/  FMUL.FTZ R165, R165, R61.reuse ;  /* 0x0000003da5a57220 */ /* 0x080fe20000410000 */
[C---:B------:R-:W-:Y:S01]  /*7bb0*/  FFMA.FTZ R61, R60.reuse, R61, -R166 ;  /* 0x0000003d3c3d7223 */ /* 0x040fe200000108a6 */
[----:B------:R-:W-:Y:S02]  /*7bc0*/  IMAD.MOV.U32 R53, RZ, RZ, R65 ;  /* 0x000000ffff357224 */ /* 0x000fe400078e0041 */
[----:B------:R-:W-:Y:S01]  /*7bd0*/  FFMA.FTZ R60, R60, R99, R165 ;  /* 0x000000633c3c7223 */ /* 0x000fe200000100a5 */
[----:B------:R-:W-:Y:S01]  /*7be0*/  LOP3.LUT R99, R98, 0xffff0000, RZ, 0xc0, !PT ;  /* 0xffff000062637812 */ /* 0x000fe200078ec0ff */
[----:B------:R-:W-:Y:S01]  /*7bf0*/  IMAD.MOV.U32 R65, RZ, RZ, R95 ;  /* 0x000000ffff417224 */ /* 0x000fe200078e005f */
[----:B------:R-:W-:Y:S02]  /*7c00*/  LOP3.LUT R98, R48, 0xffff0000, RZ, 0xc0, !PT ;  /* 0xffff000030627812 */ /* 0x000fe400078ec0ff */
[----:B------:R-:W-:-:S03]  /*7c10*/  LOP3.LUT R48, R55, 0xffff0000, RZ, 0xc0, !PT ;  /* 0xffff000037307812 */ /* 0x000fc600078ec0ff */
[C---:B------:R-:W-:Y:S01]  /*7c20*/  FMUL.FTZ R55, R67.reuse, R98 ;  /* 0x0000006243377220 */ /* 0x040fe20000410000 */
[----:B------:R-:W-:-:S03]  /*7c30*/  FMUL.FTZ R67, R67, R99 ;  /* 0x0000006343437220 */ /* 0x000fc60000410000 */
[C---:B------:R-:W-:Y:S01]  /*7c40*/  FFMA.FTZ R55, R48.reuse, R99, -R55 ;  /* 0x0000006330377223 */ /* 0x040fe20000010837 */
[----:B------:R-:W-:Y:S01]  /*7c50*/  FFMA.FTZ R48, R48, R98, R67 ;  /* 0x0000006230307223 */ /* 0x000fe20000010043 */
[----:B------:R-:W-:Y:S01]  /*7c60*/  PRMT R67, R180, 0x5432, R49 ;  /* 0x00005432b4437816 */ /* 0x000fe20000000031 */
[----:B------:R-:W-:Y:S01]  /*7c70*/  IMAD.U32 R99, R64, 0x10000, RZ ;  /* 0x0001000040637824 */ /* 0x000fe200078e00ff */
[----:B------:R-:W-:Y:S01]  /*7c80*/  PRMT R49, R180, 0x5410, R97 ;  /* 0x00005410b4317816 */ /* 0x000fe20000000061 */
[----:B------:R-:W-:Y:S01]  /*7c90*/  IMAD.U32 R97, R52, 0x10000, RZ ;  /* 0x0001000034617824 */ /* 0x000fe200078e00ff */
[----:B------:R-:W-:Y:S01]  /*7ca0*/  LOP3.LUT R64, R64, 0xffff0000, RZ, 0xc0, !PT ;  /* 0xffff000040407812 */ /* 0x000fe200078ec0ff */
[----:B------:R-:W-:Y:S01]  /*7cb0*/  IMAD.U32 R165, R67, 0x10000, RZ ;  /* 0x0001000043a57824 */ /* 0x000fe200078e00ff */
[C---:B------:R-:W-:Y:S01]  /*7cc0*/  LOP3.LUT R51, R49.reuse, 0xffff0000, RZ, 0xc0, !PT ;  /* 0xffff000031337812 */ /* 0x040fe200078ec0ff */
[----:B------:R-:W-:Y:S01]  /*7cd0*/  IMAD.U32 R98, R49, 0x10000, RZ ;  /* 0x0001000031627824 */ /* 0x000fe200078e00ff */
[----:B------:R-:W-:-:S02]  /*7ce0*/  LOP3.LUT R49, R67, 0xffff0000, RZ, 0xc0, !PT ;  /* 0xffff000043317812 */ /* 0x000fc400078ec0ff */
[----:B------:R-:W-:Y:S01]  /*7cf0*/  LOP3.LUT R52, R52, 0xffff0000, RZ, 0xc0, !PT ;  /* 0xffff000034347812 */ /* 0x000fe200078ec0ff */
[CC--:B------:R-:W-:Y:S01]  /*7d00*/  FMUL.FTZ R166, R99.reuse, R98.reuse ;  /* 0x0000006263a67220 */ /* 0x0c0fe20000410000 */
[----:B------:R-:W-:Y:S01]  /*7d10*/  FMUL.FTZ R99, R99, R165 ;  /* 0x000000a563637220 */ /* 0x000fe20000410000 */
[C---:B------:R-:W-:Y:S01]  /*7d20*/  FMUL.FTZ R63, R64.reuse, R51 ;  /* 0x00000033403f7220 */ /* 0x040fe20000410000 */
[----:B------:R-:W-:Y:S01]  /*7d30*/  FMUL.FTZ R64, R64, R49 ;  /* 0x0000003140407220 */ /* 0x000fe20000410000 */
[C---:B------:R-:W-:Y:S01]  /*7d40*/  FFMA.FTZ R166, R97.reuse, R165, -R166 ;  /* 0x000000a561a67223 */ /* 0x040fe200000108a6 */
[----:B------:R-:W-:Y:S01]  /*7d50*/  FFMA.FTZ R99, R97, R98, R99 ;  /* 0x0000006261637223 */ /* 0x000fe20000010063 */
[C---:B------:R-:W-:Y:S01]  /*7d60*/  FFMA.FTZ R49, R52.reuse, R49, -R63 ;  /* 0x0000003134317223 */ /* 0x040fe2000001083f */
[----:B------:R-:W-:Y:S01]  /*7d70*/  FFMA.FTZ R51, R52, R51, R64 ;  /* 0x0000003334337223 */ /* 0x000fe20000010040 */
[C---:B------:R-:W-:Y:S01]  /*7d80*/  IMAD.U32 R97, R66.reuse, 0x10000, RZ ;  /* 0x0001000042617824 */ /* 0x040fe200078e00ff */
[----:B------:R-:W-:Y:S01]  /*7d90*/  LOP3.LUT R66, R66, 0xffff0000, RZ, 0xc0, !PT ;  /* 0xffff000042427812 */ /* 0x000fe200078ec0ff */
[C---:B------:R-:W-:Y:S01]  /*7da0*/  IMAD.U32 R63, R62.reuse, 0x10000, RZ ;  /* 0x000100003e3f7824 */ /* 0x040fe200078e00ff */
[----:B------:R-:W-:Y:S01]  /*7db0*/  LOP3.LUT R62, R62, 0xffff0000, RZ, 0xc0, !PT ;  /* 0xffff00003e3e7812 */ /* 0x000fe200078ec0ff */
[C---:B------:R-:W-:Y:S01]  /*7dc0*/  IMAD.U32 R64, R50.reuse, 0x10000, RZ ;  /* 0x0001000032407824 */ /* 0x040fe200078e00ff */
[----:B------:R-:W-:Y:S01]  /*7dd0*/  LOP3.LUT R50, R50, 0xffff0000, RZ, 0xc0, !PT ;  /* 0xffff000032327812 */ /* 0x000fe200078ec0ff */
[----:B------:R-:W-:Y:S01]  /*7de0*/  FMUL.FTZ R67, R97, R63 ;  /* 0x0000003f61437220 */ /* 0x000fe20000410000 */
[----:B------:R-:W-:-:S02]  /*7df0*/  IMAD.U32 R52, R54, 0x10000, RZ ;  /* 0x0001000036347824 */ /* 0x000fc400078e00ff */
[-C--:B------:R-:W-:Y:S01]  /*7e00*/  FMUL.FTZ R97, R97, R64.reuse ;  /* 0x0000004061617220 */ /* 0x080fe20000410000 */
[----:B------:R-:W-:Y:S01]  /*7e10*/  LOP3.LUT R54, R54, 0xffff0000, RZ, 0xc0, !PT ;  /* 0xffff000036367812 */ /* 0x000fe200078ec0ff */
[C---:B------:R-:W-:Y:S02]  /*7e20*/  FFMA.FTZ R67, R52.reuse, R64, -R67 ;  /* 0x0000004034437223 */ /* 0x040fe40000010843 */
[----:B------:R-:W-:Y:S01]  /*7e30*/  FFMA.FTZ R97, R52, R63, R97 ;  /* 0x0000003f34617223 */ /* 0x000fe20000010061 */
[C---:B------:R-:W-:Y:S01]  /*7e40*/  FMUL.FTZ R52, R66.reuse, R62 ;  /* 0x0000003e42347220 */ /* 0x040fe20000410000 */
[----:B------:R-:W-:Y:S01]  /*7e50*/  FMUL.FTZ R66, R66, R50 ;  /* 0x0000003242427220 */ /* 0x000fe20000410000 */
[----:B------:R-:W-:Y:S02]  /*7e60*/  F2FP.BF16.F32.PACK_AB R48, R48, R60 ;  /* 0x0000003c3030723e */ /* 0x000fe400000010ff */
[C---:B------:R-:W-:Y:S01]  /*7e70*/  FFMA.FTZ R52, R54.reuse, R50, -R52 ;  /* 0x0000003236347223 */ /* 0x040fe20000010834 */
[----:B------:R-:W-:Y:S01]  /*7e80*/  FFMA.FTZ R66, R54, R62, R66 ;  /* 0x0000003e36427223 */ /* 0x000fe20000010042 */
[----:B------:R-:W-:-:S02]  /*7e90*/  F2FP.BF16.F32.PACK_AB R49, R49, R166 ;  /* 0x000000a63131723e */ /* 0x000fc400000010ff */
[----:B------:R-:W-:Y:S02]  /*7ea0*/  F2FP.BF16.F32.PACK_AB R51, R51, R99 ;  /* 0x000000633333723e */ /* 0x000fe400000010ff */
[----:B------:R-:W-:Y:S01]  /*7eb0*/  F2FP.BF16.F32.PACK_AB R67, R52, R67 ;  /* 0x000000433443723e */ /* 0x000fe200000010ff */
[----:B------:R-:W-:Y:S01]  /*7ec0*/  IMAD.MOV.U32 R52, RZ, RZ, R49 ;  /* 0x000000ffff347224 */ /* 0x000fe200078e0031 */
[----:B------:R-:W-:Y:S01]  /*7ed0*/  F2FP.BF16.F32.PACK_AB R55, R55, R61 ;  /* 0x0000003d3737723e */ /* 0x000fe200000010ff */
[----:B------:R-:W-:Y:S01]  /*7ee0*/  IMAD.MOV.U32 R64, RZ, RZ, R51 ;  /* 0x000000ffff407224 */ /* 0x000fe200078e0033 */
[----:B------:R-:W-:Y:S01]  /*7ef0*/  F2FP.BF16.F32.PACK_AB R66, R66, R97 ;  /* 0x000000614242723e */ /* 0x000fe200000010ff */
[----:B------:R-:W-:Y:S02]  /*7f00*/  IMAD.MOV.U32 R54, RZ, RZ, R67 ;  /* 0x000000ffff367224 */ /* 0x000fe400078e0043 */
[----:B------:R-:W-:-:S07]  /*7f10*/  IMAD.MOV.U32 R67, RZ, RZ, R48 ;  /* 0x000000ffff437224 */ /* 0x000fce00078e0030 */
.L_x_706:
[----:B------:R-:W-:Y:S05]  /*7f20*/  BSYNC B3 ;  /* 0x0000000000037941 */ /* 0x000fea0003800000 */
.L_x_705:
[----:B------:R-:W-:-:S13]  /*7f30*/  ISETP.GE.AND P4, PT, R94, R147, PT ;  /* 0x000000935e00720c */ /* 0x000fda0003f86270 */
[--C-:B------:R-:W-:Y:S02]  /*7f40*/  @!P4 SHF.R.S32.HI R51, RZ, 0x1f, R94.reuse ;  /* 0x0000001fff33c819 */ /* 0x100fe4000001145e */
[----:B------:R-:W-:-:S04]  /*7f50*/  @!P4 IADD3 R94, P5, P6, R118, R130, R94 ;  /* 0x00000082765ec210 */ /* 0x000fc80007ebe05e */
[----:B------:R-:W-:Y:S02]  /*7f60*/  @!P4 IADD3.X R51, R7, R156, R51, P5, P6 ;  /* 0x0000009c0733c210 */ /* 0x000fe40002fec433 */
[----:B------:R-:W-:-:S04]  /*7f70*/  LEA R48, P5, R92, R124, 0x1 ;  /* 0x0000007c5c307211 */ /* 0x000fc800078a08ff */
[----:B------:R-:W-:Y:S02]  /*7f80*/  LEA.HI.X R49, R92, R125, R93, 0x1, P5 ;  /* 0x0000007d5c317211 */ /* 0x000fe400028f0c5d */
[----:B------:R-:W-:-:S03]  /*7f90*/  @!P4 LEA R50, P5, R94, R124, 0x1 ;  /* 0x0000007c5e32c211 */ /* 0x000fc600078a08ff */
[----:B--2---:R3:W-:Y:S01]  /*7fa0*/  STG.E.128 desc[UR60][R48.64], R52 ;  /* 0x0000003430007986 */ /* 0x0047e2000c101d3c */
[----:B------:R-:W-:-:S05]  /*7fb0*/  @!P4 LEA.HI.X R51, R94, R125, R51, 0x1, P5 ;  /* 0x0000007d5e33c211 */ /* 0x000fca00028f0c33 */
[----:B0-----:R3:W-:Y:S04]  /*7fc0*/  @!P4 STG.E.128 desc[UR60][R50.64], R64 ;  /* 0x000000403200c986 */ /* 0x0017e8000c101d3c */
.L_x_704:
[----:B------:R-:W-:Y:S05]  /*7fd0*/  BSYNC B2 ;  /* 0x0000000000027941 */ /* 0x000fea0003800000 */
.L_x_703:
[----:B------:R-:W-:-:S13]  /*7fe0*/  ISETP.NE.AND P4, PT, R35, RZ, PT ;  /* 0x000000ff2300720c */ /* 0x000fda0003f85270 */
[----:B------:R-:W-:Y:S05]  /*7ff0*/  @!P4 BRA `(.L_x_698) ;  /* 0x000000080000c947 */ /* 0x000fea0003800000 */
[----:B---3--:R-:W3:Y:S01]  /*8000*/  LDL R48, [R1+0x10] ;  /* 0x0000100001307983 */ /* 0x008ee20000100800 */
[----:B------:R-:W-:Y:S01]  /*8010*/  IADD3 R60, P4, P5, R118, R130, R29 ;  /* 0x00000082763c7210 */ /* 0x000fe20007d9e01d */
[----:B------:R-:W-:Y:S03]  /*8020*/  BSSY B2, `(.L_x_707) ;  /* 0x0000073000027945 */ /* 0x000fe60003800000 */
[----:B------:R-:W-:Y:S02]  /*8030*/  IADD3.X R61, R7, R156, R33, P4, P5 ;  /* 0x0000009c073d7210 */ /* 0x000fe400027ea421 */
[----:B------:R-:W-:Y:S02]  /*8040*/  ISETP.GE.AND P4, PT, R3, R121, PT ;  /* 0x000000790300720c */ /* 0x000fe40003f86270 */
[----:B---3--:R-:W-:-:S04]  /*8050*/  LOP3.LUT P6, RZ, R48, 0x1, RZ, 0xc0, !PT ;  /* 0x0000000130ff7812 */ /* 0x008fc800078cc0ff */
[----:B------:R-:W-:-:S04]  /*8060*/  SEL R48, R132, R149, !P6 ;  /* 0x0000009584307207 */ /* 0x000fc80007000000 */
        /* <DEDUP_REMOVED lines=10> */
[----:B------:R-:W-:Y:S02]  /*8110*/  IMAD.IADD R49, R49, 0x1, R48 ;  /* 0x0000000131317824 */ /* 0x000fe400078e0230 */
[C---:B------:R-:W-:Y:S02]  /*8120*/  IMAD R48, R17.reuse, 0x5400, R143 ;  /* 0x0000540011307824 */ /* 0x040fe400078e028f */
[----:B--2---:R-:W-:Y:S02]  /*8130*/  IMAD R52, R17, 0x5400, R49 ;  /* 0x0000540011347824 */ /* 0x004fe400078e0231 */
        /* <DEDUP_REMOVED lines=8> */
[----:B------:R-:W-:Y:S01]  /*81c0*/  IMAD.U32 R92, R51, 0x10000, RZ ;  /* 0x00010000335c7824 */ /* 0x000fe200078e00ff */
[----:B------:R-:W-:Y:S02]  /*81d0*/  PRMT R65, R178, 0x5432, R65 ;  /* 0x00005432b2417816 */ /* 0x000fe40000000041 */
[----:B------:R-:W-:Y:S02]  /*81e0*/  SHF.R.U64 R44, R44, 0x10, R45 ;  /* 0x000000102c2c7819 */ /* 0x000fe4000000122d */
[----:B------:R-:W-:Y:S01]  /*81f0*/  PRMT R45, R176, 0x5432, R63 ;  /* 0x00005432b02d7816 */ /* 0x000fe2000000003f */
[----:B--2---:R-:W-:Y:S01]  /*8200*/  IMAD.U32 R63, R53, 0x10000, RZ ;  /* 0x00010000353f7824 */ /* 0x004fe200078e00ff */
[----:B------:R-:W-:Y:S01]  /*8210*/  SHF.R.U64 R56, R56, 0x10, R57 ;  /* 0x0000001038387819 */ /* 0x000fe20000001239 */
[----:B------:R-:W-:Y:S01]  /*8220*/  IMAD.U32 R66, R65, 0x10000, RZ ;  /* 0x0001000041427824 */ /* 0x000fe200078e00ff */
[----:B------:R-:W-:Y:S01]  /*8230*/  LOP3.LUT R53, R53, 0xffff0000, RZ, 0xc0, !PT ;  /* 0xffff000035357812 */ /* 0x000fe200078ec0ff */
[----:B------:R-:W-:Y:S01]  /*8240*/  IMAD.U32 R64, R45, 0x10000, RZ ;  /* 0x000100002d407824 */ /* 0x000fe200078e00ff */
[----:B------:R-:W-:Y:S01]  /*8250*/  LOP3.LUT R65, R65, 0xffff0000, RZ, 0xc0, !PT ;  /* 0xffff000041417812 */ /* 0x000fe200078ec0ff */
[C---:B------:R-:W-:Y:S01]  /*8260*/  FMUL.FTZ R57, R63.reuse, R66 ;  /* 0x000000423f397220 */ /* 0x040fe20000410000 */
[--C-:B------:R-:W-:Y:S01]  /*8270*/  SHF.R.U64 R58, R58, 0x10, R59.reuse ;  /* 0x000000103a3a7819 */ /* 0x100fe2000000123b */
[-C--:B------:R-:W-:Y:S01]  /*8280*/  FMUL.FTZ R63, R63, R64.reuse ;  /* 0x000000403f3f7220 */ /* 0x080fe20000410000 */
[----:B------:R-:W-:Y:S01]  /*8290*/  SHF.R.U32.HI R59, RZ, 0x10, R59 ;  /* 0x00000010ff3b7819 */ /* 0x000fe2000001163b */
[----:B------:R-:W-:Y:S01]  /*82a0*/  FFMA.FTZ R57, R67, R64, -R57 ;  /* 0x0000004043397223 */ /* 0x000fe20000010839 */
[----:B------:R-:W-:Y:S01]  /*82b0*/  LOP3.LUT R64, R45, 0xffff0000, RZ, 0xc0, !PT ;  /* 0xffff00002d407812 */ /* 0x000fe200078ec0ff */
[----:B------:R-:W-:Y:S01]  /*82c0*/  FFMA.FTZ R63, R67, R66, R63 ;  /* 0x00000042433f7223 */ /* 0x000fe2000001003f */
[--C-:B------:R-:W-:Y:S01]  /*82d0*/  SHF.R.U64 R46, R46, 0x10, R47.reuse ;  /* 0x000000102e2e7819 */ /* 0x100fe2000000122f */
[-C--:B------:R-:W-:Y:S01]  /*82e0*/  FMUL.FTZ R66, R53, R65.reuse ;  /* 0x0000004135427220 */ /* 0x080fe20000410000 */
[----:B------:R-:W-:Y:S01]  /*82f0*/  LOP3.LUT R49, R49, 0xffff0000, RZ, 0xc0, !PT ;  /* 0xffff000031317812 */ /* 0x000fe200078ec0ff */
[-C--:B------:R-:W-:Y:S01]  /*8300*/  FMUL.FTZ R53, R53, R64.reuse ;  /* 0x0000004035357220 */ /* 0x080fe20000410000 */
[----:B------:R-:W-:Y:S01]  /*8310*/  SHF.R.U32.HI R47, RZ, 0x10, R47 ;  /* 0x00000010ff2f7819 */ /* 0x000fe2000001162f */
[----:B------:R-:W-:Y:S01]  /*8320*/  IMAD.U32 R45, R48, 0x10000, RZ ;  /* 0x00010000302d7824 */ /* 0x000fe200078e00ff */
[----:B------:R-:W-:Y:S01]  /*8330*/  PRMT R59, R177, 0x5432, R59 ;  /* 0x00005432b13b7816 */ /* 0x000fe2000000003b */
[----:B------:R-:W-:Y:S01]  /*8340*/  FFMA.FTZ R66, R49, R64, -R66 ;  /* 0x0000004031427223 */ /* 0x000fe20000010842 */
[----:B------:R-:W-:Y:S01]  /*8350*/  PRMT R47, R175, 0x5432, R47 ;  /* 0x00005432af2f7816 */ /* 0x000fe2000000002f */
[----:B------:R-:W-:Y:S01]  /*8360*/  FFMA.FTZ R53, R49, R65, R53 ;  /* 0x0000004131357223 */ /* 0x000fe20000010035 */
[C---:B------:R-:W-:Y:S01]  /*8370*/  IMAD.U32 R49, R55.reuse, 0x10000, RZ ;  /* 0x0001000037317824 */ /* 0x040fe200078e00ff */
[----:B------:R-:W-:Y:S01]  /*8380*/  LOP3.LUT R55, R55, 0xffff0000, RZ, 0xc0, !PT ;  /* 0xffff000037377812 */ /* 0x000fe200078ec0ff */
[C---:B------:R-:W-:Y:S01]  /*8390*/  IMAD.U32 R65, R59.reuse, 0x10000, RZ ;  /* 0x000100003b417824 */ /* 0x040fe200078e00ff */
[----:B------:R-:W-:Y:S01]  /*83a0*/  LOP3.LUT R59, R59, 0xffff0000, RZ, 0xc0, !PT ;  /* 0xffff00003b3b7812 */ /* 0x000fe200078ec0ff */
[----:B------:R-:W-:Y:S01]  /*83b0*/  IMAD.U32 R67, R47, 0x10000, RZ ;  /* 0x000100002f437824 */ /* 0x000fe200078e00ff */
[----:B------:R-:W-:Y:S01]  /*83c0*/  PRMT R56, R178, 0x5410, R56 ;  /* 0x00005410b2387816 */ /* 0x000fe20000000038 */
[C---:B------:R-:W-:Y:S01]  /*83d0*/  FMUL.FTZ R93, R49.reuse, R65 ;  /* 0x00000041315d7220 */ /* 0x040fe20000410000 */
[----:B------:R-:W-:Y:S01]  /*83e0*/  PRMT R44, R176, 0x5410, R44 ;  /* 0x00005410b02c7816 */ /* 0x000fe2000000002c */
[----:B------:R-:W-:Y:S01]  /*83f0*/  FMUL.FTZ R49, R49, R67 ;  /* 0x0000004331317220 */ /* 0x000fe20000410000 */
[----:B------:R-:W-:-:S02]  /*8400*/  IMAD.U32 R64, R52, 0x10000, RZ ;  /* 0x0001000034407824 */ /* 0x000fc400078e00ff */
[C---:B------:R-:W-:Y:S01]  /*8410*/  FFMA.FTZ R93, R92.reuse, R67, -R93 ;  /* 0x000000435c5d7223 */ /* 0x040fe2000001085d */
[----:B------:R-:W-:Y:S01]  /*8420*/  LOP3.LUT R67, R47, 0xffff0000, RZ, 0xc0, !PT ;  /* 0xffff00002f437812 */ /* 0x000fe200078ec0ff */
[----:B------:R-:W-:Y:S01]  /*8430*/  FFMA.FTZ R49, R92, R65, R49 ;  /* 0x000000415c317223 */ /* 0x000fe20000010031 */
[----:B------:R-:W-:Y:S01]  /*8440*/  LOP3.LUT R65, R51, 0xffff0000, RZ, 0xc0, !PT ;  /* 0xffff000033417812 */ /* 0x000fe200078ec0ff */
[C---:B------:R-:W-:Y:S01]  /*8450*/  FMUL.FTZ R92, R55.reuse, R59 ;  /* 0x0000003b375c7220 */ /* 0x040fe20000410000 */
[----:B------:R-:W-:Y:S01]  /*8460*/  LOP3.LUT R52, R52, 0xffff0000, RZ, 0xc0, !PT ;  /* 0xffff000034347812 */ /* 0x000fe200078ec0ff */
[-C--:B------:R-:W-:Y:S01]  /*8470*/  FMUL.FTZ R55, R55, R67.reuse ;  /* 0x0000004337377220 */ /* 0x080fe20000410000 */
[----:B------:R-:W-:Y:S01]  /*8480*/  PRMT R58, R177, 0x5410, R58 ;  /* 0x00005410b13a7816 */ /* 0x000fe2000000003a */
[C---:B------:R-:W-:Y:S01]  /*8490*/  FFMA.FTZ R92, R65.reuse, R67, -R92 ;  /* 0x00000043415c7223 */ /* 0x040fe2000001085c */
[----:B------:R-:W-:Y:S01]  /*84a0*/  LOP3.LUT R67, R44, 0xffff0000, RZ, 0xc0, !PT ;  /* 0xffff00002c437812 */ /* 0x000fe200078ec0ff */
[----:B------:R-:W-:Y:S01]  /*84b0*/  FFMA.FTZ R55, R65, R59, R55 ;  /* 0x0000003b41377223 */ /* 0x000fe20000010037 */
[C---:B------:R-:W-:Y:S01]  /*84c0*/  IMAD.U32 R65, R56.reuse, 0x10000, RZ ;  /* 0x0001000038417824 */ /* 0x040fe200078e00ff */
[----:B------:R-:W-:Y:S01]  /*84d0*/  LOP3.LUT R56, R56, 0xffff0000, RZ, 0xc0, !PT ;  /* 0xffff000038387812 */ /* 0x000fe200078ec0ff */
[----:B------:R-:W-:Y:S01]  /*84e0*/  IMAD.U32 R59, R44, 0x10000, RZ ;  /* 0x000100002c3b7824 */ /* 0x000fe200078e00ff */
[----:B------:R-:W-:Y:S01]  /*84f0*/  PRMT R46, R175, 0x5410, R46 ;  /* 0x00005410af2e7816 */ /* 0x000fe2000000002e */
[----:B------:R-:W-:Y:S01]  /*8500*/  FMUL.FTZ R44, R64, R65 ;  /* 0x00000041402c7220 */ /* 0x000fe20000410000 */
[----:B------:R-:W-:Y:S01]  /*8510*/  LOP3.LUT R48, R48, 0xffff0000, RZ, 0xc0, !PT ;  /* 0xffff000030307812 */ /* 0x000fe200078ec0ff */
[-C--:B------:R-:W-:Y:S01]  /*8520*/  FMUL.FTZ R64, R64, R59.reuse ;  /* 0x0000003b40407220 */ /* 0x080fe20000410000 */
[----:B------:R-:W-:Y:S01]  /*8530*/  FMUL.FTZ R94, R52, R56 ;  /* 0x00000038345e7220 */ /* 0x000fe20000410000 */
[----:B------:R-:W-:Y:S01]  /*8540*/  FFMA.FTZ R44, R45, R59, -R44 ;  /* 0x0000003b2d2c7223 */ /* 0x000fe2000001082c */
[----:B------:R-:W-:-:S02]  /*8550*/  IMAD.U32 R47, R54, 0x10000, RZ ;  /* 0x00010000362f7824 */ /* 0x000fc400078e00ff */
[----:B------:R-:W-:Y:S01]  /*8560*/  FFMA.FTZ R64, R45, R65, R64 ;  /* 0x000000412d407223 */ /* 0x000fe20000010040 */
[-C--:B------:R-:W-:Y:S01]  /*8570*/  FMUL.FTZ R52, R52, R67.reuse ;  /* 0x0000004334347220 */ /* 0x080fe20000410000 */
[----:B------:R-:W-:Y:S01]  /*8580*/  IMAD.U32 R45, R58, 0x10000, RZ ;  /* 0x000100003a2d7824 */ /* 0x000fe200078e00ff */
[----:B------:R-:W-:Y:S01]  /*8590*/  LOP3.LUT R54, R54, 0xffff0000, RZ, 0xc0, !PT ;  /* 0xffff000036367812 */ /* 0x000fe200078ec0ff */
[----:B------:R-:W-:Y:S01]  /*85a0*/  IMAD.U32 R59, R46, 0x10000, RZ ;  /* 0x000100002e3b7824 */ /* 0x000fe200078e00ff */
[----:B------:R-:W-:Y:S01]  /*85b0*/  LOP3.LUT R58, R58, 0xffff0000, RZ, 0xc0, !PT ;  /* 0xffff00003a3a7812 */ /* 0x000fe200078ec0ff */
[----:B------:R-:W-:Y:S02]  /*85c0*/  IMAD.U32 R51, R50, 0x10000, RZ ;  /* 0x0001000032337824 */ /* 0x000fe400078e00ff */
[C---:B------:R-:W-:Y:S01]  /*85d0*/  FFMA.FTZ R94, R48.reuse, R67, -R94 ;  /* 0x00000043305e7223 */ /* 0x040fe2000001085e */
[----:B------:R-:W-:Y:S01]  /*85e0*/  FFMA.FTZ R52, R48, R56, R52 ;  /* 0x0000003830347223 */ /* 0x000fe20000010034 */
[----:B------:R-:W-:Y:S01]  /*85f0*/  LOP3.LUT R50, R50, 0xffff0000, RZ, 0xc0, !PT ;  /* 0xffff000032327812 */ /* 0x000fe200078ec0ff */
[C---:B------:R-:W-:Y:S01]  /*8600*/  FMUL.FTZ R48, R47.reuse, R45 ;  /* 0x0000002d2f307220 */ /* 0x040fe20000410000 */
[----:B------:R-:W-:Y:S01]  /*8610*/  LOP3.LUT R46, R46, 0xffff0000, RZ, 0xc0, !PT ;  /* 0xffff00002e2e7812 */ /* 0x000fe200078ec0ff */
[-C--:B------:R-:W-:Y:S01]  /*8620*/  FMUL.FTZ R56, R47, R59.reuse ;  /* 0x0000003b2f387220 */ /* 0x080fe20000410000 */
[----:B------:R-:W-:Y:S01]  /*8630*/  FMUL.FTZ R47, R54, R58 ;  /* 0x0000003a362f7220 */ /* 0x000fe20000410000 */
[C---:B------:R-:W-:Y:S01]  /*8640*/  FFMA.FTZ R48, R51.reuse, R59, -R48 ;  /* 0x0000003b33307223 */ /* 0x040fe20000010830 */
[----:B------:R-:W-:Y:S01]  /*8650*/  F2FP.BF16.F32.PACK_AB R57, R66, R57 ;  /* 0x000000394239723e */ /* 0x000fe200000010ff */
[-C--:B------:R-:W-:Y:S01]  /*8660*/  FMUL.FTZ R54, R54, R46.reuse ;  /* 0x0000002e36367220 */ /* 0x080fe20000410000 */
[----:B------:R-:W-:Y:S01]  /*8670*/  FFMA.FTZ R47, R50, R46, -R47 ;  /* 0x0000002e322f7223 */ /* 0x000fe2000001082f */
[----:B------:R-:W-:Y:S01]  /*8680*/  FFMA.FTZ R56, R51, R45, R56 ;  /* 0x0000002d33387223 */ /* 0x000fe20000010038 */
[----:B------:R-:W-:Y:S01]  /*8690*/  F2FP.BF16.F32.PACK_AB R92, R92, R93 ;  /* 0x0000005d5c5c723e */ /* 0x000fe200000010ff */
[----:B------:R-:W-:Y:S01]  /*86a0*/  FFMA.FTZ R54, R50, R58, R54 ;  /* 0x0000003a32367223 */ /* 0x000fe20000010036 */
[----:B------:R-:W-:-:S02]  /*86b0*/  F2FP.BF16.F32.PACK_AB R44, R94, R44 ;  /* 0x0000002c5e2c723e */ /* 0x000fc400000010ff */
[----:B------:R-:W-:Y:S01]  /*86c0*/  F2FP.BF16.F32.PACK_AB R47, R47, R48 ;  /* 0x000000302f2f723e */ /* 0x000fe200000010ff */
[----:B------:R-:W-:Y:S01]  /*86d0*/  IMAD.MOV.U32 R51, RZ, RZ, R92 ;  /* 0x000000ffff337224 */ /* 0x000fe200078e005c */
[----:B------:R-:W-:Y:S01]  /*86e0*/  F2FP.BF16.F32.PACK_AB R55, R55, R49 ;  /* 0x000000313737723e */ /* 0x000fe200000010ff */
[----:B------:R-:W-:Y:S01]  /*86f0*/  IMAD.MOV.U32 R48, RZ, RZ, R44 ;  /* 0x000000ffff307224 */ /* 0x000fe200078e002c */
[----:B------:R-:W-:Y:S01]  /*8700*/  F2FP.BF16.F32.PACK_AB R53, R53, R63 ;  /* 0x0000003f3535723e */ /* 0x000fe200000010ff */
[----:B------:R-:W-:Y:S01]  /*8710*/  IMAD.MOV.U32 R49, RZ, RZ, R57 ;  /* 0x000000ffff317224 */ /* 0x000fe200078e0039 */
[----:B------:R-:W-:Y:S01]  /*8720*/  F2FP.BF16.F32.PACK_AB R52, R52, R64 ;  /* 0x000000403434723e */ /* 0x000fe200000010ff */
[----:B------:R-:W-:Y:S01]  /*8730*/  IMAD.MOV.U32 R50, RZ, RZ, R47 ;  /* 0x000000ffff327224 */ /* 0x000fe200078e002f */
[----:B------:R-:W-:-:S07]  /*8740*/  F2FP.BF16.F32.PACK_AB R54, R54, R56 ;  /* 0x000000383636723e */ /* 0x000fce00000010ff */
.L_x_708:
[----:B------:R-:W-:Y:S05]  /*8750*/  BSYNC B2 ;  /* 0x0000000000027941 */ /* 0x000fea0003800000 */
.L_x_707:
[----:B------:R-:W-:-:S13]  /*8760*/  ISETP.GE.AND P4, PT, R62, R147, PT ;  /* 0x000000933e00720c */ /* 0x000fda0003f86270 */
[--C-:B------:R-:W-:Y:S02]  /*8770*/  @!P4 SHF.R.S32.HI R44, RZ, 0x1f, R62.reuse ;  /* 0x0000001fff2cc819 */ /* 0x100fe4000001143e */
[----:B------:R-:W-:-:S04]  /*8780*/  @!P4 IADD3 R62, P5, P6, R118, R130, R62 ;  /* 0x00000082763ec210 */ /* 0x000fc80007ebe03e */
[----:B------:R-:W-:Y:S02]  /*8790*/  @!P4 IADD3.X R156, R7, R156, R44, P5, P6 ;  /* 0x0000009c079cc210 */ /* 0x000fe40002fec42c */
[----:B------:R-:W-:-:S04]  /*87a0*/  LEA R44, P5, R60, R124, 0x1 ;  /* 0x0000007c3c2c7211 */ /* 0x000fc800078a08ff */
[----:B------:R-:W-:Y:S02]  /*87b0*/  LEA.HI.X R45, R60, R125, R61, 0x1, P5 ;  /* 0x0000007d3c2d7211 */ /* 0x000fe400028f0c3d */
[----:B------:R-:W-:-:S03]  /*87c0*/  @!P4 LEA R46, P5, R62, R124, 0x1 ;  /* 0x0000007c3e2ec211 */ /* 0x000fc600078a08ff */
[----:B0-----:R0:W-:Y:S01]  /*87d0*/  STG.E.128 desc[UR60][R44.64], R48 ;  /* 0x000000302c007986 */ /* 0x0011e2000c101d3c */
[----:B------:R-:W-:-:S05]  /*87e0*/  @!P4 LEA.HI.X R47, R62, R125, R156, 0x1, P5 ;  /* 0x0000007d3e2fc211 */ /* 0x000fca00028f0c9c */
[----:B--2---:R0:W-:Y:S04]  /*87f0*/  @!P4 STG.E.128 desc[UR60][R46.64], R52 ;  /* 0x000000342e00c986 */ /* 0x0041e8000c101d3c */
.L_x_698:
[----:B------:R-:W-:Y:S05]  /*8800*/  BSYNC B1 ;  /* 0x0000000000017941 */ /* 0x000fea0003800000 */
.L_x_697:
[-C--:B0-2---:R-:W-:Y:S02]  /*8810*/  IMAD R44, R151, R128.reuse, RZ ;  /* 0x00000080972c7224 */ /* 0x085fe400078e02ff */
[----:B------:R-:W-:-:S04]  /*8820*/  IMAD.WIDE.U32 R126, R229, R128, R126 ;  /* 0x00000080e57e7225 */ /* 0x000fc800078e007e */
[----:B------:R-:W-:Y:S01]  /*8830*/  IMAD R129, R229, R129, R44 ;  /* 0x00000081e5817224 */ /* 0x000fe200078e022c */
[----:B------:R-:W-:Y:S06]  /*8840*/  @P3 BRA `(.L_x_667) ;  /* 0x0000001c00183947 */ /* 0x000fec0003800000 */
[----:B------:R-:W-:Y:S01]  /*8850*/  ISETP.NE.AND P3, PT, R30, RZ, PT ;  /* 0x000000ff1e00720c */ /* 0x000fe20003f65270 */
[----:B------:R-:W-:Y:S01]  /*8860*/  BSSY B1, `(.L_x_709) ;  /* 0x0000085000017945 */ /* 0x000fe20003800000 */
[----:B------:R-:W-:-:S11]  /*8870*/  IMAD.IADD R56, R127, 0x1, R129 ;  /* 0x000000017f387824 */ /* 0x000fd600078e0281 */
[----:B------:R-:W-:Y:S05]  /*8880*/  @!P3 BRA `(.L_x_710) ;  /* 0x000000080008b947 */ /* 0x000fea0003800000 */
[----:B------:R-:W-:Y:S01]  /*8890*/  SEL R44, R132, R149, !P0 ;  /* 0x00000095842c7207 */ /* 0x000fe20004000000 */
[----:B------:R-:W-:Y:S01]  /*88a0*/  BSSY B2, `(.L_x_711) ;  /* 0x000007e000027945 */ /* 0x000fe20003800000 */
[----:B------:R-:W-:Y:S02]  /*88b0*/  IADD3 R47, P3, P4, R118, R126, R25 ;  /* 0x0000007e762f7210 */ /* 0x000fe40007c7e019 */
[----:B------:R-:W-:Y:S02]  /*88c0*/  SHF.R.S32.HI R45, RZ, 0x1f, R44 ;  /* 0x0000001fff2d7819 */ /* 0x000fe4000001142c */
[----:B---3--:R-:W-:Y:S02]  /*88d0*/  IADD3.X R48, R7, R56, R31, P3, P4 ;  /* 0x0000003807307210 */ /* 0x008fe40001fe841f */
[----:B------:R-:W-:Y:S02]  /*88e0*/  LEA.HI R44, R45, R44, RZ, 0x4 ;  /* 0x0000002c2d2c7211 */ /* 0x000fe400078f20ff */
[----:B------:R-:W-:-:S02]  /*88f0*/  SHF.R.U32.HI R50, RZ, 0x3, R206 ;  /* 0x00000003ff327819 */ /* 0x000fc400000116ce */
[----:B------:R-:W-:-:S05]  /*8900*/  LEA.HI.SX32 R49, R44, R101, 0x1c ;  /* 0x000000652c317211 */ /* 0x000fca00078fe2ff */
[----:B------:R-:W-:-:S05]  /*8910*/  IMAD.SHL.U32 R45, R49, 0x8, RZ ;  /* 0x00000008312d7824 */ /* 0x000fca00078e00ff */
[----:B------:R-:W-:-:S13]  /*8920*/  ISETP.GE.AND P3, PT, R45, R147, PT ;  /* 0x000000932d00720c */ /* 0x000fda0003f66270 */
[--C-:B------:R-:W-:Y:S02]  /*8930*/  @!P3 SHF.R.S32.HI R46, RZ, 0x1f, R45.reuse ;  /* 0x0000001fff2eb819 */ /* 0x100fe4000001142d */
[--C-:B------:R-:W-:Y:S02]  /*8940*/  @!P3 IADD3 R44, P4, P5, R118, R126, R45.reuse ;  /* 0x0000007e762cb210 */ /* 0x100fe40007d9e02d */
[----:B------:R-:W-:Y:S02]  /*8950*/  LOP3.LUT R45, R206, 0x38, R45, 0xf8, !PT ;  /* 0x00000038ce2d7812 */ /* 0x000fe400078ef82d */
[----:B------:R-:W-:Y:S02]  /*8960*/  @!P3 IADD3.X R46, R7, R56, R46, P4, P5 ;  /* 0x00000038072eb210 */ /* 0x000fe400027ea42e */
[----:B------:R-:W-:Y:S02]  /*8970*/  LEA R52, P4, R47, R124, 0x1 ;  /* 0x0000007c2f347211 */ /* 0x000fe400078808ff */
[----:B------:R-:W-:-:S02]  /*8980*/  LOP3.LUT R45, R45, R50, RZ, 0x3c, !PT ;  /* 0x000000322d2d7212 */ /* 0x000fc400078e3cff */
[----:B------:R-:W-:Y:S02]  /*8990*/  LEA.HI.X R53, R47, R125, R48, 0x1, P4 ;  /* 0x0000007d2f357211 */ /* 0x000fe400020f0c30 */
[----:B------:R-:W-:-:S04]  /*89a0*/  @!P3 LEA R54, P4, R44, R124, 0x1 ;  /* 0x0000007c2c36b211 */ /* 0x000fc800078808ff */
[----:B------:R-:W-:Y:S02]  /*89b0*/  @!P3 LEA.HI.X R55, R44, R125, R46, 0x1, P4 ;  /* 0x0000007d2c37b211 */ /* 0x000fe400020f0c2e */
[----:B------:R-:W-:Y:S02]  /*89c0*/  SHF.R.S32.HI R44, RZ, 0x1f, R49 ;  /* 0x0000001fff2c7819 */ /* 0x000fe40000011431 */
[----:B------:R-:W-:Y:S02]  /*89d0*/  ISETP.GE.AND P4, PT, R18, R121, PT ;  /* 0x000000791200720c */ /* 0x000fe40003f86270 */
[----:B------:R-:W-:-:S04]  /*89e0*/  LEA.HI R44, R44, R49, RZ, 0x3 ;  /* 0x000000312c2c7211 */ /* 0x000fc800078f18ff */
[----:B------:R-:W-:-:S05]  /*89f0*/  SHF.R.S32.HI R47, RZ, 0x3, R44 ;  /* 0x00000003ff2f7819 */ /* 0x000fca000001142c */
[----:B------:R-:W-:-:S04]  /*8a00*/  IMAD R44, R47, 0x1c00, R216 ;  /* 0x00001c002f2c7824 */ /* 0x000fc800078e02d8 */
[----:B------:R-:W-:Y:S02]  /*8a10*/  IMAD.IADD R44, R44, 0x1, R45 ;  /* 0x000000012c2c7824 */ /* 0x000fe400078e022d */
[C---:B------:R-:W-:Y:S02]  /*8a20*/  IMAD R45, R17.reuse, 0x5400, R144 ;  /* 0x00005400112d7824 */ /* 0x040fe400078e0290 */
[----:B------:R-:W-:Y:S02]  /*8a30*/  IMAD R47, R17, 0x5400, R44 ;  /* 0x00005400112f7824 */ /* 0x000fe400078e022c */
[--C-:B------:R-:W-:Y:S02]  /*8a40*/  IMAD R45, R45, 0x2, R16.reuse ;  /* 0x000000022d2d7824 */ /* 0x100fe400078e0210 */
[----:B------:R-:W-:-:S04]  /*8a50*/  IMAD R48, R47, 0x2, R16 ;  /* 0x000000022f307824 */ /* 0x000fc800078e0210 */
[----:B------:R-:W0:Y:S04]  /*8a60*/  LDS.128 R44, [R45+0x21400] ;  /* 0x021400002d2c7984 */ /* 0x000e280000000c00 */
[----:B------:R-:W2:Y:S01]  /*8a70*/  LDS.128 R48, [R48+0x21400] ;  /* 0x0214000030307984 */ /* 0x000ea20000000c00 */
[----:B------:R-:W-:Y:S05]  /*8a80*/  @P4 BRA `(.L_x_712) ;  /* 0x00000004007c4947 */ /* 0x000fea0003800000 */
[----:B------:R-:W-:Y:S01]  /*8a90*/  SHF.R.U64 R59, R88, 0x10, R89 ;  /* 0x00000010583b7819 */ /* 0x000fe20000001259 */
[----:B--2---:R-:W-:Y:S01]  /*8aa0*/  IMAD.U32 R63, R49, 0x10000, RZ ;  /* 0x00010000313f7824 */ /* 0x004fe200078e00ff */
[----:B------:R-:W-:Y:S01]  /*8ab0*/  SHF.R.U64 R57, R76, 0x10, R77 ;  /* 0x000000104c397819 */ /* 0x000fe2000000124d */
[----:B0-----:R-:W-:Y:S01]  /*8ac0*/  IMAD.U32 R61, R45, 0x10000, RZ ;  /* 0x000100002d3d7824 */ /* 0x001fe200078e00ff */
[----:B------:R-:W-:Y:S01]  /*8ad0*/  SHF.R.U32.HI R88, RZ, 0x10, R89 ;  /* 0x00000010ff587819 */ /* 0x000fe20000011659 */
[----:B------:R-:W-:Y:S01]  /*8ae0*/  IMAD.U32 R67, R51, 0x10000, RZ ;  /* 0x0001000033437824 */ /* 0x000fe200078e00ff */
[----:B------:R-:W-:Y:S01]  /*8af0*/  SHF.R.U32.HI R76, RZ, 0x10, R77 ;  /* 0x00000010ff4c7819 */ /* 0x000fe2000001164d */
[----:B------:R-:W-:Y:S01]  /*8b00*/  IMAD.U32 R66, R47, 0x10000, RZ ;  /* 0x000100002f427824 */ /* 0x000fe200078e00ff */
[----:B------:R-:W-:Y:S01]  /*8b10*/  PRMT R88, R174, 0x5432, R88 ;  /* 0x00005432ae587816 */ /* 0x000fe20000000058 */
[----:B------:R-:W-:Y:S01]  /*8b20*/  IMAD.U32 R77, R50, 0x10000, RZ ;  /* 0x00010000324d7824 */ /* 0x000fe200078e00ff */
[----:B------:R-:W-:Y:S01]  /*8b30*/  PRMT R76, R172, 0x5432, R76 ;  /* 0x00005432ac4c7816 */ /* 0x000fe2000000004c */
[----:B------:R-:W-:Y:S01]  /*8b40*/  IMAD.U32 R65, R46, 0x10000, RZ ;  /* 0x000100002e417824 */ /* 0x000fe200078e00ff */
[----:B------:R-:W-:-:S02]  /*8b50*/  SHF.R.U64 R58, R78, 0x10, R79 ;  /* 0x000000104e3a7819 */ /* 0x000fc4000000124f */
[----:B------:R-:W-:Y:S01]  /*8b60*/  SHF.R.U32.HI R78, RZ, 0x10, R79 ;  /* 0x00000010ff4e7819 */ /* 0x000fe2000001164f */
[----:B------:R-:W-:Y:S01]  /*8b70*/  IMAD.U32 R79, R88, 0x10000, RZ ;  /* 0x00010000584f7824 */ /* 0x000fe200078e00ff */
[--C-:B------:R-:W-:Y:S01]  /*8b80*/  SHF.R.U64 R60, R90, 0x10, R91.reuse ;  /* 0x000000105a3c7819 */ /* 0x100fe2000000125b */
[----:B------:R-:W-:Y:S01]  /*8b90*/  IMAD.U32 R89, R76, 0x10000, RZ ;  /* 0x000100004c597824 */ /* 0x000fe200078e00ff */
[----:B------:R-:W-:Y:S02]  /*8ba0*/  SHF.R.U32.HI R90, RZ, 0x10, R91 ;  /* 0x00000010ff5a7819 */ /* 0x000fe4000001165b */
[----:B------:R-:W-:Y:S01]  /*8bb0*/  LOP3.LUT R64, R49, 0xffff0000, RZ, 0xc0, !PT ;  /* 0xffff000031407812 */ /* 0x000fe200078ec0ff */
[----:B------:R-:W-:Y:S01]  /*8bc0*/  IMAD.U32 R49, R48, 0x10000, RZ ;  /* 0x0001000030317824 */ /* 0x000fe200078e00ff */
[----:B------:R-:W-:Y:S01]  /*8bd0*/  PRMT R91, R173, 0x5410, R60 ;  /* 0x00005410ad5b7816 */ /* 0x000fe2000000003c */
[C---:B------:R-:W-:Y:S01]  /*8be0*/  FMUL.FTZ R60, R63.reuse, R79 ;  /* 0x0000004f3f3c7220 */ /* 0x040fe20000410000 */
[----:B------:R-:W-:Y:S01]  /*8bf0*/  LOP3.LUT R88, R88, 0xffff0000, RZ, 0xc0, !PT ;  /* 0xffff000058587812 */ /* 0x000fe200078ec0ff */
[-C--:B------:R-:W-:Y:S01]  /*8c00*/  FMUL.FTZ R63, R63, R89.reuse ;  /* 0x000000593f3f7220 */ /* 0x080fe20000410000 */
[----:B------:R-:W-:Y:S01]  /*8c10*/  PRMT R90, R173, 0x5432, R90 ;  /* 0x00005432ad5a7816 */ /* 0x000fe2000000005a */
[----:B------:R-:W-:Y:S01]  /*8c20*/  FFMA.FTZ R60, R61, R89, -R60 ;  /* 0x000000593d3c7223 */ /* 0x000fe2000001083c */
[----:B------:R-:W-:Y:S01]  /*8c30*/  PRMT R78, R171, 0x5432, R78 ;  /* 0x00005432ab4e7816 */ /* 0x000fe2000000004e */
[----:B------:R-:W-:Y:S01]  /*8c40*/  FMUL.FTZ R92, R64, R88 ;  /* 0x00000058405c7220 */ /* 0x000fe20000410000 */
[----:B------:R-:W-:Y:S01]  /*8c50*/  LOP3.LUT R62, R45, 0xffff0000, RZ, 0xc0, !PT ;  /* 0xffff00002d3e7812 */ /* 0x000fe200078ec0ff */
[----:B------:R-:W-:Y:S01]  /*8c60*/  IMAD.U32 R89, R90, 0x10000, RZ ;  /* 0x000100005a597824 */ /* 0x000fe200078e00ff */
[----:B------:R-:W-:Y:S01]  /*8c70*/  LOP3.LUT R76, R76, 0xffff0000, RZ, 0xc0, !PT ;  /* 0xffff00004c4c7812 */ /* 0x000fe200078ec0ff */
[----:B------:R-:W-:Y:S01]  /*8c80*/  FFMA.FTZ R63, R61, R79, R63 ;  /* 0x0000004f3d3f7223 */ /* 0x000fe2000001003f */
[----:B------:R-:W-:Y:S01]  /*8c90*/  IMAD.U32 R61, R78, 0x10000, RZ ;  /* 0x000100004e3d7824 */ /* 0x000fe200078e00ff */
[----:B------:R-:W-:Y:S01]  /*8ca0*/  LOP3.LUT R51, R51, 0xffff0000, RZ, 0xc0, !PT ;  /* 0xffff000033337812 */ /* 0x000fe200078ec0ff */
[----:B------:R-:W-:-:S02]  /*8cb0*/  IMAD.U32 R45, R44, 0x10000, RZ ;  /* 0x000100002c2d7824 */ /* 0x000fc400078e00ff */
[-C--:B------:R-:W-:Y:S01]  /*8cc0*/  FMUL.FTZ R64, R64, R76.reuse ;  /* 0x0000004c40407220 */ /* 0x080fe20000410000 */
[----:B------:R-:W-:Y:S01]  /*8cd0*/  FFMA.FTZ R92, R62, R76, -R92 ;  /* 0x0000004c3e5c7223 */ /* 0x000fe2000001085c */
[C---:B------:R-:W-:Y:S01]  /*8ce0*/  FMUL.FTZ R76, R67.reuse, R89 ;  /* 0x00000059434c7220 */ /* 0x040fe20000410000 */
[----:B------:R-:W-:Y:S01]  /*8cf0*/  LOP3.LUT R90, R90, 0xffff0000, RZ, 0xc0, !PT ;  /* 0xffff00005a5a7812 */ /* 0x000fe200078ec0ff */
[-C--:B------:R-:W-:Y:S01]  /*8d00*/  FMUL.FTZ R67, R67, R61.reuse ;  /* 0x0000003d43437220 */ /* 0x080fe20000410000 */
[----:B------:R-:W-:Y:S01]  /*8d10*/  PRMT R59, R174, 0x5410, R59 ;  /* 0x00005410ae3b7816 */ /* 0x000fe2000000003b */
[----:B------:R-:W-:Y:S01]  /*8d20*/  FFMA.FTZ R64, R62, R88, R64 ;  /* 0x000000583e407223 */ /* 0x000fe20000010040 */
[----:B------:R-:W-:Y:S01]  /*8d30*/  PRMT R57, R172, 0x5410, R57 ;  /* 0x00005410ac397816 */ /* 0x000fe20000000039 */
[----:B------:R-:W-:Y:S01]  /*8d40*/  FFMA.FTZ R76, R66, R61, -R76 ;  /* 0x0000003d424c7223 */ /* 0x000fe2000001084c */
[----:B------:R-:W-:Y:S01]  /*8d50*/  LOP3.LUT R78, R78, 0xffff0000, RZ, 0xc0, !PT ;  /* 0xffff00004e4e7812 */ /* 0x000fe200078ec0ff */
[----:B------:R-:W-:Y:S01]  /*8d60*/  FFMA.FTZ R67, R66, R89, R67 ;  /* 0x0000005942437223 */ /* 0x000fe20000010043 */
[----:B------:R-:W-:Y:S01]  /*8d70*/  LOP3.LUT R47, R47, 0xffff0000, RZ, 0xc0, !PT ;  /* 0xffff00002f2f7812 */ /* 0x000fe200078ec0ff */
[----:B------:R-:W-:Y:S01]  /*8d80*/  FMUL.FTZ R88, R51, R90 ;  /* 0x0000005a33587220 */ /* 0x000fe20000410000 */
[----:B------:R-:W-:-:S02]  /*8d90*/  IMAD.U32 R66, R59, 0x10000, RZ ;  /* 0x000100003b427824 */ /* 0x000fc400078e00ff */
[-C--:B------:R-:W-:Y:S01]  /*8da0*/  FMUL.FTZ R94, R51, R78.reuse ;  /* 0x0000004e335e7220 */ /* 0x080fe20000410000 */
[----:B------:R-:W-:Y:S01]  /*8db0*/  IMAD.U32 R62, R57, 0x10000, RZ ;  /* 0x00010000393e7824 */ /* 0x000fe200078e00ff */
[----:B------:R-:W-:Y:S01]  /*8dc0*/  LOP3.LUT R48, R48, 0xffff0000, RZ, 0xc0, !PT ;  /* 0xffff000030307812 */ /* 0x000fe200078ec0ff */
[----:B------:R-:W-:Y:S01]  /*8dd0*/  FFMA.FTZ R51, R47, R78, -R88 ;  /* 0x0000004e2f337223 */ /* 0x000fe20000010858 */
[----:B------:R-:W-:Y:S01]  /*8de0*/  LOP3.LUT R59, R59, 0xffff0000, RZ, 0xc0, !PT ;  /* 0xffff00003b3b7812 */ /* 0x000fe200078ec0ff */
[----:B------:R-:W-:Y:S01]  /*8df0*/  FMUL.FTZ R78, R49, R66 ;  /* 0x00000042314e7220 */ /* 0x000fe20000410000 */
[----:B------:R-:W-:Y:S01]  /*8e00*/  LOP3.LUT R57, R57, 0xffff0000, RZ, 0xc0, !PT ;  /* 0xffff000039397812 */ /* 0x000fe200078ec0ff */
[----:B------:R-:W-:Y:S01]  /*8e10*/  FMUL.FTZ R49, R49, R62 ;  /* 0x0000003e31317220 */ /* 0x000fe20000410000 */
[----:B------:R-:W-:Y:S01]  /*8e20*/  LOP3.LUT R44, R44, 0xffff0000, RZ, 0xc0, !PT ;  /* 0xffff00002c2c7812 */ /* 0x000fe200078ec0ff */
[----:B------:R-:W-:Y:S01]  /*8e30*/  FFMA.FTZ R94, R47, R90, R94 ;  /* 0x0000005a2f5e7223 */ /* 0x000fe2000001005e */
[C---:B------:R-:W-:Y:S01]  /*8e40*/  FMUL.FTZ R47, R48.reuse, R59 ;  /* 0x0000003b302f7220 */ /* 0x040fe20000410000 */
[----:B------:R-:W-:Y:S01]  /*8e50*/  PRMT R58, R171, 0x5410, R58 ;  /* 0x00005410ab3a7816 */ /* 0x000fe2000000003a */
[C---:B------:R-:W-:Y:S01]  /*8e60*/  FFMA.FTZ R78, R45.reuse, R62, -R78 ;  /* 0x0000003e2d4e7223 */ /* 0x040fe2000001084e */
[----:B------:R-:W-:Y:S01]  /*8e70*/  FFMA.FTZ R49, R45, R66, R49 ;  /* 0x000000422d317223 */ /* 0x000fe20000010031 */
[-C--:B------:R-:W-:Y:S01]  /*8e80*/  FMUL.FTZ R45, R48, R57.reuse ;  /* 0x00000039302d7220 */ /* 0x080fe20000410000 */
[C---:B------:R-:W-:Y:S01]  /*8e90*/  IMAD.U32 R48, R91.reuse, 0x10000, RZ ;  /* 0x000100005b307824 */ /* 0x040fe200078e00ff */
[----:B------:R-:W-:Y:S01]  /*8ea0*/  LOP3.LUT R50, R50, 0xffff0000, RZ, 0xc0, !PT ;  /* 0xffff000032327812 */ /* 0x000fe200078ec0ff */
[----:B------:R-:W-:Y:S01]  /*8eb0*/  FFMA.FTZ R47, R44, R57, -R47 ;  /* 0x000000392c2f7223 */ /* 0x000fe2000001082f */
[----:B------:R-:W-:Y:S01]  /*8ec0*/  LOP3.LUT R91, R91, 0xffff0000, RZ, 0xc0, !PT ;  /* 0xffff00005b5b7812 */ /* 0x000fe200078ec0ff */
[C---:B------:R-:W-:Y:S01]  /*8ed0*/  IMAD.U32 R62, R58.reuse, 0x10000, RZ ;  /* 0x000100003a3e7824 */ /* 0x040fe200078e00ff */
[----:B------:R-:W-:Y:S01]  /*8ee0*/  LOP3.LUT R57, R58, 0xffff0000, RZ, 0xc0, !PT ;  /* 0xffff00003a397812 */ /* 0x000fe200078ec0ff */
[----:B------:R-:W-:Y:S01]  /*8ef0*/  FFMA.FTZ R44, R44, R59, R45 ;  /* 0x0000003b2c2c7223 */ /* 0x000fe2000001002d */
[----:B------:R-:W-:Y:S01]  /*8f00*/  LOP3.LUT R46, R46, 0xffff0000, RZ, 0xc0, !PT ;  /* 0xffff00002e2e7812 */ /* 0x000fe200078ec0ff */
[C---:B------:R-:W-:Y:S01]  /*8f10*/  FMUL.FTZ R58, R77.reuse, R48 ;  /* 0x000000304d3a7220 */ /* 0x040fe20000410000 */
[C---:B------:R-:W-:Y:S01]  /*8f20*/  FMUL.FTZ R45, R50.reuse, R91 ;  /* 0x0000005b322d7220 */ /* 0x040fe20000410000 */
[----:B------:R-:W-:Y:S01]  /*8f30*/  FMUL.FTZ R77, R77, R62 ;  /* 0x0000003e4d4d7220 */ /* 0x000fe20000410000 */
[----:B------:R-:W-:Y:S01]  /*8f40*/  FMUL.FTZ R50, R50, R57 ;  /* 0x0000003932327220 */ /* 0x000fe20000410000 */
[----:B------:R-:W-:Y:S01]  /*8f50*/  F2FP.BF16.F32.PACK_AB R47, R47, R78 ;  /* 0x0000004e2f2f723e */ /* 0x000fe200000010ff */
[C---:B------:R-:W-:Y:S01]  /*8f60*/  FFMA.FTZ R62, R65.reuse, R62, -R58 ;  /* 0x0000003e413e7223 */ /* 0x040fe2000001083a */
[----:B------:R-:W-:Y:S01]  /*8f70*/  FFMA.FTZ R48, R65, R48, R77 ;  /* 0x0000003041307223 */ /* 0x000fe2000001004d */
[C---:B------:R-:W-:Y:S01]  /*8f80*/  FFMA.FTZ R91, R46.reuse, R91, R50 ;  /* 0x0000005b2e5b7223 */ /* 0x040fe20000010032 */
[----:B------:R-:W-:Y:S01]  /*8f90*/  FFMA.FTZ R45, R46, R57, -R45 ;  /* 0x000000392e2d7223 */ /* 0x000fe2000001082d */
[----:B------:R-:W-:-:S02]  /*8fa0*/  F2FP.BF16.F32.PACK_AB R51, R51, R76 ;  /* 0x0000004c3333723e */ /* 0x000fc400000010ff */
[----:B------:R-:W-:Y:S01]  /*8fb0*/  F2FP.BF16.F32.PACK_AB R50, R44, R49 ;  /* 0x000000312c32723e */ /* 0x000fe200000010ff */
[----:B------:R-:W-:Y:S01]  /*8fc0*/  IMAD.MOV.U32 R44, RZ, RZ, R47 ;  /* 0x000000ffff2c7224 */ /* 0x000fe200078e002f */
[----:B------:R-:W-:Y:S01]  /*8fd0*/  F2FP.BF16.F32.PACK_AB R60, R92, R60 ;  /* 0x0000003c5c3c723e */ /* 0x000fe200000010ff */
[----:B------:R-:W-:Y:S01]  /*8fe0*/  IMAD.MOV.U32 R47, RZ, RZ, R51 ;  /* 0x000000ffff2f7224 */ /* 0x000fe200078e0033 */
[----:B------:R-:W-:Y:S02]  /*8ff0*/  F2FP.BF16.F32.PACK_AB R63, R64, R63 ;  /* 0x0000003f403f723e */ /* 0x000fe400000010ff */
[----:B------:R-:W-:Y:S02]  /*9000*/  F2FP.BF16.F32.PACK_AB R67, R94, R67 ;  /* 0x000000435e43723e */ /* 0x000fe400000010ff */
[----:B------:R-:W-:Y:S01]  /*9010*/  F2FP.BF16.F32.PACK_AB R66, R91, R48 ;  /* 0x000000305b42723e */ /* 0x000fe200000010ff */
[----:B------:R-:W-:Y:S01]  /*9020*/  IMAD.MOV.U32 R48, RZ, RZ, R50 ;  /* 0x000000ffff307224 */ /* 0x000fe200078e0032 */
[----:B------:R-:W-:Y:S01]  /*9030*/  F2FP.BF16.F32.PACK_AB R46, R45, R62 ;  /* 0x0000003e2d2e723e */ /* 0x000fe200000010ff */
[----:B------:R-:W-:-:S02]  /*9040*/  IMAD.MOV.U32 R45, RZ, RZ, R60 ;  /* 0x000000ffff2d7224 */ /* 0x000fc400078e003c */
[----:B------:R-:W-:Y:S02]  /*9050*/  IMAD.MOV.U32 R49, RZ, RZ, R63 ;  /* 0x000000ffff317224 */ /* 0x000fe400078e003f */
[----:B------:R-:W-:Y:S02]  /*9060*/  IMAD.MOV.U32 R50, RZ, RZ, R66 ;  /* 0x000000ffff327224 */ /* 0x000fe400078e0042 */
[----:B------:R-:W-:-:S07]  /*9070*/  IMAD.MOV.U32 R51, RZ, RZ, R67 ;  /* 0x000000ffff337224 */ /* 0x000fce00078e0043 */
.L_x_712:
[----:B------:R-:W-:Y:S05]  /*9080*/  BSYNC B2 ;  /* 0x0000000000027941 */ /* 0x000fea0003800000 */
.L_x_711:
[----:B0-----:R0:W-:Y:S04]  /*9090*/  STG.E.128 desc[UR60][R52.64], R44 ;  /* 0x0000002c34007986 */ /* 0x0011e8000c101d3c */
[----:B--2---:R0:W-:Y:S02]  /*90a0*/  @!P3 STG.E.128 desc[UR60][R54.64], R48 ;  /* 0x000000303600b986 */ /* 0x0041e4000c101d3c */
.L_x_710:
[----:B------:R-:W-:Y:S05]  /*90b0*/  BSYNC B1 ;  /* 0x0000000000017941 */ /* 0x000fea0003800000 */
.L_x_709:
[----:B------:R-:W-:Y:S01]  /*90c0*/  ISETP.NE.AND P3, PT, R34, RZ, PT ;  /* 0x000000ff2200720c */ /* 0x000fe20003f65270 */
[----:B------:R-:W-:-:S12]  /*90d0*/  BSSY B1, `(.L_x_713) ;  /* 0x0000082000017945 */ /* 0x000fd80003800000 */
[----:B------:R-:W-:Y:S05]  /*90e0*/  @!P3 BRA `(.L_x_714) ;  /* 0x000000080000b947 */ /* 0x000fea0003800000 */
[----:B0-----:R-:W-:Y:S01]  /*90f0*/  SEL R44, R132, R149, !P1 ;  /* 0x00000095842c7207 */ /* 0x001fe20004800000 */
[----:B------:R-:W-:Y:S01]  /*9100*/  BSSY B2, `(.L_x_715) ;  /* 0x000007c000027945 */ /* 0x000fe20003800000 */
[----:B------:R-:W-:Y:S02]  /*9110*/  IADD3 R46, P3, P4, R118, R126, R27 ;  /* 0x0000007e762e7210 */ /* 0x000fe40007c7e01b */
[----:B------:R-:W-:Y:S02]  /*9120*/  SHF.R.S32.HI R45, RZ, 0x1f, R44 ;  /* 0x0000001fff2d7819 */ /* 0x000fe4000001142c */
[----:B------:R-:W-:Y:S02]  /*9130*/  IADD3.X R47, R7, R56, R32, P3, P4 ;  /* 0x00000038072f7210 */ /* 0x000fe40001fe8420 */
[----:B------:R-:W-:Y:S02]  /*9140*/  LEA.HI R45, R45, R44, RZ, 0x4 ;  /* 0x0000002c2d2d7211 */ /* 0x000fe400078f20ff */
[----:B---3--:R-:W-:-:S02]  /*9150*/  SHF.R.U32.HI R50, RZ, 0x3, R206 ;  /* 0x00000003ff327819 */ /* 0x008fc400000116ce */
[----:B------:R-:W-:-:S05]  /*9160*/  LEA.HI.SX32 R48, R45, R26, 0x1c ;  /* 0x0000001a2d307211 */ /* 0x000fca00078fe2ff */
[----:B------:R-:W-:-:S05]  /*9170*/  IMAD.SHL.U32 R49, R48, 0x8, RZ ;  /* 0x0000000830317824 */ /* 0x000fca00078e00ff */
[----:B------:R-:W-:-:S13]  /*9180*/  ISETP.GE.AND P3, PT, R49, R147, PT ;  /* 0x000000933100720c */ /* 0x000fda0003f66270 */
[--C-:B------:R-:W-:Y:S02]  /*9190*/  @!P3 SHF.R.S32.HI R45, RZ, 0x1f, R49.reuse ;  /* 0x0000001fff2db819 */ /* 0x100fe40000011431 */
[----:B------:R-:W-:-:S04]  /*91a0*/  @!P3 IADD3 R44, P4, P5, R118, R126, R49 ;  /* 0x0000007e762cb210 */ /* 0x000fc80007d9e031 */
[----:B------:R-:W-:Y:S02]  /*91b0*/  @!P3 IADD3.X R45, R7, R56, R45, P4, P5 ;  /* 0x00000038072db210 */ /* 0x000fe400027ea42d */
[----:B------:R-:W-:-:S04]  /*91c0*/  LEA R52, P4, R46, R124, 0x1 ;  /* 0x0000007c2e347211 */ /* 0x000fc800078808ff */
[----:B------:R-:W-:Y:S02]  /*91d0*/  LEA.HI.X R53, R46, R125, R47, 0x1, P4 ;  /* 0x0000007d2e357211 */ /* 0x000fe400020f0c2f */
[----:B------:R-:W-:-:S04]  /*91e0*/  @!P3 LEA R54, P4, R44, R124, 0x1 ;  /* 0x0000007c2c36b211 */ /* 0x000fc800078808ff */
[----:B------:R-:W-:Y:S02]  /*91f0*/  @!P3 LEA.HI.X R55, R44, R125, R45, 0x1, P4 ;  /* 0x0000007d2c37b211 */ /* 0x000fe400020f0c2d */
[----:B------:R-:W-:Y:S02]  /*9200*/  SHF.R.S32.HI R45, RZ, 0x1f, R48 ;  /* 0x0000001fff2d7819 */ /* 0x000fe40000011430 */
[----:B------:R-:W-:Y:S02]  /*9210*/  LOP3.LUT R44, R206, 0x38, R49, 0xf8, !PT ;  /* 0x00000038ce2c7812 */ /* 0x000fe400078ef831 */
[----:B------:R-:W-:Y:S02]  /*9220*/  LEA.HI R45, R45, R48, RZ, 0x3 ;  /* 0x000000302d2d7211 */ /* 0x000fe400078f18ff */
[----:B------:R-:W-:Y:S02]  /*9230*/  LOP3.LUT R44, R44, R50, RZ, 0x3c, !PT ;  /* 0x000000322c2c7212 */ /* 0x000fe400078e3cff */
[----:B------:R-:W-:-:S02]  /*9240*/  SHF.R.S32.HI R45, RZ, 0x3, R45 ;  /* 0x00000003ff2d7819 */ /* 0x000fc4000001142d */
[----:B------:R-:W-:-:S03]  /*9250*/  ISETP.GE.AND P4, PT, R0, R121, PT ;  /* 0x000000790000720c */ /* 0x000fc60003f86270 */
        /* <DEDUP_REMOVED lines=17> */
[----:B------:R-:W-:Y:S01]  /*9370*/  SHF.R.U64 R58, R74, 0x10, R75 ;  /* 0x000000104a3a7819 */ /* 0x000fe2000000124b */
[----:B------:R-:W-:Y:S01]  /*9380*/  IMAD.U32 R65, R46, 0x10000, RZ ;  /* 0x000100002e417824 */ /* 0x000fe200078e00ff */
[----:B------:R-:W-:-:S02]  /*9390*/  PRMT R57, R162, 0x5432, R57 ;  /* 0x00005432a2397816 */ /* 0x000fc40000000039 */
[----:B------:R-:W-:Y:S02]  /*93a0*/  SHF.R.U32.HI R74, RZ, 0x10, R75 ;  /* 0x00000010ff4a7819 */ /* 0x000fe4000001164b */
[----:B------:R-:W-:Y:S02]  /*93b0*/  PRMT R162, R162, 0x5410, R73 ;  /* 0x00005410a2a27816 */ /* 0x000fe40000000049 */
[----:B------:R-:W-:Y:S02]  /*93c0*/  PRMT R85, R164, 0x5432, R85 ;  /* 0x00005432a4557816 */ /* 0x000fe40000000055 */
[--C-:B------:R-:W-:Y:S02]  /*93d0*/  SHF.R.U64 R60, R86, 0x10, R87.reuse ;  /* 0x00000010563c7819 */ /* 0x100fe40000001257 */
[----:B------:R-:W-:Y:S01]  /*93e0*/  PRMT R58, R163, 0x5432, R58 ;  /* 0x00005432a33a7816 */ /* 0x000fe2000000003a */
[----:B------:R-:W-:Y:S01]  /*93f0*/  IMAD.U32 R76, R85, 0x10000, RZ ;  /* 0x00010000554c7824 */ /* 0x000fe200078e00ff */
[----:B------:R-:W-:-:S02]  /*9400*/  SHF.R.U32.HI R86, RZ, 0x10, R87 ;  /* 0x00000010ff567819 */ /* 0x000fc40000011657 */
[----:B------:R-:W-:Y:S01]  /*9410*/  PRMT R163, R163, 0x5410, R74 ;  /* 0x00005410a3a37816 */ /* 0x000fe2000000004a */
[----:B------:R-:W-:Y:S01]  /*9420*/  IMAD.U32 R74, R162, 0x10000, RZ ;  /* 0x00010000a24a7824 */ /* 0x000fe200078e00ff */
[----:B------:R-:W-:Y:S01]  /*9430*/  LOP3.LUT R64, R49, 0xffff0000, RZ, 0xc0, !PT ;  /* 0xffff000031407812 */ /* 0x000fe200078ec0ff */
[----:B------:R-:W-:Y:S01]  /*9440*/  FMUL.FTZ R78, R63, R76 ;  /* 0x0000004c3f4e7220 */ /* 0x000fe20000410000 */
[----:B------:R-:W-:Y:S01]  /*9450*/  PRMT R60, R161, 0x5432, R60 ;  /* 0x00005432a13c7816 */ /* 0x000fe2000000003c */
[-C--:B------:R-:W-:Y:S01]  /*9460*/  FMUL.FTZ R84, R63, R74.reuse ;  /* 0x0000004a3f547220 */ /* 0x080fe20000410000 */
[----:B------:R-:W-:Y:S01]  /*9470*/  LOP3.LUT R85, R85, 0xffff0000, RZ, 0xc0, !PT ;  /* 0xffff000055557812 */ /* 0x000fe200078ec0ff */
[----:B------:R-:W-:Y:S01]  /*9480*/  IMAD.U32 R73, R163, 0x10000, RZ ;  /* 0x00010000a3497824 */ /* 0x000fe200078e00ff */
[----:B------:R-:W-:Y:S01]  /*9490*/  PRMT R161, R161, 0x5410, R86 ;  /* 0x00005410a1a17816 */ /* 0x000fe20000000056 */
[----:B------:R-:W-:Y:S01]  /*94a0*/  IMAD.U32 R49, R48, 0x10000, RZ ;  /* 0x0001000030317824 */ /* 0x000fe200078e00ff */
[----:B------:R-:W-:Y:S01]  /*94b0*/  LOP3.LUT R63, R162, 0xffff0000, RZ, 0xc0, !PT ;  /* 0xffff0000a23f7812 */ /* 0x000fe200078ec0ff */
[----:B------:R-:W-:Y:S01]  /*94c0*/  FMUL.FTZ R77, R64, R85 ;  /* 0x00000055404d7220 */ /* 0x000fe20000410000 */
[----:B------:R-:W-:Y:S01]  /*94d0*/  LOP3.LUT R62, R45, 0xffff0000, RZ, 0xc0, !PT ;  /* 0xffff00002d3e7812 */ /* 0x000fe200078ec0ff */
[----:B------:R-:W-:Y:S01]  /*94e0*/  IMAD.U32 R75, R161, 0x10000, RZ ;  /* 0x00010000a14b7824 */ /* 0x000fe200078e00ff */
[----:B------:R-:W-:Y:S01]  /*94f0*/  PRMT R164, R164, 0x5410, R59 ;  /* 0x00005410a4a47816 */ /* 0x000fe2000000003b */
[-C--:B------:R-:W-:Y:S01]  /*9500*/  FMUL.FTZ R79, R64, R63.reuse ;  /* 0x0000003f404f7220 */ /* 0x080fe20000410000 */
[----:B------:R-:W-:Y:S01]  /*9510*/  FFMA.FTZ R59, R61, R74, -R78 ;  /* 0x0000004a3d3b7223 */ /* 0x000fe2000001084e */
[----:B------:R-:W-:Y:S01]  /*9520*/  FFMA.FTZ R64, R62, R63, -R77 ;  /* 0x0000003f3e407223 */ /* 0x000fe2000001084d */
[----:B------:R-:W-:Y:S01]  /*9530*/  LOP3.LUT R51, R51, 0xffff0000, RZ, 0xc0, !PT ;  /* 0xffff000033337812 */ /* 0x000fe200078ec0ff */
[C---:B------:R-:W-:Y:S01]  /*9540*/  FMUL.FTZ R63, R72.reuse, R75 ;  /* 0x0000004b483f7220 */ /* 0x040fe20000410000 */
[----:B------:R-:W-:Y:S01]  /*9550*/  LOP3.LUT R78, R161, 0xffff0000, RZ, 0xc0, !PT ;  /* 0xffff0000a14e7812 */ /* 0x000fe200078ec0ff */
[-C--:B------:R-:W-:Y:S01]  /*9560*/  FMUL.FTZ R74, R72, R73.reuse ;  /* 0x00000049484a7220 */ /* 0x080fe20000410000 */
[----:B------:R-:W-:Y:S01]  /*9570*/  LOP3.LUT R72, R163, 0xffff0000, RZ, 0xc0, !PT ;  /* 0xffff0000a3487812 */ /* 0x000fe200078ec0ff */
[----:B------:R-:W-:Y:S01]  /*9580*/  FFMA.FTZ R61, R61, R76, R84 ;  /* 0x0000004c3d3d7223 */ /* 0x000fe20000010054 */
[----:B------:R-:W-:Y:S01]  /*9590*/  LOP3.LUT R47, R47, 0xffff0000, RZ, 0xc0, !PT ;  /* 0xffff00002f2f7812 */ /* 0x000fe200078ec0ff */
[C---:B------:R-:W-:Y:S01]  /*95a0*/  FFMA.FTZ R63, R66.reuse, R73, -R63 ;  /* 0x00000049423f7223 */ /* 0x040fe2000001083f */
[----:B------:R-:W-:Y:S01]  /*95b0*/  FFMA.FTZ R66, R66, R75, R74 ;  /* 0x0000004b42427223 */ /* 0x000fe2000001004a */
[----:B------:R-:W-:Y:S01]  /*95c0*/  FMUL.FTZ R84, R51, R78 ;  /* 0x0000004e33547220 */ /* 0x000fe20000410000 */
[----:B------:R-:W-:-:S02]  /*95d0*/  IMAD.U32 R74, R57, 0x10000, RZ ;  /* 0x00010000394a7824 */ /* 0x000fc400078e00ff */
[-C--:B------:R-:W-:Y:S01]  /*95e0*/  FMUL.FTZ R86, R51, R72.reuse ;  /* 0x0000004833567220 */ /* 0x080fe20000410000 */
[----:B------:R-:W-:Y:S01]  /*95f0*/  IMAD.U32 R76, R164, 0x10000, RZ ;  /* 0x00010000a44c7824 */ /* 0x000fe200078e00ff */
[----:B------:R-:W-:Y:S01]  /*9600*/  LOP3.LUT R48, R48, 0xffff0000, RZ, 0xc0, !PT ;  /* 0xffff000030307812 */ /* 0x000fe200078ec0ff */
[----:B------:R-:W-:Y:S01]  /*9610*/  FFMA.FTZ R72, R47, R72, -R84 ;  /* 0x000000482f487223 */ /* 0x000fe20000010854 */
[----:B------:R-:W-:Y:S01]  /*9620*/  LOP3.LUT R51, R164, 0xffff0000, RZ, 0xc0, !PT ;  /* 0xffff0000a4337812 */ /* 0x000fe200078ec0ff */
[C---:B------:R-:W-:Y:S01]  /*9630*/  IMAD.U32 R45, R44.reuse, 0x10000, RZ ;  /* 0x000100002c2d7824 */ /* 0x040fe200078e00ff */
[----:B------:R-:W-:Y:S01]  /*9640*/  LOP3.LUT R57, R57, 0xffff0000, RZ, 0xc0, !PT ;  /* 0xffff000039397812 */ /* 0x000fe200078ec0ff */
[C---:B------:R-:W-:Y:S01]  /*9650*/  FMUL.FTZ R84, R49.reuse, R76 ;  /* 0x0000004c31547220 */ /* 0x040fe20000410000 */
[-C--:B------:R-:W-:Y:S01]  /*9660*/  FMUL.FTZ R73, R49, R74.reuse ;  /* 0x0000004a31497220 */ /* 0x080fe20000410000 */
[----:B------:R-:W-:Y:S01]  /*9670*/  LOP3.LUT R44, R44, 0xffff0000, RZ, 0xc0, !PT ;  /* 0xffff00002c2c7812 */ /* 0x000fe200078ec0ff */
[----:B------:R-:W-:Y:S01]  /*9680*/  FMUL.FTZ R75, R48, R51 ;  /* 0x00000033304b7220 */ /* 0x000fe20000410000 */
[----:B------:R-:W-:Y:S01]  /*9690*/  LOP3.LUT R67, R46, 0xffff0000, RZ, 0xc0, !PT ;  /* 0xffff00002e437812 */ /* 0x000fe200078ec0ff */
[C---:B------:R-:W-:Y:S01]  /*96a0*/  FFMA.FTZ R49, R45.reuse, R74, -R84 ;  /* 0x0000004a2d317223 */ /* 0x040fe20000010854 */
[----:B------:R-:W-:Y:S01]  /*96b0*/  FFMA.FTZ R73, R45, R76, R73 ;  /* 0x0000004c2d497223 */ /* 0x000fe20000010049 */
[-C--:B------:R-:W-:Y:S01]  /*96c0*/  FMUL.FTZ R77, R48, R57.reuse ;  /* 0x00000039304d7220 */ /* 0x080fe20000410000 */
[C---:B------:R-:W-:Y:S01]  /*96d0*/  IMAD.U32 R46, R50.reuse, 0x10000, RZ ;  /* 0x00010000322e7824 */ /* 0x040fe200078e00ff */
[----:B------:R-:W-:Y:S01]  /*96e0*/  LOP3.LUT R50, R50, 0xffff0000, RZ, 0xc0, !PT ;  /* 0xffff000032327812 */ /* 0x000fe200078ec0ff */
[C---:B------:R-:W-:Y:S01]  /*96f0*/  IMAD.U32 R48, R60.reuse, 0x10000, RZ ;  /* 0x000100003c307824 */ /* 0x040fe200078e00ff */
[----:B------:R-:W-:Y:S01]  /*9700*/  LOP3.LUT R60, R60, 0xffff0000, RZ, 0xc0, !PT ;  /* 0xffff00003c3c7812 */ /* 0x000fe200078ec0ff */
[C---:B------:R-:W-:Y:S01]  /*9710*/  IMAD.U32 R45, R58.reuse, 0x10000, RZ ;  /* 0x000100003a2d7824 */ /* 0x040fe200078e00ff */
[----:B------:R-:W-:Y:S01]  /*9720*/  LOP3.LUT R58, R58, 0xffff0000, RZ, 0xc0, !PT ;  /* 0xffff00003a3a7812 */ /* 0x000fe200078ec0ff */
[C---:B------:R-:W-:Y:S01]  /*9730*/  FFMA.FTZ R74, R44.reuse, R57, -R75 ;  /* 0x000000392c4a7223 */ /* 0x040fe2000001084b */
[----:B------:R-:W-:Y:S01]  /*9740*/  FFMA.FTZ R44, R44, R51, R77 ;  /* 0x000000332c2c7223 */ /* 0x000fe2000001004d */
[C---:B------:R-:W-:Y:S01]  /*9750*/  FMUL.FTZ R76, R46.reuse, R48 ;  /* 0x000000302e4c7220 */ /* 0x040fe20000410000 */
[----:B------:R-:W-:Y:S01]  /*9760*/  FMUL.FTZ R51, R46, R45 ;  /* 0x0000002d2e337220 */ /* 0x000fe20000410000 */
[----:B------:R-:W-:Y:S01]  /*9770*/  FFMA.FTZ R62, R62, R85, R79 ;  /* 0x000000553e3e7223 */ /* 0x000fe2000001004f */
[----:B------:R-:W-:Y:S01]  /*9780*/  FFMA.FTZ R47, R47, R78, R86 ;  /* 0x0000004e2f2f7223 */ /* 0x000fe20000010056 */
        /* <DEDUP_REMOVED lines=8> */
[----:B------:R-:W-:Y:S02]  /*9810*/  F2FP.BF16.F32.PACK_AB R61, R62, R61 ;  /* 0x0000003d3e3d723e */ /* 0x000fe400000010ff */
[----:B------:R-:W-:Y:S01]  /*9820*/  F2FP.BF16.F32.PACK_AB R66, R47, R66 ;  /* 0x000000422f42723e */ /* 0x000fe200000010ff */
[----:B------:R-:W-:Y:S01]  /*9830*/  IMAD.MOV.U32 R47, RZ, RZ, R63 ;  /* 0x000000ffff2f7224 */ /* 0x000fe200078e003f */
[----:B------:R-:W-:Y:S01]  /*9840*/  F2FP.BF16.F32.PACK_AB R58, R74, R49 ;  /* 0x000000314a3a723e */ /* 0x000fe200000010ff */
[----:B------:R-:W-:Y:S01]  /*9850*/  IMAD.MOV.U32 R49, RZ, RZ, R61 ;  /* 0x000000ffff317224 */ /* 0x000fe200078e003d */
[----:B------:R-:W-:Y:S02]  /*9860*/  F2FP.BF16.F32.PACK_AB R48, R44, R73 ;  /* 0x000000492c30723e */ /* 0x000fe400000010ff */
[----:B------:R-:W-:Y:S01]  /*9870*/  F2FP.BF16.F32.PACK_AB R46, R45, R76 ;  /* 0x0000004c2d2e723e */ /* 0x000fe200000010ff */
[----:B------:R-:W-:Y:S01]  /*9880*/  IMAD.MOV.U32 R44, RZ, RZ, R58 ;  /* 0x000000ffff2c7224 */ /* 0x000fe200078e003a */
[----:B------:R-:W-:Y:S01]  /*9890*/  F2FP.BF16.F32.PACK_AB R50, R60, R51 ;  /* 0x000000333c32723e */ /* 0x000fe200000010ff */
[----:B------:R-:W-:-:S02]  /*98a0*/  IMAD.MOV.U32 R45, RZ, RZ, R59 ;  /* 0x000000ffff2d7224 */ /* 0x000fc400078e003b */
[----:B------:R-:W-:-:S07]  /*98b0*/  IMAD.MOV.U32 R51, RZ, RZ, R66 ;  /* 0x000000ffff337224 */ /* 0x000fce00078e0042 */
.L_x_716:
[----:B------:R-:W-:Y:S05]  /*98c0*/  BSYNC B2 ;  /* 0x0000000000027941 */ /* 0x000fea0003800000 */
.L_x_715:
[----:B0-----:R4:W-:Y:S04]  /*98d0*/  STG.E.128 desc[UR60][R52.64], R44 ;  /* 0x0000002c34007986 */ /* 0x0019e8000c101d3c */
[----:B--2---:R4:W-:Y:S02]  /*98e0*/  @!P3 STG.E.128 desc[UR60][R54.64], R48 ;  /* 0x000000303600b986 */ /* 0x0049e4000c101d3c */
.L_x_714:
[----:B------:R-:W-:Y:S05]  /*98f0*/  BSYNC B1 ;  /* 0x0000000000017941 */ /* 0x000fea0003800000 */
.L_x_713:
[----:B------:R-:W-:-:S13]  /*9900*/  ISETP.NE.AND P3, PT, R35, RZ, PT ;  /* 0x000000ff2300720c */ /* 0x000fda0003f65270 */
[----:B------:R-:W-:Y:S05]  /*9910*/  @!P3 BRA `(.L_x_667) ;  /* 0x0000000800e4b947 */ /* 0x000fea0003800000 */
[----:B0---4-:R-:W2:Y:S01]  /*9920*/  LDL R44, [R1+0x10] ;  /* 0x00001000012c7983 */ /* 0x011ea20000100800 */
[----:B------:R-:W-:Y:S01]  /*9930*/  SHF.R.U32.HI R47, RZ, 0x3, R206 ;  /* 0x00000003ff2f7819 */ /* 0x000fe200000116ce */
[----:B------:R-:W-:Y:S01]  /*9940*/  BSSY B1, `(.L_x_717) ;  /* 0x0000074000017945 */ /* 0x000fe20003800000 */
[----:B------:R-:W-:-:S04]  /*9950*/  IADD3 R46, P3, P4, R118, R126, R29 ;  /* 0x0000007e762e7210 */ /* 0x000fc80007c7e01d */
[----:B---3--:R-:W-:Y:S02]  /*9960*/  IADD3.X R49, R7, R56, R33, P3, P4 ;  /* 0x0000003807317210 */ /* 0x008fe40001fe8421 */
[----:B------:R-:W-:-:S04]  /*9970*/  LEA R52, P3, R46, R124, 0x1 ;  /* 0x0000007c2e347211 */ /* 0x000fc800078608ff */
[----:B------:R-:W-:Y:S02]  /*9980*/  LEA.HI.X R53, R46, R125, R49, 0x1, P3 ;  /* 0x0000007d2e357211 */ /* 0x000fe400018f0c31 */
[----:B------:R-:W-:Y:S02]  /*9990*/  ISETP.GE.AND P3, PT, R3, R121, PT ;  /* 0x000000790300720c */ /* 0x000fe40003f66270 */
[----:B--2---:R-:W-:-:S04]  /*99a0*/  LOP3.LUT P5, RZ, R44, 0x1, RZ, 0xc0, !PT ;  /* 0x000000012cff7812 */ /* 0x004fc800078ac0ff */
[----:B------:R-:W-:-:S04]  /*99b0*/  SEL R149, R132, R149, !P5 ;  /* 0x0000009584957207 */ /* 0x000fc80006800000 */
[----:B------:R-:W-:-:S04]  /*99c0*/  SHF.R.S32.HI R44, RZ, 0x1f, R149 ;  /* 0x0000001fff2c7819 */ /* 0x000fc80000011495 */
[----:B------:R-:W-:-:S04]  /*99d0*/  LEA.HI R149, R44, R149, RZ, 0x4 ;  /* 0x000000952c957211 */ /* 0x000fc800078f20ff */
[----:B------:R-:W-:-:S04]  /*99e0*/  LEA.HI.SX32 R149, R149, R28, 0x1c ;  /* 0x0000001c95957211 */ /* 0x000fc800078fe2ff */
[----:B------:R-:W-:Y:S01]  /*99f0*/  SHF.R.S32.HI R44, RZ, 0x1f, R149 ;  /* 0x0000001fff2c7819 */ /* 0x000fe20000011495 */
[----:B------:R-:W-:-:S03]  /*9a00*/  IMAD.SHL.U32 R55, R149, 0x8, RZ ;  /* 0x0000000895377824 */ /* 0x000fc600078e00ff */
[----:B------:R-:W-:-:S04]  /*9a10*/  LEA.HI R44, R44, R149, RZ, 0x3 ;  /* 0x000000952c2c7211 */ /* 0x000fc800078f18ff */
[----:B------:R-:W-:Y:S02]  /*9a20*/  SHF.R.S32.HI R45, RZ, 0x3, R44 ;  /* 0x00000003ff2d7819 */ /* 0x000fe4000001142c */
[----:B------:R-:W-:-:S03]  /*9a30*/  LOP3.LUT R44, R206, 0x38, R55, 0xf8, !PT ;  /* 0x00000038ce2c7812 */ /* 0x000fc600078ef837 */
[----:B------:R-:W-:Y:S01]  /*9a40*/  IMAD R45, R45, 0x1c00, R216 ;  /* 0x00001c002d2d7824 */ /* 0x000fe200078e02d8 */
[----:B------:R-:W-:-:S05]  /*9a50*/  LOP3.LUT R44, R44, R47, RZ, 0x3c, !PT ;  /* 0x0000002f2c2c7212 */ /* 0x000fca00078e3cff */
        /* <DEDUP_REMOVED lines=9> */
[----:B--2---:R-:W-:Y:S01]  /*9af0*/  IMAD.U32 R67, R51, 0x10000, RZ ;  /* 0x0001000033437824 */ /* 0x004fe200078e00ff */
[----:B------:R-:W-:Y:S01]  /*9b00*/  SHF.R.U32.HI R68, RZ, 0x10, R69 ;  /* 0x00000010ff447819 */ /* 0x000fe20000011645 */
[----:B------:R-:W-:Y:S01]  /*9b10*/  IMAD.U32 R62, R49, 0x10000, RZ ;  /* 0x00010000313e7824 */ /* 0x000fe200078e00ff */
[--C-:B------:R-:W-:Y:S01]  /*9b20*/  SHF.R.U64 R69, R70, 0x10, R71.reuse ;  /* 0x0000001046457819 */ /* 0x100fe20000001247 */
[----:B0-----:R-:W-:Y:S01]  /*9b30*/  IMAD.U32 R59, R45, 0x10000, RZ ;  /* 0x000100002d3b7824 */ /* 0x001fe200078e00ff */
[----:B------:R-:W-:Y:S01]  /*9b40*/  SHF.R.U32.HI R73, RZ, 0x10, R71 ;  /* 0x00000010ff497819 */ /* 0x000fe20000011647 */
[----:B------:R-:W-:Y:S01]  /*9b50*/  IMAD.U32 R65, R47, 0x10000, RZ ;  /* 0x000100002f417824 */ /* 0x000fe200078e00ff */
[--C-:B------:R-:W-:Y:S01]  /*9b60*/  SHF.R.U64 R71, R80, 0x10, R81.reuse ;  /* 0x0000001050477819 */ /* 0x100fe20000001251 */
[----:B------:R-:W-:Y:S01]  /*9b70*/  IMAD.U32 R57, R48, 0x10000, RZ ;  /* 0x0001000030397824 */ /* 0x000fe200078e00ff */
[----:B------:R-:W-:Y:S01]  /*9b80*/  SHF.R.U32.HI R81, RZ, 0x10, R81 ;  /* 0x00000010ff517819 */ /* 0x000fe20000011651 */
[----:B------:R-:W-:Y:S01]  /*9b90*/  IMAD.U32 R54, R44, 0x10000, RZ ;  /* 0x000100002c367824 */ /* 0x000fe200078e00ff */
[----:B------:R-:W-:-:S02]  /*9ba0*/  PRMT R63, R157, 0x5432, R72 ;  /* 0x000054329d3f7816 */ /* 0x000fc40000000048 */
[----:B------:R-:W-:Y:S02]  /*9bb0*/  PRMT R157, R157, 0x5410, R68 ;  /* 0x000054109d9d7816 */ /* 0x000fe40000000044 */
[----:B------:R-:W-:Y:S02]  /*9bc0*/  PRMT R68, R160, 0x5432, R81 ;  /* 0x00005432a0447816 */ /* 0x000fe40000000051 */
[----:B------:R-:W-:Y:S02]  /*9bd0*/  LOP3.LUT R61, R51, 0xffff0000, RZ, 0xc0, !PT ;  /* 0xffff0000333d7812 */ /* 0x000fe400078ec0ff */
[----:B------:R-:W-:Y:S02]  /*9be0*/  SHF.R.U64 R60, R82, 0x10, R83 ;  /* 0x00000010523c7819 */ /* 0x000fe40000001253 */
[----:B------:R-:W-:Y:S01]  /*9bf0*/  PRMT R51, R158, 0x5432, R69 ;  /* 0x000054329e337816 */ /* 0x000fe20000000045 */
[----:B------:R-:W-:Y:S01]  /*9c00*/  IMAD.U32 R69, R68, 0x10000, RZ ;  /* 0x0001000044457824 */ /* 0x000fe200078e00ff */
[----:B------:R-:W-:-:S02]  /*9c10*/  SHF.R.U32.HI R82, RZ, 0x10, R83 ;  /* 0x00000010ff527819 */ /* 0x000fc40000011653 */
[----:B------:R-:W-:Y:S01]  /*9c20*/  LOP3.LUT R66, R49, 0xffff0000, RZ, 0xc0, !PT ;  /* 0xffff000031427812 */ /* 0x000fe200078ec0ff */
[----:B------:R-:W-:Y:S01]  /*9c30*/  IMAD.U32 R49, R157, 0x10000, RZ ;  /* 0x000100009d317824 */ /* 0x000fe200078e00ff */
[C---:B------:R-:W-:Y:S01]  /*9c40*/  PRMT R60, R159.reuse, 0x5410, R60 ;  /* 0x000054109f3c7816 */ /* 0x040fe2000000003c */
[C---:B------:R-:W-:Y:S01]  /*9c50*/  FMUL.FTZ R70, R62.reuse, R69 ;  /* 0x000000453e467220 */ /* 0x040fe20000410000 */
[----:B------:R-:W-:Y:S01]  /*9c60*/  PRMT R159, R159, 0x5432, R82 ;  /* 0x000054329f9f7816 */ /* 0x000fe20000000052 */
[-C--:B------:R-:W-:Y:S01]  /*9c70*/  FMUL.FTZ R62, R62, R49.reuse ;  /* 0x000000313e3e7220 */ /* 0x080fe20000410000 */
[----:B------:R-:W-:Y:S01]  /*9c80*/  PRMT R158, R158, 0x5410, R73 ;  /* 0x000054109e9e7816 */ /* 0x000fe20000000049 */
[----:B------:R-:W-:Y:S01]  /*9c90*/  FFMA.FTZ R49, R59, R49, -R70 ;  /* 0x000000313b317223 */ /* 0x000fe20000010846 */
[----:B------:R-:W-:Y:S01]  /*9ca0*/  PRMT R160, R160, 0x5410, R71 ;  /* 0x00005410a0a07816 */ /* 0x000fe20000000047 */
[----:B------:R-:W-:Y:S01]  /*9cb0*/  IMAD.U32 R70, R159, 0x10000, RZ ;  /* 0x000100009f467824 */ /* 0x000fe200078e00ff */
[----:B------:R-:W-:Y:S01]  /*9cc0*/  LOP3.LUT R71, R68, 0xffff0000, RZ, 0xc0, !PT ;  /* 0xffff000044477812 */ /* 0x000fe200078ec0ff */
[----:B------:R-:W-:Y:S01]  /*9cd0*/  IMAD.U32 R68, R158, 0x10000, RZ ;  /* 0x000100009e447824 */ /* 0x000fe200078e00ff */
[----:B------:R-:W-:Y:S01]  /*9ce0*/  LOP3.LUT R157, R157, 0xffff0000, RZ, 0xc0, !PT ;  /* 0xffff00009d9d7812 */ /* 0x000fe200078ec0ff */
[----:B------:R-:W-:Y:S01]  /*9cf0*/  FFMA.FTZ R59, R59, R69, R62 ;  /* 0x000000453b3b7223 */ /* 0x000fe2000001003e */
[----:B------:R-:W-:Y:S01]  /*9d00*/  LOP3.LUT R64, R45, 0xffff0000, RZ, 0xc0, !PT ;  /* 0xffff00002d407812 */ /* 0x000fe200078ec0ff */
[C---:B------:R-:W-:Y:S01]  /*9d10*/  FMUL.FTZ R73, R66.reuse, R71 ;  /* 0x0000004742497220 */ /* 0x040fe20000410000 */
[----:B------:R-:W-:Y:S01]  /*9d20*/  LOP3.LUT R159, R159, 0xffff0000, RZ, 0xc0, !PT ;  /* 0xffff00009f9f7812 */ /* 0x000fe200078ec0ff */
[-C--:B------:R-:W-:Y:S01]  /*9d30*/  FMUL.FTZ R69, R66, R157.reuse ;  /* 0x0000009d42457220 */ /* 0x080fe20000410000 */
[C---:B------:R-:W-:Y:S01]  /*9d40*/  FMUL.FTZ R66, R67.reuse, R70 ;  /* 0x0000004643427220 */ /* 0x040fe20000410000 */
[----:B------:R-:W-:Y:S01]  /*9d50*/  FMUL.FTZ R67, R67, R68 ;  /* 0x0000004443437220 */ /* 0x000fe20000410000 */
[----:B------:R-:W-:Y:S01]  /*9d60*/  LOP3.LUT R58, R47, 0xffff0000, RZ, 0xc0, !PT ;  /* 0xffff00002f3a7812 */ /* 0x000fe200078ec0ff */
[----:B------:R-:W-:Y:S01]  /*9d70*/  FFMA.FTZ R62, R64, R157, -R73 ;  /* 0x0000009d403e7223 */ /* 0x000fe20000010849 */
[----:B------:R-:W-:Y:S01]  /*9d80*/  LOP3.LUT R158, R158, 0xffff0000, RZ, 0xc0, !PT ;  /* 0xffff00009e9e7812 */ /* 0x000fe200078ec0ff */
[C---:B------:R-:W-:Y:S01]  /*9d90*/  FFMA.FTZ R70, R65.reuse, R70, R67 ;  /* 0x0000004641467223 */ /* 0x040fe20000010043 */
[----:B------:R-:W-:Y:S01]  /*9da0*/  FFMA.FTZ R72, R64, R71, R69 ;  /* 0x0000004740487223 */ /* 0x000fe20000010045 */
[----:B------:R-:W-:Y:S01]  /*9db0*/  FFMA.FTZ R68, R65, R68, -R66 ;  /* 0x0000004441447223 */ /* 0x000fe20000010842 */
[----:B------:R-:W-:Y:S01]  /*9dc0*/  FMUL.FTZ R67, R61, R159 ;  /* 0x0000009f3d437220 */ /* 0x000fe20000410000 */
[----:B------:R-:W-:-:S02]  /*9dd0*/  IMAD.U32 R64, R63, 0x10000, RZ ;  /* 0x000100003f407824 */ /* 0x000fc400078e00ff */
[-C--:B------:R-:W-:Y:S01]  /*9de0*/  FMUL.FTZ R71, R61, R158.reuse ;  /* 0x0000009e3d477220 */ /* 0x080fe20000410000 */
[----:B------:R-:W-:Y:S02]  /*9df0*/  IMAD.U32 R65, R160, 0x10000, RZ ;  /* 0x00010000a0417824 */ /* 0x000fe400078e00ff */
[----:B------:R-:W-:Y:S01]  /*9e00*/  FFMA.FTZ R69, R58, R158, -R67 ;  /* 0x0000009e3a457223 */ /* 0x000fe20000010843 */
[----:B------:R-:W-:Y:S01]  /*9e10*/  LOP3.LUT R48, R48, 0xffff0000, RZ, 0xc0, !PT ;  /* 0xffff000030307812 */ /* 0x000fe200078ec0ff */
[CC--:B------:R-:W-:Y:S01]  /*9e20*/  FMUL.FTZ R66, R57.reuse, R64.reuse ;  /* 0x0000004039427220 */ /* 0x0c0fe20000410000 */
[----:B------:R-:W-:Y:S01]  /*9e30*/  LOP3.LUT R61, R160, 0xffff0000, RZ, 0xc0, !PT ;  /* 0xffff0000a03d7812 */ /* 0x000fe200078ec0ff */
[-C--:B------:R-:W-:Y:S01]  /*9e40*/  FMUL.FTZ R67, R57, R65.reuse ;  /* 0x0000004139437220 */ /* 0x080fe20000410000 */
[----:B------:R-:W-:Y:S01]  /*9e50*/  LOP3.LUT R63, R63, 0xffff0000, RZ, 0xc0, !PT ;  /* 0xffff00003f3f7812 */ /* 0x000fe200078ec0ff */
[----:B------:R-:W-:Y:S01]  /*9e60*/  IMAD.U32 R45, R46, 0x10000, RZ ;  /* 0x000100002e2d7824 */ /* 0x000fe200078e00ff */
[----:B------:R-:W-:Y:S01]  /*9e70*/  LOP3.LUT R44, R44, 0xffff0000, RZ, 0xc0, !PT ;  /* 0xffff00002c2c7812 */ /* 0x000fe200078ec0ff */
[----:B------:R-:W-:Y:S01]  /*9e80*/  FFMA.FTZ R67, R54, R64, -R67 ;  /* 0x0000004036437223 */ /* 0x000fe20000010843 */
[----:B------:R-:W-:Y:S01]  /*9e90*/  LOP3.LUT R47, R46, 0xffff0000, RZ, 0xc0, !PT ;  /* 0xffff00002e2f7812 */ /* 0x000fe200078ec0ff */
[----:B------:R-:W-:Y:S01]  /*9ea0*/  FFMA.FTZ R66, R54, R65, R66 ;  /* 0x0000004136427223 */ /* 0x000fe20000010042 */
[----:B------:R-:W-:-:S02]  /*9eb0*/  IMAD.U32 R46, R50, 0x10000, RZ ;  /* 0x00010000322e7824 */ /* 0x000fc400078e00ff */
[C---:B------:R-:W-:Y:S01]  /*9ec0*/  FMUL.FTZ R57, R48.reuse, R61 ;  /* 0x0000003d30397220 */ /* 0x040fe20000410000 */
[----:B------:R-:W-:Y:S01]  /*9ed0*/  FMUL.FTZ R65, R48, R63 ;  /* 0x0000003f30417220 */ /* 0x000fe20000410000 */
[----:B------:R-:W-:Y:S01]  /*9ee0*/  IMAD.U32 R54, R60, 0x10000, RZ ;  /* 0x000100003c367824 */ /* 0x000fe200078e00ff */
[----:B------:R-:W-:Y:S01]  /*9ef0*/  LOP3.LUT R50, R50, 0xffff0000, RZ, 0xc0, !PT ;  /* 0xffff000032327812 */ /* 0x000fe200078ec0ff */
[C---:B------:R-:W-:Y:S01]  /*9f00*/  IMAD.U32 R48, R51.reuse, 0x10000, RZ ;  /* 0x0001000033307824 */ /* 0x040fe200078e00ff */
[----:B------:R-:W-:Y:S01]  /*9f10*/  LOP3.LUT R60, R60, 0xffff0000, RZ, 0xc0, !PT ;  /* 0xffff00003c3c7812 */ /* 0x000fe200078ec0ff */
[----:B------:R-:W-:Y:S01]  /*9f20*/  FFMA.FTZ R71, R58, R159, R71 ;  /* 0x0000009f3a477223 */ /* 0x000fe20000010047 */
        /* <DEDUP_REMOVED lines=19> */
[----:B------:R-:W-:-:S02]  /*a060*/  F2FP.BF16.F32.PACK_AB R48, R65, R66 ;  /* 0x000000424130723e */ /* 0x000fc400000010ff */
[----:B------:R-:W-:-:S07]  /*a070*/  F2FP.BF16.F32.PACK_AB R50, R60, R57 ;  /* 0x000000393c32723e */ /* 0x000fce00000010ff */
.L_x_718:
[----:B------:R-:W-:Y:S05]  /*a080*/  BSYNC B1 ;  /* 0x0000000000017941 */ /* 0x000fea0003800000 */
.L_x_717:
[----:B0-----:R0:W-:Y:S01]  /*a090*/  STG.E.128 desc[UR60][R52.64], R44 ;  /* 0x0000002c34007986 */ /* 0x0011e2000c101d3c */
[----:B------:R-:W-:-:S13]  /*a0a0*/  ISETP.GE.AND P3, PT, R55, R147, PT ;  /* 0x000000933700720c */ /* 0x000fda0003f66270 */
[----:B------:R-:W-:Y:S05]  /*a0b0*/  @P3 BRA `(.L_x_667) ;  /* 0x0000000000fc3947 */ /* 0x000fea0003800000 */
[--C-:B0-----:R-:W-:Y:S02]  /*a0c0*/  SHF.R.S32.HI R44, RZ, 0x1f, R55.reuse ;  /* 0x0000001fff2c7819 */ /* 0x101fe40000011437 */
[----:B------:R-:W-:-:S04]  /*a0d0*/  IADD3 R55, P3, P4, R118, R126, R55 ;  /* 0x0000007e76377210 */ /* 0x000fc80007c7e037 */
[----:B------:R-:W-:Y:S02]  /*a0e0*/  IADD3.X R56, R7, R56, R44, P3, P4 ;  /* 0x0000003807387210 */ /* 0x000fe40001fe842c */
[----:B------:R-:W-:-:S04]  /*a0f0*/  LEA R124, P3, R55, R124, 0x1 ;  /* 0x0000007c377c7211 */ /* 0x000fc800078608ff */
[----:B------:R-:W-:-:S05]  /*a100*/  LEA.HI.X R125, R55, R125, R56, 0x1, P3 ;  /* 0x0000007d377d7211 */ /* 0x000fca00018f0c38 */
[----:B--2---:R0:W-:Y:S01]  /*a110*/  STG.E.128 desc[UR60][R124.64], R48 ;  /* 0x000000307c007986 */ /* 0x0041e2000c101d3c */
[----:B------:R-:W-:Y:S05]  /*a120*/  BRA `(.L_x_667) ;  /* 0x0000000000e07947 */ /* 0x000fea0003800000 */
.L_x_634:
[----:B------:R-:W2:Y:S02]  /*a130*/  LDL R44, [R1+0x1c] ;  /* 0x00001c00012c7983 */ /* 0x000ea40000100800 */
[----:B--2---:R-:W-:-:S13]  /*a140*/  R2UR UR4, R44 ;  /* 0x000000002c0472ca */ /* 0x004fda00000e0000 */
[----:B------:R-:W-:-:S06]  /*a150*/  UISETP.NE.AND UP0, UPT, UR4, 0x3, UPT ;  /* 0x000000030400788c */ /* 0x000fcc000bf05270 */
[----:B------:R-:W-:-:S13]  /*a160*/  PLOP3.LUT P2, PT, PT, PT, UP0, 0x80, 0x0 ;  /* 0x000000000000781c */ /* 0x000fda0003f4f008 */
[----:B------:R-:W-:Y:S05]  /*a170*/  @!P2 BRA `(.L_x_719) ;  /* 0x000000000004a947 */ /* 0x000fea0003800000 */
[----:B------:R-:W-:Y:S01]  /*a180*/  BPT.TRAP 0x1 ;  /* 0x000000040000795c */ /* 0x000fe20000300000 */
.L_x_719:
[----:B------:R-:W-:Y:S01]  /*a190*/  IMAD R43, R17, 0x8, R16 ;  /* 0x00000008112b7824 */ /* 0x000fe200078e0210 */
[----:B------:R-:W-:Y:S01]  /*a1a0*/  SHF.L.U32 R100, R205, 0x1f, RZ ;  /* 0x0000001fcd647819 */ /* 0x000fe200000006ff */
[----:B------:R-:W-:Y:S01]  /*a1b0*/  IMAD R42, R24, -0x70, R2 ;  /* 0xffffff90182a7824 */ /* 0x000fe200078e0202 */
[----:B------:R-:W-:Y:S02]  /*a1c0*/  BSSY B1, `(.L_x_720) ;  /* 0x0000004000017945 */ /* 0x000fe40003800000 */
[----:B------:R-:W1:Y:S02]  /*a1d0*/  SYNCS.PHASECHK.TRANS64.TRYWAIT P3, [R43+URZ+0x36890], R100 ;  /* 0x036890642b0075a7 */ /* 0x000e64000806017f */
[----:B------:R-:W-:Y:S01]  /*a1e0*/  VIMNMX R42, R42, 0x70, PT ;  /* 0x000000702a2a7848 */ /* 0x000fe20003fe0100 */
[----:B-1----:R-:W-:Y:S06]  /*a1f0*/  @!P3 BRA `(.L_x_721) ;  /* 0x000001c000b4b947 */ /* 0x002fec0003800000 */
.L_x_998:
[----:B------:R-:W-:Y:S05]  /*a200*/  BSYNC B1 ;  /* 0x0000000000017941 */ /* 0x000fea0003800000 */
.L_x_720:
[----:B------:R-:W-:Y:S01]  /*a210*/  ISETP.GE.AND P3, PT, R204, R42, PT ;  /* 0x0000002acc00720c */ /* 0x000fe20003f66270 */
[----:B------:R-:W-:-:S12]  /*a220*/  BSSY B1, `(.L_x_722) ;  /* 0x0000014000017945 */ /* 0x000fd80003800000 */
[----:B------:R-:W-:Y:S05]  /*a230*/  @P3 BRA `(.L_x_723) ;  /* 0x0000000000483947 */ /* 0x000fea0003800000 */
[----:B------:R-:W-:-:S13]  /*a240*/  ISETP.NE.AND P3, PT, R30, RZ, PT ;  /* 0x000000ff1e00720c */ /* 0x000fda0003f65270 */
[----:B0-----:R-:W0:Y:S04]  /*a250*/  @P3 LDS.128 R44, [R40+0x21000] ;  /* 0x02100000282c3984 */ /* 0x001e280000000c00 */
[----:B0-----:R-:W-:Y:S01]  /*a260*/  @P3 STG.E.128 desc[UR60][R50.64], R44 ;  /* 0x0000002c32003986 */ /* 0x001fe2000c101d3c */
[----:B------:R-:W-:-:S13]  /*a270*/  ISETP.NE.AND P3, PT, R34, RZ, PT ;  /* 0x000000ff2200720c */ /* 0x000fda0003f65270 */
[----:B------:R-:W0:Y:S04]  /*a280*/  @P3 LDS.128 R44, [R41+0x21000] ;  /* 0x02100000292c3984 */ /* 0x000e280000000c00 */
        /* <DEDUP_REMOVED lines=12> */
[----:B0-----:R2:W-:Y:S02]  /*a350*/  @P3 STG.E.128 desc[UR60][R50.64+0x140], R44 ;  /* 0x0001402c32003986 */ /* 0x0015e4000c101d3c */
.L_x_723:
[----:B------:R-:W-:Y:S05]  /*a360*/  BSYNC B1 ;  /* 0x0000000000017941 */ /* 0x000fea0003800000 */
.L_x_722:
[----:B------:R-:W-:-:S13]  /*a370*/  ISETP.GE.AND P3, PT, R229, R42, PT ;  /* 0x0000002ae500720c */ /* 0x000fda0003f66270 */
[----:B------:R-:W-:Y:S05]  /*a380*/  @P3 BRA `(.L_x_667) ;  /* 0x0000000000483947 */ /* 0x000fea0003800000 */
[----:B------:R-:W-:-:S13]  /*a390*/  ISETP.NE.AND P3, PT, R30, RZ, PT ;  /* 0x000000ff1e00720c */ /* 0x000fda0003f65270 */
[----:B0-2---:R-:W0:Y:S04]  /*a3a0*/  @P3 LDS.128 R44, [R40+0x23000] ;  /* 0x02300000282c3984 */ /* 0x005e280000000c00 */
        /* <DEDUP_REMOVED lines=16> */
.L_x_667:
[----:B------:R-:W-:Y:S05]  /*a4b0*/  BSYNC B0 ;  /* 0x0000000000007941 */ /* 0x000fea0003800000 */
.L_x_633:
[----:B01234-:R-:W0:Y:S01]  /*a4c0*/  S2R R44, SR_TID.X ;  /* 0x00000000002c7919 */ /* 0x01fe220000002100 */
[----:B------:R-:W-:Y:S01]  /*a4d0*/  @!PT LDS RZ, [RZ] ;  /* 0x00000000fffff984 */ /* 0x000fe20000000800 */
[----:B------:R-:W-:Y:S01]  /*a4e0*/  @!PT LDS RZ, [RZ] ;  /* 0x00000000fffff984 */ /* 0x000fe20000000800 */
[----:B------:R-:W-:Y:S01]  /*a4f0*/  @!PT LDS RZ, [RZ] ;  /* 0x00000000fffff984 */ /* 0x000fe20000000800 */
[----:B------:R-:W-:Y:S01]  /*a500*/  @!PT LDS RZ, [RZ] ;  /* 0x00000000fffff984 */ /* 0x000fe20000000800 */
[----:B------:R1:W-:Y:S06]  /*a510*/  MEMBAR.ALL.CTA ;  /* 0x0000000000007992 */ /* 0x0003ec0000008000 */
[----:B-1----:R-:W1:Y:S01]  /*a520*/  FENCE.VIEW.ASYNC.S ;  /* 0x00000000000073c6 */ /* 0x002e620000000000 */
[----:B------:R-:W-:Y:S05]  /*a530*/  WARPSYNC.ALL ;  /* 0x0000000000007948 */ /* 0x000fea0003800000 */
[----:B------:R-:W-:Y:S01]  /*a540*/  BSSY B0, `(.L_x_724) ;  /* 0x0000009000007945 */ /* 0x000fe20003800000 */
[----:B0-----:R-:W-:Y:S01]  /*a550*/  LOP3.LUT R44, R44, 0x7f, RZ, 0xc0, !PT ;  /* 0x0000007f2c2c7812 */ /* 0x001fe200078ec0ff */
[----:B-1----:R0:W-:Y:S03]  /*a560*/  BAR.SYNC.DEFER_BLOCKING R155, 0x80 ;  /* 0x0002009b0000751d */ /* 0x0021e60000010000 */
[----:B------:R-:W-:-:S13]  /*a570*/  ISETP.NE.AND P3, PT, R44, RZ, PT ;  /* 0x000000ff2c00720c */ /* 0x000fda0003f65270 */
[----:B------:R-:W-:-:S05]  /*a580*/  @!P3 VIADD R44, R43, 0x368a0 ;  /* 0x000368a02b2cb836 */ /* 0x000fca0000000000 */
[----:B------:R-:W-:-:S04]  /*a590*/  @!P3 PRMT R44, RZ, 0x654, R44 ;  /* 0x00000654ff2cb816 */ /* 0x000fc8000000002c */
[----:B------:R0:W-:Y:S01]  /*a5a0*/  @!P3 SYNCS.ARRIVE.TRANS64.RED.A1T0 RZ, [R44+URZ], RZ ;  /* 0x000000ff2cffb9a7 */ /* 0x0001e2000810043f */
[----:B------:R-:W-:Y:S05]  /*a5b0*/  @!P2 BRA `(.L_x_725) ;  /* 0x000000000004a947 */ /* 0x000fea0003800000 */
[----:B------:R-:W-:Y:S01]  /*a5c0*/  BPT.TRAP 0x1 ;  /* 0x000000040000795c */ /* 0x000fe20000300000 */
.L_x_725:
[----:B------:R-:W-:Y:S05]  /*a5d0*/  BSYNC B0 ;  /* 0x0000000000007941 */ /* 0x000fea0003800000 */
.L_x_724:
[----:B------:R-:W1:Y:S01]  /*a5e0*/  SYNCS.PHASECHK.TRANS64.TRYWAIT P2, [R43+URZ+0x368b0], R100 ;  /* 0x0368b0642b0075a7 */ /* 0x000e62000804017f */
[----:B------:R-:W-:Y:S01]  /*a5f0*/  ULDC.64 UR4, c[0x0][0x318] ;  /* 0x0000c60000047ab9 */ /* 0x000fe20000000a00 */
[----:B------:R-:W-:Y:S01]  /*a600*/  ULDC.64 UR6, c[0x0][0x328] ;  /* 0x0000ca0000067ab9 */ /* 0x000fe20000000a00 */
[----:B0-----:R-:W-:Y:S01]  /*a610*/  IMAD.U32 R44, RZ, RZ, UR4 ;  /* 0x00000004ff2c7e24 */ /* 0x001fe2000f8e00ff */
[----:B------:R-:W-:Y:S01]  /*a620*/  BSSY B0, `(.L_x_726) ;  /* 0x0000009000007945 */ /* 0x000fe20003800000 */
[----:B------:R-:W-:Y:S02]  /*a630*/  IMAD.U32 R46, RZ, RZ, UR6 ;  /* 0x00000006ff2e7e24 */ /* 0x000fe4000f8e00ff */
[----:B------:R-:W-:Y:S01]  /*a640*/  IMAD.U32 R45, RZ, RZ, UR7 ;  /* 0x00000007ff2d7e24 */ /* 0x000fe2000f8e00ff */
[----:B------:R0:W-:Y:S04]  /*a650*/  STL [R1+0xc], R44 ;  /* 0x00000c2c01007387 */ /* 0x0001e80000100800 */
[----:B------:R2:W-:Y:S01]  /*a660*/  STL [R1+0x18], R46 ;  /* 0x0000182e01007387 */ /* 0x0005e20000100800 */
[----:B0-----:R-:W-:-:S05]  /*a670*/  IMAD.U32 R44, RZ, RZ, UR5 ;  /* 0x00000005ff2c7e24 */ /* 0x001fca000f8e00ff */
[----:B------:R2:W-:Y:S04]  /*a680*/  STL [R1+0x8], R44 ;  /* 0x0000082c01007387 */ /* 0x0005e80000100800 */
[----:B------:R2:W-:Y:S02]  /*a690*/  STL [R1+0x14], R45 ;  /* 0x0000142d01007387 */ /* 0x0005e40000100800 */
[----:B-12---:R-:W-:Y:S05]  /*a6a0*/  @!P2 BRA `(.L_x_727) ;  /* 0x000001bc009ca947 */ /* 0x006fea0003800000 */
.L_x_999:
[----:B------:R-:W-:Y:S05]  /*a6b0*/  BSYNC B0 ;  /* 0x0000000000007941 */ /* 0x000fea0003800000 */
.L_x_726:
[----:B------:R1:W5:Y:S04]  /*a6c0*/  LDL R55, [R1+0x18] ;  /* 0x0000180001377983 */ /* 0x0003680000100800 */
[----:B------:R1:W5:Y:S04]  /*a6d0*/  LDL R54, [R1+0x14] ;  /* 0x0000140001367983 */ /* 0x0003680000100800 */
[----:B------:R1:W5:Y:S04]  /*a6e0*/  LDL R53, [R1+0xc] ;  /* 0x00000c0001357983 */ /* 0x0003680000100800 */
[----:B------:R1:W5:Y:S01]  /*a6f0*/  LDL R52, [R1+0x8] ;  /* 0x0000080001347983 */ /* 0x0003620000100800 */
[----:B------:R-:W-:Y:S01]  /*a700*/  ISETP.GE.AND P2, PT, R204, R42, PT ;  /* 0x0000002acc00720c */ /* 0x000fe20003f46270 */
[----:B------:R-:W-:Y:S01]  /*a710*/  BSSY B0, `(.L_x_728) ;  /* 0x0000022000007945 */ /* 0x000fe20003800000 */
[----:B------:R-:W-:-:S11]  /*a720*/  IMAD.WIDE R48, R24, 0x70, R122 ;  /* 0x0000007018307825 */ /* 0x000fd600078e027a */
[----:B-1----:R-:W-:Y:S05]  /*a730*/  @P2 BRA `(.L_x_729) ;  /* 0x00000000007c2947 */ /* 0x002fea0003800000 */
[----:B-----5:R-:W-:Y:S01]  /*a740*/  R2UR UR7, R55 ;  /* 0x00000000370772ca */ /* 0x020fe200000e0000 */
[----:B------:R-:W-:Y:S01]  /*a750*/  IMAD.MOV.U32 R44, RZ, RZ, R116 ;  /* 0x000000ffff2c7224 */ /* 0x000fe200078e0074 */
[----:B------:R-:W-:Y:S01]  /*a760*/  R2UR UR4, R54 ;  /* 0x00000000360472ca */ /* 0x000fe200000e0000 */
[----:B------:R-:W-:Y:S01]  /*a770*/  IMAD.MOV.U32 R45, RZ, RZ, R39 ;  /* 0x000000ffff2d7224 */ /* 0x000fe200078e0027 */
[----:B------:R-:W-:Y:S02]  /*a780*/  R2UR UR6, R53 ;  /* 0x00000000350672ca */ /* 0x000fe400000e0000 */
[----:B------:R-:W-:-:S07]  /*a790*/  R2UR UR5, R52 ;  /* 0x00000000340572ca */ /* 0x000fce00000e0000 */
[----:B------:R-:W-:Y:S02]  /*a7a0*/  IMAD R47, R49, UR7, RZ ;  /* 0x00000007312f7c24 */ /* 0x000fe4000f8e02ff */
[----:B------:R-:W-:-:S04]  /*a7b0*/  IMAD.WIDE.U32 R44, R48, UR7, R44 ;  /* 0x00000007302c7c25 */ /* 0x000fc8000f8e002c */
[----:B------:R-:W-:Y:S01]  /*a7c0*/  IMAD R47, R48, UR4, R47 ;  /* 0x00000004302f7c24 */ /* 0x000fe2000f8e022f */
[----:B------:R-:W-:Y:S01]  /*a7d0*/  LEA R50, P2, R44, UR6, 0x1 ;  /* 0x000000062c327c11 */ /* 0x000fe2000f8408ff */
[----:B------:R-:W-:Y:S02]  /*a7e0*/  ULDC UR4, c[0x0][0x2f4] ;  /* 0x0000bd0000047ab9 */ /* 0x000fe40000000800 */
[----:B------:R-:W-:-:S05]  /*a7f0*/  IMAD.IADD R45, R45, 0x1, R47 ;  /* 0x000000012d2d7824 */ /* 0x000fca00078e022f */
[----:B------:R-:W-:Y:S02]  /*a800*/  LEA.HI.X R51, R44, UR5, R45, 0x1, P2 ;  /* 0x000000052c337c11 */ /* 0x000fe400090f0c2d */
[----:B------:R-:W-:-:S13]  /*a810*/  ISETP.GE.AND P2, PT, R18, UR4, PT ;  /* 0x0000000412007c0c */ /* 0x000fda000bf46270 */
[----:B------:R-:W1:Y:S04]  /*a820*/  @!P2 LDS.128 R44, [R40] ;  /* 0x00000000282ca984 */ /* 0x000e680000000c00 */
[----:B-1----:R-:W-:Y:S01]  /*a830*/  @!P2 STG.E.128 desc[UR60][R50.64], R44 ;  /* 0x0000002c3200a986 */ /* 0x002fe2000c101d3c */
[----:B------:R-:W-:-:S13]  /*a840*/  ISETP.GE.AND P2, PT, R0, UR4, PT ;  /* 0x0000000400007c0c */ /* 0x000fda000bf46270 */
[----:B------:R-:W1:Y:S04]  /*a850*/  @!P2 LDS.128 R44, [R41] ;  /* 0x00000000292ca984 */ /* 0x000e680000000c00 */
[----:B-1----:R-:W-:Y:S01]  /*a860*/  @!P2 STG.E.128 desc[UR60][R50.64+0x40], R44 ;  /* 0x0000402c3200a986 */ /* 0x002fe2000c101d3c */
[----:B------:R-:W-:-:S13]  /*a870*/  ISETP.GE.AND P2, PT, R3, UR4, PT ;  /* 0x0000000403007c0c */ /* 0x000fda000bf46270 */
[----:B------:R-:W1:Y:S04]  /*a880*/  @!P2 LDS.128 R44, [R40+0x3800] ;  /* 0x00380000282ca984 */ /* 0x000e680000000c00 */
        /* <DEDUP_REMOVED lines=9> */
[----:B-1----:R1:W-:Y:S02]  /*a920*/  @!P2 STG.E.128 desc[UR60][R50.64+0x140], R44 ;  /* 0x0001402c3200a986 */ /* 0x0023e4000c101d3c */
.L_x_729:
[----:B------:R-:W-:Y:S05]  /*a930*/  BSYNC B0 ;  /* 0x0000000000007941 */ /* 0x000fea0003800000 */
.L_x_728:
[----:B------:R-:W-:Y:S01]  /*a940*/  ISETP.GE.AND P2, PT, R229, R42, PT ;  /* 0x0000002ae500720c */ /* 0x000fe20003f46270 */
[----:B------:R-:W-:-:S12]  /*a950*/  BSSY B0, `(.L_x_730) ;  /* 0x0000023000007945 */ /* 0x000fd80003800000 */
[----:B------:R-:W-:Y:S05]  /*a960*/  @P2 BRA `(.L_x_731) ;  /* 0x0000000000842947 */ /* 0x000fea0003800000 */
[----:B-----5:R-:W-:Y:S01]  /*a970*/  R2UR UR7, R55 ;  /* 0x00000000370772ca */ /* 0x020fe200000e0000 */
[----:B-1----:R-:W-:Y:S01]  /*a980*/  IMAD.MOV.U32 R44, RZ, RZ, R116 ;  /* 0x000000ffff2c7224 */ /* 0x002fe200078e0074 */
[----:B------:R-:W-:Y:S01]  /*a990*/  R2UR UR4, R54 ;  /* 0x00000000360472ca */ /* 0x000fe200000e0000 */
[----:B------:R-:W-:Y:S01]  /*a9a0*/  IMAD.MOV.U32 R45, RZ, RZ, R39 ;  /* 0x000000ffff2d7224 */ /* 0x000fe200078e0027 */
[----:B------:R-:W-:Y:S02]  /*a9b0*/  IADD3 R47, P2, R48, 0x40, RZ ;  /* 0x00000040302f7810 */ /* 0x000fe40007f5e0ff */
[----:B------:R-:W-:Y:S02]  /*a9c0*/  R2UR UR6, R53 ;  /* 0x00000000350672ca */ /* 0x000fe400000e0000 */
[----:B------:R-:W-:Y:S01]  /*a9d0*/  R2UR UR5, R52 ;  /* 0x00000000340572ca */ /* 0x000fe200000e0000 */
[----:B------:R-:W-:-:S04]  /*a9e0*/  IMAD.X R48, RZ, RZ, R49, P2 ;  /* 0x000000ffff307224 */ /* 0x000fc800010e0631 */
        /* <DEDUP_REMOVED lines=25> */
.L_x_731:
[----:B------:R-:W-:Y:S05]  /*ab80*/  BSYNC B0 ;  /* 0x0000000000007941 */ /* 0x000fea0003800000 */
.L_x_730:
[----:B------:R-:W3:Y:S01]  /*ab90*/  LDL R40, [R1+0x10] ;  /* 0x0000100001287983 */ /* 0x000ee20000100800 */
[----:B0-----:R-:W-:Y:S01]  /*aba0*/  @!P3 VIADD R43, R43, 0x368c0 ;  /* 0x000368c02b2bb836 */ /* 0x001fe20000000000 */
[----:B------:R-:W-:Y:S01]  /*abb0*/  PLOP3.LUT P2, PT, PT, PT, PT, 0x8, 0x0 ;  /* 0x000000000000781c */ /* 0x000fe20003f4e170 */
[----:B------:R-:W-:Y:S01]  /*abc0*/  VIADD R17, R17, 0x1 ;  /* 0x0000000111117836 */ /* 0x000fe20000000000 */
[----:B------:R-:W-:Y:S01]  /*abd0*/  @!PT LDS RZ, [RZ] ;  /* 0x00000000fffff984 */ /* 0x000fe20000000800 */
[----:B------:R-:W-:Y:S01]  /*abe0*/  @!PT LDS RZ, [RZ] ;  /* 0x00000000fffff984 */ /* 0x000fe20000000800 */
[----:B------:R-:W-:Y:S01]  /*abf0*/  @!PT LDS RZ, [RZ] ;  /* 0x00000000fffff984 */ /* 0x000fe20000000800 */
[----:B------:R-:W-:Y:S01]  /*ac00*/  @!PT LDS RZ, [RZ] ;  /* 0x00000000fffff984 */ /* 0x000fe20000000800 */
[----:B------:R0:W-:Y:S06]  /*ac10*/  MEMBAR.ALL.CTA ;  /* 0x0000000000007992 */ /* 0x0001ec0000008000 */
[----:B0-----:R-:W0:Y:S01]  /*ac20*/  FENCE.VIEW.ASYNC.S ;  /* 0x00000000000073c6 */ /* 0x001e220000000000 */
[----:B------:R-:W-:Y:S01]  /*ac30*/  @!P3 PRMT R43, RZ, 0x654, R43 ;  /* 0x00000654ff2bb816 */ /* 0x000fe2000000002b */
[----:B0-----:R0:W-:Y:S06]  /*ac40*/  BAR.SYNC.DEFER_BLOCKING R155, 0x80 ;  /* 0x0002009b0000751d */ /* 0x0011ec0000010000 */
[----:B------:R0:W-:Y:S01]  /*ac50*/  @!P3 SYNCS.ARRIVE.TRANS64.RED.A1T0 RZ, [R43+URZ], RZ ;  /* 0x000000ff2bffb9a7 */ /* 0x0001e2000810043f */
[----:B------:R-:W-:-:S04]  /*ac60*/  ISETP.NE.AND P3, PT, R17, 0x2, PT ;  /* 0x000000021100780c */ /* 0x000fc80003f65270 */
[----:B------:R-:W-:Y:S02]  /*ac70*/  SEL R17, R17, RZ, P3 ;  /* 0x000000ff11117207 */ /* 0x000fe40001800000 */
[----:B---3--:R-:W-:Y:S02]  /*ac80*/  LOP3.LUT P4, RZ, R40, 0x2, RZ, 0xc0, !PT ;  /* 0x0000000228ff7812 */ /* 0x008fe4000788c0ff */
[----:B------:R-:W-:-:S04]  /*ac90*/  SEL R40, RZ, 0x1, P3 ;  /* 0x00000001ff287807 */ /* 0x000fc80001800000 */
[----:B------:R-:W-:-:S07]  /*aca0*/  LOP3.LUT R205, R205, R40, RZ, 0x3c, !PT ;  /* 0x00000028cdcd7212 */ /* 0x000fce00078e3cff */
[----:B0-----:R-:W-:Y:S05]  /*acb0*/  @P4 BRA `(.L_x_732) ;  /* 0xffffff7c003c4947 */ /* 0x001fea000383ffff */
.L_x_628:
[----:B------:R-:W-:Y:S01]  /*acc0*/  BSSY B0, `(.L_x_733) ;  /* 0x0000039000007945 */ /* 0x000fe20003800000 */
[----:B------:R-:W-:Y:S02]  /*acd0*/  ISETP.GE.AND P1, PT, R153, 0x1, PT ;  /* 0x000000019900780c */ /* 0x000fe40003f26270 */
[----:B------:R-:W-:Y:S02]  /*ace0*/  CS2R R2, SRZ ;  /* 0x0000000000027805 */ /* 0x000fe4000001ff00 */
[----:B------:R-:W-:Y:S02]  /*acf0*/  PLOP3.LUT P0, PT, PT, PT, PT, 0x80, 0x0 ;  /* 0x000000000000781c */ /* 0x000fe40003f0f070 */
[----:B------:R-:W-:Y:S02]  /*ad00*/  CS2R R118, SRZ ;  /* 0x0000000000767805 */ /* 0x000fe4000001ff00 */
[----:B------:R-:W-:Y:S02]  /*ad10*/  CS2R R116, SRZ ;  /* 0x0000000000747805 */ /* 0x000fe4000001ff00 */
[----:B------:R-:W-:-:S02]  /*ad20*/  CS2R R114, SRZ ;  /* 0x0000000000727805 */ /* 0x000fc4000001ff00 */
[----:B------:R-:W-:Y:S01]  /*ad30*/  CS2R R112, SRZ ;  /* 0x0000000000707805 */ /* 0x000fe2000001ff00 */
[----:B------:R-:W-:Y:S01]  /*ad40*/  IMAD.MOV.U32 R111, RZ, RZ, RZ ;  /* 0x000000ffff6f7224 */ /* 0x000fe200078e00ff */
[----:B------:R-:W-:Y:S02]  /*ad50*/  CS2R R106, SRZ ;  /* 0x00000000006a7805 */ /* 0x000fe4000001ff00 */
[----:B------:R-:W-:Y:S02]  /*ad60*/  CS2R R108, SRZ ;  /* 0x00000000006c7805 */ /* 0x000fe4000001ff00 */
[----:B-----5:R-:W-:Y:S02]  /*ad70*/  CS2R R54, SRZ ;  /* 0x0000000000367805 */ /* 0x020fe4000001ff00 */
[----:B------:R-:W-:Y:S01]  /*ad80*/  CS2R R104, SRZ ;  /* 0x0000000000687805 */ /* 0x000fe2000001ff00 */
[----:B------:R-:W-:Y:S01]  /*ad90*/  IMAD.MOV.U32 R103, RZ, RZ, RZ ;  /* 0x000000ffff677224 */ /* 0x000fe200078e00ff */
[----:B------:R-:W-:-:S02]  /*ada0*/  CS2R R98, SRZ ;  /* 0x0000000000627805 */ /* 0x000fc4000001ff00 */
[----:B------:R-:W-:Y:S02]  /*adb0*/  CS2R R100, SRZ ;  /* 0x0000000000647805 */ /* 0x000fe4000001ff00 */
[----:B------:R-:W-:Y:S01]  /*adc0*/  CS2R R96, SRZ ;  /* 0x0000000000607805 */ /* 0x000fe2000001ff00 */
[----:B------:R-:W-:Y:S01]  /*add0*/  IMAD.MOV.U32 R95, RZ, RZ, RZ ;  /* 0x000000ffff5f7224 */ /* 0x000fe200078e00ff */
[----:B------:R-:W-:Y:S02]  /*ade0*/  CS2R R90, SRZ ;  /* 0x00000000005a7805 */ /* 0x000fe4000001ff00 */
[----:B------:R-:W-:Y:S02]  /*adf0*/  CS2R R92, SRZ ;  /* 0x00000000005c7805 */ /* 0x000fe4000001ff00 */
[----:B------:R-:W-:Y:S02]  /*ae00*/  CS2R R62, SRZ ;  /* 0x00000000003e7805 */ /* 0x000fe4000001ff00 */
        /* <DEDUP_REMOVED lines=19> */
[----:B-1----:R-:W-:Y:S02]  /*af40*/  CS2R R50, SRZ ;  /* 0x0000000000327805 */ /* 0x002fe4000001ff00 */
[----:B------:R-:W-:Y:S02]  /*af50*/  CS2R R52, SRZ ;  /* 0x0000000000347805 */ /* 0x000fe4000001ff00 */
[----:B--2---:R-:W-:-:S02]  /*af60*/  CS2R R48, SRZ ;  /* 0x0000000000307805 */ /* 0x004fc4000001ff00 */
[----:B------:R-:W-:Y:S01]  /*af70*/  CS2R R130, SRZ ;  /* 0x0000000000827805 */ /* 0x000fe2000001ff00 */
[----:B------:R-:W-:Y:S01]  /*af80*/  IMAD.MOV.U32 R0, RZ, RZ, RZ ;  /* 0x000000ffff007224 */ /* 0x000fe200078e00ff */
        /* <DEDUP_REMOVED lines=8> */
[----:B------:R-:W-:Y:S01]  /*b010*/  CS2R R28, SRZ ;  /* 0x00000000001c7805 */ /* 0x000fe2000001ff00 */
[----:B------:R-:W-:Y:S06]  /*b020*/  @P2 BRA `(.L_x_734) ;  /* 0x0000000000082947 */ /* 0x000fec0003800000 */
[----:B------:R-:W0:Y:S02]  /*b030*/  FENCE.VIEW.ASYNC.G ;  /* 0x00000000000073c6 */ /* 0x000e240000000100 */
[----:B0-----:R-:W-:Y:S06]  /*b040*/  BAR.ARV 0xc, 0x180 ;  /* 0x0306000000007b1d */ /* 0x001fec0000002000 */
.L_x_734:
[----:B------:R-:W-:Y:S05]  /*b050*/  BSYNC B0 ;  /* 0x0000000000007941 */ /* 0x000fea0003800000 */
.L_x_733:
[----:B------:R-:W-:Y:S01]  /*b060*/  CS2R R24, SRZ ;  /* 0x0000000000187805 */ /* 0x000fe2000001ff00 */
[----:B------:R-:W-:Y:S06]  /*b070*/  @!P1 BRA `(.L_x_735) ;  /* 0x00000110001c9947 */ /* 0x000fec0003800000 */
[----:B------:R-:W2:Y:S01]  /*b080*/  LDL R5, [R1+0x88] ;  /* 0x0000880001057983 */ /* 0x000ea20000100800 */
[----:B------:R-:W0:Y:S02]  /*b090*/  S2R R6, SR_TID.X ;  /* 0x0000000000067919 */ /* 0x000e240000002100 */
[----:B0-----:R-:W-:-:S05]  /*b0a0*/  VIADD R6, R6, 0xffffff80 ;  /* 0xffffff8006067836 */ /* 0x001fca0000000000 */
[----:B------:R-:W-:-:S04]  /*b0b0*/  SHF.R.S32.HI R4, RZ, 0x1f, R6 ;  /* 0x0000001fff047819 */ /* 0x000fc80000011406 */
[----:B------:R-:W-:-:S04]  /*b0c0*/  LEA.HI R4, R4, R6, RZ, 0x7 ;  /* 0x0000000604047211 */ /* 0x000fc800078f38ff */
[----:B------:R-:W-:-:S05]  /*b0d0*/  SHF.R.S32.HI R4, RZ, 0x7, R4 ;  /* 0x00000007ff047819 */ /* 0x000fca0000011404 */
[----:B------:R-:W0:Y:S02]  /*b0e0*/  SHFL.IDX PT, R0, R4, RZ, 0x1f ;  /* 0x00001fff04007589 */ /* 0x000e2400000e0000 */
[----:B0-----:R-:W-:-:S04]  /*b0f0*/  LEA.HI R2, R0, R0, RZ, 0x1 ;  /* 0x0000000000027211 */ /* 0x001fc800078f08ff */
[----:B------:R-:W-:-:S05]  /*b100*/  LOP3.LUT R3, R2, 0x1e, RZ, 0xc0, !PT ;  /* 0x0000001e02037812 */ /* 0x000fca00078ec0ff */
[----:B------:R-:W-:Y:S01]  /*b110*/  IMAD.IADD R3, R0, 0x1, -R3 ;  /* 0x0000000100037824 */ /* 0x000fe200078e0a03 */
[----:B--2---:R-:W-:-:S13]  /*b120*/  R2UR UR4, R5 ;  /* 0x00000000050472ca */ /* 0x004fda00000e0000 */
[----:B------:R-:W-:-:S06]  /*b130*/  ULOP3.LUT UP0, URZ, UR4, 0x9f, URZ, 0xc0, !UPT ;  /* 0x0000009f043f7892 */ /* 0x000fcc000f80c03f */
[----:B------:R-:W-:Y:S02]  /*b140*/  PLOP3.LUT P0, PT, PT, PT, UP0, 0x80, 0x0 ;  /* 0x000000000000781c */ /* 0x000fe40003f0f008 */
[----:B------:R-:W-:-:S04]  /*b150*/  LEA R3, R3, UR4, 0xd ;  /* 0x0000000403037c11 */ /* 0x000fc8000f8e68ff */
[----:B------:R-:W-:-:S04]  /*b160*/  SHF.R.U32.HI R2, RZ, 0x4, R3 ;  /* 0x00000004ff027819 */ /* 0x000fc80000011603 */
[----:B------:R-:W-:-:S03]  /*b170*/  LOP3.LUT R2, R2, 0x3fff, RZ, 0xc0, !PT ;  /* 0x00003fff02027812 */ /* 0x000fc600078ec0ff */
        /* <DEDUP_REMOVED lines=17> */
.L_x_736:
[----:B------:R-:W-:Y:S02]  /*b290*/  ULDC UR4, c[0x0][0x3f4] ;  /* 0x0000fd0000047ab9 */ /* 0x000fe40000000800 */
[----:B------:R-:W-:-:S13]  /*b2a0*/  ISETP.LT.AND P0, PT, RZ, UR4, PT ;  /* 0x00000004ff007c0c */ /* 0x000fda000bf01270 */
[----:B------:R-:W-:Y:S05]  /*b2b0*/  @P0 BRA `(.L_x_737) ;  /* 0x00000000003c0947 */ /* 0x000fea0003800000 */
[----:B------:R-:W-:-:S04]  /*b2c0*/  LEA.HI R0, R228, R228, RZ, 0x1 ;  /* 0x000000e4e4007211 */ /* 0x000fc800078f08ff */
[----:B------:R-:W-:-:S05]  /*b2d0*/  LOP3.LUT R3, R0, 0xfffffffe, RZ, 0xc0, !PT ;  /* 0xfffffffe00037812 */ /* 0x000fca00078ec0ff */
[----:B------:R-:W-:-:S05]  /*b2e0*/  IMAD.IADD R3, R228, 0x1, -R3 ;  /* 0x00000001e4037824 */ /* 0x000fca00078e0a03 */
[----:B------:R-:W-:-:S04]  /*b2f0*/  SHF.L.U32 R3, R3, 0x1f, RZ ;  /* 0x0000001f03037819 */ /* 0x000fc800000006ff */
[----:B------:R0:W1:Y:S03]  /*b300*/  SYNCS.PHASECHK.TRANS64.TRYWAIT P0, [R16+URZ+0x36800], R3 ;  /* 0x03680003100075a7 */ /* 0x000066000800017f */
[----:B-1----:R-:W-:Y:S05]  /*b310*/  @!P0 NANOSLEEP.SYNCS 0x989680 ;  /* 0x009896800000895d */ /* 0x002fea0003900000 */
[----:B------:R-:W1:Y:S01]  /*b320*/  @!P0 SYNCS.PHASECHK.TRANS64 P0, [R16+URZ+0x36800], R3 ;  /* 0x03680003100085a7 */ /* 0x000e62000800007f */
[----:B------:R-:W-:Y:S04]  /*b330*/  BSSY B0, `(.L_x_738) ;  /* 0x0000006000007945 */ /* 0x000fe80003800000 */
[----:B-1----:R-:W-:Y:S05]  /*b340*/  @P0 BRA `(.L_x_739) ;  /* 0x0000000000100947 */ /* 0x002fea0003800000 */
.L_x_740:
[----:B-1----:R1:W2:Y:S02]  /*b350*/  SYNCS.PHASECHK.TRANS64.TRYWAIT P0, [R16+URZ+0x36800], R3 ;  /* 0x03680003100075a7 */ /* 0x0022a4000800017f */
[----:B--2---:R-:W-:Y:S05]  /*b360*/  @!P0 NANOSLEEP.SYNCS 0x989680 ;  /* 0x009896800000895d */ /* 0x004fea0003900000 */
[----:B------:R-:W2:Y:S02]  /*b370*/  @!P0 SYNCS.PHASECHK.TRANS64 P0, [R16+URZ+0x36800], R3 ;  /* 0x03680003100085a7 */ /* 0x000ea4000800007f */
[----:B--2---:R-:W-:Y:S05]  /*b380*/  @!P0 BRA `(.L_x_740) ;  /* 0xfffffffc00f08947 */ /* 0x004fea000383ffff */
.L_x_739:
[----:B------:R-:W-:Y:S05]  /*b390*/  BSYNC B0 ;  /* 0x0000000000007941 */ /* 0x000fea0003800000 */
.L_x_738:
[----:B------:R-:W-:Y:S05]  /*b3a0*/  BRA `(.L_x_741) ;  /* 0x0000005800807947 */ /* 0x000fea0003800000 */
.L_x_737:
[----:B------:R-:W2:Y:S01]  /*b3b0*/  LDL R0, [R1+0x88] ;  /* 0x0000880001007983 */ /* 0x000ea20000100800 */
[----:B------:R-:W-:Y:S01]  /*b3c0*/  ULDC.64 UR4, c[0x0][0x3f8] ;  /* 0x0000fe0000047ab9 */ /* 0x000fe20000000a00 */
[----:B------:R-:W-:Y:S01]  /*b3d0*/  ULDC.64 UR6, c[0x0][0x408] ;  /* 0x0001020000067ab9 */ /* 0x000fe20000000a00 */
[----:B------:R-:W-:Y:S01]  /*b3e0*/  IMAD.WIDE.U32 R4, R148, UR4, RZ ;  /* 0x0000000494047c25 */ /* 0x000fe2000f8e00ff */
[----:B--2---:R-:W-:Y:S02]  /*b3f0*/  R2UR UR8, R0 ;  /* 0x00000000000872ca */ /* 0x004fe400000e0000 */
[----:B------:R-:W-:-:S05]  /*b400*/  SHF.R.S32.HI R0, RZ, 0x1f, R148 ;  /* 0x0000001fff007819 */ /* 0x000fca0000011494 */
[C---:B------:R-:W-:Y:S02]  /*b410*/  IMAD R3, R0.reuse, UR4, RZ ;  /* 0x0000000400037c24 */ /* 0x040fe4000f8e02ff */
[----:B------:R-:W-:Y:S02]  /*b420*/  IMAD R7, R0, UR6, RZ ;  /* 0x0000000600077c24 */ /* 0x000fe4000f8e02ff */
[C---:B------:R-:W-:Y:S01]  /*b430*/  IMAD R3, R148.reuse, UR5, R3 ;  /* 0x0000000594037c24 */ /* 0x040fe2000f8e0203 */
[----:B------:R-:W-:Y:S01]  /*b440*/  ULDC.64 UR4, c[0x0][0x3e8] ;  /* 0x0000fa0000047ab9 */ /* 0x000fe20000000a00 */
[----:B------:R-:W-:Y:S01]  /*b450*/  ULOP3.LUT UP0, URZ, UR8, 0x3ff, URZ, 0xc0, !UPT ;  /* 0x000003ff083f7892 */ /* 0x000fe2000f80c03f */
[----:B------:R-:W-:Y:S01]  /*b460*/  IMAD R7, R148, UR7, R7 ;  /* 0x0000000794077c24 */ /* 0x000fe2000f8e0207 */
[----:B------:R-:W-:Y:S01]  /*b470*/  LEA R24, P0, R4, UR4, 0x1 ;  /* 0x0000000404187c11 */ /* 0x000fe2000f8008ff */
[----:B------:R-:W-:Y:S01]  /*b480*/  IMAD.WIDE.U32 R148, R148, UR6, RZ ;  /* 0x0000000694947c25 */ /* 0x000fe2000f8e00ff */
[----:B------:R-:W-:-:S02]  /*b490*/  ULDC.64 UR6, c[0x0][0x400] ;  /* 0x0001000000067ab9 */ /* 0x000fc40000000a00 */
[----:B------:R-:W-:Y:S01]  /*b4a0*/  PLOP3.LUT P2, PT, PT, PT, UP0, 0x80, 0x0 ;  /* 0x000000000000781c */ /* 0x000fe20003f4f008 */
[----:B------:R-:W-:Y:S01]  /*b4b0*/  IMAD.IADD R25, R3, 0x1, R5 ;  /* 0x0000000103197824 */ /* 0x000fe200078e0205 */
[----:B------:R-:W-:Y:S01]  /*b4c0*/  LEA R26, P1, R148, UR6, 0x1 ;  /* 0x00000006941a7c11 */ /* 0x000fe2000f8208ff */
[----:B------:R-:W-:-:S03]  /*b4d0*/  IMAD.IADD R27, R7, 0x1, R149 ;  /* 0x00000001071b7824 */ /* 0x000fc600078e0295 */
[----:B------:R-:W-:Y:S02]  /*b4e0*/  LEA.HI.X R25, R4, UR5, R25, 0x1, P0 ;  /* 0x0000000504197c11 */ /* 0x000fe400080f0c19 */
[----:B------:R-:W-:-:S05]  /*b4f0*/  LEA.HI.X R27, R148, UR7, R27, 0x1, P1 ;  /* 0x00000007941b7c11 */ /* 0x000fca00088f0c1b */
        /* <DEDUP_REMOVED lines=17> */
.L_x_742:
[----:B------:R-:W-:Y:S01]  /*b610*/  ULDC.U8 UR4, c[0x0][0x410] ;  /* 0x0001040000047ab9 */ /* 0x000fe20000000000 */
[----:B------:R-:W-:Y:S01]  /*b620*/  BSSY B0, `(.L_x_743) ;  /* 0x0000570000007945 */ /* 0x000fe20003800000 */
[----:B------:R-:W-:Y:S01]  /*b630*/  ISETP.NE.AND P0, PT, RZ, UR4, PT ;  /* 0x00000004ff007c0c */ /* 0x000fe2000bf05270 */
[----:B------:R-:W-:-:S12]  /*b640*/  IMAD R6, R133, 0x80, R204 ;  /* 0x0000008085067824 */ /* 0x000fd800078e02cc */
[----:B------:R-:W-:Y:S05]  /*b650*/  @!P0 BRA `(.L_x_744) ;  /* 0x0000002800c08947 */ /* 0x000fea0003800000 */
[----:B------:R-:W-:-:S03]  /*b660*/  UMOV UR4, 0xffffffff ;  /* 0xffffffff00047882 */ /* 0x000fc60000000000 */
[----:B------:R-:W-:Y:S05]  /*b670*/  BRA.DIV UR4, `(.L_x_745) ;  /* 0x000001ae04bc7947 */ /* 0x000fea000b800000 */
[----:B------:R0:W1:Y:S04]  /*b680*/  SHFL.IDX PT, R0, R25, RZ, 0x1c1f ;  /* 0x001c1fff19007589 */ /* 0x00006800000e0000 */
[----:B------:R0:W2:Y:S04]  /*b690*/  SHFL.IDX PT, R3, R24, RZ, 0x1c1f ;  /* 0x001c1fff18037589 */ /* 0x0000a800000e0000 */
[----:B------:R0:W3:Y:S04]  /*b6a0*/  SHFL.IDX PT, R4, R27, RZ, 0x1c1f ;  /* 0x001c1fff1b047589 */ /* 0x0000e800000e0000 */
[----:B------:R0:W4:Y:S02]  /*b6b0*/  SHFL.IDX PT, R14, R26, RZ, 0x1c1f ;  /* 0x001c1fff1a0e7589 */ /* 0x00012400000e0000 */
.L_x_1005:
[----:B------:R-:W-:Y:S01]  /*b6c0*/  ULDC UR4, c[0x0][0x448] ;  /* 0x0001120000047ab9 */ /* 0x000fe20000000800 */
[----:B------:R-:W-:Y:S01]  /*b6d0*/  LOP3.LUT R8, R212, 0x18, R18, 0xf8, !PT ;  /* 0x00000018d4087812 */ /* 0x000fe200078ef812 */
[----:B------:R-:W-:Y:S01]  /*b6e0*/  IMAD R5, R152, UR4, RZ ;  /* 0x0000000498057c24 */ /* 0x000fe2000f8e02ff */
[----:B------:R-:W-:Y:S01]  /*b6f0*/  BSSY B1, `(.L_x_746) ;  /* 0x0000057000017945 */ /* 0x000fe20003800000 */
[----:B------:R-:W-:Y:S02]  /*b700*/  LOP3.LUT P0, RZ, R220, 0x4, RZ, 0xc0, !PT ;  /* 0x00000004dcff7812 */ /* 0x000fe4000780c0ff */
[----:B0-----:R-:W-:Y:S02]  /*b710*/  CS2R R26, SRZ ;  /* 0x00000000001a7805 */ /* 0x001fe4000001ff00 */
[----:B------:R-:W-:Y:S02]  /*b720*/  LOP3.LUT R9, R8, R213, RZ, 0x3c, !PT ;  /* 0x000000d508097212 */ /* 0x000fe400078e3cff */
[----:B------:R-:W-:-:S02]  /*b730*/  CS2R R12, SRZ ;  /* 0x00000000000c7805 */ /* 0x000fc4000001ff00 */
[----:B------:R-:W-:Y:S01]  /*b740*/  ISETP.GE.AND P1, PT, R6, R5, PT ;  /* 0x000000050600720c */ /* 0x000fe20003f26270 */
[----:B------:R-:W-:Y:S01]  /*b750*/  IMAD R5, R133, -0x80, R5 ;  /* 0xffffff8085057824 */ /* 0x000fe200078e0205 */
[----:B------:R-:W-:Y:S01]  /*b760*/  CS2R R6, SRZ ;  /* 0x0000000000067805 */ /* 0x000fe2000001ff00 */
[----:B------:R-:W-:Y:S01]  /*b770*/  IMAD.IADD R9, R214, 0x1, R9 ;  /* 0x00000001d6097824 */ /* 0x000fe200078e0209 */
[----:B------:R-:W-:Y:S02]  /*b780*/  CS2R R20, SRZ ;  /* 0x0000000000147805 */ /* 0x000fe4000001ff00 */
[----:B------:R-:W-:Y:S02]  /*b790*/  CS2R R24, SRZ ;  /* 0x0000000000187805 */ /* 0x000fe4000001ff00 */
[----:B------:R-:W-:Y:S01]  /*b7a0*/  CS2R R10, SRZ ;  /* 0x00000000000a7805 */ /* 0x000fe2000001ff00 */
[----:B------:R-:W-:Y:S01]  /*b7b0*/  IMAD R9, R9, 0x2, R16 ;  /* 0x0000000209097824 */ /* 0x000fe200078e0210 */
[----:B------:R-:W-:-:S02]  /*b7c0*/  CS2R R38, SRZ ;  /* 0x0000000000267805 */ /* 0x000fc4000001ff00 */
[----:B------:R-:W-:Y:S02]  /*b7d0*/  CS2R R36, SRZ ;  /* 0x0000000000247805 */ /* 0x000fe4000001ff00 */
[----:B------:R-:W-:Y:S02]  /*b7e0*/  CS2R R34, SRZ ;  /* 0x0000000000227805 */ /* 0x000fe4000001ff00 */
[----:B------:R-:W-:Y:S02]  /*b7f0*/  CS2R R32, SRZ ;  /* 0x0000000000207805 */ /* 0x000fe4000001ff00 */
[----:B------:R-:W-:Y:S01]  /*b800*/  CS2R R30, SRZ ;  /* 0x00000000001e7805 */ /* 0x000fe2000001ff00 */
[C---:B------:R-:W-:Y:S01]  /*b810*/  VIADD R50, R9.reuse, 0x15400 ;  /* 0x0001540009327836 */ /* 0x040fe20000000000 */
[----:B------:R-:W-:Y:S01]  /*b820*/  CS2R R28, SRZ ;  /* 0x00000000001c7805 */ /* 0x000fe2000001ff00 */
[----:B------:R-:W-:Y:S01]  /*b830*/  VIADD R8, R9, 0x15440 ;  /* 0x0001544009087836 */ /* 0x000fe20000000000 */
[----:B------:R-:W-:Y:S06]  /*b840*/  @P1 BRA `(.L_x_747) ;  /* 0x0000000400041947 */ /* 0x000fec0003800000 */
[----:B------:R-:W4:Y:S01]  /*b850*/  LDL R41, [R1+0x50] ;  /* 0x0000500001297983 */ /* 0x000f220000100800 */
[----:B------:R-:W-:-:S03]  /*b860*/  ULDC UR4, c[0x0][0x3f4] ;  /* 0x0000fd0000047ab9 */ /* 0x000fc60000000800 */
[----:B------:R-:W4:Y:S04]  /*b870*/  LDL R40, [R1+0x58] ;  /* 0x0000580001287983 */ /* 0x000f280000100800 */
[----:B------:R-:W4:Y:S04]  /*b880*/  LDL R42, [R1+0x54] ;  /* 0x00005400012a7983 */ /* 0x000f280000100800 */
[----:B------:R-:W4:Y:S04]  /*b890*/  LDL R44, [R1+0x60] ;  /* 0x00006000012c7983 */ /* 0x000f280000100800 */
[----:B------:R-:W4:Y:S04]  /*b8a0*/  LDL R49, [R1+0x5c] ;  /* 0x00005c0001317983 */ /* 0x000f280000100800 */
[----:B------:R-:W4:Y:S04]  /*b8b0*/  LDL R48, [R1+0x68] ;  /* 0x0000680001307983 */ /* 0x000f280000100800 */
[----:B------:R-:W4:Y:S04]  /*b8c0*/  LDL R53, [R1+0x70] ;  /* 0x0000700001357983 */ /* 0x000f280000100800 */
[----:B------:R-:W4:Y:S01]  /*b8d0*/  LDL R52, [R1+0x64] ;  /* 0x0000640001347983 */ /* 0x000f220000100800 */
[----:B------:R-:W-:-:S02]  /*b8e0*/  ISETP.GE.AND P2, PT, R22, UR4, PT ;  /* 0x0000000416007c0c */ /* 0x000fc4000bf46270 */
[----:B------:R-:W-:Y:S02]  /*b8f0*/  CS2R R38, SRZ ;  /* 0x0000000000267805 */ /* 0x000fe4000001ff00 */
[----:B------:R-:W-:Y:S01]  /*b900*/  ISETP.GE.AND P3, PT, R208, UR4, PT ;  /* 0x00000004d0007c0c */ /* 0x000fe2000bf66270 */
[----:B------:R-:W4:Y:S01]  /*b910*/  LDL R51, [R1+0x6c] ;  /* 0x00006c0001337983 */ /* 0x000f220000100800 */
[----:B------:R-:W-:Y:S02]  /*b920*/  ISETP.GE.AND P4, PT, R207, UR4, PT ;  /* 0x00000004cf007c0c */ /* 0x000fe4000bf86270 */
[----:B------:R-:W-:Y:S02]  /*b930*/  CS2R R6, SRZ ;  /* 0x0000000000067805 */ /* 0x000fe4000001ff00 */
[----:B------:R-:W-:-:S03]  /*b940*/  CS2R R36, SRZ ;  /* 0x0000000000247805 */ /* 0x000fc6000001ff00 */
[----:B--2---:R-:W-:Y:S02]  /*b950*/  @!P2 IMAD.MOV.U32 R10, RZ, RZ, R3 ;  /* 0x000000ffff0aa224 */ /* 0x004fe400078e0003 */
[----:B-1----:R-:W-:Y:S02]  /*b960*/  @!P2 IMAD.MOV.U32 R11, RZ, RZ, R0 ;  /* 0x000000ffff0ba224 */ /* 0x002fe400078e0000 */
[----:B---3--:R-:W-:Y:S02]  /*b970*/  @!P2 IMAD.MOV.U32 R15, RZ, RZ, R4 ;  /* 0x000000ffff0fa224 */ /* 0x008fe400078e0004 */
[----:B------:R-:W-:-:S04]  /*b980*/  @!P2 IMAD.WIDE R10, R22, 0x2, R10 ;  /* 0x00000002160aa825 */ /* 0x000fc800078e020a */
[----:B----4-:R-:W-:Y:S01]  /*b990*/  @!P2 IMAD.WIDE R12, R22, 0x2, R14 ;  /* 0x00000002160ca825 */ /* 0x010fe200078e020e */
[----:B------:R-:W5:Y:S04]  /*b9a0*/  @!P2 LD.E.64 R38, desc[UR60][R10.64] ;  /* 0x0000003c0a26a980 */ /* 0x000f68000c101b00 */
[----:B------:R0:W5:Y:S01]  /*b9b0*/  @!P2 LD.E.64 R6, desc[UR60][R12.64] ;  /* 0x0000003c0c06a980 */ /* 0x000162000c101b00 */
[----:B------:R-:W-:Y:S02]  /*b9c0*/  ISETP.GE.AND P2, PT, R210, UR4, PT ;  /* 0x00000004d2007c0c */ /* 0x000fe4000bf46270 */
[----:B------:R-:W-:Y:S02]  /*b9d0*/  CS2R R26, SRZ ;  /* 0x00000000001a7805 */ /* 0x000fe4000001ff00 */
[----:B------:R-:W-:-:S02]  /*b9e0*/  CS2R R34, SRZ ;  /* 0x0000000000227805 */ /* 0x000fc4000001ff00 */
[----:B0-----:R-:W-:Y:S02]  /*b9f0*/  CS2R R12, SRZ ;  /* 0x00000000000c7805 */ /* 0x001fe4000001ff00 */
[----:B------:R-:W-:Y:S02]  /*ba00*/  CS2R R32, SRZ ;  /* 0x0000000000207805 */ /* 0x000fe4000001ff00 */
[----:B------:R-:W-:Y:S02]  /*ba10*/  CS2R R30, SRZ ;  /* 0x00000000001e7805 */ /* 0x000fe4000001ff00 */
[----:B------:R-:W-:Y:S02]  /*ba20*/  CS2R R10, SRZ ;  /* 0x00000000000a7805 */ /* 0x000fe4000001ff00 */
[C---:B------:R-:W-:Y:S02]  /*ba30*/  @!P3 IADD3 R20, P1, R3.reuse, R41, RZ ;  /* 0x000000290314b210 */ /* 0x040fe40007f3e0ff */
[----:B------:R-:W-:-:S03]  /*ba40*/  @!P4 IADD3 R28, P5, R3, R40, RZ ;  /* 0x00000028031cc210 */ /* 0x000fc60007fbe0ff */
[--C-:B------:R-:W-:Y:S01]  /*ba50*/  @!P3 IMAD.X R21, R0, 0x1, R237.reuse, P1 ;  /* 0x000000010015b824 */ /* 0x100fe200008e06ed */
[C---:B------:R-:W-:Y:S02]  /*ba60*/  @!P3 IADD3 R24, P1, R14.reuse, R41, RZ ;  /* 0x000000290e18b210 */ /* 0x040fe40007f3e0ff */
[----:B------:R-:W-:Y:S01]  /*ba70*/  @!P4 IADD3 R40, P6, R14, R40, RZ ;  /* 0x000000280e28c210 */ /* 0x000fe20007fde0ff */
[--C-:B------:R-:W-:Y:S01]  /*ba80*/  @!P4 IMAD.X R29, R0, 0x1, R42.reuse, P5 ;  /* 0x00000001001dc824 */ /* 0x100fe200028e062a */
[----:B------:R0:W5:Y:S01]  /*ba90*/  @!P3 LD.E.64 R36, desc[UR60][R20.64] ;  /* 0x0000003c1424b980 */ /* 0x000162000c101b00 */
[C---:B------:R-:W-:Y:S02]  /*baa0*/  @!P3 IMAD.X R25, R4.reuse, 0x1, R237, P1 ;  /* 0x000000010419b824 */ /* 0x040fe400008e06ed */
[----:B------:R-:W-:Y:S01]  /*bab0*/  @!P4 IMAD.X R41, R4, 0x1, R42, P6 ;  /* 0x000000010429c824 */ /* 0x000fe200030e062a */
[----:B------:R-:W-:Y:S01]  /*bac0*/  ISETP.GE.AND P1, PT, R209, UR4, PT ;  /* 0x00000004d1007c0c */ /* 0x000fe2000bf26270 */
[----:B------:R-:W5:Y:S04]  /*bad0*/  @!P4 LD.E.64 R34, desc[UR60][R28.64] ;  /* 0x0000003c1c22c980 */ /* 0x000f68000c101b00 */
[----:B------:R-:W5:Y:S01]  /*bae0*/  @!P3 LD.E.64 R26, desc[UR60][R24.64] ;  /* 0x0000003c181ab980 */ /* 0x000f62000c101b00 */
[----:B------:R-:W-:-:S03]  /*baf0*/  ISETP.GE.AND P3, PT, R211, UR4, PT ;  /* 0x00000004d3007c0c */ /* 0x000fc6000bf66270 */
[----:B------:R1:W5:Y:S01]  /*bb00*/  @!P4 LD.E.64 R12, desc[UR60][R40.64] ;  /* 0x0000003c280cc980 */ /* 0x000362000c101b00 */
[CC--:B------:R-:W-:Y:S02]  /*bb10*/  @!P2 IADD3 R42, P4, R3.reuse, R44.reuse, RZ ;  /* 0x0000002c032aa210 */ /* 0x0c0fe40007f9e0ff */
[----:B------:R-:W-:Y:S02]  /*bb20*/  @!P2 IADD3 R44, P5, R14, R44, RZ ;  /* 0x0000002c0e2ca210 */ /* 0x000fe40007fbe0ff */
[----:B0-----:R-:W-:Y:S01]  /*bb30*/  CS2R R20, SRZ ;  /* 0x0000000000147805 */ /* 0x001fe2000001ff00 */
[--C-:B------:R-:W-:Y:S02]  /*bb40*/  @!P2 IMAD.X R43, R0, 0x1, R49.reuse, P4 ;  /* 0x00000001002ba824 */ /* 0x100fe400020e0631 */
[----:B------:R-:W-:Y:S01]  /*bb50*/  @!P2 IMAD.X R45, R4, 0x1, R49, P5 ;  /* 0x00000001042da824 */ /* 0x000fe200028e0631 */
[-C--:B------:R-:W-:Y:S02]  /*bb60*/  @!P1 IADD3 R46, P6, R3, R48.reuse, RZ ;  /* 0x00000030032e9210 */ /* 0x080fe40007fde0ff */
[----:B------:R0:W5:Y:S04]  /*bb70*/  @!P2 LD.E.64 R32, desc[UR60][R42.64] ;  /* 0x0000003c2a20a980 */ /* 0x000168000c101b00 */
[----:B------:R0:W5:Y:S01]  /*bb80*/  @!P2 LD.E.64 R20, desc[UR60][R44.64] ;  /* 0x0000003c2c14a980 */ /* 0x000162000c101b00 */
[----:B-1----:R-:W-:-:S02]  /*bb90*/  @!P1 IADD3 R40, P2, R14, R48, RZ ;  /* 0x000000300e289210 */ /* 0x002fc40007f5e0ff */
[-C--:B------:R-:W-:Y:S02]  /*bba0*/  @!P3 IADD3 R48, P4, R3, R53.reuse, RZ ;  /* 0x000000350330b210 */ /* 0x080fe40007f9e0ff */
[----:B------:R-:W-:Y:S02]  /*bbb0*/  @!P3 IADD3 R14, P5, R14, R53, RZ ;  /* 0x000000350e0eb210 */ /* 0x000fe40007fbe0ff */
[----:B------:R-:W-:Y:S02]  /*bbc0*/  CS2R R24, SRZ ;  /* 0x0000000000187805 */ /* 0x000fe4000001ff00 */
[----:B------:R-:W-:Y:S01]  /*bbd0*/  CS2R R28, SRZ ;  /* 0x00000000001c7805 */ /* 0x000fe2000001ff00 */
[--C-:B------:R-:W-:Y:S02]  /*bbe0*/  @!P1 IMAD.X R47, R0, 0x1, R52.reuse, P6 ;  /* 0x00000001002f9824 */ /* 0x100fe400030e0634 */
[----:B------:R-:W-:Y:S02]  /*bbf0*/  @!P1 IMAD.X R41, R4, 0x1, R52, P2 ;  /* 0x0000000104299824 */ /* 0x000fe400010e0634 */
[--C-:B------:R-:W-:Y:S01]  /*bc00*/  @!P3 IMAD.X R49, R0, 0x1, R51.reuse, P4 ;  /* 0x000000010031b824 */ /* 0x100fe200020e0633 */
[----:B------:R0:W5:Y:S01]  /*bc10*/  @!P1 LD.E.64 R30, desc[UR60][R46.64] ;  /* 0x0000003c2e1e9980 */ /* 0x000162000c101b00 */
[----:B------:R-:W-:-:S03]  /*bc20*/  @!P3 IMAD.X R15, R4, 0x1, R51, P5 ;  /* 0x00000001040fb824 */ /* 0x000fc600028e0633 */
[----:B------:R0:W5:Y:S04]  /*bc30*/  @!P1 LD.E.64 R24, desc[UR60][R40.64] ;  /* 0x0000003c28189980 */ /* 0x000168000c101b00 */
[----:B------:R0:W5:Y:S04]  /*bc40*/  @!P3 LD.E.64 R28, desc[UR60][R48.64] ;  /* 0x0000003c301cb980 */ /* 0x000168000c101b00 */
[----:B------:R0:W5:Y:S02]  /*bc50*/  @!P3 LD.E.64 R10, desc[UR60][R14.64] ;  /* 0x0000003c0e0ab980 */ /* 0x000164000c101b00 */
.L_x_747:
[----:B------:R-:W-:Y:S05]  /*bc60*/  BSYNC B1 ;  /* 0x0000000000017941 */ /* 0x000fea0003800000 */
.L_x_746:
[----:B---3--:R-:W-:Y:S01]  /*bc70*/  LEA.HI R4, R228, R228, RZ, 0x1 ;  /* 0x000000e4e4047211 */ /* 0x008fe200078f08ff */
[--C-:B0----5:R-:W-:Y:S01]  /*bc80*/  IMAD.MOV.U32 R41, RZ, RZ, R37.reuse ;  /* 0x000000ffff297224 */ /* 0x121fe200078e0025 */
[--C-:B------:R-:W-:Y:S01]  /*bc90*/  SHF.R.U64 R71, R36, 0x10, R37.reuse ;  /* 0x0000001024477819 */ /* 0x100fe20000001225 */
[----:B------:R-:W-:Y:S01]  /*bca0*/  @P0 VIADD R8, R50, 0xffffffc0 ;  /* 0xffffffc032080836 */ /* 0x000fe20000000000 */
[----:B------:R-:W-:Y:S01]  /*bcb0*/  LOP3.LUT R15, R4, 0xfffffffe, RZ, 0xc0, !PT ;  /* 0xfffffffe040f7812 */ /* 0x000fe200078ec0ff */
[----:B-1----:R-:W-:Y:S01]  /*bcc0*/  IMAD.MOV.U32 R0, RZ, RZ, R38 ;  /* 0x000000ffff007224 */ /* 0x002fe200078e0026 */
[----:B------:R-:W-:Y:S01]  /*bcd0*/  SHF.R.U32.HI R66, RZ, 0x10, R37 ;  /* 0x00000010ff427819 */ /* 0x000fe20000011625 */
[--C-:B------:R-:W-:Y:S01]  /*bce0*/  IMAD.MOV.U32 R37, RZ, RZ, R7.reuse ;  /* 0x000000ffff257224 */ /* 0x100fe200078e0007 */
[----:B------:R-:W-:Y:S01]  /*bcf0*/  SHF.R.U64 R61, R6, 0x10, R7 ;  /* 0x00000010063d7819 */ /* 0x000fe20000001207 */
[----:B------:R-:W-:Y:S01]  /*bd00*/  IMAD.IADD R15, R228, 0x1, -R15 ;  /* 0x00000001e40f7824 */ /* 0x000fe200078e0a0f */
[----:B------:R-:W-:Y:S01]  /*bd10*/  SHF.R.U32.HI R56, RZ, 0x10, R7 ;  /* 0x00000010ff387819 */ /* 0x000fe20000011607 */
[--C-:B--2---:R-:W-:Y:S01]  /*bd20*/  IMAD.MOV.U32 R3, RZ, RZ, R39.reuse ;  /* 0x000000ffff037224 */ /* 0x104fe200078e0027 */
[----:B------:R-:W-:Y:S01]  /*bd30*/  SHF.R.U64 R73, R38, 0x10, R39 ;  /* 0x0000001026497819 */ /* 0x000fe20000001227 */
[----:B------:R-:W-:Y:S01]  /*bd40*/  IMAD.MOV.U32 R38, RZ, RZ, R36 ;  /* 0x000000ffff267224 */ /* 0x000fe200078e0024 */
[----:B------:R-:W-:Y:S01]  /*bd50*/  SHF.L.U32 R7, R15, 0x1f, RZ ;  /* 0x0000001f0f077819 */ /* 0x000fe200000006ff */
[----:B------:R-:W-:Y:S01]  /*bd60*/  IMAD.MOV.U32 R44, RZ, RZ, R32 ;  /* 0x000000ffff2c7224 */ /* 0x000fe200078e0020 */
[--C-:B------:R-:W-:Y:S01]  /*bd70*/  SHF.R.U64 R67, R32, 0x10, R33.reuse ;  /* 0x0000001020437819 */ /* 0x100fe20000001221 */
[--C-:B------:R-:W-:Y:S01]  /*bd80*/  IMAD.MOV.U32 R45, RZ, RZ, R33.reuse ;  /* 0x000000ffff2d7224 */ /* 0x100fe200078e0021 */
[----:B------:R-:W0:Y:S01]  /*bd90*/  SYNCS.PHASECHK.TRANS64.TRYWAIT P0, [R16+URZ+0x36800], R7 ;  /* 0x03680007100075a7 */ /* 0x000e22000800017f */
[----:B------:R-:W-:Y:S01]  /*bda0*/  SHF.R.U32.HI R62, RZ, 0x10, R33 ;  /* 0x00000010ff3e7819 */ /* 0x000fe20000011621 */
[----:B------:R-:W-:Y:S01]  /*bdb0*/  IMAD.MOV.U32 R46, RZ, RZ, R30 ;  /* 0x000000ffff2e7224 */ /* 0x000fe200078e001e */
[----:B------:R-:W-:Y:S01]  /*bdc0*/  SHF.R.U64 R65, R30, 0x10, R31 ;  /* 0x000000101e417819 */ /* 0x000fe2000000121f */
[----:B------:R-:W-:Y:S01]  /*bdd0*/  IMAD.MOV.U32 R48, RZ, RZ, R28 ;  /* 0x000000ffff307224 */ /* 0x000fe200078e001c */
[--C-:B------:R-:W-:Y:S01]  /*bde0*/  SHF.R.U64 R63, R28, 0x10, R29.reuse ;  /* 0x000000101c3f7819 */ /* 0x100fe2000000121d */
[--C-:B------:R-:W-:Y:S01]  /*bdf0*/  IMAD.MOV.U32 R49, RZ, RZ, R29.reuse ;  /* 0x000000ffff317224 */ /* 0x100fe200078e001d */
[----:B------:R-:W-:Y:S01]  /*be00*/  SHF.R.U32.HI R58, RZ, 0x10, R29 ;  /* 0x00000010ff3a7819 */ /* 0x000fe2000001161d */
[----:B------:R-:W-:Y:S01]  /*be10*/  IMAD.MOV.U32 R36, RZ, RZ, R6 ;  /* 0x000000ffff247224 */ /* 0x000fe200078e0006 */
[----:B------:R-:W-:Y:S01]  /*be20*/  SHF.R.U32.HI R68, RZ, 0x10, R39 ;  /* 0x00000010ff447819 */ /* 0x000fe20000011627 */
[----:B------:R-:W-:Y:S01]  /*be30*/  IMAD.MOV.U32 R42, RZ, RZ, R34 ;  /* 0x000000ffff2a7224 */ /* 0x000fe200078e0022 */
[----:B------:R-:W-:Y:S01]  /*be40*/  PRMT R30, R38, 0x5410, R71 ;  /* 0x00005410261e7816 */ /* 0x000fe20000000047 */
[--C-:B------:R-:W-:Y:S01]  /*be50*/  IMAD.MOV.U32 R43, RZ, RZ, R35.reuse ;  /* 0x000000ffff2b7224 */ /* 0x100fe200078e0023 */
[----:B------:R-:W-:Y:S01]  /*be60*/  SHF.R.U64 R69, R34, 0x10, R35 ;  /* 0x0000001022457819 */ /* 0x000fe20000001223 */
[----:B------:R-:W-:Y:S01]  /*be70*/  IMAD.MOV.U32 R47, RZ, RZ, R31 ;  /* 0x000000ffff2f7224 */ /* 0x000fe200078e001f */
[----:B------:R-:W-:Y:S01]  /*be80*/  SHF.R.U32.HI R64, RZ, 0x10, R35 ;  /* 0x00000010ff407819 */ /* 0x000fe20000011623 */
[----:B------:R-:W-:Y:S01]  /*be90*/  IMAD.MOV.U32 R32, RZ, RZ, R26 ;  /* 0x000000ffff207224 */ /* 0x000fe200078e001a */
[----:B------:R-:W-:Y:S01]  /*bea0*/  SHF.R.U32.HI R60, RZ, 0x10, R31 ;  /* 0x00000010ff3c7819 */ /* 0x000fe2000001161f */
[--C-:B------:R-:W-:Y:S01]  /*beb0*/  IMAD.MOV.U32 R33, RZ, RZ, R27.reuse ;  /* 0x000000ffff217224 */ /* 0x100fe200078e001b */
[--C-:B------:R-:W-:Y:S01]  /*bec0*/  SHF.R.U64 R59, R26, 0x10, R27.reuse ;  /* 0x000000101a3b7819 */ /* 0x100fe2000000121b */
        /* <DEDUP_REMOVED lines=8> */
[----:B------:R-:W-:Y:S01]  /*bf50*/  BSSY B1, `(.L_x_748) ;  /* 0x0000020000017945 */ /* 0x000fe20003800000 */
[----:B------:R-:W-:Y:S01]  /*bf60*/  SHF.R.U32.HI R53, RZ, 0x10, R21 ;  /* 0x00000010ff357819 */ /* 0x000fe20000011615 */
[----:B------:R-:W-:Y:S01]  /*bf70*/  IMAD.MOV.U32 R39, RZ, RZ, R10 ;  /* 0x000000ffff277224 */ /* 0x000fe200078e000a */
[----:B------:R-:W-:Y:S01]  /*bf80*/  VIMNMX R38, R5, 0x80, PT ;  /* 0x0000008005267848 */ /* 0x000fe20003fe0100 */
[----:B----4-:R-:W-:Y:S01]  /*bf90*/  IMAD.MOV.U32 R14, RZ, RZ, R24 ;  /* 0x000000ffff0e7224 */ /* 0x010fe200078e0018 */
[--C-:B------:R-:W-:Y:S01]  /*bfa0*/  SHF.R.U64 R51, R24, 0x10, R25.reuse ;  /* 0x0000001018337819 */ /* 0x100fe20000001219 */
[--C-:B------:R-:W-:Y:S01]  /*bfb0*/  IMAD.MOV.U32 R15, RZ, RZ, R25.reuse ;  /* 0x000000ffff0f7224 */ /* 0x100fe200078e0019 */
[----:B------:R-:W-:Y:S01]  /*bfc0*/  SHF.R.U32.HI R50, RZ, 0x10, R25 ;  /* 0x00000010ff327819 */ /* 0x000fe20000011619 */
[--C-:B------:R-:W-:Y:S01]  /*bfd0*/  IMAD.MOV.U32 R40, RZ, RZ, R11.reuse ;  /* 0x000000ffff287224 */ /* 0x100fe200078e000b */
[----:B------:R-:W-:-:S02]  /*bfe0*/  SHF.R.U64 R10, R10, 0x10, R11 ;  /* 0x000000100a0a7819 */ /* 0x000fc4000000120b */
[----:B------:R-:W-:Y:S02]  /*bff0*/  PRMT R34, R0, 0x5410, R73 ;  /* 0x0000541000227816 */ /* 0x000fe40000000049 */
[----:B------:R-:W-:Y:S02]  /*c000*/  PRMT R35, R3, 0x5410, R68 ;  /* 0x0000541003237816 */ /* 0x000fe40000000044 */
[----:B------:R-:W-:Y:S02]  /*c010*/  SHF.R.U32.HI R11, RZ, 0x10, R11 ;  /* 0x00000010ff0b7819 */ /* 0x000fe4000001160b */
[----:B------:R-:W-:Y:S02]  /*c020*/  PRMT R31, R41, 0x5410, R66 ;  /* 0x00005410291f7816 */ /* 0x000fe40000000042 */
[----:B------:R-:W-:Y:S02]  /*c030*/  PRMT R26, R42, 0x5410, R69 ;  /* 0x000054102a1a7816 */ /* 0x000fe40000000045 */
[----:B------:R-:W-:-:S02]  /*c040*/  PRMT R27, R43, 0x5410, R64 ;  /* 0x000054102b1b7816 */ /* 0x000fc40000000040 */
[----:B------:R-:W-:Y:S02]  /*c050*/  PRMT R20, R44, 0x5410, R67 ;  /* 0x000054102c147816 */ /* 0x000fe40000000043 */
[----:B------:R-:W-:Y:S02]  /*c060*/  PRMT R21, R45, 0x5410, R62 ;  /* 0x000054102d157816 */ /* 0x000fe4000000003e */
[----:B------:R-:W-:Y:S02]  /*c070*/  PRMT R12, R46, 0x5410, R65 ;  /* 0x000054102e0c7816 */ /* 0x000fe40000000041 */
[----:B------:R-:W-:Y:S02]  /*c080*/  PRMT R13, R47, 0x5410, R60 ;  /* 0x000054102f0d7816 */ /* 0x000fe4000000003c */
[----:B------:R-:W-:Y:S02]  /*c090*/  PRMT R0, R48, 0x5410, R63 ;  /* 0x0000541030007816 */ /* 0x000fe4000000003f */
[----:B------:R-:W-:-:S02]  /*c0a0*/  PRMT R3, R49, 0x5410, R58 ;  /* 0x0000541031037816 */ /* 0x000fc4000000003a */
[----:B------:R-:W-:Y:S02]  /*c0b0*/  PRMT R36, R36, 0x5410, R61 ;  /* 0x0000541024247816 */ /* 0x000fe4000000003d */
[----:B------:R-:W-:Y:S02]  /*c0c0*/  ISETP.GE.AND P1, PT, R204, R38, PT ;  /* 0x00000026cc00720c */ /* 0x000fe40003f26270 */
[----:B------:R-:W-:Y:S02]  /*c0d0*/  PRMT R37, R37, 0x5410, R56 ;  /* 0x0000541025257816 */ /* 0x000fe40000000038 */
[----:B------:R-:W-:Y:S02]  /*c0e0*/  PRMT R32, R32, 0x5410, R59 ;  /* 0x0000541020207816 */ /* 0x000fe4000000003b */
[----:B------:R-:W-:Y:S02]  /*c0f0*/  PRMT R33, R33, 0x5410, R54 ;  /* 0x0000541021217816 */ /* 0x000fe40000000036 */
[----:B------:R-:W-:-:S02]  /*c100*/  PRMT R28, R28, 0x5410, R57 ;  /* 0x000054101c1c7816 */ /* 0x000fc40000000039 */
[----:B------:R-:W-:Y:S02]  /*c110*/  PRMT R29, R29, 0x5410, R52 ;  /* 0x000054101d1d7816 */ /* 0x000fe40000000034 */
[----:B------:R-:W-:Y:S02]  /*c120*/  PRMT R24, R4, 0x5410, R55 ;  /* 0x0000541004187816 */ /* 0x000fe40000000037 */
[----:B------:R-:W-:Y:S01]  /*c130*/  PRMT R25, R6, 0x5410, R53 ;  /* 0x0000541006197816 */ /* 0x000fe20000000035 */
[----:B0-----:R-:W-:Y:S06]  /*c140*/  @!P0 BRA `(.L_x_749) ;  /* 0x000001a400788947 */ /* 0x001fec0003800000 */
.L_x_1006:
[----:B------:R-:W-:Y:S05]  /*c150*/  BSYNC B1 ;  /* 0x0000000000017941 */ /* 0x000fea0003800000 */
.L_x_748:
[----:B------:R-:W-:Y:S01]  /*c160*/  BSSY B1, `(.L_x_750) ;  /* 0x0000101000017945 */ /* 0x000fe20003800000 */
[----:B------:R-:W-:Y:S02]  /*c170*/  PRMT R14, R14, 0x5410, R51 ;  /* 0x000054100e0e7816 */ /* 0x000fe40000000033 */
[----:B------:R-:W-:Y:S02]  /*c180*/  PRMT R15, R15, 0x5410, R50 ;  /* 0x000054100f0f7816 */ /* 0x000fe40000000032 */
[----:B------:R-:W-:Y:S02]  /*c190*/  PRMT R10, R39, 0x5410, R10 ;  /* 0x00005410270a7816 */ /* 0x000fe4000000000a */
[----:B------:R-:W-:Y:S01]  /*c1a0*/  PRMT R11, R40, 0x5410, R11 ;  /* 0x00005410280b7816 */ /* 0x000fe2000000000b */
[----:B------:R-:W-:Y:S06]  /*c1b0*/  @P1 BRA `(.L_x_751) ;  /* 0x0000000c00ec1947 */ /* 0x000fec0003800000 */
[----:B------:R-:W1:Y:S01]  /*c1c0*/  LDC R4, c[0x0][0x3f4] ;  /* 0x0000fd00ff047b82 */ /* 0x000e620000000800 */
[----:B------:R-:W-:Y:S01]  /*c1d0*/  BSSY B2, `(.L_x_752) ;  /* 0x000002e000027945 */ /* 0x000fe20003800000 */
[-C--:B-1----:R-:W-:Y:S02]  /*c1e0*/  ISETP.GE.AND P0, PT, R22, R4.reuse, PT ;  /* 0x000000041600720c */ /* 0x082fe40003f06270 */
[-C--:B------:R-:W-:Y:S02]  /*c1f0*/  ISETP.GE.AND P1, PT, R208, R4.reuse, PT ;  /* 0x00000004d000720c */ /* 0x080fe40003f26270 */
[-C--:B------:R-:W-:Y:S02]  /*c200*/  ISETP.GE.AND P2, PT, R207, R4.reuse, PT ;  /* 0x00000004cf00720c */ /* 0x080fe40003f46270 */
[-C--:B------:R-:W-:Y:S02]  /*c210*/  ISETP.GE.AND P3, PT, R210, R4.reuse, PT ;  /* 0x00000004d200720c */ /* 0x080fe40003f66270 */
[----:B------:R-:W-:-:S02]  /*c220*/  ISETP.GE.AND P4, PT, R209, R4, PT ;  /* 0x00000004d100720c */ /* 0x000fc40003f86270 */
[----:B------:R-:W-:-:S03]  /*c230*/  ISETP.GE.AND P5, PT, R211, R4, PT ;  /* 0x00000004d300720c */ /* 0x000fc60003fa6270 */
[----:B------:R-:W-:Y:S10]  /*c240*/  @P0 BRA `(.L_x_753) ;  /* 0x0000000000980947 */ /* 0x000ff40003800000 */
[----:B0-----:R-:W0:Y:S01]  /*c250*/  LDS.128 R4, [R9+0x15400] ;  /* 0x0154000009047984 */ /* 0x001e220000000c00 */
[----:B------:R-:W-:Y:S01]  /*c260*/  IMAD.U32 R45, R36, 0x10000, RZ ;  /* 0x00010000242d7824 */ /* 0x000fe200078e00ff */
[C---:B------:R-:W-:Y:S01]  /*c270*/  LOP3.LUT R44, R34.reuse, 0xffff0000, RZ, 0xc0, !PT ;  /* 0xffff0000222c7812 */ /* 0x040fe200078ec0ff */
[----:B------:R-:W-:Y:S01]  /*c280*/  IMAD.U32 R43, R34, 0x10000, RZ ;  /* 0x00010000222b7824 */ /* 0x000fe200078e00ff */
[----:B------:R-:W-:Y:S01]  /*c290*/  LOP3.LUT R46, R36, 0xffff0000, RZ, 0xc0, !PT ;  /* 0xffff0000242e7812 */ /* 0x000fe200078ec0ff */
[C---:B0-----:R-:W-:Y:S01]  /*c2a0*/  IMAD.U32 R39, R4.reuse, 0x10000, RZ ;  /* 0x0001000004277824 */ /* 0x041fe200078e00ff */
[----:B------:R-:W-:Y:S01]  /*c2b0*/  LOP3.LUT R4, R4, 0xffff0000, RZ, 0xc0, !PT ;  /* 0xffff000004047812 */ /* 0x000fe200078ec0ff */
[C---:B------:R-:W-:Y:S01]  /*c2c0*/  IMAD.U32 R40, R5.reuse, 0x10000, RZ ;  /* 0x0001000005287824 */ /* 0x040fe200078e00ff */
[----:B------:R-:W-:Y:S01]  /*c2d0*/  LOP3.LUT R5, R5, 0xffff0000, RZ, 0xc0, !PT ;  /* 0xffff000005057812 */ /* 0x000fe200078ec0ff */
[C---:B------:R-:W-:Y:S01]  /*c2e0*/  IMAD.U32 R41, R6.reuse, 0x10000, RZ ;  /* 0x0001000006297824 */ /* 0x040fe200078e00ff */
[----:B------:R-:W-:Y:S01]  /*c2f0*/  LOP3.LUT R6, R6, 0xffff0000, RZ, 0xc0, !PT ;  /* 0xffff000006067812 */ /* 0x000fe200078ec0ff */
[C---:B------:R-:W-:Y:S01]  /*c300*/  FMUL.FTZ R48, R4.reuse, R45 ;  /* 0x0000002d04307220 */ /* 0x040fe20000410000 */
[----:B------:R-:W-:Y:S01]  /*c310*/  FMUL.FTZ R4, R4, R43 ;  /* 0x0000002b04047220 */ /* 0x000fe20000410000 */
[----:B------:R-:W-:-:S02]  /*c320*/  IMAD.U32 R42, R7, 0x10000, RZ ;  /* 0x00010000072a7824 */ /* 0x000fc400078e00ff */
[----:B------:R-:W-:Y:S01]  /*c330*/  FMUL.FTZ R47, R5, R46 ;  /* 0x0000002e052f7220 */ /* 0x000fe20000410000 */
[----:B------:R-:W-:Y:S01]  /*c340*/  FFMA.FTZ R48, R39, R43, -R48 ;  /* 0x0000002b27307223 */ /* 0x000fe20000010830 */
[-C--:B------:R-:W-:Y:S01]  /*c350*/  FMUL.FTZ R49, R5, R44.reuse ;  /* 0x0000002c05317220 */ /* 0x080fe20000410000 */
[----:B------:R-:W-:Y:S01]  /*c360*/  LOP3.LUT R7, R7, 0xffff0000, RZ, 0xc0, !PT ;  /* 0xffff000007077812 */ /* 0x000fe200078ec0ff */
[----:B------:R-:W-:Y:S01]  /*c370*/  FFMA.FTZ R45, R39, R45, R4 ;  /* 0x0000002d272d7223 */ /* 0x000fe20000010004 */
[C---:B------:R-:W-:Y:S01]  /*c380*/  LOP3.LUT R43, R37.reuse, 0xffff0000, RZ, 0xc0, !PT ;  /* 0xffff0000252b7812 */ /* 0x040fe200078ec0ff */
[----:B------:R-:W-:Y:S01]  /*c390*/  IMAD.U32 R39, R37, 0x10000, RZ ;  /* 0x0001000025277824 */ /* 0x000fe200078e00ff */
[C---:B------:R-:W-:Y:S01]  /*c3a0*/  LOP3.LUT R5, R35.reuse, 0xffff0000, RZ, 0xc0, !PT ;  /* 0xffff000023057812 */ /* 0x040fe200078ec0ff */
[----:B------:R-:W-:Y:S02]  /*c3b0*/  IMAD.U32 R4, R35, 0x10000, RZ ;  /* 0x0001000023047824 */ /* 0x000fe400078e00ff */
[C---:B------:R-:W-:Y:S01]  /*c3c0*/  FFMA.FTZ R47, R40.reuse, R44, -R47 ;  /* 0x0000002c282f7223 */ /* 0x040fe2000001082f */
[----:B------:R-:W-:Y:S01]  /*c3d0*/  FFMA.FTZ R40, R40, R46, R49 ;  /* 0x0000002e28287223 */ /* 0x000fe20000010031 */
[C---:B------:R-:W-:Y:S01]  /*c3e0*/  FMUL.FTZ R44, R6.reuse, R39 ;  /* 0x00000027062c7220 */ /* 0x040fe20000410000 */
        /* <DEDUP_REMOVED lines=10> */
[----:B------:R-:W-:-:S05]  /*c490*/  F2FP.BF16.F32.PACK_AB R7, R50, R7 ;  /* 0x000000073207723e */ /* 0x000fca00000010ff */
[----:B------:R1:W-:Y:S02]  /*c4a0*/  STS.128 [R9+0x15400], R4 ;  /* 0x0154000409007388 */ /* 0x0003e40000000c00 */
.L_x_753:
[----:B------:R-:W-:Y:S05]  /*c4b0*/  BSYNC B2 ;  /* 0x0000000000027941 */ /* 0x000fea0003800000 */
.L_x_752:
[----:B------:R-:W-:Y:S04]  /*c4c0*/  BSSY B2, `(.L_x_754) ;  /* 0x0000028000027945 */ /* 0x000fe80003800000 */
[----:B------:R-:W-:Y:S05]  /*c4d0*/  @P1 BRA `(.L_x_755) ;  /* 0x0000000000981947 */ /* 0x000fea0003800000 */
[----:B01----:R-:W0:Y:S01]  /*c4e0*/  LDS.128 R4, [R8] ;  /* 0x0000000008047984 */ /* 0x003e220000000c00 */
        /* <DEDUP_REMOVED lines=36> */
[----:B------:R2:W-:Y:S02]  /*c730*/  STS.128 [R8], R4 ;  /* 0x0000000408007388 */ /* 0x0005e40000000c00 */
.L_x_755:
[----:B------:R-:W-:Y:S05]  /*c740*/  BSYNC B2 ;  /* 0x0000000000027941 */ /* 0x000fea0003800000 */
.L_x_754:
[----:B------:R-:W-:Y:S04]  /*c750*/  BSSY B2, `(.L_x_756) ;  /* 0x0000028000027945 */ /* 0x000fe80003800000 */
[----:B------:R-:W-:Y:S05]  /*c760*/  @P2 BRA `(.L_x_757) ;  /* 0x0000000000982947 */ /* 0x000fea0003800000 */
[----:B012---:R-:W0:Y:S01]  /*c770*/  LDS.128 R4, [R9+0x19400] ;  /* 0x0194000009047984 */ /* 0x007e220000000c00 */
        /* <DEDUP_REMOVED lines=37> */
.L_x_757:
[----:B------:R-:W-:Y:S05]  /*c9d0*/  BSYNC B2 ;  /* 0x0000000000027941 */ /* 0x000fea0003800000 */
.L_x_756:
[----:B------:R-:W-:Y:S04]  /*c9e0*/  BSSY B2, `(.L_x_758) ;  /* 0x0000028000027945 */ /* 0x000fe80003800000 */
[----:B------:R-:W-:Y:S05]  /*c9f0*/  @P3 BRA `(.L_x_759) ;  /* 0x0000000000983947 */ /* 0x000fea0003800000 */
[----:B0123--:R-:W0:Y:S01]  /*ca00*/  LDS.128 R4, [R8+0x4000] ;  /* 0x0040000008047984 */ /* 0x00fe220000000c00 */
        /* <DEDUP_REMOVED lines=37> */
.L_x_759:
[----:B------:R-:W-:Y:S05]  /*cc60*/  BSYNC B2 ;  /* 0x0000000000027941 */ /* 0x000fea0003800000 */
.L_x_758:
[----:B------:R-:W-:Y:S04]  /*cc70*/  BSSY B2, `(.L_x_760) ;  /* 0x0000028000027945 */ /* 0x000fe80003800000 */
[----:B------:R-:W-:Y:S05]  /*cc80*/  @P4 BRA `(.L_x_761) ;  /* 0x0000000000984947 */ /* 0x000fea0003800000 */
[----:B01234-:R-:W0:Y:S01]  /*cc90*/  LDS.128 R4, [R9+0x1d400] ;  /* 0x01d4000009047984 */ /* 0x01fe220000000c00 */
        /* <DEDUP_REMOVED lines=37> */
.L_x_761:
[----:B------:R-:W-:Y:S05]  /*cef0*/  BSYNC B2 ;  /* 0x0000000000027941 */ /* 0x000fea0003800000 */
.L_x_760:
        /* <DEDUP_REMOVED lines=39> */
.L_x_751:
[----:B------:R-:W-:Y:S05]  /*d170*/  BSYNC B1 ;  /* 0x0000000000017941 */ /* 0x000fea0003800000 */
.L_x_750:
[----:B------:R-:W-:-:S13]  /*d180*/  ISETP.GE.AND P0, PT, R229, R38, PT ;  /* 0x00000026e500720c */ /* 0x000fda0003f06270 */
[----:B------:R-:W-:Y:S05]  /*d190*/  @P0 BRA `(.L_x_762) ;  /* 0x0000003800e00947 */ /* 0x000fea0003800000 */
[----:B01234-:R-:W0:Y:S01]  /*d1a0*/  LDC R4, c[0x0][0x3f4] ;  /* 0x0000fd00ff047b82 */ /* 0x01fe220000000800 */
[----:B------:R-:W-:Y:S01]  /*d1b0*/  BSSY B1, `(.L_x_763) ;  /* 0x000002e000017945 */ /* 0x000fe20003800000 */
[-C--:B0-----:R-:W-:Y:S02]  /*d1c0*/  ISETP.GE.AND P0, PT, R22, R4.reuse, PT ;  /* 0x000000041600720c */ /* 0x081fe40003f06270 */
[-C--:B------:R-:W-:Y:S02]  /*d1d0*/  ISETP.GE.AND P1, PT, R208, R4.reuse, PT ;  /* 0x00000004d000720c */ /* 0x080fe40003f26270 */
[-C--:B------:R-:W-:Y:S02]  /*d1e0*/  ISETP.GE.AND P2, PT, R207, R4.reuse, PT ;  /* 0x00000004cf00720c */ /* 0x080fe40003f46270 */
[-C--:B------:R-:W-:Y:S02]  /*d1f0*/  ISETP.GE.AND P3, PT, R210, R4.reuse, PT ;  /* 0x00000004d200720c */ /* 0x080fe40003f66270 */
[----:B------:R-:W-:-:S02]  /*d200*/  ISETP.GE.AND P4, PT, R209, R4, PT ;  /* 0x00000004d100720c */ /* 0x000fc40003f86270 */
[----:B------:R-:W-:-:S03]  /*d210*/  ISETP.GE.AND P5, PT, R211, R4, PT ;  /* 0x00000004d300720c */ /* 0x000fc60003fa6270 */
[----:B------:R-:W-:Y:S10]  /*d220*/  @P0 BRA `(.L_x_764) ;  /* 0x0000000000980947 */ /* 0x000ff40003800000 */
[----:B------:R-:W0:Y:S01]  /*d230*/  LDS.128 R4, [R9+0x17400] ;  /* 0x0174000009047984 */ /* 0x000e220000000c00 */
[----:B------:R-:W-:Y:S01]  /*d240*/  IMAD.U32 R42, R34, 0x10000, RZ ;  /* 0x00010000222a7824 */ /* 0x000fe200078e00ff */
[C---:B------:R-:W-:Y:S01]  /*d250*/  LOP3.LUT R47, R36.reuse, 0xffff0000, RZ, 0xc0, !PT ;  /* 0xffff0000242f7812 */ /* 0x040fe200078ec0ff */
[----:B------:R-:W-:Y:S01]  /*d260*/  IMAD.U32 R44, R36, 0x10000, RZ ;  /* 0x00010000242c7824 */ /* 0x000fe200078e00ff */
[----:B------:R-:W-:Y:S02]  /*d270*/  LOP3.LUT R45, R34, 0xffff0000, RZ, 0xc0, !PT ;  /* 0xffff0000222d7812 */ /* 0x000fe400078ec0ff */
[----:B------:R-:W-:Y:S01]  /*d280*/  LOP3.LUT R46, R37, 0xffff0000, RZ, 0xc0, !PT ;  /* 0xffff0000252e7812 */ /* 0x000fe200078ec0ff */
[C---:B0-----:R-:W-:Y:S01]  /*d290*/  IMAD.U32 R38, R4.reuse, 0x10000, RZ ;  /* 0x0001000004267824 */ /* 0x041fe200078e00ff */
[----:B------:R-:W-:Y:S01]  /*d2a0*/  LOP3.LUT R4, R4, 0xffff0000, RZ, 0xc0, !PT ;  /* 0xffff000004047812 */ /* 0x000fe200078ec0ff */
[C---:B------:R-:W-:Y:S01]  /*d2b0*/  IMAD.U32 R39, R5.reuse, 0x10000, RZ ;  /* 0x0001000005277824 */ /* 0x040fe200078e00ff */
[----:B------:R-:W-:Y:S01]  /*d2c0*/  LOP3.LUT R5, R5, 0xffff0000, RZ, 0xc0, !PT ;  /* 0xffff000005057812 */ /* 0x000fe200078ec0ff */
[C---:B------:R-:W-:Y:S01]  /*d2d0*/  IMAD.U32 R36, R7.reuse, 0x10000, RZ ;  /* 0x0001000007247824 */ /* 0x040fe200078e00ff */
[----:B------:R-:W-:Y:S01]  /*d2e0*/  LOP3.LUT R7, R7, 0xffff0000, RZ, 0xc0, !PT ;  /* 0xffff000007077812 */ /* 0x000fe200078ec0ff */
[-C--:B------:R-:W-:Y:S01]  /*d2f0*/  FMUL.FTZ R41, R44, R4.reuse ;  /* 0x000000042c297220 */ /* 0x080fe20000410000 */
[----:B------:R-:W-:Y:S01]  /*d300*/  FMUL.FTZ R43, R42, R4 ;  /* 0x000000042a2b7220 */ /* 0x000fe20000410000 */
[----:B------:R-:W-:Y:S01]  /*d310*/  FMUL.FTZ R40, R47, R5 ;  /* 0x000000052f287220 */ /* 0x000fe20000410000 */
[----:B------:R-:W-:-:S02]  /*d320*/  IMAD.U32 R34, R6, 0x10000, RZ ;  /* 0x0001000006227824 */ /* 0x000fc400078e00ff */
[-C--:B------:R-:W-:Y:S01]  /*d330*/  FFMA.FTZ R4, R42, R38.reuse, -R41 ;  /* 0x000000262a047223 */ /* 0x080fe20000010829 */
[----:B------:R-:W-:Y:S01]  /*d340*/  FFMA.FTZ R43, R44, R38, R43 ;  /* 0x000000262c2b7223 */ /* 0x000fe2000001002b */
[C---:B------:R-:W-:Y:S01]  /*d350*/  FMUL.FTZ R38, R45.reuse, R5 ;  /* 0x000000052d267220 */ /* 0x040fe20000410000 */
[----:B------:R-:W-:Y:S01]  /*d360*/  LOP3.LUT R6, R6, 0xffff0000, RZ, 0xc0, !PT ;  /* 0xffff000006067812 */ /* 0x000fe200078ec0ff */
[-C--:B------:R-:W-:Y:S01]  /*d370*/  FFMA.FTZ R5, R45, R39.reuse, -R40 ;  /* 0x000000272d057223 */ /* 0x080fe20000010828 */
[----:B------:R-:W-:Y:S01]  /*d380*/  LOP3.LUT R42, R35, 0xffff0000, RZ, 0xc0, !PT ;  /* 0xffff0000232a7812 */ /* 0x000fe200078ec0ff */
[----:B------:R-:W-:Y:S02]  /*d390*/  IMAD.U32 R44, R37, 0x10000, RZ ;  /* 0x00010000252c7824 */ /* 0x000fe400078e00ff */
[----:B------:R-:W-:Y:S01]  /*d3a0*/  FFMA.FTZ R38, R47, R39, R38 ;  /* 0x000000272f267223 */ /* 0x000fe20000010026 */
[----:B------:R-:W-:Y:S02]  /*d3b0*/  IMAD.U32 R40, R35, 0x10000, RZ ;  /* 0x0001000023287824 */ /* 0x000fe400078e00ff */
[-C--:B------:R-:W-:Y:S01]  /*d3c0*/  FMUL.FTZ R39, R46, R7.reuse ;  /* 0x000000072e277220 */ /* 0x080fe20000410000 */
[-C--:B------:R-:W-:Y:S01]  /*d3d0*/  FMUL.FTZ R35, R44, R6.reuse ;  /* 0x000000062c237220 */ /* 0x080fe20000410000 */
[----:B------:R-:W-:Y:S01]  /*d3e0*/  FMUL.FTZ R41, R42, R7 ;  /* 0x000000072a297220 */ /* 0x000fe20000410000 */
[----:B------:R-:W-:Y:S01]  /*d3f0*/  FMUL.FTZ R37, R40, R6 ;  /* 0x0000000628257220 */ /* 0x000fe20000410000 */
[----:B------:R-:W-:Y:S01]  /*d400*/  FFMA.FTZ R7, R42, R36, -R39 ;  /* 0x000000242a077223 */ /* 0x000fe20000010827 */
[----:B------:R-:W-:Y:S01]  /*d410*/  FFMA.FTZ R6, R40, R34, -R35 ;  /* 0x0000002228067223 */ /* 0x000fe20000010823 */
[----:B------:R-:W-:Y:S01]  /*d420*/  FFMA.FTZ R36, R46, R36, R41 ;  /* 0x000000242e247223 */ /* 0x000fe20000010029 */
[----:B------:R-:W-:Y:S01]  /*d430*/  FFMA.FTZ R37, R44, R34, R37 ;  /* 0x000000222c257223 */ /* 0x000fe20000010025 */
[----:B------:R-:W-:-:S02]  /*d440*/  F2FP.BF16.F32.PACK_AB R4, R43, R4 ;  /* 0x000000042b04723e */ /* 0x000fc400000010ff */
[----:B------:R-:W-:Y:S02]  /*d450*/  F2FP.BF16.F32.PACK_AB R5, R38, R5 ;  /* 0x000000052605723e */ /* 0x000fe400000010ff */
[----:B------:R-:W-:Y:S02]  /*d460*/  F2FP.BF16.F32.PACK_AB R6, R37, R6 ;  /* 0x000000062506723e */ /* 0x000fe400000010ff */
[----:B------:R-:W-:-:S05]  /*d470*/  F2FP.BF16.F32.PACK_AB R7, R36, R7 ;  /* 0x000000072407723e */ /* 0x000fca00000010ff */
[----:B------:R0:W-:Y:S02]  /*d480*/  STS.128 [R9+0x17400], R4 ;  /* 0x0174000409007388 */ /* 0x0001e40000000c00 */
.L_x_764:
[----:B------:R-:W-:Y:S05]  /*d490*/  BSYNC B1 ;  /* 0x0000000000017941 */ /* 0x000fea0003800000 */
.L_x_763:
[----:B------:R-:W-:Y:S04]  /*d4a0*/  BSSY B1, `(.L_x_765) ;  /* 0x0000028000017945 */ /* 0x000fe80003800000 */
[----:B------:R-:W-:Y:S05]  /*d4b0*/  @P1 BRA `(.L_x_766) ;  /* 0x0000000000981947 */ /* 0x000fea0003800000 */
[----:B0-----:R-:W0:Y:S01]  /*d4c0*/  LDS.128 R4, [R8+0x2000] ;  /* 0x0020000008047984 */ /* 0x001e220000000c00 */
        /* <DEDUP_REMOVED lines=37> */
.L_x_766:
[----:B------:R-:W-:Y:S05]  /*d720*/  BSYNC B1 ;  /* 0x0000000000017941 */ /* 0x000fea0003800000 */
.L_x_765:
[----:B------:R-:W-:Y:S04]  /*d730*/  BSSY B1, `(.L_x_767) ;  /* 0x0000028000017945 */ /* 0x000fe80003800000 */
[----:B------:R-:W-:Y:S05]  /*d740*/  @P2 BRA `(.L_x_768) ;  /* 0x0000000000982947 */ /* 0x000fea0003800000 */
[----:B01----:R-:W0:Y:S01]  /*d750*/  LDS.128 R4, [R9+0x1b400] ;  /* 0x01b4000009047984 */ /* 0x003e220000000c00 */
        /* <DEDUP_REMOVED lines=37> */
.L_x_768:
[----:B------:R-:W-:Y:S05]  /*d9b0*/  BSYNC B1 ;  /* 0x0000000000017941 */ /* 0x000fea0003800000 */
.L_x_767:
[----:B------:R-:W-:Y:S04]  /*d9c0*/  BSSY B1, `(.L_x_769) ;  /* 0x0000028000017945 */ /* 0x000fe80003800000 */
[----:B------:R-:W-:Y:S05]  /*d9d0*/  @P3 BRA `(.L_x_770) ;  /* 0x0000000000983947 */ /* 0x000fea0003800000 */
[----:B012---:R-:W0:Y:S01]  /*d9e0*/  LDS.128 R4, [R8+0x6000] ;  /* 0x0060000008047984 */ /* 0x007e220000000c00 */
        /* <DEDUP_REMOVED lines=37> */
.L_x_770:
[----:B------:R-:W-:Y:S05]  /*dc40*/  BSYNC B1 ;  /* 0x0000000000017941 */ /* 0x000fea0003800000 */
.L_x_769:
[----:B------:R-:W-:Y:S04]  /*dc50*/  BSSY B1, `(.L_x_771) ;  /* 0x0000028000017945 */ /* 0x000fe80003800000 */
[----:B------:R-:W-:Y:S05]  /*dc60*/  @P4 BRA `(.L_x_772) ;  /* 0x0000000000984947 */ /* 0x000fea0003800000 */
[----:B0123--:R-:W0:Y:S01]  /*dc70*/  LDS.128 R4, [R9+0x1f400] ;  /* 0x01f4000009047984 */ /* 0x00fe220000000c00 */
        /* <DEDUP_REMOVED lines=37> */
.L_x_772:
[----:B------:R-:W-:Y:S05]  /*ded0*/  BSYNC B1 ;  /* 0x0000000000017941 */ /* 0x000fea0003800000 */
.L_x_771:
[----:B------:R-:W-:Y:S05]  /*dee0*/  @P5 BRA `(.L_x_762) ;  /* 0x0000002c008c5947 */ /* 0x000fea0003800000 */
[----:B01234-:R-:W0:Y:S01]  /*def0*/  LDS.128 R4, [R8+0xa000] ;  /* 0x00a0000008047984 */ /* 0x01fe220000000c00 */
[C---:B------:R-:W-:Y:S01]  /*df00*/  IMAD.U32 R21, R10.reuse, 0x10000, RZ ;  /* 0x000100000a157824 */ /* 0x040fe200078e00ff */
[----:B------:R-:W-:Y:S01]  /*df10*/  LOP3.LUT R26, R10, 0xffff0000, RZ, 0xc0, !PT ;  /* 0xffff00000a1a7812 */ /* 0x000fe200078ec0ff */
[C---:B------:R-:W-:Y:S01]  /*df20*/  IMAD.U32 R15, R0.reuse, 0x10000, RZ ;  /* 0x00010000000f7824 */ /* 0x040fe200078e00ff */
        /* <DEDUP_REMOVED lines=14> */
[----:B------:R-:W-:Y:S01]  /*e010*/  FMUL.FTZ R15, R24, R5 ;  /* 0x00000005180f7220 */ /* 0x000fe20000410000 */
        /* <DEDUP_REMOVED lines=18> */
[----:B------:R0:W-:Y:S01]  /*e140*/  STS.128 [R8+0xa000], R4 ;  /* 0x00a0000408007388 */ /* 0x0001e20000000c00 */
[----:B------:R-:W-:Y:S05]  /*e150*/  BRA `(.L_x_762) ;  /* 0x0000002800f07947 */ /* 0x000fea0003800000 */
.L_x_744:
[----:B------:R-:W-:-:S03]  /*e160*/  UMOV UR4, 0xffffffff ;  /* 0xffffffff00047882 */ /* 0x000fc60000000000 */
[----:B------:R-:W-:Y:S05]  /*e170*/  BRA.DIV UR4, `(.L_x_773) ;  /* 0x0000018604807947 */ /* 0x000fea000b800000 */
[----:B------:R-:W0:Y:S04]  /*e180*/  SHFL.IDX PT, R3, R25, RZ, 0x1c1f ;  /* 0x001c1fff19037589 */ /* 0x000e2800000e0000 */
[----:B------:R-:W1:Y:S04]  /*e190*/  SHFL.IDX PT, R0, R24, RZ, 0x1c1f ;  /* 0x001c1fff18007589 */ /* 0x000e6800000e0000 */
[----:B------:R2:W3:Y:S04]  /*e1a0*/  SHFL.IDX PT, R5, R27, RZ, 0x1c1f ;  /* 0x001c1fff1b057589 */ /* 0x0004e800000e0000 */
[----:B------:R2:W4:Y:S01]  /*e1b0*/  SHFL.IDX PT, R14, R26, RZ, 0x1c1f ;  /* 0x001c1fff1a0e7589 */ /* 0x00052200000e0000 */
[----:B0-----:R-:W-:-:S02]  /*e1c0*/  IMAD.MOV.U32 R41, RZ, RZ, R3 ;  /* 0x000000ffff297224 */ /* 0x001fc400078e0003 */
[----:B-12---:R-:W-:-:S07]  /*e1d0*/  IMAD.MOV.U32 R40, RZ, RZ, R0 ;  /* 0x000000ffff287224 */ /* 0x006fce00078e0000 */
.L_x_1012:
[----:B------:R-:W-:Y:S01]  /*e1e0*/  ULDC UR4, c[0x0][0x448] ;  /* 0x0001120000047ab9 */ /* 0x000fe20000000800 */
[----:B------:R-:W-:Y:S01]  /*e1f0*/  BSSY B1, `(.L_x_774) ;  /* 0x0000033000017945 */ /* 0x000fe20003800000 */
[----:B------:R-:W-:Y:S01]  /*e200*/  IMAD R44, R152, UR4, RZ ;  /* 0x00000004982c7c24 */ /* 0x000fe2000f8e02ff */
[----:B------:R-:W-:Y:S01]  /*e210*/  CS2R R8, SRZ ;  /* 0x0000000000087805 */ /* 0x000fe2000001ff00 */
[----:B----4-:R-:W-:Y:S01]  /*e220*/  IMAD.MOV.U32 R20, RZ, RZ, R14 ;  /* 0x000000ffff147224 */ /* 0x010fe200078e000e */
[----:B------:R-:W-:Y:S01]  /*e230*/  CS2R R10, SRZ ;  /* 0x00000000000a7805 */ /* 0x000fe2000001ff00 */
[----:B---3--:R-:W-:Y:S01]  /*e240*/  IMAD.MOV.U32 R21, RZ, RZ, R5 ;  /* 0x000000ffff157224 */ /* 0x008fe200078e0005 */
[----:B------:R-:W-:Y:S01]  /*e250*/  ISETP.GE.AND P0, PT, R6, R44, PT ;  /* 0x0000002c0600720c */ /* 0x000fe20003f06270 */
[----:B------:R-:W-:Y:S01]  /*e260*/  IMAD R44, R133, -0x80, R44 ;  /* 0xffffff80852c7824 */ /* 0x000fe200078e022c */
        /* <DEDUP_REMOVED lines=11> */
[C---:B------:R-:W-:Y:S01]  /*e320*/  VIADD R0, R18.reuse, 0x20 ;  /* 0x0000002012007836 */ /* 0x040fe20000000000 */
[----:B------:R-:W-:Y:S01]  /*e330*/  ULDC UR4, c[0x0][0x3f4] ;  /* 0x0000fd0000047ab9 */ /* 0x000fe20000000800 */
[C---:B------:R-:W-:Y:S01]  /*e340*/  VIADD R3, R18.reuse, 0x40 ;  /* 0x0000004012037836 */ /* 0x040fe20000000000 */
[----:B------:R-:W-:Y:S02]  /*e350*/  ISETP.GE.AND P0, PT, R18, UR4, PT ;  /* 0x0000000412007c0c */ /* 0x000fe4000bf06270 */
[----:B------:R-:W-:Y:S02]  /*e360*/  CS2R R24, SRZ ;  /* 0x0000000000187805 */ /* 0x000fe4000001ff00 */
[----:B------:R-:W-:Y:S02]  /*e370*/  ISETP.GE.AND P1, PT, R0, UR4, PT ;  /* 0x0000000400007c0c */ /* 0x000fe4000bf26270 */
[----:B------:R-:W-:Y:S02]  /*e380*/  CS2R R26, SRZ ;  /* 0x00000000001a7805 */ /* 0x000fe4000001ff00 */
[----:B------:R-:W-:-:S02]  /*e390*/  ISETP.GE.AND P2, PT, R3, UR4, PT ;  /* 0x0000000403007c0c */ /* 0x000fc4000bf46270 */
[----:B------:R-:W-:Y:S02]  /*e3a0*/  CS2R R4, SRZ ;  /* 0x0000000000047805 */ /* 0x000fe4000001ff00 */
[----:B------:R-:W-:Y:S02]  /*e3b0*/  CS2R R6, SRZ ;  /* 0x0000000000067805 */ /* 0x000fe4000001ff00 */
[----:B------:R-:W-:Y:S01]  /*e3c0*/  CS2R R28, SRZ ;  /* 0x00000000001c7805 */ /* 0x000fe2000001ff00 */
[----:B------:R-:W-:-:S04]  /*e3d0*/  @!P0 IMAD.WIDE R12, R18, 0x2, R40 ;  /* 0x00000002120c8825 */ /* 0x000fc800078e0228 */
[----:B------:R-:W-:Y:S01]  /*e3e0*/  @!P1 IMAD.SHL.U32 R39, R234, 0x8, RZ ;  /* 0x00000008ea279824 */ /* 0x000fe200078e00ff */
[----:B------:R0:W5:Y:S01]  /*e3f0*/  @!P0 LD.E.128 R24, desc[UR60][R12.64] ;  /* 0x0000003c0c188980 */ /* 0x000162000c101d00 */
[----:B------:R-:W-:Y:S01]  /*e400*/  @!P2 IMAD.SHL.U32 R43, R235, 0x8, RZ ;  /* 0x00000008eb2ba824 */ /* 0x000fe200078e00ff */
[----:B------:R-:W-:Y:S01]  /*e410*/  CS2R R30, SRZ ;  /* 0x00000000001e7805 */ /* 0x000fe2000001ff00 */
[--C-:B------:R-:W-:Y:S01]  /*e420*/  @!P1 IMAD.WIDE R36, R39, 0x2, R40.reuse ;  /* 0x0000000227249825 */ /* 0x100fe200078e0228 */
[----:B------:R-:W-:Y:S02]  /*e430*/  CS2R R8, SRZ ;  /* 0x0000000000087805 */ /* 0x000fe4000001ff00 */
[----:B------:R-:W-:Y:S02]  /*e440*/  CS2R R10, SRZ ;  /* 0x00000000000a7805 */ /* 0x000fe4000001ff00 */
[----:B------:R-:W-:Y:S01]  /*e450*/  CS2R R32, SRZ ;  /* 0x0000000000207805 */ /* 0x000fe2000001ff00 */
[----:B------:R-:W-:Y:S01]  /*e460*/  @!P2 IMAD.WIDE R40, R43, 0x2, R40 ;  /* 0x000000022b28a825 */ /* 0x000fe200078e0228 */
[----:B------:R-:W-:-:S02]  /*e470*/  CS2R R34, SRZ ;  /* 0x0000000000227805 */ /* 0x000fc4000001ff00 */
[----:B------:R-:W-:Y:S02]  /*e480*/  CS2R R14, SRZ ;  /* 0x00000000000e7805 */ /* 0x000fe4000001ff00 */
[----:B0-----:R-:W-:Y:S01]  /*e490*/  CS2R R12, SRZ ;  /* 0x00000000000c7805 */ /* 0x001fe2000001ff00 */
[--C-:B------:R-:W-:Y:S01]  /*e4a0*/  @!P1 IMAD.WIDE R38, R39, 0x2, R20.reuse ;  /* 0x0000000227269825 */ /* 0x100fe200078e0214 */
[----:B------:R0:W5:Y:S03]  /*e4b0*/  @!P1 LD.E.128 R28, desc[UR60][R36.64] ;  /* 0x0000003c241c9980 */ /* 0x000166000c101d00 */
[--C-:B------:R-:W-:Y:S01]  /*e4c0*/  @!P2 IMAD.WIDE R42, R43, 0x2, R20.reuse ;  /* 0x000000022b2aa825 */ /* 0x100fe200078e0214 */
[----:B------:R0:W5:Y:S03]  /*e4d0*/  @!P1 LD.E.128 R8, desc[UR60][R38.64] ;  /* 0x0000003c26089980 */ /* 0x000166000c101d00 */
[----:B------:R-:W-:Y:S01]  /*e4e0*/  @!P0 IMAD.WIDE R20, R18, 0x2, R20 ;  /* 0x0000000212148825 */ /* 0x000fe200078e0214 */
[----:B------:R0:W5:Y:S04]  /*e4f0*/  @!P2 LD.E.128 R32, desc[UR60][R40.64] ;  /* 0x0000003c2820a980 */ /* 0x000168000c101d00 */
[----:B------:R0:W5:Y:S04]  /*e500*/  @!P0 LD.E.128 R4, desc[UR60][R20.64] ;  /* 0x0000003c14048980 */ /* 0x000168000c101d00 */
[----:B------:R0:W5:Y:S02]  /*e510*/  @!P2 LD.E.128 R12, desc[UR60][R42.64] ;  /* 0x0000003c2a0ca980 */ /* 0x000164000c101d00 */
.L_x_775:
[----:B------:R-:W-:Y:S05]  /*e520*/  BSYNC B1 ;  /* 0x0000000000017941 */ /* 0x000fea0003800000 */
.L_x_774:
[----:B0-----:R-:W-:Y:S01]  /*e530*/  LEA.HI R20, R228, R228, RZ, 0x1 ;  /* 0x000000e4e4147211 */ /* 0x001fe200078f08ff */
[--C-:B-----5:R-:W-:Y:S01]  /*e540*/  IMAD.MOV.U32 R37, RZ, RZ, R5.reuse ;  /* 0x000000ffff257224 */ /* 0x120fe200078e0005 */
[--C-:B------:R-:W-:Y:S01]  /*e550*/  SHF.R.U64 R53, R4, 0x10, R5.reuse ;  /* 0x0000001004357819 */ /* 0x100fe20000001205 */
[----:B------:R-:W-:Y:S01]  /*e560*/  IMAD.MOV.U32 R0, RZ, RZ, R24 ;  /* 0x000000ffff007224 */ /* 0x000fe200078e0018 */
[----:B------:R-:W-:Y:S01]  /*e570*/  LOP3.LUT R21, R20, 0xfffffffe, RZ, 0xc0, !PT ;  /* 0xfffffffe14157812 */ /* 0x000fe200078ec0ff */
[----:B------:R-:W-:Y:S01]  /*e580*/  IMAD.MOV.U32 R40, RZ, RZ, R30 ;  /* 0x000000ffff287224 */ /* 0x000fe200078e001e */
[----:B------:R-:W-:Y:S01]  /*e590*/  SHF.R.U32.HI R52, RZ, 0x10, R5 ;  /* 0x00000010ff347819 */ /* 0x000fe20000011605 */
[--C-:B------:R-:W-:Y:S01]  /*e5a0*/  IMAD.MOV.U32 R3, RZ, RZ, R25.reuse ;  /* 0x000000ffff037224 */ /* 0x100fe200078e0019 */
[----:B------:R-:W-:Y:S01]  /*e5b0*/  SHF.R.U64 R65, R24, 0x10, R25 ;  /* 0x0000001018417819 */ /* 0x000fe20000001219 */
[----:B------:R-:W-:Y:S01]  /*e5c0*/  IMAD.IADD R21, R228, 0x1, -R21 ;  /* 0x00000001e4157824 */ /* 0x000fe200078e0a15 */
[----:B------:R-:W-:Y:S01]  /*e5d0*/  SHF.R.U64 R63, R26, 0x10, R27 ;  /* 0x000000101a3f7819 */ /* 0x000fe2000000121b */
[----:B------:R-:W-:Y:S01]  /*e5e0*/  IMAD.MOV.U32 R24, RZ, RZ, R26 ;  /* 0x000000ffff187224 */ /* 0x000fe200078e001a */
[----:B------:R-:W-:Y:S01]  /*e5f0*/  SHF.R.U64 R61, R28, 0x10, R29 ;  /* 0x000000101c3d7819 */ /* 0x000fe2000000121d */
[----:B------:R-:W-:Y:S01]  /*e600*/  IMAD.MOV.U32 R26, RZ, RZ, R28 ;  /* 0x000000ffff1a7224 */ /* 0x000fe200078e001c */
[----:B------:R-:W-:Y:S01]  /*e610*/  SHF.L.U32 R5, R21, 0x1f, RZ ;  /* 0x0000001f15057819 */ /* 0x000fe200000006ff */
[----:B------:R-:W-:Y:S01]  /*e620*/  IMAD.MOV.U32 R45, RZ, RZ, R34 ;  /* 0x000000ffff2d7224 */ /* 0x000fe200078e0022 */
[--C-:B------:R-:W-:Y:S01]  /*e630*/  SHF.R.U64 R59, R30, 0x10, R31.reuse ;  /* 0x000000101e3b7819 */ /* 0x100fe2000000121f */
[----:B------:R-:W-:Y:S01]  /*e640*/  IMAD.MOV.U32 R41, RZ, RZ, R31 ;  /* 0x000000ffff297224 */ /* 0x000fe200078e001f */
[----:B------:R-:W0:Y:S01]  /*e650*/  SYNCS.PHASECHK.TRANS64.TRYWAIT P0, [R16+URZ+0x36800], R5 ;  /* 0x03680005100075a7 */ /* 0x000e22000800017f */
[----:B------:R-:W-:Y:S01]  /*e660*/  SHF.R.U32.HI R64, RZ, 0x10, R25 ;  /* 0x00000010ff407819 */ /* 0x000fe20000011619 */
[----:B------:R-:W-:Y:S01]  /*e670*/  IMAD.MOV.U32 R25, RZ, RZ, R27 ;  /* 0x000000ffff197224 */ /* 0x000fe200078e001b */
[----:B------:R-:W-:Y:S01]  /*e680*/  SHF.R.U64 R54, R34, 0x10, R35 ;  /* 0x0000001022367819 */ /* 0x000fe20000001223 */
[----:B------:R-:W-:Y:S01]  /*e690*/  IMAD.MOV.U32 R42, RZ, RZ, R32 ;  /* 0x000000ffff2a7224 */ /* 0x000fe200078e0020 */
[----:B------:R-:W-:Y:S01]  /*e6a0*/  SHF.R.U32.HI R62, RZ, 0x10, R27 ;  /* 0x00000010ff3e7819 */ /* 0x000fe2000001161b */
[----:B------:R-:W-:Y:S01]  /*e6b0*/  IMAD.MOV.U32 R27, RZ, RZ, R29 ;  /* 0x000000ffff1b7224 */ /* 0x000fe200078e001d */
[----:B------:R-:W-:Y:S01]  /*e6c0*/  PRMT R34, R24, 0x5410, R63 ;  /* 0x0000541018227816 */ /* 0x000fe2000000003f */
[----:B------:R-:W-:Y:S01]  /*e6d0*/  IMAD.MOV.U32 R43, RZ, RZ, R33 ;  /* 0x000000ffff2b7224 */ /* 0x000fe200078e0021 */
[----:B------:R-:W-:Y:S01]  /*e6e0*/  SHF.R.U32.HI R60, RZ, 0x10, R29 ;  /* 0x00000010ff3c7819 */ /* 0x000fe2000001161d */
[----:B------:R-:W-:Y:S01]  /*e6f0*/  IMAD.MOV.U32 R46, RZ, RZ, R35 ;  /* 0x000000ffff2e7224 */ /* 0x000fe200078e0023 */
[----:B------:R-:W-:Y:S01]  /*e700*/  SHF.R.U32.HI R58, RZ, 0x10, R31 ;  /* 0x00000010ff3a7819 */ /* 0x000fe2000001161f */
[----:B------:R-:W-:Y:S01]  /*e710*/  IMAD.MOV.U32 R36, RZ, RZ, R4 ;  /* 0x000000ffff247224 */ /* 0x000fe200078e0004 */
[----:B------:R-:W-:Y:S01]  /*e720*/  PRMT R24, R26, 0x5410, R61 ;  /* 0x000054101a187816 */ /* 0x000fe2000000003d */
[----:B------:R-:W-:Y:S01]  /*e730*/  IMAD.MOV.U32 R38, RZ, RZ, R6 ;  /* 0x000000ffff267224 */ /* 0x000fe200078e0006 */
[----:B------:R-:W-:Y:S01]  /*e740*/  SHF.R.U64 R47, R10, 0x10, R11 ;  /* 0x000000100a2f7819 */ /* 0x000fe2000000120b */
[----:B------:R-:W-:Y:S01]  /*e750*/  IMAD.MOV.U32 R39, RZ, RZ, R7 ;  /* 0x000000ffff277224 */ /* 0x000fe200078e0007 */
[----:B------:R-:W-:Y:S01]  /*e760*/  PRMT R26, R40, 0x5410, R59 ;  /* 0x00005410281a7816 */ /* 0x000fe2000000003b */
[----:B------:R-:W-:Y:S01]  /*e770*/  IMAD.MOV.U32 R28, RZ, RZ, R8 ;  /* 0x000000ffff1c7224 */ /* 0x000fe200078e0008 */
[----:B------:R-:W-:Y:S01]  /*e780*/  SHF.R.U64 R57, R32, 0x10, R33 ;  /* 0x0000001020397819 */ /* 0x000fe20000001221 */
[----:B------:R-:W-:Y:S01]  /*e790*/  IMAD.MOV.U32 R29, RZ, RZ, R9 ;  /* 0x000000ffff1d7224 */ /* 0x000fe200078e0009 */
[----:B------:R-:W-:Y:S01]  /*e7a0*/  SHF.R.U32.HI R56, RZ, 0x10, R33 ;  /* 0x00000010ff387819 */ /* 0x000fe20000011621 */
[----:B------:R-:W-:Y:S01]  /*e7b0*/  IMAD.MOV.U32 R30, RZ, RZ, R10 ;  /* 0x000000ffff1e7224 */ /* 0x000fe200078e000a */
[----:B------:R-:W-:Y:S01]  /*e7c0*/  SHF.R.U32.HI R55, RZ, 0x10, R35 ;  /* 0x00000010ff377819 */ /* 0x000fe20000011623 */
[----:B------:R-:W-:Y:S01]  /*e7d0*/  IMAD.MOV.U32 R31, RZ, RZ, R11 ;  /* 0x000000ffff1f7224 */ /* 0x000fe200078e000b */
[--C-:B------:R-:W-:Y:S01]  /*e7e0*/  SHF.R.U64 R51, R6, 0x10, R7.reuse ;  /* 0x0000001006337819 */ /* 0x100fe20000001207 */
[----:B------:R-:W-:Y:S01]  /*e7f0*/  BSSY B1, `(.L_x_776) ;  /* 0x0000021000017945 */ /* 0x000fe20003800000 */
[----:B------:R-:W-:Y:S01]  /*e800*/  SHF.R.U32.HI R50, RZ, 0x10, R7 ;  /* 0x00000010ff327819 */ /* 0x000fe20000011607 */
[----:B------:R-:W-:Y:S01]  /*e810*/  IMAD.MOV.U32 R4, RZ, RZ, R12 ;  /* 0x000000ffff047224 */ /* 0x000fe200078e000c */
[----:B------:R-:W-:Y:S01]  /*e820*/  SHF.R.U64 R49, R8, 0x10, R9 ;  /* 0x0000001008317819 */ /* 0x000fe20000001209 */
[----:B------:R-:W-:Y:S01]  /*e830*/  IMAD.MOV.U32 R6, RZ, RZ, R13 ;  /* 0x000000ffff067224 */ /* 0x000fe200078e000d */
[----:B------:R-:W-:Y:S01]  /*e840*/  SHF.R.U32.HI R48, RZ, 0x10, R9 ;  /* 0x00000010ff307819 */ /* 0x000fe20000011609 */
[----:B------:R-:W-:Y:S01]  /*e850*/  IMAD.MOV.U32 R20, RZ, RZ, R14 ;  /* 0x000000ffff147224 */ /* 0x000fe200078e000e */
[----:B------:R-:W-:Y:S01]  /*e860*/  SHF.R.U32.HI R10, RZ, 0x10, R11 ;  /* 0x00000010ff0a7819 */ /* 0x000fe2000001160b */
[----:B------:R-:W-:Y:S01]  /*e870*/  IMAD.MOV.U32 R21, RZ, RZ, R15 ;  /* 0x000000ffff157224 */ /* 0x000fe200078e000f */
[----:B------:R-:W-:-:S02]  /*e880*/  VIMNMX R40, R44, 0x80, PT ;  /* 0x000000802c287848 */ /* 0x000fc40003fe0100 */
[----:B------:R-:W-:Y:S02]  /*e890*/  PRMT R35, R25, 0x5410, R62 ;  /* 0x0000541019237816 */ /* 0x000fe4000000003e */
[--C-:B------:R-:W-:Y:S02]  /*e8a0*/  SHF.R.U64 R11, R12, 0x10, R13.reuse ;  /* 0x000000100c0b7819 */ /* 0x100fe4000000120d */
[----:B------:R-:W-:Y:S02]  /*e8b0*/  SHF.R.U32.HI R9, RZ, 0x10, R13 ;  /* 0x00000010ff097819 */ /* 0x000fe4000001160d */
[----:B------:R-:W-:Y:S02]  /*e8c0*/  PRMT R32, R0, 0x5410, R65 ;  /* 0x0000541000207816 */ /* 0x000fe40000000041 */
[----:B------:R-:W-:Y:S02]  /*e8d0*/  PRMT R33, R3, 0x5410, R64 ;  /* 0x0000541003217816 */ /* 0x000fe40000000040 */
[----:B------:R-:W-:-:S02]  /*e8e0*/  PRMT R25, R27, 0x5410, R60 ;  /* 0x000054101b197816 */ /* 0x000fc4000000003c */
[--C-:B------:R-:W-:Y:S02]  /*e8f0*/  SHF.R.U64 R7, R14, 0x10, R15.reuse ;  /* 0x000000100e077819 */ /* 0x100fe4000000120f */
[----:B------:R-:W-:Y:S02]  /*e900*/  SHF.R.U32.HI R8, RZ, 0x10, R15 ;  /* 0x00000010ff087819 */ /* 0x000fe4000001160f */
[----:B------:R-:W-:Y:S02]  /*e910*/  PRMT R27, R41, 0x5410, R58 ;  /* 0x00005410291b7816 */ /* 0x000fe4000000003a */
[----:B------:R-:W-:Y:S02]  /*e920*/  PRMT R0, R42, 0x5410, R57 ;  /* 0x000054102a007816 */ /* 0x000fe40000000039 */
[----:B------:R-:W-:Y:S02]  /*e930*/  PRMT R3, R43, 0x5410, R56 ;  /* 0x000054102b037816 */ /* 0x000fe40000000038 */
[----:B------:R-:W-:-:S02]  /*e940*/  PRMT R12, R45, 0x5410, R54 ;  /* 0x000054102d0c7816 */ /* 0x000fc40000000036 */
[----:B------:R-:W-:Y:S02]  /*e950*/  PRMT R13, R46, 0x5410, R55 ;  /* 0x000054102e0d7816 */ /* 0x000fe40000000037 */
[----:B------:R-:W-:Y:S02]  /*e960*/  PRMT R36, R36, 0x5410, R53 ;  /* 0x0000541024247816 */ /* 0x000fe40000000035 */
[----:B------:R-:W-:Y:S02]  /*e970*/  ISETP.GE.AND P1, PT, R204, R40, PT ;  /* 0x00000028cc00720c */ /* 0x000fe40003f26270 */
[----:B------:R-:W-:Y:S02]  /*e980*/  PRMT R37, R37, 0x5410, R52 ;  /* 0x0000541025257816 */ /* 0x000fe40000000034 */
[----:B------:R-:W-:Y:S02]  /*e990*/  PRMT R38, R38, 0x5410, R51 ;  /* 0x0000541026267816 */ /* 0x000fe40000000033 */
[----:B------:R-:W-:-:S02]  /*e9a0*/  PRMT R39, R39, 0x5410, R50 ;  /* 0x0000541027277816 */ /* 0x000fc40000000032 */
[----:B------:R-:W-:Y:S02]  /*e9b0*/  PRMT R28, R28, 0x5410, R49 ;  /* 0x000054101c1c7816 */ /* 0x000fe40000000031 */
[----:B------:R-:W-:Y:S02]  /*e9c0*/  PRMT R29, R29, 0x5410, R48 ;  /* 0x000054101d1d7816 */ /* 0x000fe40000000030 */
[----:B------:R-:W-:Y:S02]  /*e9d0*/  PRMT R30, R30, 0x5410, R47 ;  /* 0x000054101e1e7816 */ /* 0x000fe4000000002f */
[----:B------:R-:W-:Y:S01]  /*e9e0*/  PRMT R31, R31, 0x5410, R10 ;  /* 0x000054101f1f7816 */ /* 0x000fe2000000000a */
[----:B0-----:R-:W-:Y:S06]  /*e9f0*/  @!P0 BRA `(.L_x_777) ;  /* 0x0000017c00d88947 */ /* 0x001fec0003800000 */
.L_x_1013:
[----:B------:R-:W-:Y:S05]  /*ea00*/  BSYNC B1 ;  /* 0x0000000000017941 */ /* 0x000fea0003800000 */
.L_x_776:
[----:B------:R-:W-:Y:S01]  /*ea10*/  BSSY B1, `(.L_x_778) ;  /* 0x000011b000017945 */ /* 0x000fe20003800000 */
[----:B------:R-:W-:Y:S02]  /*ea20*/  PRMT R14, R4, 0x5410, R11 ;  /* 0x00005410040e7816 */ /* 0x000fe4000000000b */
[----:B------:R-:W-:Y:S02]  /*ea30*/  PRMT R15, R6, 0x5410, R9 ;  /* 0x00005410060f7816 */ /* 0x000fe40000000009 */
[----:B------:R-:W-:Y:S02]  /*ea40*/  PRMT R20, R20, 0x5410, R7 ;  /* 0x0000541014147816 */ /* 0x000fe40000000007 */
[----:B------:R-:W-:Y:S01]  /*ea50*/  PRMT R21, R21, 0x5410, R8 ;  /* 0x0000541015157816 */ /* 0x000fe20000000008 */
[----:B------:R-:W-:Y:S06]  /*ea60*/  @P1 BRA `(.L_x_779) ;  /* 0x0000001000541947 */ /* 0x000fec0003800000 */
[----:B------:R-:W1:Y:S01]  /*ea70*/  LDC R41, c[0x0][0x3f4] ;  /* 0x0000fd00ff297b82 */ /* 0x000e620000000800 */
[C---:B------:R-:W-:Y:S01]  /*ea80*/  VIADD R4, R18.reuse, 0x20 ;  /* 0x0000002012047836 */ /* 0x040fe20000000000 */
[----:B------:R-:W-:Y:S01]  /*ea90*/  BSSY B2, `(.L_x_780) ;  /* 0x0000060000027945 */ /* 0x000fe20003800000 */
[C---:B------:R-:W-:Y:S01]  /*eaa0*/  VIADD R6, R18.reuse, 0x40 ;  /* 0x0000004012067836 */ /* 0x040fe20000000000 */
[-C--:B-1----:R-:W-:Y:S02]  /*eab0*/  ISETP.GE.AND P0, PT, R18, R41.reuse, PT ;  /* 0x000000291200720c */ /* 0x082fe40003f06270 */
[-C--:B------:R-:W-:Y:S02]  /*eac0*/  ISETP.GE.AND P1, PT, R4, R41.reuse, PT ;  /* 0x000000290400720c */ /* 0x080fe40003f26270 */
[----:B------:R-:W-:-:S09]  /*ead0*/  ISETP.GE.AND P2, PT, R6, R41, PT ;  /* 0x000000290600720c */ /* 0x000fd20003f46270 */
[----:B------:R-:W-:Y:S05]  /*eae0*/  @P0 BRA `(.L_x_781) ;  /* 0x0000000400680947 */ /* 0x000fea0003800000 */
[----:B------:R-:W-:Y:S01]  /*eaf0*/  LEA.HI R6, R41, R233, RZ, 0x1d ;  /* 0x000000e929067211 */ /* 0x000fe200078fe8ff */
[----:B------:R-:W-:Y:S01]  /*eb00*/  IMAD.U32 R53, R36, 0x10000, RZ ;  /* 0x0001000024357824 */ /* 0x000fe200078e00ff */
[----:B------:R-:W-:Y:S01]  /*eb10*/  LOP3.LUT R4, R212, 0x38, R18, 0xf8, !PT ;  /* 0x00000038d4047812 */ /* 0x000fe200078ef812 */
[----:B------:R-:W-:Y:S01]  /*eb20*/  IMAD.U32 R51, R32, 0x10000, RZ ;  /* 0x0001000020337824 */ /* 0x000fe200078e00ff */
[----:B------:R-:W-:Y:S01]  /*eb30*/  SHF.R.S32.HI R9, RZ, 0x1f, R6 ;  /* 0x0000001fff097819 */ /* 0x000fe20000011406 */
[----:B------:R-:W-:Y:S01]  /*eb40*/  IMAD.SHL.U32 R7, R6, 0x8, RZ ;  /* 0x0000000806077824 */ /* 0x000fe200078e00ff */
[-C--:B0-----:R-:W-:Y:S02]  /*eb50*/  LOP3.LUT R5, R4, R213.reuse, RZ, 0x3c, !PT ;  /* 0x000000d504057212 */ /* 0x081fe400078e3cff */
[----:B------:R-:W-:Y:S02]  /*eb60*/  LEA.HI R9, R9, R6, RZ, 0x3 ;  /* 0x0000000609097211 */ /* 0x000fe400078f18ff */
[----:B------:R-:W-:Y:S01]  /*eb70*/  LOP3.LUT R4, R212, 0x38, R7, 0xf8, !PT ;  /* 0x00000038d4047812 */ /* 0x000fe200078ef807 */
[----:B------:R-:W-:Y:S01]  /*eb80*/  IMAD.IADD R5, R214, 0x1, R5 ;  /* 0x00000001d6057824 */ /* 0x000fe200078e0205 */
[----:B------:R-:W-:Y:S01]  /*eb90*/  LOP3.LUT R55, R36, 0xffff0000, RZ, 0xc0, !PT ;  /* 0xffff000024377812 */ /* 0x000fe200078ec0ff */
[----:B------:R-:W-:Y:S01]  /*eba0*/  IMAD.SHL.U32 R9, R9, 0x400, RZ ;  /* 0x0000040009097824 */ /* 0x000fe200078e00ff */
[----:B------:R-:W-:Y:S01]  /*ebb0*/  LOP3.LUT R4, R4, R213, RZ, 0x3c, !PT ;  /* 0x000000d504047212 */ /* 0x000fe200078e3cff */
[----:B------:R-:W-:-:S03]  /*ebc0*/  IMAD R58, R5, 0x2, R16 ;  /* 0x00000002053a7824 */ /* 0x000fc600078e0210 */
[----:B------:R-:W-:-:S04]  /*ebd0*/  LOP3.LUT R9, R9, 0x7fffe000, RZ, 0xc0, !PT ;  /* 0x7fffe00009097812 */ /* 0x000fc800078ec0ff */
[----:B------:R-:W-:Y:S02]  /*ebe0*/  IADD3 R9, R4, R9, R214 ;  /* 0x0000000904097210 */ /* 0x000fe40007ffe0d6 */
[----:B------:R-:W0:Y:S03]  /*ebf0*/  LDS.128 R4, [R58+0x15400] ;  /* 0x015400003a047984 */ /* 0x000e260000000c00 */
[----:B------:R-:W-:-:S05]  /*ec00*/  IMAD R60, R9, 0x2, R16 ;  /* 0x00000002093c7824 */ /* 0x000fca00078e0210 */
[----:B------:R-:W1:Y:S01]  /*ec10*/  LDS.128 R8, [R60+0x15400] ;  /* 0x015400003c087984 */ /* 0x000e620000000c00 */
[C---:B0-----:R-:W-:Y:S01]  /*ec20*/  IMAD.U32 R42, R4.reuse, 0x10000, RZ ;  /* 0x00010000042a7824 */ /* 0x041fe200078e00ff */
[----:B------:R-:W-:Y:S01]  /*ec30*/  LOP3.LUT R4, R4, 0xffff0000, RZ, 0xc0, !PT ;  /* 0xffff000004047812 */ /* 0x000fe200078ec0ff */
[C---:B------:R-:W-:Y:S01]  /*ec40*/  IMAD.U32 R43, R5.reuse, 0x10000, RZ ;  /* 0x00010000052b7824 */ /* 0x040fe200078e00ff */
[----:B------:R-:W-:Y:S01]  /*ec50*/  LOP3.LUT R5, R5, 0xffff0000, RZ, 0xc0, !PT ;  /* 0xffff000005057812 */ /* 0x000fe200078ec0ff */
[C---:B------:R-:W-:Y:S01]  /*ec60*/  IMAD.U32 R44, R6.reuse, 0x10000, RZ ;  /* 0x00010000062c7824 */ /* 0x040fe200078e00ff */
[----:B------:R-:W-:Y:S01]  /*ec70*/  LOP3.LUT R6, R6, 0xffff0000, RZ, 0xc0, !PT ;  /* 0xffff000006067812 */ /* 0x000fe200078ec0ff */
[C---:B------:R-:W-:Y:S01]  /*ec80*/  IMAD.U32 R45, R7.reuse, 0x10000, RZ ;  /* 0x00010000072d7824 */ /* 0x040fe200078e00ff */
[----:B------:R-:W-:Y:S01]  /*ec90*/  LOP3.LUT R7, R7, 0xffff0000, RZ, 0xc0, !PT ;  /* 0xffff000007077812 */ /* 0x000fe200078ec0ff */
[C---:B-1----:R-:W-:Y:S01]  /*eca0*/  IMAD.U32 R46, R8.reuse, 0x10000, RZ ;  /* 0x00010000082e7824 */ /* 0x042fe200078e00ff */
[----:B------:R-:W-:Y:S01]  /*ecb0*/  LOP3.LUT R8, R8, 0xffff0000, RZ, 0xc0, !PT ;  /* 0xffff000008087812 */ /* 0x000fe200078ec0ff */
[C---:B------:R-:W-:Y:S01]  /*ecc0*/  IMAD.U32 R47, R9.reuse, 0x10000, RZ ;  /* 0x00010000092f7824 */ /* 0x040fe200078e00ff */
[----:B------:R-:W-:Y:S01]  /*ecd0*/  LOP3.LUT R9, R9, 0xffff0000, RZ, 0xc0, !PT ;  /* 0xffff000009097812 */ /* 0x000fe200078ec0ff */
[C---:B------:R-:W-:Y:S01]  /*ece0*/  FMUL.FTZ R57, R46.reuse, R53 ;  /* 0x000000352e397220 */ /* 0x040fe20000410000 */
[----:B------:R-:W-:Y:S01]  /*ecf0*/  FMUL.FTZ R59, R46, R51 ;  /* 0x000000332e3b7220 */ /* 0x000fe20000410000 */
[----:B------:R-:W-:Y:S01]  /*ed00*/  FMUL.FTZ R61, R8, R55 ;  /* 0x00000037083d7220 */ /* 0x000fe20000410000 */
[----:B------:R-:W-:-:S02]  /*ed10*/  IMAD.U32 R46, R37, 0x10000, RZ ;  /* 0x00010000252e7824 */ /* 0x000fc400078e00ff */
[----:B------:R-:W-:Y:S01]  /*ed20*/  FFMA.FTZ R57, R42, R51, -R57 ;  /* 0x000000332a397223 */ /* 0x000fe20000010839 */
[----:B------:R-:W-:Y:S01]  /*ed30*/  LOP3.LUT R51, R32, 0xffff0000, RZ, 0xc0, !PT ;  /* 0xffff000020337812 */ /* 0x000fe200078ec0ff */
[----:B------:R-:W-:Y:S01]  /*ed40*/  FFMA.FTZ R59, R42, R53, R59 ;  /* 0x000000352a3b7223 */ /* 0x000fe2000001003b */
[----:B------:R-:W-:Y:S02]  /*ed50*/  IMAD.U32 R42, R33, 0x10000, RZ ;  /* 0x00010000212a7824 */ /* 0x000fe400078e00ff */
[----:B------:R-:W-:Y:S02]  /*ed60*/  IMAD.U32 R48, R10, 0x10000, RZ ;  /* 0x000100000a307824 */ /* 0x000fe400078e00ff */
[-C--:B------:R-:W-:Y:S01]  /*ed70*/  FMUL.FTZ R53, R8, R51.reuse ;  /* 0x0000003308357220 */ /* 0x080fe20000410000 */
[----:B------:R-:W-:Y:S01]  /*ed80*/  FFMA.FTZ R50, R4, R51, -R61 ;  /* 0x0000003304327223 */ /* 0x000fe2000001083d */
[----:B------:R-:W-:Y:S01]  /*ed90*/  FMUL.FTZ R8, R47, R46 ;  /* 0x0000002e2f087220 */ /* 0x000fe20000410000 */
[----:B------:R-:W-:-:S02]  /*eda0*/  IMAD.U32 R51, R38, 0x10000, RZ ;  /* 0x0001000026337824 */ /* 0x000fc400078e00ff */
[-C--:B------:R-:W-:Y:S01]  /*edb0*/  FMUL.FTZ R61, R47, R42.reuse ;  /* 0x0000002a2f3d7220 */ /* 0x080fe20000410000 */
[----:B------:R-:W-:Y:S01]  /*edc0*/  FFMA.FTZ R52, R4, R55, R53 ;  /* 0x0000003704347223 */ /* 0x000fe20000010035 */
[----:B------:R-:W-:Y:S01]  /*edd0*/  LOP3.LUT R10, R10, 0xffff0000, RZ, 0xc0, !PT ;  /* 0xffff00000a0a7812 */ /* 0x000fe200078ec0ff */
[C---:B------:R-:W-:Y:S01]  /*ede0*/  FFMA.FTZ R54, R43.reuse, R42, -R8 ;  /* 0x0000002a2b367223 */ /* 0x040fe20000010808 */
[----:B------:R-:W-:Y:S02]  /*edf0*/  IMAD.U32 R47, R34, 0x10000, RZ ;  /* 0x00010000222f7824 */ /* 0x000fe400078e00ff */
[----:B------:R-:W-:Y:S01]  /*ee00*/  FFMA.FTZ R61, R43, R46, R61 ;  /* 0x0000002e2b3d7223 */ /* 0x000fe2000001003d */
[----:B------:R-:W-:Y:S01]  /*ee10*/  FMUL.FTZ R55, R48, R51 ;  /* 0x0000003330377220 */ /* 0x000fe20000410000 */
[----:B------:R-:W-:Y:S01]  /*ee20*/  LOP3.LUT R53, R38, 0xffff0000, RZ, 0xc0, !PT ;  /* 0xffff000026357812 */ /* 0x000fe200078ec0ff */
[----:B------:R-:W-:Y:S01]  /*ee30*/  IMAD.U32 R49, R11, 0x10000, RZ ;  /* 0x000100000b317824 */ /* 0x000fe200078e00ff */
[----:B------:R-:W-:Y:S01]  /*ee40*/  LOP3.LUT R43, R34, 0xffff0000, RZ, 0xc0, !PT ;  /* 0xffff0000222b7812 */ /* 0x000fe200078ec0ff */
[----:B------:R-:W-:-:S02]  /*ee50*/  IMAD.U32 R42, R39, 0x10000, RZ ;  /* 0x00010000272a7824 */ /* 0x000fc400078e00ff */
[-C--:B------:R-:W-:Y:S01]  /*ee60*/  FMUL.FTZ R63, R48, R47.reuse ;  /* 0x0000002f303f7220 */ /* 0x080fe20000410000 */
[----:B------:R-:W-:Y:S01]  /*ee70*/  FFMA.FTZ R55, R44, R47, -R55 ;  /* 0x0000002f2c377223 */ /* 0x000fe20000010837 */
[C---:B------:R-:W-:Y:S01]  /*ee80*/  FMUL.FTZ R47, R10.reuse, R53 ;  /* 0x000000350a2f7220 */ /* 0x040fe20000410000 */
[----:B------:R-:W-:Y:S02]  /*ee90*/  IMAD.U32 R4, R35, 0x10000, RZ ;  /* 0x0001000023047824 */ /* 0x000fe400078e00ff */
[----:B------:R-:W-:Y:S01]  /*eea0*/  FMUL.FTZ R10, R10, R43 ;  /* 0x0000002b0a0a7220 */ /* 0x000fe20000410000 */
[----:B------:R-:W-:Y:S01]  /*eeb0*/  FMUL.FTZ R8, R49, R42 ;  /* 0x0000002a31087220 */ /* 0x000fe20000410000 */
[----:B------:R-:W-:Y:S01]  /*eec0*/  FFMA.FTZ R63, R44, R51, R63 ;  /* 0x000000332c3f7223 */ /* 0x000fe2000001003f */
[C---:B------:R-:W-:Y:S01]  /*eed0*/  FFMA.FTZ R44, R6.reuse, R43, -R47 ;  /* 0x0000002b062c7223 */ /* 0x040fe2000001082f */
[----:B------:R-:W-:Y:S01]  /*eee0*/  FFMA.FTZ R46, R6, R53, R10 ;  /* 0x00000035062e7223 */ /* 0x000fe2000001000a */
[-C--:B------:R-:W-:Y:S01]  /*eef0*/  FFMA.FTZ R47, R45, R4.reuse, -R8 ;  /* 0x000000042d2f7223 */ /* 0x080fe20000010808 */
[----:B------:R-:W-:Y:S01]  /*ef00*/  LOP3.LUT R11, R11, 0xffff0000, RZ, 0xc0, !PT ;  /* 0xffff00000b0b7812 */ /* 0x000fe200078ec0ff */
[----:B------:R-:W-:Y:S01]  /*ef10*/  FMUL.FTZ R48, R49, R4 ;  /* 0x0000000431307220 */ /* 0x000fe20000410000 */
[----:B------:R-:W-:-:S02]  /*ef20*/  LOP3.LUT R8, R37, 0xffff0000, RZ, 0xc0, !PT ;  /* 0xffff000025087812 */ /* 0x000fc400078ec0ff */
[----:B------:R-:W-:Y:S01]  /*ef30*/  LOP3.LUT R10, R39, 0xffff0000, RZ, 0xc0, !PT ;  /* 0xffff0000270a7812 */ /* 0x000fe200078ec0ff */
[----:B------:R-:W-:Y:S01]  /*ef40*/  FFMA.FTZ R48, R45, R42, R48 ;  /* 0x0000002a2d307223 */ /* 0x000fe20000010030 */
[----:B------:R-:W-:Y:S01]  /*ef50*/  LOP3.LUT R4, R33, 0xffff0000, RZ, 0xc0, !PT ;  /* 0xffff000021047812 */ /* 0x000fe200078ec0ff */
[----:B------:R-:W-:Y:S01]  /*ef60*/  FMUL.FTZ R42, R9, R8 ;  /* 0x00000008092a7220 */ /* 0x000fe20000410000 */
[----:B------:R-:W-:Y:S01]  /*ef70*/  LOP3.LUT R6, R35, 0xffff0000, RZ, 0xc0, !PT ;  /* 0xffff000023067812 */ /* 0x000fe200078ec0ff */
[----:B------:R-:W-:Y:S02]  /*ef80*/  FMUL.FTZ R56, R11, R10 ;  /* 0x0000000a0b387220 */ /* 0x000fe40000410000 */
[-C--:B------:R-:W-:Y:S01]  /*ef90*/  FMUL.FTZ R43, R9, R4.reuse ;  /* 0x00000004092b7220 */ /* 0x080fe20000410000 */
[----:B------:R-:W-:Y:S01]  /*efa0*/  FFMA.FTZ R9, R5, R4, -R42 ;  /* 0x0000000405097223 */ /* 0x000fe2000001082a */
[-C--:B------:R-:W-:Y:S01]  /*efb0*/  FMUL.FTZ R11, R11, R6.reuse ;  /* 0x000000060b0b7220 */ /* 0x080fe20000410000 */
[----:B------:R-:W-:Y:S01]  /*efc0*/  FFMA.FTZ R56, R7, R6, -R56 ;  /* 0x0000000607387223 */ /* 0x000fe20000010838 */
[----:B------:R-:W-:Y:S01]  /*efd0*/  FFMA.FTZ R42, R5, R8, R43 ;  /* 0x00000008052a7223 */ /* 0x000fe2000001002b */
[----:B------:R-:W-:Y:S01]  /*efe0*/  F2FP.BF16.F32.PACK_AB R6, R44, R55 ;  /* 0x000000372c06723e */ /* 0x000fe200000010ff */
[----:B------:R-:W-:Y:S01]  /*eff0*/  FFMA.FTZ R11, R7, R10, R11 ;  /* 0x0000000a070b7223 */ /* 0x000fe2000001000b */
[----:B------:R-:W-:-:S02]  /*f000*/  F2FP.BF16.F32.PACK_AB R4, R50, R57 ;  /* 0x000000393204723e */ /* 0x000fc400000010ff */
[----:B------:R-:W-:Y:S02]  /*f010*/  F2FP.BF16.F32.PACK_AB R5, R9, R54 ;  /* 0x000000360905723e */ /* 0x000fe400000010ff */
[----:B------:R-:W-:Y:S02]  /*f020*/  F2FP.BF16.F32.PACK_AB R7, R56, R47 ;  /* 0x0000002f3807723e */ /* 0x000fe400000010ff */
[----:B------:R-:W-:Y:S02]  /*f030*/  F2FP.BF16.F32.PACK_AB R10, R46, R63 ;  /* 0x0000003f2e0a723e */ /* 0x000fe400000010ff */
[----:B------:R-:W-:Y:S01]  /*f040*/  F2FP.BF16.F32.PACK_AB R8, R52, R59 ;  /* 0x0000003b3408723e */ /* 0x000fe200000010ff */
[----:B------:R1:W-:Y:S01]  /*f050*/  STS.128 [R58+0x15400], R4 ;  /* 0x015400043a007388 */ /* 0x0003e20000000c00 */
[----:B------:R-:W-:Y:S02]  /*f060*/  F2FP.BF16.F32.PACK_AB R9, R42, R61 ;  /* 0x0000003d2a09723e */ /* 0x000fe400000010ff */
[----:B------:R-:W-:-:S05]  /*f070*/  F2FP.BF16.F32.PACK_AB R11, R11, R48 ;  /* 0x000000300b0b723e */ /* 0x000fca00000010ff */
[----:B------:R1:W-:Y:S02]  /*f080*/  STS.128 [R60+0x15400], R8 ;  /* 0x015400083c007388 */ /* 0x0003e40000000c00 */
.L_x_781:
[----:B------:R-:W-:Y:S05]  /*f090*/  BSYNC B2 ;  /* 0x0000000000027941 */ /* 0x000fea0003800000 */
.L_x_780:
[----:B------:R-:W-:Y:S04]  /*f0a0*/  BSSY B2, `(.L_x_782) ;  /* 0x0000059000027945 */ /* 0x000fe80003800000 */
[----:B------:R-:W-:Y:S05]  /*f0b0*/  @P1 BRA `(.L_x_783) ;  /* 0x00000004005c1947 */ /* 0x000fea0003800000 */
[----:B------:R-:W2:Y:S01]  /*f0c0*/  LDL R61, [R1+0x84] ;  /* 0x00008400013d7983 */ /* 0x000ea20000100800 */
[----:B-1----:R-:W-:Y:S01]  /*f0d0*/  LEA.HI R4, R41, R234, RZ, 0x1d ;  /* 0x000000ea29047211 */ /* 0x002fe200078fe8ff */
[C---:B------:R-:W-:Y:S01]  /*f0e0*/  IMAD.U32 R54, R28.reuse, 0x10000, RZ ;  /* 0x000100001c367824 */ /* 0x040fe200078e00ff */
[----:B------:R-:W-:Y:S01]  /*f0f0*/  LOP3.LUT R51, R28, 0xffff0000, RZ, 0xc0, !PT ;  /* 0xffff00001c337812 */ /* 0x000fe200078ec0ff */
[----:B------:R-:W-:Y:S01]  /*f100*/  IMAD.U32 R52, R24, 0x10000, RZ ;  /* 0x0001000018347824 */ /* 0x000fe200078e00ff */
[----:B------:R-:W-:Y:S01]  /*f110*/  SHF.R.S32.HI R7, RZ, 0x1f, R4 ;  /* 0x0000001fff077819 */ /* 0x000fe20000011404 */
[----:B0-----:R-:W-:Y:S02]  /*f120*/  IMAD.SHL.U32 R5, R4, 0x8, RZ ;  /* 0x0000000804057824 */ /* 0x001fe400078e00ff */
[----:B------:R-:W-:Y:S01]  /*f130*/  IMAD.U32 R53, R29, 0x10000, RZ ;  /* 0x000100001d357824 */ /* 0x000fe200078e00ff */
[----:B------:R-:W-:Y:S02]  /*f140*/  LEA.HI R7, R7, R4, RZ, 0x3 ;  /* 0x0000000407077211 */ /* 0x000fe400078f18ff */
[----:B------:R-:W-:-:S03]  /*f150*/  LOP3.LUT R4, R212, 0x38, R5, 0xf8, !PT ;  /* 0x00000038d4047812 */ /* 0x000fc600078ef805 */
[----:B------:R-:W-:Y:S01]  /*f160*/  IMAD.SHL.U32 R7, R7, 0x400, RZ ;  /* 0x0000040007077824 */ /* 0x000fe200078e00ff */
[----:B------:R-:W-:-:S04]  /*f170*/  LOP3.LUT R4, R4, R213, RZ, 0x3c, !PT ;  /* 0x000000d504047212 */ /* 0x000fc800078e3cff */
[----:B------:R-:W-:-:S04]  /*f180*/  LOP3.LUT R7, R7, 0x7fffe000, RZ, 0xc0, !PT ;  /* 0x7fffe00007077812 */ /* 0x000fc800078ec0ff */
[----:B------:R-:W-:-:S05]  /*f190*/  IADD3 R9, R4, R7, R214 ;  /* 0x0000000704097210 */ /* 0x000fca0007ffe0d6 */
[----:B------:R-:W-:-:S05]  /*f1a0*/  IMAD R42, R9, 0x2, R16 ;  /* 0x00000002092a7824 */ /* 0x000fca00078e0210 */
[----:B------:R-:W0:Y:S02]  /*f1b0*/  LDS.128 R8, [R42+0x15400] ;  /* 0x015400002a087984 */ /* 0x000e240000000c00 */
[C---:B0-----:R-:W-:Y:S01]  /*f1c0*/  IMAD.U32 R47, R8.reuse, 0x10000, RZ ;  /* 0x00010000082f7824 */ /* 0x041fe200078e00ff */
[----:B------:R-:W-:Y:S01]  /*f1d0*/  LOP3.LUT R8, R8, 0xffff0000, RZ, 0xc0, !PT ;  /* 0xffff000008087812 */ /* 0x000fe200078ec0ff */
[C---:B------:R-:W-:Y:S01]  /*f1e0*/  IMAD.U32 R48, R9.reuse, 0x10000, RZ ;  /* 0x0001000009307824 */ /* 0x040fe200078e00ff */
[----:B------:R-:W-:Y:S01]  /*f1f0*/  LOP3.LUT R9, R9, 0xffff0000, RZ, 0xc0, !PT ;  /* 0xffff000009097812 */ /* 0x000fe200078ec0ff */
[C---:B------:R-:W-:Y:S01]  /*f200*/  FMUL.FTZ R56, R47.reuse, R54 ;  /* 0x000000362f387220 */ /* 0x040fe20000410000 */
[----:B------:R-:W-:Y:S01]  /*f210*/  FMUL.FTZ R58, R47, R52 ;  /* 0x000000342f3a7220 */ /* 0x000fe20000410000 */
[----:B------:R-:W-:Y:S01]  /*f220*/  LOP3.LUT R47, R24, 0xffff0000, RZ, 0xc0, !PT ;  /* 0xffff0000182f7812 */ /* 0x000fe200078ec0ff */
[----:B------:R-:W-:Y:S01]  /*f230*/  FMUL.FTZ R55, R8, R51 ;  /* 0x0000003308377220 */ /* 0x000fe20000410000 */
[C---:B------:R-:W-:Y:S01]  /*f240*/  IMAD.U32 R49, R10.reuse, 0x10000, RZ ;  /* 0x000100000a317824 */ /* 0x040fe200078e00ff */
[----:B------:R-:W-:Y:S01]  /*f250*/  LOP3.LUT R10, R10, 0xffff0000, RZ, 0xc0, !PT ;  /* 0xffff00000a0a7812 */ /* 0x000fe200078ec0ff */
[----:B------:R-:W-:-:S02]  /*f260*/  IMAD.U32 R50, R11, 0x10000, RZ ;  /* 0x000100000b327824 */ /* 0x000fc400078e00ff */
[----:B------:R-:W-:Y:S01]  /*f270*/  FMUL.FTZ R57, R8, R47 ;  /* 0x0000002f08397220 */ /* 0x000fe20000410000 */
[----:B------:R-:W-:Y:S01]  /*f280*/  IMAD.U32 R8, R30, 0x10000, RZ ;  /* 0x000100001e087824 */ /* 0x000fe200078e00ff */
[----:B------:R-:W-:Y:S01]  /*f290*/  LOP3.LUT R11, R11, 0xffff0000, RZ, 0xc0, !PT ;  /* 0xffff00000b0b7812 */ /* 0x000fe200078ec0ff */
[----:B--2---:R-:W0:Y:S02]  /*f2a0*/  LDS.128 R4, [R61] ;  /* 0x000000003d047984 */ /* 0x004e240000000c00 */
[C---:B0-----:R-:W-:Y:S01]  /*f2b0*/  IMAD.U32 R43, R4.reuse, 0x10000, RZ ;  /* 0x00010000042b7824 */ /* 0x041fe200078e00ff */
[----:B------:R-:W-:Y:S01]  /*f2c0*/  LOP3.LUT R4, R4, 0xffff0000, RZ, 0xc0, !PT ;  /* 0xffff000004047812 */ /* 0x000fe200078ec0ff */
[C---:B------:R-:W-:Y:S01]  /*f2d0*/  IMAD.U32 R44, R5.reuse, 0x10000, RZ ;  /* 0x00010000052c7824 */ /* 0x040fe200078e00ff */
[----:B------:R-:W-:Y:S01]  /*f2e0*/  LOP3.LUT R5, R5, 0xffff0000, RZ, 0xc0, !PT ;  /* 0xffff000005057812 */ /* 0x000fe200078ec0ff */
[C---:B------:R-:W-:Y:S01]  /*f2f0*/  FFMA.FTZ R56, R43.reuse, R52, -R56 ;  /* 0x000000342b387223 */ /* 0x040fe20000010838 */
[----:B------:R-:W-:Y:S01]  /*f300*/  FFMA.FTZ R58, R43, R54, R58 ;  /* 0x000000362b3a7223 */ /* 0x000fe2000001003a */
[----:B------:R-:W-:-:S02]  /*f310*/  IMAD.U32 R43, R25, 0x10000, RZ ;  /* 0x00010000192b7824 */ /* 0x000fc400078e00ff */
[----:B------:R-:W-:Y:S01]  /*f320*/  FFMA.FTZ R55, R4, R47, -R55 ;  /* 0x0000002f04377223 */ /* 0x000fe20000010837 */
[----:B------:R-:W-:Y:S01]  /*f330*/  FMUL.FTZ R47, R48, R53 ;  /* 0x00000035302f7220 */ /* 0x000fe20000410000 */
[----:B------:R-:W-:Y:S01]  /*f340*/  FFMA.FTZ R57, R4, R51, R57 ;  /* 0x0000003304397223 */ /* 0x000fe20000010039 */
[-C--:B------:R-:W-:Y:S01]  /*f350*/  FMUL.FTZ R52, R48, R43.reuse ;  /* 0x0000002b30347220 */ /* 0x080fe20000410000 */
[----:B------:R-:W-:Y:S01]  /*f360*/  LOP3.LUT R51, R30, 0xffff0000, RZ, 0xc0, !PT ;  /* 0xffff00001e337812 */ /* 0x000fe200078ec0ff */
[----:B------:R-:W-:Y:S01]  /*f370*/  FFMA.FTZ R48, R44, R43, -R47 ;  /* 0x0000002b2c307223 */ /* 0x000fe2000001082f */
[C---:B------:R-:W-:Y:S01]  /*f380*/  LOP3.LUT R43, R26.reuse, 0xffff0000, RZ, 0xc0, !PT ;  /* 0xffff00001a2b7812 */ /* 0x040fe200078ec0ff */
[----:B------:R-:W-:Y:S02]  /*f390*/  IMAD.U32 R4, R26, 0x10000, RZ ;  /* 0x000100001a047824 */ /* 0x000fe400078e00ff */
[----:B------:R-:W-:Y:S01]  /*f3a0*/  FFMA.FTZ R52, R44, R53, R52 ;  /* 0x000000352c347223 */ /* 0x000fe20000010034 */
[C---:B------:R-:W-:Y:S01]  /*f3b0*/  IMAD.U32 R45, R6.reuse, 0x10000, RZ ;  /* 0x00010000062d7824 */ /* 0x040fe200078e00ff */
[----:B------:R-:W-:Y:S01]  /*f3c0*/  LOP3.LUT R6, R6, 0xffff0000, RZ, 0xc0, !PT ;  /* 0xffff000006067812 */ /* 0x000fe200078ec0ff */
[C---:B------:R-:W-:Y:S01]  /*f3d0*/  FMUL.FTZ R59, R10.reuse, R51 ;  /* 0x000000330a3b7220 */ /* 0x040fe20000410000 */
[C---:B------:R-:W-:Y:S01]  /*f3e0*/  FMUL.FTZ R44, R49.reuse, R8 ;  /* 0x00000008312c7220 */ /* 0x040fe20000410000 */
[----:B------:R-:W-:Y:S01]  /*f3f0*/  FMUL.FTZ R54, R49, R4 ;  /* 0x0000000431367220 */ /* 0x000fe20000410000 */
[----:B------:R-:W-:Y:S01]  /*f400*/  FMUL.FTZ R10, R10, R43 ;  /* 0x0000002b0a0a7220 */ /* 0x000fe20000410000 */
[----:B------:R-:W-:-:S02]  /*f410*/  IMAD.U32 R49, R31, 0x10000, RZ ;  /* 0x000100001f317824 */ /* 0x000fc400078e00ff */
[----:B------:R-:W-:Y:S01]  /*f420*/  FFMA.FTZ R53, R45, R4, -R44 ;  /* 0x000000042d357223 */ /* 0x000fe2000001082c */
[----:B------:R-:W-:Y:S02]  /*f430*/  IMAD.U32 R47, R27, 0x10000, RZ ;  /* 0x000100001b2f7824 */ /* 0x000fe400078e00ff */
[----:B------:R-:W-:Y:S01]  /*f440*/  FFMA.FTZ R54, R45, R8, R54 ;  /* 0x000000082d367223 */ /* 0x000fe20000010036 */
[----:B------:R-:W-:Y:S01]  /*f450*/  FFMA.FTZ R51, R6, R51, R10 ;  /* 0x0000003306337223 */ /* 0x000fe2000001000a */
[----:B------:R-:W-:Y:S02]  /*f460*/  IMAD.U32 R46, R7, 0x10000, RZ ;  /* 0x00010000072e7824 */ /* 0x000fe400078e00ff */
[----:B------:R-:W-:Y:S01]  /*f470*/  FMUL.FTZ R45, R50, R49 ;  /* 0x00000031322d7220 */ /* 0x000fe20000410000 */
[----:B------:R-:W-:Y:S01]  /*f480*/  FFMA.FTZ R60, R6, R43, -R59 ;  /* 0x0000002b063c7223 */ /* 0x000fe2000001083b */
[----:B------:R-:W-:Y:S01]  /*f490*/  LOP3.LUT R8, R29, 0xffff0000, RZ, 0xc0, !PT ;  /* 0xffff00001d087812 */ /* 0x000fe200078ec0ff */
[-C--:B------:R-:W-:Y:S01]  /*f4a0*/  FMUL.FTZ R43, R50, R47.reuse ;  /* 0x0000002f322b7220 */ /* 0x080fe20000410000 */
[----:B------:R-:W-:Y:S01]  /*f4b0*/  LOP3.LUT R10, R31, 0xffff0000, RZ, 0xc0, !PT ;  /* 0xffff00001f0a7812 */ /* 0x000fe200078ec0ff */
[C---:B------:R-:W-:Y:S01]  /*f4c0*/  FFMA.FTZ R45, R46.reuse, R47, -R45 ;  /* 0x0000002f2e2d7223 */ /* 0x040fe2000001082d */
[----:B------:R-:W-:Y:S01]  /*f4d0*/  LOP3.LUT R4, R25, 0xffff0000, RZ, 0xc0, !PT ;  /* 0xffff000019047812 */ /* 0x000fe200078ec0ff */
[----:B------:R-:W-:Y:S01]  /*f4e0*/  FFMA.FTZ R46, R46, R49, R43 ;  /* 0x000000312e2e7223 */ /* 0x000fe2000001002b */
[----:B------:R-:W-:Y:S01]  /*f4f0*/  LOP3.LUT R6, R27, 0xffff0000, RZ, 0xc0, !PT ;  /* 0xffff00001b067812 */ /* 0x000fe200078ec0ff */
[----:B------:R-:W-:Y:S01]  /*f500*/  FMUL.FTZ R44, R9, R8 ;  /* 0x00000008092c7220 */ /* 0x000fe20000410000 */
[----:B------:R-:W-:Y:S01]  /*f510*/  LOP3.LUT R7, R7, 0xffff0000, RZ, 0xc0, !PT ;  /* 0xffff000007077812 */ /* 0x000fe200078ec0ff */
[----:B------:R-:W-:Y:S01]  /*f520*/  FMUL.FTZ R50, R11, R10 ;  /* 0x0000000a0b327220 */ /* 0x000fe20000410000 */
        /* <DEDUP_REMOVED lines=9> */
[----:B------:R-:W-:Y:S02]  /*f5c0*/  F2FP.BF16.F32.PACK_AB R7, R50, R45 ;  /* 0x0000002d3207723e */ /* 0x000fe400000010ff */
[----:B------:R-:W-:Y:S02]  /*f5d0*/  F2FP.BF16.F32.PACK_AB R10, R51, R54 ;  /* 0x00000036330a723e */ /* 0x000fe400000010ff */
[----:B------:R-:W-:Y:S01]  /*f5e0*/  F2FP.BF16.F32.PACK_AB R8, R57, R58 ;  /* 0x0000003a3908723e */ /* 0x000fe200000010ff */
[----:B------:R2:W-:Y:S01]  /*f5f0*/  STS.128 [R61], R4 ;  /* 0x000000043d007388 */ /* 0x0005e20000000c00 */
[----:B------:R-:W-:-:S02]  /*f600*/  F2FP.BF16.F32.PACK_AB R9, R43, R52 ;  /* 0x000000342b09723e */ /* 0x000fc400000010ff */
[----:B------:R-:W-:-:S05]  /*f610*/  F2FP.BF16.F32.PACK_AB R11, R11, R46 ;  /* 0x0000002e0b0b723e */ /* 0x000fca00000010ff */
[----:B------:R2:W-:Y:S02]  /*f620*/  STS.128 [R42+0x15400], R8 ;  /* 0x015400082a007388 */ /* 0x0005e40000000c00 */
.L_x_783:
[----:B------:R-:W-:Y:S05]  /*f630*/  BSYNC B2 ;  /* 0x0000000000027941 */ /* 0x000fea0003800000 */
.L_x_782:
[----:B------:R-:W-:Y:S05]  /*f640*/  @P2 BRA `(.L_x_779) ;  /* 0x00000004005c2947 */ /* 0x000fea0003800000 */
[----:B-1----:R-:W3:Y:S01]  /*f650*/  LDL R58, [R1+0x7c] ;  /* 0x00007c00013a7983 */ /* 0x002ee20000100800 */
[----:B------:R-:W-:Y:S01]  /*f660*/  LEA.HI R41, R41, R235, RZ, 0x1d ;  /* 0x000000eb29297211 */ /* 0x000fe200078fe8ff */
[C---:B------:R-:W-:Y:S01]  /*f670*/  IMAD.U32 R53, R14.reuse, 0x10000, RZ ;  /* 0x000100000e357824 */ /* 0x040fe200078e00ff */
[----:B------:R-:W-:Y:S01]  /*f680*/  LOP3.LUT R55, R14, 0xffff0000, RZ, 0xc0, !PT ;  /* 0xffff00000e377812 */ /* 0x000fe200078ec0ff */
[----:B------:R-:W-:Y:S01]  /*f690*/  IMAD.U32 R51, R0, 0x10000, RZ ;  /* 0x0001000000337824 */ /* 0x000fe200078e00ff */
[----:B--2---:R-:W-:Y:S01]  /*f6a0*/  SHF.R.S32.HI R4, RZ, 0x1f, R41 ;  /* 0x0000001fff047819 */ /* 0x004fe20000011429 */
[----:B0-----:R-:W-:-:S03]  /*f6b0*/  IMAD.SHL.U32 R5, R41, 0x8, RZ ;  /* 0x0000000829057824 */ /* 0x001fc600078e00ff */
        /* <DEDUP_REMOVED lines=14> */
[----:B------:R-:W-:Y:S01]  /*f7a0*/  FMUL.FTZ R61, R8, R55 ;  /* 0x00000037083d7220 */ /* 0x000fe20000410000 */
[----:B------:R-:W-:Y:S02]  /*f7b0*/  IMAD.U32 R46, R15, 0x10000, RZ ;  /* 0x000100000f2e7824 */ /* 0x000fe400078e00ff */
[C---:B------:R-:W-:Y:S01]  /*f7c0*/  IMAD.U32 R48, R10.reuse, 0x10000, RZ ;  /* 0x000100000a307824 */ /* 0x040fe200078e00ff */
[----:B------:R-:W-:Y:S01]  /*f7d0*/  LOP3.LUT R10, R10, 0xffff0000, RZ, 0xc0, !PT ;  /* 0xffff00000a0a7812 */ /* 0x000fe200078ec0ff */
[C---:B------:R-:W-:Y:S01]  /*f7e0*/  IMAD.U32 R49, R11.reuse, 0x10000, RZ ;  /* 0x000100000b317824 */ /* 0x040fe200078e00ff */
[----:B------:R-:W-:Y:S01]  /*f7f0*/  LOP3.LUT R11, R11, 0xffff0000, RZ, 0xc0, !PT ;  /* 0xffff00000b0b7812 */ /* 0x000fe200078ec0ff */
[----:B---3--:R-:W0:Y:S02]  /*f800*/  LDS.128 R4, [R58] ;  /* 0x000000003a047984 */ /* 0x008e240000000c00 */
[C---:B0-----:R-:W-:Y:S01]  /*f810*/  IMAD.U32 R42, R4.reuse, 0x10000, RZ ;  /* 0x00010000042a7824 */ /* 0x041fe200078e00ff */
[----:B------:R-:W-:Y:S01]  /*f820*/  LOP3.LUT R4, R4, 0xffff0000, RZ, 0xc0, !PT ;  /* 0xffff000004047812 */ /* 0x000fe200078ec0ff */
[C---:B------:R-:W-:Y:S01]  /*f830*/  IMAD.U32 R43, R5.reuse, 0x10000, RZ ;  /* 0x00010000052b7824 */ /* 0x040fe200078e00ff */
[----:B------:R-:W-:Y:S01]  /*f840*/  LOP3.LUT R5, R5, 0xffff0000, RZ, 0xc0, !PT ;  /* 0xffff000005057812 */ /* 0x000fe200078ec0ff */
[----:B------:R-:W-:Y:S01]  /*f850*/  FFMA.FTZ R57, R42, R51, -R57 ;  /* 0x000000332a397223 */ /* 0x000fe20000010839 */
[----:B------:R-:W-:Y:S01]  /*f860*/  LOP3.LUT R51, R0, 0xffff0000, RZ, 0xc0, !PT ;  /* 0xffff000000337812 */ /* 0x000fe200078ec0ff */
[----:B------:R-:W-:Y:S01]  /*f870*/  FFMA.FTZ R59, R42, R53, R59 ;  /* 0x000000352a3b7223 */ /* 0x000fe2000001003b */
[----:B------:R-:W-:-:S02]  /*f880*/  IMAD.U32 R42, R3, 0x10000, RZ ;  /* 0x00010000032a7824 */ /* 0x000fc400078e00ff */
[----:B------:R-:W-:Y:S02]  /*f890*/  IMAD.U32 R44, R6, 0x10000, RZ ;  /* 0x00010000062c7824 */ /* 0x000fe400078e00ff */
[-C--:B------:R-:W-:Y:S01]  /*f8a0*/  FMUL.FTZ R53, R8, R51.reuse ;  /* 0x0000003308357220 */ /* 0x080fe20000410000 */
[----:B------:R-:W-:Y:S01]  /*f8b0*/  FFMA.FTZ R50, R4, R51, -R61 ;  /* 0x0000003304327223 */ /* 0x000fe2000001083d */
[C---:B------:R-:W-:Y:S01]  /*f8c0*/  FMUL.FTZ R8, R47.reuse, R46 ;  /* 0x0000002e2f087220 */ /* 0x040fe20000410000 */
[----:B------:R-:W-:Y:S02]  /*f8d0*/  IMAD.U32 R51, R20, 0x10000, RZ ;  /* 0x0001000014337824 */ /* 0x000fe400078e00ff */
[-C--:B------:R-:W-:Y:S01]  /*f8e0*/  FMUL.FTZ R61, R47, R42.reuse ;  /* 0x0000002a2f3d7220 */ /* 0x080fe20000410000 */
[----:B------:R-:W-:Y:S01]  /*f8f0*/  FFMA.FTZ R52, R4, R55, R53 ;  /* 0x0000003704347223 */ /* 0x000fe20000010035 */
[----:B------:R-:W-:Y:S01]  /*f900*/  FFMA.FTZ R54, R43, R42, -R8 ;  /* 0x0000002a2b367223 */ /* 0x000fe20000010808 */
[----:B------:R-:W-:-:S02]  /*f910*/  IMAD.U32 R47, R12, 0x10000, RZ ;  /* 0x000100000c2f7824 */ /* 0x000fc400078e00ff */
[----:B------:R-:W-:Y:S01]  /*f920*/  FFMA.FTZ R61, R43, R46, R61 ;  /* 0x0000002e2b3d7223 */ /* 0x000fe2000001003d */
[----:B------:R-:W-:Y:S01]  /*f930*/  FMUL.FTZ R55, R48, R51 ;  /* 0x0000003330377220 */ /* 0x000fe20000410000 */
[----:B------:R-:W-:Y:S01]  /*f940*/  LOP3.LUT R53, R20, 0xffff0000, RZ, 0xc0, !PT ;  /* 0xffff000014357812 */ /* 0x000fe200078ec0ff */
[----:B------:R-:W-:Y:S01]  /*f950*/  IMAD.U32 R42, R21, 0x10000, RZ ;  /* 0x00010000152a7824 */ /* 0x000fe200078e00ff */
[----:B------:R-:W-:Y:S01]  /*f960*/  LOP3.LUT R43, R12, 0xffff0000, RZ, 0xc0, !PT ;  /* 0xffff00000c2b7812 */ /* 0x000fe200078ec0ff */
[-C--:B------:R-:W-:Y:S01]  /*f970*/  FMUL.FTZ R63, R48, R47.reuse ;  /* 0x0000002f303f7220 */ /* 0x080fe20000410000 */
[----:B------:R-:W-:Y:S01]  /*f980*/  LOP3.LUT R6, R6, 0xffff0000, RZ, 0xc0, !PT ;  /* 0xffff000006067812 */ /* 0x000fe200078ec0ff */
[----:B------:R-:W-:Y:S01]  /*f990*/  FFMA.FTZ R55, R44, R47, -R55 ;  /* 0x0000002f2c377223 */ /* 0x000fe20000010837 */
[C---:B------:R-:W-:Y:S01]  /*f9a0*/  FMUL.FTZ R47, R10.reuse, R53 ;  /* 0x000000350a2f7220 */ /* 0x040fe20000410000 */
[----:B------:R-:W-:Y:S02]  /*f9b0*/  IMAD.U32 R45, R7, 0x10000, RZ ;  /* 0x00010000072d7824 */ /* 0x000fe400078e00ff */
[----:B------:R-:W-:Y:S01]  /*f9c0*/  FMUL.FTZ R10, R10, R43 ;  /* 0x0000002b0a0a7220 */ /* 0x000fe20000410000 */
[----:B------:R-:W-:-:S02]  /*f9d0*/  IMAD.U32 R4, R13, 0x10000, RZ ;  /* 0x000100000d047824 */ /* 0x000fc400078e00ff */
[----:B------:R-:W-:Y:S01]  /*f9e0*/  FMUL.FTZ R8, R49, R42 ;  /* 0x0000002a31087220 */ /* 0x000fe20000410000 */
[----:B------:R-:W-:Y:S01]  /*f9f0*/  FFMA.FTZ R63, R44, R51, R63 ;  /* 0x000000332c3f7223 */ /* 0x000fe2000001003f */
[C---:B------:R-:W-:Y:S01]  /*fa00*/  FFMA.FTZ R44, R6.reuse, R43, -R47 ;  /* 0x0000002b062c7223 */ /* 0x040fe2000001082f */
[----:B------:R-:W-:Y:S01]  /*fa10*/  FFMA.FTZ R46, R6, R53, R10 ;  /* 0x00000035062e7223 */ /* 0x000fe2000001000a */
[-C--:B------:R-:W-:Y:S01]  /*fa20*/  FFMA.FTZ R47, R45, R4.reuse, -R8 ;  /* 0x000000042d2f7223 */ /* 0x080fe20000010808 */
[----:B------:R-:W-:Y:S01]  /*fa30*/  FMUL.FTZ R48, R49, R4 ;  /* 0x0000000431307220 */ /* 0x000fe20000410000 */
[----:B------:R-:W-:Y:S02]  /*fa40*/  LOP3.LUT R8, R15, 0xffff0000, RZ, 0xc0, !PT ;  /* 0xffff00000f087812 */ /* 0x000fe400078ec0ff */
[----:B------:R-:W-:Y:S01]  /*fa50*/  LOP3.LUT R10, R21, 0xffff0000, RZ, 0xc0, !PT ;  /* 0xffff0000150a7812 */ /* 0x000fe200078ec0ff */
[----:B------:R-:W-:Y:S01]  /*fa60*/  FFMA.FTZ R48, R45, R42, R48 ;  /* 0x0000002a2d307223 */ /* 0x000fe20000010030 */
[----:B------:R-:W-:Y:S01]  /*fa70*/  LOP3.LUT R4, R3, 0xffff0000, RZ, 0xc0, !PT ;  /* 0xffff000003047812 */ /* 0x000fe200078ec0ff */
[----:B------:R-:W-:Y:S01]  /*fa80*/  FMUL.FTZ R42, R9, R8 ;  /* 0x00000008092a7220 */ /* 0x000fe20000410000 */
[----:B------:R-:W-:Y:S01]  /*fa90*/  LOP3.LUT R6, R13, 0xffff0000, RZ, 0xc0, !PT ;  /* 0xffff00000d067812 */ /* 0x000fe200078ec0ff */
[----:B------:R-:W-:Y:S01]  /*faa0*/  FMUL.FTZ R56, R11, R10 ;  /* 0x0000000a0b387220 */ /* 0x000fe20000410000 */
[----:B------:R-:W-:Y:S01]  /*fab0*/  LOP3.LUT R7, R7, 0xffff0000, RZ, 0xc0, !PT ;  /* 0xffff000007077812 */ /* 0x000fe200078ec0ff */
[-C--:B------:R-:W-:Y:S01]  /*fac0*/  FMUL.FTZ R43, R9, R4.reuse ;  /* 0x00000004092b7220 */ /* 0x080fe20000410000 */
[----:B------:R-:W-:Y:S01]  /*fad0*/  FFMA.FTZ R9, R5, R4, -R42 ;  /* 0x0000000405097223 */ /* 0x000fe2000001082a */
[-C--:B------:R-:W-:Y:S01]  /*fae0*/  FMUL.FTZ R11, R11, R6.reuse ;  /* 0x000000060b0b7220 */ /* 0x080fe20000410000 */
[----:B------:R-:W-:Y:S01]  /*faf0*/  F2FP.BF16.F32.PACK_AB R4, R50, R57 ;  /* 0x000000393204723e */ /* 0x000fe200000010ff */
[----:B------:R-:W-:Y:S01]  /*fb00*/  FFMA.FTZ R56, R7, R6, -R56 ;  /* 0x0000000607387223 */ /* 0x000fe20000010838 */
[----:B------:R-:W-:Y:S01]  /*fb10*/  FFMA.FTZ R42, R5, R8, R43 ;  /* 0x00000008052a7223 */ /* 0x000fe2000001002b */
[----:B------:R-:W-:Y:S01]  /*fb20*/  FFMA.FTZ R11, R7, R10, R11 ;  /* 0x0000000a070b7223 */ /* 0x000fe2000001000b */
[----:B------:R-:W-:-:S02]  /*fb30*/  F2FP.BF16.F32.PACK_AB R6, R44, R55 ;  /* 0x000000372c06723e */ /* 0x000fc400000010ff */
[----:B------:R-:W-:Y:S02]  /*fb40*/  F2FP.BF16.F32.PACK_AB R5, R9, R54 ;  /* 0x000000360905723e */ /* 0x000fe400000010ff */
[----:B------:R-:W-:Y:S02]  /*fb50*/  F2FP.BF16.F32.PACK_AB R7, R56, R47 ;  /* 0x0000002f3807723e */ /* 0x000fe400000010ff */
[----:B------:R-:W-:Y:S02]  /*fb60*/  F2FP.BF16.F32.PACK_AB R10, R46, R63 ;  /* 0x0000003f2e0a723e */ /* 0x000fe400000010ff */
[----:B------:R-:W-:Y:S01]  /*fb70*/  F2FP.BF16.F32.PACK_AB R8, R52, R59 ;  /* 0x0000003b3408723e */ /* 0x000fe200000010ff */
[----:B------:R3:W-:Y:S01]  /*fb80*/  STS.128 [R58], R4 ;  /* 0x000000043a007388 */ /* 0x0007e20000000c00 */
[----:B------:R-:W-:Y:S02]  /*fb90*/  F2FP.BF16.F32.PACK_AB R9, R42, R61 ;  /* 0x0000003d2a09723e */ /* 0x000fe400000010ff */
[----:B------:R-:W-:-:S05]  /*fba0*/  F2FP.BF16.F32.PACK_AB R11, R11, R48 ;  /* 0x000000300b0b723e */ /* 0x000fca00000010ff */
[----:B------:R3:W-:Y:S02]  /*fbb0*/  STS.128 [R41+0x15400], R8 ;  /* 0x0154000829007388 */ /* 0x0007e40000000c00 */
.L_x_779:
[----:B------:R-:W-:Y:S05]  /*fbc0*/  BSYNC B1 ;  /* 0x0000000000017941 */ /* 0x000fea0003800000 */
.L_x_778:
[----:B------:R-:W-:-:S13]  /*fbd0*/  ISETP.GE.AND P0, PT, R229, R40, PT ;  /* 0x00000028e500720c */ /* 0x000fda0003f06270 */
[----:B------:R-:W-:Y:S05]  /*fbe0*/  @P0 BRA `(.L_x_762) ;  /* 0x00000010004c0947 */ /* 0x000fea0003800000 */
[----:B------:R-:W4:Y:S01]  /*fbf0*/  LDC R40, c[0x0][0x3f4] ;  /* 0x0000fd00ff287b82 */ /* 0x000f220000000800 */
[C---:B0123--:R-:W-:Y:S01]  /*fc00*/  VIADD R5, R18.reuse, 0x20 ;  /* 0x0000002012057836 */ /* 0x04ffe20000000000 */
[----:B------:R-:W-:Y:S01]  /*fc10*/  BSSY B1, `(.L_x_784) ;  /* 0x000005e000017945 */ /* 0x000fe20003800000 */
[C---:B------:R-:W-:Y:S01]  /*fc20*/  VIADD R7, R18.reuse, 0x40 ;  /* 0x0000004012077836 */ /* 0x040fe20000000000 */
[----:B------:R-:W-:Y:S02]  /*fc30*/  SHF.R.U32.HI R56, RZ, 0x3, R206 ;  /* 0x00000003ff387819 */ /* 0x000fe400000116ce */
[-C--:B----4-:R-:W-:Y:S02]  /*fc40*/  ISETP.GE.AND P0, PT, R18, R40.reuse, PT ;  /* 0x000000281200720c */ /* 0x090fe40003f06270 */
[-C--:B------:R-:W-:Y:S02]  /*fc50*/  ISETP.GE.AND P1, PT, R5, R40.reuse, PT ;  /* 0x000000280500720c */ /* 0x080fe40003f26270 */
[----:B------:R-:W-:-:S09]  /*fc60*/  ISETP.GE.AND P2, PT, R7, R40, PT ;  /* 0x000000280700720c */ /* 0x000fd20003f46270 */
[----:B------:R-:W-:Y:S05]  /*fc70*/  @P0 BRA `(.L_x_785) ;  /* 0x00000004005c0947 */ /* 0x000fea0003800000 */
[----:B------:R-:W2:Y:S01]  /*fc80*/  LDL R58, [R1+0x80] ;  /* 0x00008000013a7983 */ /* 0x000ea20000100800 */
[----:B------:R-:W-:Y:S01]  /*fc90*/  LEA.HI R4, R40, R233, RZ, 0x1d ;  /* 0x000000e928047211 */ /* 0x000fe200078fe8ff */
[----:B------:R-:W-:Y:S01]  /*fca0*/  IMAD.U32 R50, R32, 0x10000, RZ ;  /* 0x0001000020327824 */ /* 0x000fe200078e00ff */
[C---:B------:R-:W-:Y:S01]  /*fcb0*/  LOP3.LUT R54, R36.reuse, 0xffff0000, RZ, 0xc0, !PT ;  /* 0xffff000024367812 */ /* 0x040fe200078ec0ff */
[----:B------:R-:W-:Y:S01]  /*fcc0*/  IMAD.U32 R52, R36, 0x10000, RZ ;  /* 0x0001000024347824 */ /* 0x000fe200078e00ff */
[----:B------:R-:W-:Y:S01]  /*fcd0*/  SHF.R.S32.HI R7, RZ, 0x1f, R4 ;  /* 0x0000001fff077819 */ /* 0x000fe20000011404 */
[----:B------:R-:W-:Y:S01]  /*fce0*/  IMAD.SHL.U32 R5, R4, 0x8, RZ ;  /* 0x0000000804057824 */ /* 0x000fe200078e00ff */
[----:B------:R-:W-:Y:S01]  /*fcf0*/  LOP3.LUT R32, R32, 0xffff0000, RZ, 0xc0, !PT ;  /* 0xffff000020207812 */ /* 0x000fe200078ec0ff */
[----:B------:R-:W-:Y:S01]  /*fd00*/  IMAD.U32 R61, R37, 0x10000, RZ ;  /* 0x00010000253d7824 */ /* 0x000fe200078e00ff */
[----:B------:R-:W-:Y:S01]  /*fd10*/  LEA.HI R7, R7, R4, RZ, 0x3 ;  /* 0x0000000407077211 */ /* 0x000fe200078f18ff */
[----:B------:R-:W-:Y:S01]  /*fd20*/  IMAD.U32 R59, R33, 0x10000, RZ ;  /* 0x00010000213b7824 */ /* 0x000fe200078e00ff */
[----:B------:R-:W-:-:S02]  /*fd30*/  LOP3.LUT R4, R206, 0x38, R5, 0xf8, !PT ;  /* 0x00000038ce047812 */ /* 0x000fc400078ef805 */
[----:B------:R-:W-:Y:S01]  /*fd40*/  LOP3.LUT R37, R37, 0xffff0000, RZ, 0xc0, !PT ;  /* 0xffff000025257812 */ /* 0x000fe200078ec0ff */
[----:B------:R-:W-:Y:S01]  /*fd50*/  IMAD.SHL.U32 R7, R7, 0x400, RZ ;  /* 0x0000040007077824 */ /* 0x000fe200078e00ff */
[----:B------:R-:W-:Y:S02]  /*fd60*/  LOP3.LUT R5, R4, R56, RZ, 0x3c, !PT ;  /* 0x0000003804057212 */ /* 0x000fe400078e3cff */
[----:B------:R-:W-:Y:S02]  /*fd70*/  LOP3.LUT R33, R33, 0xffff0000, RZ, 0xc0, !PT ;  /* 0xffff000021217812 */ /* 0x000fe400078ec0ff */
        /* <DEDUP_REMOVED lines=8> */
[-C--:B------:R-:W-:Y:S01]  /*fe00*/  FMUL.FTZ R51, R52, R46.reuse ;  /* 0x0000002e34337220 */ /* 0x080fe20000410000 */
[----:B------:R-:W-:Y:S01]  /*fe10*/  FMUL.FTZ R53, R50, R46 ;  /* 0x0000002e32357220 */ /* 0x000fe20000410000 */
[-C--:B------:R-:W-:Y:S01]  /*fe20*/  FMUL.FTZ R55, R54, R8.reuse ;  /* 0x0000000836377220 */ /* 0x080fe20000410000 */
[----:B------:R-:W-:Y:S01]  /*fe30*/  FMUL.FTZ R57, R32, R8 ;  /* 0x0000000820397220 */ /* 0x000fe20000410000 */
[----:B------:R-:W-:-:S02]  /*fe40*/  IMAD.U32 R48, R10, 0x10000, RZ ;  /* 0x000100000a307824 */ /* 0x000fc400078e00ff */
[-C--:B------:R-:W-:Y:S01]  /*fe50*/  FMUL.FTZ R36, R61, R47.reuse ;  /* 0x0000002f3d247220 */ /* 0x080fe20000410000 */
[----:B------:R-:W-:Y:S01]  /*fe60*/  IMAD.U32 R46, R38, 0x10000, RZ ;  /* 0x00010000262e7824 */ /* 0x000fe200078e00ff */
[----:B------:R-:W-:Y:S01]  /*fe70*/  LOP3.LUT R10, R10, 0xffff0000, RZ, 0xc0, !PT ;  /* 0xffff00000a0a7812 */ /* 0x000fe200078ec0ff */
[C---:B------:R-:W-:Y:S01]  /*fe80*/  IMAD.U32 R49, R11.reuse, 0x10000, RZ ;  /* 0x000100000b317824 */ /* 0x040fe200078e00ff */
[----:B------:R-:W-:Y:S02]  /*fe90*/  LOP3.LUT R38, R38, 0xffff0000, RZ, 0xc0, !PT ;  /* 0xffff000026267812 */ /* 0x000fe400078ec0ff */
[----:B------:R-:W-:Y:S01]  /*fea0*/  LOP3.LUT R11, R11, 0xffff0000, RZ, 0xc0, !PT ;  /* 0xffff00000b0b7812 */ /* 0x000fe200078ec0ff */
[----:B--2---:R-:W0:Y:S02]  /*feb0*/  LDS.128 R4, [R58] ;  /* 0x000000003a047984 */ /* 0x004e240000000c00 */
[C---:B0-----:R-:W-:Y:S01]  /*fec0*/  IMAD.U32 R42, R4.reuse, 0x10000, RZ ;  /* 0x00010000042a7824 */ /* 0x041fe200078e00ff */
[----:B------:R-:W-:Y:S01]  /*fed0*/  LOP3.LUT R4, R4, 0xffff0000, RZ, 0xc0, !PT ;  /* 0xffff000004047812 */ /* 0x000fe200078ec0ff */
[C---:B------:R-:W-:Y:S01]  /*fee0*/  IMAD.U32 R43, R5.reuse, 0x10000, RZ ;  /* 0x00010000052b7824 */ /* 0x040fe200078e00ff */
[----:B------:R-:W-:Y:S01]  /*fef0*/  LOP3.LUT R5, R5, 0xffff0000, RZ, 0xc0, !PT ;  /* 0xffff000005057812 */ /* 0x000fe200078ec0ff */
[-C--:B------:R-:W-:Y:S01]  /*ff00*/  FFMA.FTZ R51, R50, R42.reuse, -R51 ;  /* 0x0000002a32337223 */ /* 0x080fe20000010833 */
[----:B------:R-:W-:Y:S01]  /*ff10*/  FFMA.FTZ R53, R52, R42, R53 ;  /* 0x0000002a34357223 */ /* 0x000fe20000010035 */
[-C--:B------:R-:W-:Y:S01]  /*ff20*/  FFMA.FTZ R8, R32, R4.reuse, -R55 ;  /* 0x0000000420087223 */ /* 0x080fe20000010837 */
[----:B------:R-:W-:Y:S01]  /*ff30*/  FFMA.FTZ R32, R54, R4, R57 ;  /* 0x0000000436207223 */ /* 0x000fe20000010039 */
[----:B------:R-:W-:Y:S01]  /*ff40*/  FMUL.FTZ R42, R59, R47 ;  /* 0x0000002f3b2a7220 */ /* 0x000fe20000410000 */
[C---:B------:R-:W-:Y:S01]  /*ff50*/  IMAD.U32 R4, R34.reuse, 0x10000, RZ ;  /* 0x0001000022047824 */ /* 0x040fe200078e00ff */
[----:B------:R-:W-:Y:S01]  /*ff60*/  LOP3.LUT R34, R34, 0xffff0000, RZ, 0xc0, !PT ;  /* 0xffff000022227812 */ /* 0x000fe200078ec0ff */
[----:B------:R-:W-:-:S02]  /*ff70*/  IMAD.U32 R44, R6, 0x10000, RZ ;  /* 0x00010000062c7824 */ /* 0x000fc400078e00ff */
[-C--:B------:R-:W-:Y:S01]  /*ff80*/  FFMA.FTZ R36, R59, R43.reuse, -R36 ;  /* 0x0000002b3b247223 */ /* 0x080fe20000010824 */
[----:B------:R-:W-:Y:S01]  /*ff90*/  FFMA.FTZ R42, R61, R43, R42 ;  /* 0x0000002b3d2a7223 */ /* 0x000fe2000001002a */
[----:B------:R-:W-:Y:S01]  /*ffa0*/  LOP3.LUT R6, R6, 0xffff0000, RZ, 0xc0, !PT ;  /* 0xffff000006067812 */ /* 0x000fe200078ec0ff */
[----:B------:R-:W-:Y:S01]  /*ffb0*/  FMUL.FTZ R43, R46, R48 ;  /* 0x000000302e2b7220 */ /* 0x000fe20000410000 */
[----:B------:R-:W-:Y:S02]  /*ffc0*/  IMAD.U32 R61, R39, 0x10000, RZ ;  /* 0x00010000273d7824 */ /* 0x000fe400078e00ff */
[-C--:B------:R-:W-:Y:S01]  /*ffd0*/  FMUL.FTZ R55, R38, R10.reuse ;  /* 0x0000000a26377220 */ /* 0x080fe20000410000 */
[----:B------:R-:W-:Y:S01]  /*ffe0*/  FMUL.FTZ R57, R34, R10 ;  /* 0x0000000a22397220 */ /* 0x000fe20000410000 */
[----:B------:R-:W-:Y:S02]  /*fff0*/  IMAD.U32 R59, R35, 0x10000, RZ ;  /* 0x00010000233b7824 */ /* 0x000fe400078e00ff */
[C---:B------:R-:W-:Y:S01]  /*10000*/  FMUL.FTZ R47, R4.reuse, R48 ;  /* 0x00000030042f7220 */ /* 0x040fe20000410000 */
[----:B------:R-:W-:Y:S01]  /*10010*/  FFMA.FTZ R43, R4, R44, -R43 ;  /* 0x0000002c042b7223 */ /* 0x000fe2000001082b */
[----:B------:R-:W-:-:S02]  /*10020*/  IMAD.U32 R45, R7, 0x10000, RZ ;  /* 0x00010000072d7824 */ /* 0x000fc400078e00ff */
[-C--:B------:R-:W-:Y:S01]  /*10030*/  FMUL.FTZ R4, R61, R49.reuse ;  /* 0x000000313d047220 */ /* 0x080fe20000410000 */
[-C--:B------:R-:W-:Y:S01]  /*10040*/  FFMA.FTZ R34, R34, R6.reuse, -R55 ;  /* 0x0000000622227223 */ /* 0x080fe20000010837 */
[----:B------:R-:W-:Y:S01]  /*10050*/  FFMA.FTZ R57, R38, R6, R57 ;  /* 0x0000000626397223 */ /* 0x000fe20000010039 */
[----:B------:R-:W-:Y:S01]  /*10060*/  FMUL.FTZ R6, R59, R49 ;  /* 0x000000313b067220 */ /* 0x000fe20000410000 */
[----:B------:R-:W-:Y:S01]  /*10070*/  LOP3.LUT R39, R39, 0xffff0000, RZ, 0xc0, !PT ;  /* 0xffff000027277812 */ /* 0x000fe200078ec0ff */
[-C--:B------:R-:W-:Y:S01]  /*10080*/  FFMA.FTZ R38, R59, R45.reuse, -R4 ;  /* 0x0000002d3b267223 */ /* 0x080fe20000010804 */
[----:B------:R-:W-:Y:S01]  /*10090*/  LOP3.LUT R35, R35, 0xffff0000, RZ, 0xc0, !PT ;  /* 0xffff000023237812 */ /* 0x000fe200078ec0ff */
[----:B------:R-:W-:Y:S01]  /*100a0*/  FFMA.FTZ R10, R46, R44, R47 ;  /* 0x0000002c2e0a7223 */ /* 0x000fe2000001002f */
[----:B------:R-:W-:Y:S01]  /*100b0*/  LOP3.LUT R7, R7, 0xffff0000, RZ, 0xc0, !PT ;  /* 0xffff000007077812 */ /* 0x000fe200078ec0ff */
[----:B------:R-:W-:Y:S01]  /*100c0*/  FFMA.FTZ R45, R61, R45, R6 ;  /* 0x0000002d3d2d7223 */ /* 0x000fe20000010006 */
[-C--:B------:R-:W-:Y:S01]  /*100d0*/  FMUL.FTZ R4, R37, R9.reuse ;  /* 0x0000000925047220 */ /* 0x080fe20000410000 */
[----:B------:R-:W-:Y:S01]  /*100e0*/  FMUL.FTZ R6, R33, R9 ;  /* 0x0000000921067220 */ /* 0x000fe20000410000 */
[-C--:B------:R-:W-:Y:S01]  /*100f0*/  FMUL.FTZ R44, R39, R11.reuse ;  /* 0x0000000b272c7220 */ /* 0x080fe20000410000 */
[----:B------:R-:W-:Y:S01]  /*10100*/  FMUL.FTZ R46, R35, R11 ;  /* 0x0000000b232e7220 */ /* 0x000fe20000410000 */
[-C--:B------:R-:W-:Y:S01]  /*10110*/  FFMA.FTZ R9, R33, R5.reuse, -R4 ;  /* 0x0000000521097223 */ /* 0x080fe20000010804 */
[----:B------:R-:W-:Y:S01]  /*10120*/  FFMA.FTZ R11, R37, R5, R6 ;  /* 0x00000005250b7223 */ /* 0x000fe20000010006 */
[-C--:B------:R-:W-:Y:S01]  /*10130*/  FFMA.FTZ R33, R35, R7.reuse, -R44 ;  /* 0x0000000723217223 */ /* 0x080fe2000001082c */
[----:B------:R-:W-:Y:S01]  /*10140*/  FFMA.FTZ R46, R39, R7, R46 ;  /* 0x00000007272e7223 */ /* 0x000fe2000001002e */
[----:B------:R-:W-:-:S02]  /*10150*/  F2FP.BF16.F32.PACK_AB R6, R34, R43 ;  /* 0x0000002b2206723e */ /* 0x000fc400000010ff */
[----:B------:R-:W-:Y:S02]  /*10160*/  F2FP.BF16.F32.PACK_AB R5, R9, R36 ;  /* 0x000000240905723e */ /* 0x000fe400000010ff */
[----:B------:R-:W-:Y:S02]  /*10170*/  F2FP.BF16.F32.PACK_AB R4, R8, R51 ;  /* 0x000000330804723e */ /* 0x000fe400000010ff */
[----:B------:R-:W-:Y:S02]  /*10180*/  F2FP.BF16.F32.PACK_AB R9, R11, R42 ;  /* 0x0000002a0b09723e */ /* 0x000fe400000010ff */
[----:B------:R-:W-:Y:S02]  /*10190*/  F2FP.BF16.F32.PACK_AB R7, R33, R38 ;  /* 0x000000262107723e */ /* 0x000fe400000010ff */
[----:B------:R-:W-:Y:S02]  /*101a0*/  F2FP.BF16.F32.PACK_AB R10, R57, R10 ;  /* 0x0000000a390a723e */ /* 0x000fe400000010ff */
[----:B------:R-:W-:Y:S01]  /*101b0*/  F2FP.BF16.F32.PACK_AB R8, R32, R53 ;  /* 0x000000352008723e */ /* 0x000fe200000010ff */
[----:B------:R0:W-:Y:S01]  /*101c0*/  STS.128 [R58], R4 ;  /* 0x000000043a007388 */ /* 0x0001e20000000c00 */
[----:B------:R-:W-:-:S05]  /*101d0*/  F2FP.BF16.F32.PACK_AB R11, R46, R45 ;  /* 0x0000002d2e0b723e */ /* 0x000fca00000010ff */
[----:B------:R0:W-:Y:S02]  /*101e0*/  STS.128 [R41+0x15400], R8 ;  /* 0x0154000829007388 */ /* 0x0001e40000000c00 */
.L_x_785:
[----:B------:R-:W-:Y:S05]  /*101f0*/  BSYNC B1 ;  /* 0x0000000000017941 */ /* 0x000fea0003800000 */
.L_x_784:
[----:B------:R-:W-:Y:S04]  /*10200*/  BSSY B1, `(.L_x_786) ;  /* 0x0000059000017945 */ /* 0x000fe80003800000 */
[----:B------:R-:W-:Y:S05]  /*10210*/  @P1 BRA `(.L_x_787) ;  /* 0x00000004005c1947 */ /* 0x000fea0003800000 */
[----:B------:R-:W2:Y:S01]  /*10220*/  LDL R50, [R1+0x78] ;  /* 0x0000780001327983 */ /* 0x000ea20000100800 */
[----:B0-----:R-:W-:Y:S01]  /*10230*/  LEA.HI R4, R40, R234, RZ, 0x1d ;  /* 0x000000ea28047211 */ /* 0x001fe200078fe8ff */
[C---:B------:R-:W-:Y:S01]  /*10240*/  IMAD.U32 R45, R28.reuse, 0x10000, RZ ;  /* 0x000100001c2d7824 */ /* 0x040fe200078e00ff */
[----:B------:R-:W-:Y:S01]  /*10250*/  LOP3.LUT R46, R28, 0xffff0000, RZ, 0xc0, !PT ;  /* 0xffff00001c2e7812 */ /* 0x000fe200078ec0ff */
[----:B------:R-:W-:Y:S01]  /*10260*/  IMAD.U32 R43, R24, 0x10000, RZ ;  /* 0x00010000182b7824 */ /* 0x000fe200078e00ff */
[----:B------:R-:W-:Y:S01]  /*10270*/  SHF.R.S32.HI R7, RZ, 0x1f, R4 ;  /* 0x0000001fff077819 */ /* 0x000fe20000011404 */
[----:B------:R-:W-:Y:S01]  /*10280*/  IMAD.SHL.U32 R5, R4, 0x8, RZ ;  /* 0x0000000804057824 */ /* 0x000fe200078e00ff */
[----:B------:R-:W-:Y:S01]  /*10290*/  LOP3.LUT R24, R24, 0xffff0000, RZ, 0xc0, !PT ;  /* 0xffff000018187812 */ /* 0x000fe200078ec0ff */
[----:B------:R-:W-:Y:S01]  /*102a0*/  IMAD.U32 R48, R29, 0x10000, RZ ;  /* 0x000100001d307824 */ /* 0x000fe200078e00ff */
[----:B------:R-:W-:Y:S01]  /*102b0*/  LEA.HI R7, R7, R4, RZ, 0x3 ;  /* 0x0000000407077211 */ /* 0x000fe200078f18ff */
[----:B------:R-:W-:Y:S01]  /*102c0*/  IMAD.U32 R44, R25, 0x10000, RZ ;  /* 0x00010000192c7824 */ /* 0x000fe200078e00ff */
[----:B------:R-:W-:Y:S01]  /*102d0*/  LOP3.LUT R4, R206, 0x38, R5, 0xf8, !PT ;  /* 0x00000038ce047812 */ /* 0x000fe200078ef805 */
[C---:B------:R-:W-:Y:S01]  /*102e0*/  IMAD.U32 R49, R30.reuse, 0x10000, RZ ;  /* 0x000100001e317824 */ /* 0x040fe200078e00ff */
[----:B------:R-:W-:Y:S01]  /*102f0*/  LOP3.LUT R30, R30, 0xffff0000, RZ, 0xc0, !PT ;  /* 0xffff00001e1e7812 */ /* 0x000fe200078ec0ff */
[----:B------:R-:W-:Y:S01]  /*10300*/  IMAD.SHL.U32 R7, R7, 0x400, RZ ;  /* 0x0000040007077824 */ /* 0x000fe200078e00ff */
[----:B------:R-:W-:Y:S01]  /*10310*/  LOP3.LUT R5, R4, R56, RZ, 0x3c, !PT ;  /* 0x0000003804057212 */ /* 0x000fe200078e3cff */
[C---:B------:R-:W-:Y:S01]  /*10320*/  IMAD.U32 R47, R26.reuse, 0x10000, RZ ;  /* 0x000100001a2f7824 */ /* 0x040fe200078e00ff */
[----:B------:R-:W-:-:S02]  /*10330*/  LOP3.LUT R26, R26, 0xffff0000, RZ, 0xc0, !PT ;  /* 0xffff00001a1a7812 */ /* 0x000fc400078ec0ff */
[----:B------:R-:W-:Y:S02]  /*10340*/  LOP3.LUT R7, R7, 0x7fffe000, RZ, 0xc0, !PT ;  /* 0x7fffe00007077812 */ /* 0x000fe400078ec0ff */
[----:B------:R-:W-:Y:S02]  /*10350*/  LOP3.LUT R29, R29, 0xffff0000, RZ, 0xc0, !PT ;  /* 0xffff00001d1d7812 */ /* 0x000fe400078ec0ff */
[----:B------:R-:W-:Y:S02]  /*10360*/  IADD3 R9, R5, R7, R216 ;  /* 0x0000000705097210 */ /* 0x000fe40007ffe0d8 */
[----:B------:R-:W-:-:S03]  /*10370*/  LOP3.LUT R25, R25, 0xffff0000, RZ, 0xc0, !PT ;  /* 0xffff000019197812 */ /* 0x000fc600078ec0ff */
        /* <DEDUP_REMOVED lines=9> */
[C---:B------:R-:W-:Y:S01]  /*10410*/  IMAD.U32 R39, R10.reuse, 0x10000, RZ ;  /* 0x000100000a277824 */ /* 0x040fe200078e00ff */
[----:B------:R-:W-:Y:S01]  /*10420*/  LOP3.LUT R10, R10, 0xffff0000, RZ, 0xc0, !PT ;  /* 0xffff00000a0a7812 */ /* 0x000fe200078ec0ff */
[C---:B------:R-:W-:Y:S01]  /*10430*/  IMAD.U32 R41, R11.reuse, 0x10000, RZ ;  /* 0x000100000b297824 */ /* 0x040fe200078e00ff */
        /* <DEDUP_REMOVED lines=8> */
[C---:B------:R-:W-:Y:S01]  /*104c0*/  FMUL.FTZ R33, R24.reuse, R8 ;  /* 0x0000000818217220 */ /* 0x040fe20000410000 */
[----:B------:R-:W-:Y:S01]  /*104d0*/  FFMA.FTZ R37, R24, R4, -R37 ;  /* 0x0000000418257223 */ /* 0x000fe20000010825 */
[-C--:B------:R-:W-:Y:S01]  /*104e0*/  FMUL.FTZ R43, R48, R38.reuse ;  /* 0x00000026302b7220 */ /* 0x080fe20000410000 */
[----:B------:R-:W-:Y:S01]  /*104f0*/  FMUL.FTZ R45, R44, R38 ;  /* 0x000000262c2d7220 */ /* 0x000fe20000410000 */
[----:B------:R-:W-:Y:S01]  /*10500*/  FFMA.FTZ R33, R46, R4, R33 ;  /* 0x000000042e217223 */ /* 0x000fe20000010021 */
[----:B------:R-:W-:-:S02]  /*10510*/  IMAD.U32 R35, R6, 0x10000, RZ ;  /* 0x0001000006237824 */ /* 0x000fc400078e00ff */
[-C--:B------:R-:W-:Y:S01]  /*10520*/  FMUL.FTZ R4, R49, R39.reuse ;  /* 0x0000002731047220 */ /* 0x080fe20000410000 */
[-C--:B------:R-:W-:Y:S01]  /*10530*/  FFMA.FTZ R43, R44, R34.reuse, -R43 ;  /* 0x000000222c2b7223 */ /* 0x080fe2000001082b */
[----:B------:R-:W-:Y:S01]  /*10540*/  FFMA.FTZ R45, R48, R34, R45 ;  /* 0x00000022302d7223 */ /* 0x000fe2000001002d */
[C---:B------:R-:W-:Y:S01]  /*10550*/  FMUL.FTZ R24, R47.reuse, R39 ;  /* 0x000000272f187220 */ /* 0x040fe20000410000 */
[-C--:B------:R-:W-:Y:S01]  /*10560*/  FFMA.FTZ R8, R47, R35.reuse, -R4 ;  /* 0x000000232f087223 */ /* 0x080fe20000010804 */
[----:B------:R-:W-:Y:S02]  /*10570*/  IMAD.U32 R34, R31, 0x10000, RZ ;  /* 0x000100001f227824 */ /* 0x000fe400078e00ff */
[-C--:B------:R-:W-:Y:S01]  /*10580*/  FMUL.FTZ R39, R30, R10.reuse ;  /* 0x0000000a1e277220 */ /* 0x080fe20000410000 */
[----:B------:R-:W-:Y:S02]  /*10590*/  IMAD.U32 R4, R27, 0x10000, RZ ;  /* 0x000100001b047824 */ /* 0x000fe400078e00ff */
[----:B------:R-:W-:Y:S01]  /*105a0*/  FMUL.FTZ R47, R26, R10 ;  /* 0x0000000a1a2f7220 */ /* 0x000fe20000410000 */
[----:B------:R-:W-:Y:S01]  /*105b0*/  LOP3.LUT R6, R6, 0xffff0000, RZ, 0xc0, !PT ;  /* 0xffff000006067812 */ /* 0x000fe200078ec0ff */
[----:B------:R-:W-:Y:S01]  /*105c0*/  FFMA.FTZ R10, R49, R35, R24 ;  /* 0x00000023310a7223 */ /* 0x000fe20000010018 */
[----:B------:R-:W-:-:S02]  /*105d0*/  IMAD.U32 R36, R7, 0x10000, RZ ;  /* 0x0001000007247824 */ /* 0x000fc400078e00ff */
[-C--:B------:R-:W-:Y:S01]  /*105e0*/  FMUL.FTZ R35, R34, R41.reuse ;  /* 0x0000002922237220 */ /* 0x080fe20000410000 */
[----:B------:R-:W-:Y:S01]  /*105f0*/  LOP3.LUT R31, R31, 0xffff0000, RZ, 0xc0, !PT ;  /* 0xffff00001f1f7812 */ /* 0x000fe200078ec0ff */
[----:B------:R-:W-:Y:S01]  /*10600*/  FMUL.FTZ R41, R4, R41 ;  /* 0x0000002904297220 */ /* 0x000fe20000410000 */
[----:B------:R-:W-:Y:S01]  /*10610*/  LOP3.LUT R27, R27, 0xffff0000, RZ, 0xc0, !PT ;  /* 0xffff00001b1b7812 */ /* 0x000fe200078ec0ff */
[----:B------:R-:W-:Y:S01]  /*10620*/  FFMA.FTZ R47, R30, R6, R47 ;  /* 0x000000061e2f7223 */ /* 0x000fe2000001002f */
[----:B------:R-:W-:Y:S01]  /*10630*/  LOP3.LUT R7, R7, 0xffff0000, RZ, 0xc0, !PT ;  /* 0xffff000007077812 */ /* 0x000fe200078ec0ff */
[----:B------:R-:W-:Y:S01]  /*10640*/  FFMA.FTZ R35, R4, R36, -R35 ;  /* 0x0000002404237223 */ /* 0x000fe20000010823 */
[----:B------:R-:W-:Y:S01]  /*10650*/  FFMA.FTZ R39, R26, R6, -R39 ;  /* 0x000000061a277223 */ /* 0x000fe20000010827 */
[----:B------:R-:W-:Y:S01]  /*10660*/  FFMA.FTZ R41, R34, R36, R41 ;  /* 0x0000002422297223 */ /* 0x000fe20000010029 */
[----:B------:R-:W-:Y:S01]  /*10670*/  FMUL.FTZ R4, R29, R9 ;  /* 0x000000091d047220 */ /* 0x000fe20000410000 */
        /* <DEDUP_REMOVED lines=17> */
.L_x_787:
[----:B------:R-:W-:Y:S05]  /*10790*/  BSYNC B1 ;  /* 0x0000000000017941 */ /* 0x000fea0003800000 */
.L_x_786:
[----:B------:R-:W-:Y:S05]  /*107a0*/  @P2 BRA `(.L_x_762) ;  /* 0x00000004005c2947 */ /* 0x000fea0003800000 */
[----:B0-----:R-:W2:Y:S01]  /*107b0*/  LDL R41, [R1+0x74] ;  /* 0x0000740001297983 */ /* 0x001ea20000100800 */
[----:B------:R-:W-:Y:S01]  /*107c0*/  LEA.HI R40, R40, R235, RZ, 0x1d ;  /* 0x000000eb28287211 */ /* 0x000fe200078fe8ff */
[C---:B------:R-:W-:Y:S01]  /*107d0*/  IMAD.U32 R35, R14.reuse, 0x10000, RZ ;  /* 0x000100000e237824 */ /* 0x040fe200078e00ff */
[----:B------:R-:W-:Y:S01]  /*107e0*/  LOP3.LUT R38, R14, 0xffff0000, RZ, 0xc0, !PT ;  /* 0xffff00000e267812 */ /* 0x000fe200078ec0ff */
[----:B------:R-:W-:Y:S01]  /*107f0*/  IMAD.U32 R33, R0, 0x10000, RZ ;  /* 0x0001000000217824 */ /* 0x000fe200078e00ff */
[----:B-1----:R-:W-:Y:S01]  /*10800*/  SHF.R.S32.HI R7, RZ, 0x1f, R40 ;  /* 0x0000001fff077819 */ /* 0x002fe20000011428 */
        /* <DEDUP_REMOVED lines=40> */
[----:B------:R-:W-:-:S02]  /*10a90*/  IMAD.U32 R27, R6, 0x10000, RZ ;  /* 0x00010000061b7824 */ /* 0x000fc400078e00ff */
[-C--:B------:R-:W-:Y:S01]  /*10aa0*/  FMUL.FTZ R0, R39, R31.reuse ;  /* 0x0000001f27007220 */ /* 0x080fe20000410000 */
[----:B------:R-:W-:Y:S01]  /*10ab0*/  FFMA.FTZ R25, R38, R4, R25 ;  /* 0x0000000426197223 */ /* 0x000fe20000010019 */
        /* <DEDUP_REMOVED lines=15> */
[-C--:B------:R-:W-:Y:S01]  /*10bb0*/  FFMA.FTZ R31, R12, R6.reuse, -R31 ;  /* 0x000000060c1f7223 */ /* 0x080fe2000001081f */
[----:B------:R-:W-:Y:S01]  /*10bc0*/  LOP3.LUT R7, R7, 0xffff0000, RZ, 0xc0, !PT ;  /* 0xffff000007077812 */ /* 0x000fe200078ec0ff */
[----:B------:R-:W-:Y:S01]  /*10bd0*/  FFMA.FTZ R37, R20, R6, R37 ;  /* 0x0000000614257223 */ /* 0x000fe20000010025 */
[-C--:B------:R-:W-:Y:S01]  /*10be0*/  FFMA.FTZ R27, R0, R28.reuse, -R27 ;  /* 0x0000001c001b7223 */ /* 0x080fe2000001081b */
        /* <DEDUP_REMOVED lines=19> */
.L_x_762:
[----:B------:R-:W-:Y:S05]  /*10d20*/  BSYNC B0 ;  /* 0x0000000000007941 */ /* 0x000fea0003800000 */
.L_x_743:
[----:B------:R-:W-:Y:S01]  /*10d30*/  @!PT LDS RZ, [RZ] ;  /* 0x00000000fffff984 */ /* 0x000fe20000000800 */
[----:B------:R-:W-:Y:S01]  /*10d40*/  @!PT LDS RZ, [RZ] ;  /* 0x00000000fffff984 */ /* 0x000fe20000000800 */
[----:B------:R-:W-:Y:S01]  /*10d50*/  @!PT LDS RZ, [RZ] ;  /* 0x00000000fffff984 */ /* 0x000fe20000000800 */
[----:B------:R-:W-:Y:S01]  /*10d60*/  @!PT LDS RZ, [RZ] ;  /* 0x00000000fffff984 */ /* 0x000fe20000000800 */
[----:B------:R5:W-:Y:S06]  /*10d70*/  MEMBAR.ALL.CTA ;  /* 0x0000000000007992 */ /* 0x000bec0000008000 */
[----:B-----5:R-:W5:Y:S01]  /*10d80*/  FENCE.VIEW.ASYNC.S ;  /* 0x00000000000073c6 */ /* 0x020f620000000000 */
[----:B------:R-:W-:Y:S05]  /*10d90*/  WARPSYNC.ALL ;  /* 0x0000000000007948 */ /* 0x000fea0003800000 */
[----:B-----5:R-:W-:Y:S06]  /*10da0*/  BAR.SYNC.DEFER_BLOCKING 0xd, 0x100 ;  /* 0x0344000000007b1d */ /* 0x020fec0000010000 */
.L_x_741:
[----:B------:R-:W5:Y:S02]  /*10db0*/  LDL R0, [R1+0x1c] ;  /* 0x00001c0001007983 */ /* 0x000f640000100800 */
[----:B-----5:R-:W-:-:S13]  /*10dc0*/  R2UR UR4, R0 ;  /* 0x00000000000472ca */ /* 0x020fda00000e0000 */
[----:B------:R-:W-:-:S05]  /*10dd0*/  IMAD.U32 R0, RZ, RZ, UR4 ;  /* 0x00000004ff007e24 */ /* 0x000fca000f8e00ff */
[----:B------:R-:W-:-:S13]  /*10de0*/  ISETP.NE.AND P0, PT, R0, 0x3, PT ;  /* 0x000000030000780c */ /* 0x000fda0003f05270 */
[----:B------:R-:W-:Y:S05]  /*10df0*/  @!P0 BRA `(.L_x_788) ;  /* 0x0000000000048947 */ /* 0x000fea0003800000 */
[----:B------:R-:W-:Y:S01]  /*10e00*/  BPT.TRAP 0x1 ;  /* 0x000000040000795c */ /* 0x000fe20000300000 */
.L_x_788:
[----:B01----:R-:W-:Y:S01]  /*10e10*/  IMAD R3, R215, 0x8, R16 ;  /* 0x00000008d7037824 */ /* 0x003fe200078e0210 */
[----:B------:R-:W-:-:S04]  /*10e20*/  SHF.L.U32 R0, R217, 0x1f, RZ ;  /* 0x0000001fd9007819 */ /* 0x000fc800000006ff */
[----:B------:R0:W1:Y:S01]  /*10e30*/  SYNCS.PHASECHK.TRANS64.TRYWAIT P2, [R3+URZ+0x36830], R0 ;  /* 0x03683000030075a7 */ /* 0x000062000804017f */
[----:B------:R-:W-:Y:S05]  /*10e40*/  @!P0 BRA `(.L_x_789) ;  /* 0x0000000000048947 */ /* 0x000fea0003800000 */
[----:B------:R-:W-:Y:S01]  /*10e50*/  BPT.TRAP 0x1 ;  /* 0x000000040000795c */ /* 0x000fe20000300000 */
.L_x_789:
[----:B--234-:R-:W2:Y:S01]  /*10e60*/  S2R R4, SR_TID.X ;  /* 0x0000000000047919 */ /* 0x01cea20000002100 */
[----:B------:R-:W-:Y:S01]  /*10e70*/  IMAD.MOV.U32 R119, RZ, RZ, RZ ;  /* 0x000000ffff777224 */ /* 0x000fe200078e00ff */
[----:B--2---:R-:W-:-:S04]  /*10e80*/  LOP3.LUT R4, R4, 0x7f, RZ, 0xc0, !PT ;  /* 0x0000007f04047812 */ /* 0x004fc800078ec0ff */
[----:B------:R-:W-:Y:S01]  /*10e90*/  ISETP.NE.AND P1, PT, R4, RZ, PT ;  /* 0x000000ff0400720c */ /* 0x000fe20003f25270 */
[----:B-1----:R-:W-:-:S12]  /*10ea0*/  @P2 BRA `(.L_x_790) ;  /* 0x0000000000082947 */ /* 0x002fd80003800000 */
[----:B------:R-:W1:Y:S02]  /*10eb0*/  SYNCS.PHASECHK.TRANS64.TRYWAIT P2, [R3+URZ+0x36830], R0 ;  /* 0x03683000030075a7 */ /* 0x000e64000804017f */
[----:B-1----:R-:W-:Y:S05]  /*10ec0*/  @!P2 BRA `(.L_x_791) ;  /* 0x0000015800b8a947 */ /* 0x002fea0003800000 */
.L_x_790:
[----:B------:R-:W-:Y:S05]  /*10ed0*/  WARPSYNC.ALL ;  /* 0x0000000000007948 */ /* 0x000fea0003800000 */
[----:B01----:R-:W-:Y:S01]  /*10ee0*/  VIADD R0, R16, 0x21400 ;  /* 0x0002140010007836 */ /* 0x003fe20000000000 */
[----:B------:R-:W-:Y:S01]  /*10ef0*/  R2UR UR20, R2 ;  /* 0x00000000021472ca */ /* 0x000fe200000e0000 */
[----:B------:R-:W-:Y:S01]  /*10f00*/  IMAD.MOV.U32 R5, RZ, RZ, 0x40000040 ;  /* 0x40000040ff057424 */ /* 0x000fe200078e00ff */
[----:B------:R-:W-:Y:S01]  /*10f10*/  WARPGROUP.ARRIVE ;  /* 0x00000000000079c5 */ /* 0x000fe20000000000 */
[----:B------:R-:W-:Y:S01]  /*10f20*/  UMOV UR5, 0x40000040 ;  /* 0x4000004000057882 */ /* 0x000fe20000000000 */
[----:B------:R-:W-:Y:S01]  /*10f30*/  SHF.R.U32.HI R0, RZ, 0x4, R0 ;  /* 0x00000004ff007819 */ /* 0x000fe20000011600 */
[----:B------:R-:W-:Y:S01]  /*10f40*/  IMAD.MOV.U32 R11, RZ, RZ, 0x40000040 ;  /* 0x40000040ff0b7424 */ /* 0x000fe200078e00ff */
[----:B------:R-:W-:Y:S01]  /*10f50*/  R2UR UR7, R5 ;  /* 0x00000000050772ca */ /* 0x000fe200000e0000 */
[----:B------:R-:W-:Y:S01]  /*10f60*/  UMOV UR23, UR5 ;  /* 0x0000000500177c82 */ /* 0x000fe20008000000 */
[----:B------:R-:W-:Y:S01]  /*10f70*/  LOP3.LUT R0, R0, 0x3fff, RZ, 0xc0, !PT ;  /* 0x00003fff00007812 */ /* 0x000fe200078ec0ff */
[----:B------:R-:W-:Y:S01]  /*10f80*/  IMAD.U32 R21, RZ, RZ, UR5 ;  /* 0x00000005ff157e24 */ /* 0x000fe2000f8e00ff */
[----:B------:R-:W-:Y:S01]  /*10f90*/  UMOV UR9, UR23 ;  /* 0x0000001700097c82 */ /* 0x000fe20008000000 */
[----:B------:R-:W-:Y:S01]  /*10fa0*/  IMAD.MOV.U32 R13, RZ, RZ, 0x40000040 ;  /* 0x40000040ff0d7424 */ /* 0x000fe200078e00ff */
[----:B------:R-:W-:Y:S01]  /*10fb0*/  LOP3.LUT R218, R0, 0x10000, RZ, 0xfc, !PT ;  /* 0x0001000000da7812 */ /* 0x000fe200078efcff */
[----:B------:R-:W-:Y:S01]  /*10fc0*/  ULOP3.LUT UR20, UR20, 0x10000, URZ, 0xfc, !UPT ;  /* 0x0001000014147892 */ /* 0x000fe2000f8efc3f */
[----:B------:R-:W-:Y:S01]  /*10fd0*/  IMAD.MOV.U32 R15, RZ, RZ, 0x40000040 ;  /* 0x40000040ff0f7424 */ /* 0x000fe200078e00ff */
[----:B------:R-:W-:Y:S01]  /*10fe0*/  UMOV UR13, UR23 ;  /* 0x00000017000d7c82 */ /* 0x000fe20008000000 */
[----:B------:R-:W-:Y:S01]  /*10ff0*/  R2UR UR15, R13 ;  /* 0x000000000d0f72ca */ /* 0x000fe200000e0000 */
[----:B------:R-:W-:Y:S01]  /*11000*/  IMAD R4, R215, 0xa80, R218 ;  /* 0x00000a80d7047824 */ /* 0x000fe200078e02da */
[----:B------:R-:W-:Y:S01]  /*11010*/  UMOV UR17, UR23 ;  /* 0x0000001700117c82 */ /* 0x000fe20008000000 */
[----:B------:R-:W-:Y:S01]  /*11020*/  IMAD.MOV.U32 R13, RZ, RZ, 0x40000040 ;  /* 0x40000040ff0d7424 */ /* 0x000fe200078e00ff */
[----:B------:R-:W-:Y:S01]  /*11030*/  UMOV UR4, UR20 ;  /* 0x0000001400047c82 */ /* 0x000fe20008000000 */
[C---:B------:R-:W-:Y:S01]  /*11040*/  VIADD R10, R4.reuse, 0x80 ;  /* 0x00000080040a7836 */ /* 0x040fe20000000000 */
[C---:B------:R-:W-:Y:S01]  /*11050*/  R2UR UR6, R4.reuse ;  /* 0x00000000040672ca */ /* 0x040fe200000e0000 */
[----:B------:R-:W-:Y:S01]  /*11060*/  UMOV UR22, UR4 ;  /* 0x0000000400167c82 */ /* 0x000fe20008000000 */
[----:B------:R-:W-:Y:S01]  /*11070*/  IMAD.U32 R20, RZ, RZ, UR4 ;  /* 0x00000004ff147e24 */ /* 0x000fe2000f8e00ff */
[----:B------:R-:W-:Y:S01]  /*11080*/  UMOV UR8, UR22 ;  /* 0x0000001600087c82 */ /* 0x000fe20008000000 */
[C---:B------:R-:W-:Y:S01]  /*11090*/  VIADD R12, R4.reuse, 0x180 ;  /* 0x00000180040c7836 */ /* 0x040fe20000000000 */
[----:B------:R-:W-:Y:S01]  /*110a0*/  UMOV UR12, UR22 ;  /* 0x00000016000c7c82 */ /* 0x000fe20008000000 */
[----:B------:R-:W-:Y:S01]  /*110b0*/  UMOV UR16, UR22 ;  /* 0x0000001600107c82 */ /* 0x000fe20008000000 */
[----:B------:R-:W-:Y:S01]  /*110c0*/  VIADD R14, R4, 0x280 ;  /* 0x00000280040e7836 */ /* 0x000fe20000000000 */
[----:B------:R-:W-:Y:S01]  /*110d0*/  R2UR UR27, R13 ;  /* 0x000000000d1b72ca */ /* 0x000fe200000e0000 */
[----:B------:R-:W-:Y:S01]  /*110e0*/  UMOV UR25, 0x40000040 ;  /* 0x4000004000197882 */ /* 0x000fe20000000000 */
[----:B------:R-:W-:Y:S01]  /*110f0*/  R2UR UR14, R12 ;  /* 0x000000000c0e72ca */ /* 0x000fe200000e0000 */
[----:B------:R-:W-:Y:S01]  /*11100*/  VIADD R12, R4, 0x2 ;  /* 0x00000002040c7836 */ /* 0x000fe20000000000 */
[----:B------:R0:W-:Y:S01]  /*11110*/  STL.64 [R1], R20 ;  /* 0x0000001401007387 */ /* 0x0001e20000100a00 */
[----:B------:R-:W-:Y:S01]  /*11120*/  HGMMA.64x16x16.F32.BF16 R72, gdesc[UR4], RZ, !UPT, gsb0 ;  /* 0x00200000044879f0 */ /* 0x000fe2000c0018ff */
[----:B------:R-:W-:Y:S01]  /*11130*/  R2UR UR6, R10 ;  /* 0x000000000a0672ca */ /* 0x000fe200000e0000 */
[----:B------:R-:W-:Y:S01]  /*11140*/  UMOV UR4, UR22 ;  /* 0x0000001600047c82 */ /* 0x000fe20008000000 */
[----:B------:R-:W-:Y:S01]  /*11150*/  R2UR UR7, R11 ;  /* 0x000000000b0772ca */ /* 0x000fe200000e0000 */
[----:B------:R-:W-:Y:S01]  /*11160*/  UMOV UR5, UR23 ;  /* 0x0000001700057c82 */ /* 0x000fe20008000000 */
[----:B------:R-:W-:Y:S01]  /*11170*/  VIADD R10, R4, 0x100 ;  /* 0x00000100040a7836 */ /* 0x000fe20000000000 */
[----:B------:R-:W-:Y:S01]  /*11180*/  R2UR UR26, R12 ;  /* 0x000000000c1a72ca */ /* 0x000fe200000e0000 */
[----:B------:R-:W-:Y:S01]  /*11190*/  IMAD.MOV.U32 R11, RZ, RZ, 0x40000040 ;  /* 0x40000040ff0b7424 */ /* 0x000fe200078e00ff */
[----:B------:R-:W-:Y:S01]  /*111a0*/  P2R R8, PR, RZ, 0x2 ;  /* 0x00000002ff087803 */ /* 0x000fe20000000000 */
[----:B------:R-:W-:Y:S01]  /*111b0*/  VIADD R12, R4, 0x182 ;  /* 0x00000182040c7836 */ /* 0x000fe20000000000 */
[----:B------:R-:W-:Y:S01]  /*111c0*/  R2UR UR10, R10 ;  /* 0x000000000a0a72ca */ /* 0x000fe200000e0000 */
[----:B------:R-:W-:Y:S01]  /*111d0*/  VIADD R10, R4, 0x200 ;  /* 0x00000200040a7836 */ /* 0x000fe20000000000 */
[----:B------:R-:W-:Y:S01]  /*111e0*/  R2UR UR11, R11 ;  /* 0x000000000b0b72ca */ /* 0x000fe200000e0000 */
[----:B------:R-:W-:Y:S01]  /*111f0*/  IMAD.MOV.U32 R11, RZ, RZ, 0x40000040 ;  /* 0x40000040ff0b7424 */ /* 0x000fe200078e00ff */
[----:B------:R-:W-:Y:S01]  /*11200*/  P2R R6, PR, RZ, 0x1 ;  /* 0x00000001ff067803 */ /* 0x000fe20000000000 */
[----:B------:R-:W-:Y:S01]  /*11210*/  IMAD.MOV.U32 R13, RZ, RZ, 0x40000040 ;  /* 0x40000040ff0d7424 */ /* 0x000fe200078e00ff */
[----:B------:R-:W-:Y:S01]  /*11220*/  R2UR UR18, R10 ;  /* 0x000000000a1272ca */ /* 0x000fe200000e0000 */
[----:B------:R-:W-:Y:S01]  /*11230*/  VIADD R10, R4, 0x300 ;  /* 0x00000300040a7836 */ /* 0x000fe20000000000 */
[----:B------:R-:W-:Y:S01]  /*11240*/  R2UR UR19, R11 ;  /* 0x000000000b1372ca */ /* 0x000fe200000e0000 */
[----:B------:R-:W-:-:S02]  /*11250*/  IMAD.MOV.U32 R11, RZ, RZ, 0x40000040 ;  /* 0x40000040ff0b7424 */ /* 0x000fc400078e00ff */
[----:B0-----:R-:W-:Y:S01]  /*11260*/  IMAD.U32 R21, RZ, RZ, UR25 ;  /* 0x00000019ff157e24 */ /* 0x001fe2000f8e00ff */
[----:B------:R-:W-:Y:S02]  /*11270*/  WARPGROUP.DEPBAR.LE gsb0, 0x0 ;  /* 0x00008000000079c5 */ /* 0x000fe40000010000 */
[----:B------:R-:W-:-:S06]  /*11280*/  WARPGROUP.ARRIVE ;  /* 0x00000000000079c5 */ /* 0x000fcc0000000000 */
[----:B------:R-:W-:Y:S01]  /*11290*/  HGMMA.64x16x16.F32.BF16 R64, gdesc[UR4], RZ, !UPT, gsb0 ;  /* 0x00200000044079f0 */ /* 0x000fe2000c0018ff */
[----:B------:R-:W-:Y:S01]  /*112a0*/  R2UR UR6, R14 ;  /* 0x000000000e0672ca */ /* 0x000fe200000e0000 */
[----:B------:R-:W-:Y:S01]  /*112b0*/  UMOV UR4, UR22 ;  /* 0x0000001600047c82 */ /* 0x000fe20008000000 */
[----:B------:R-:W-:Y:S01]  /*112c0*/  R2UR UR7, R15 ;  /* 0x000000000f0772ca */ /* 0x000fe200000e0000 */
[----:B------:R-:W-:Y:S01]  /*112d0*/  UMOV UR5, UR23 ;  /* 0x0000001700057c82 */ /* 0x000fe20008000000 */
[----:B------:R-:W-:Y:S02]  /*112e0*/  VIADD R14, R4, 0x282 ;  /* 0x00000282040e7836 */ /* 0x000fe40000000000 */
[----:B------:R-:W-:Y:S01]  /*112f0*/  IMAD.MOV.U32 R15, RZ, RZ, 0x40000040 ;  /* 0x40000040ff0f7424 */ /* 0x000fe200078e00ff */
[----:B------:R-:W-:Y:S02]  /*11300*/  WARPGROUP.DEPBAR.LE gsb0, 0x0 ;  /* 0x00008000000079c5 */ /* 0x000fe40000010000 */
[----:B------:R-:W-:-:S06]  /*11310*/  WARPGROUP.ARRIVE ;  /* 0x00000000000079c5 */ /* 0x000fcc0000000000 */
[----:B------:R-:W-:Y:S01]  /*11320*/  HGMMA.64x16x16.F32.BF16 R56, gdesc[UR8], RZ, !UPT, gsb0 ;  /* 0x00200000083879f0 */ /* 0x000fe2000c0018ff */
[----:B------:R-:W-:Y:S01]  /*11330*/  R2UR UR10, R10 ;  /* 0x000000000a0a72ca */ /* 0x000fe200000e0000 */
[----:B------:R-:W-:Y:S01]  /*11340*/  UMOV UR8, UR22 ;  /* 0x0000001600087c82 */ /* 0x000fe20008000000 */
[----:B------:R-:W-:Y:S01]  /*11350*/  R2UR UR11, R11 ;  /* 0x000000000b0b72ca */ /* 0x000fe200000e0000 */
[----:B------:R-:W-:Y:S01]  /*11360*/  UMOV UR9, UR23 ;  /* 0x0000001700097c82 */ /* 0x000fe20008000000 */
[----:B------:R-:W-:Y:S01]  /*11370*/  VIADD R10, R4, 0x82 ;  /* 0x00000082040a7836 */ /* 0x000fe20000000000 */
[----:B------:R-:W-:Y:S01]  /*11380*/  UMOV UR23, UR25 ;  /* 0x0000001900177c82 */ /* 0x000fe20008000000 */
[----:B------:R-:W-:Y:S01]  /*11390*/  IMAD.MOV.U32 R11, RZ, RZ, 0x40000040 ;  /* 0x40000040ff0b7424 */ /* 0x000fe200078e00ff */
[----:B------:R-:W-:Y:S02]  /*113a0*/  WARPGROUP.DEPBAR.LE gsb0, 0x0 ;  /* 0x00008000000079c5 */ /* 0x000fe40000010000 */
[----:B------:R-:W-:-:S06]  /*113b0*/  WARPGROUP.ARRIVE ;  /* 0x00000000000079c5 */ /* 0x000fcc0000000000 */
[----:B------:R-:W-:Y:S01]  /*113c0*/  HGMMA.64x16x16.F32.BF16 R48, gdesc[UR12], RZ, !UPT, gsb0 ;  /* 0x002000000c3079f0 */ /* 0x000fe2000c0018ff */
[----:B------:R-:W-:Y:S01]  /*113d0*/  UIADD3 UR12, UR20, 0x2, URZ ;  /* 0x00000002140c7890 */ /* 0x000fe2000fffe03f */
[----:B------:R-:W-:-:S06]  /*113e0*/  UMOV UR13, UR23 ;  /* 0x00000017000d7c82 */ /* 0x000fcc0008000000 */
[----:B------:R-:W-:Y:S02]  /*113f0*/  UMOV UR24, UR12 ;  /* 0x0000000c00187c82 */ /* 0x000fe40008000000 */
[----:B------:R-:W-:Y:S01]  /*11400*/  UMOV UR22, UR24 ;  /* 0x0000001800167c82 */ /* 0x000fe20008000000 */
[----:B------:R-:W-:Y:S01]  /*11410*/  IMAD.U32 R20, RZ, RZ, UR24 ;  /* 0x00000018ff147e24 */ /* 0x000fe2000f8e00ff */
[----:B------:R-:W-:-:S04]  /*11420*/  UMOV UR12, UR22 ;  /* 0x00000016000c7c82 */ /* 0x000fc80008000000 */
[----:B------:R0:W-:Y:S01]  /*11430*/  STL.64 [R1+0x48], R20 ;  /* 0x0000481401007387 */ /* 0x0001e20000100a00 */
        /* <DEDUP_REMOVED lines=17> */
[----:B------:R-:W-:-:S03]  /*11550*/  IMAD.MOV.U32 R11, RZ, RZ, 0x40000040 ;  /* 0x40000040ff0b7424 */ /* 0x000fc600078e00ff */
[----:B------:R-:W-:Y:S01]  /*11560*/  R2UR UR14, R10 ;  /* 0x000000000a0e72ca */ /* 0x000fe200000e0000 */
[----:B------:R-:W-:Y:S01]  /*11570*/  VIADD R10, R4, 0x202 ;  /* 0x00000202040a7836 */ /* 0x000fe20000000000 */
[----:B------:R-:W-:Y:S01]  /*11580*/  R2UR UR15, R11 ;  /* 0x000000000b0f72ca */ /* 0x000fe200000e0000 */
        /* <DEDUP_REMOVED lines=12> */
[----:B------:R-:W-:Y:S01]  /*11650*/  HGMMA.64x16x16.F32.BF16 R72, gdesc[UR24], R72, gsb0 ;  /* 0x00200000184879f0 */ /* 0x000fe20008001848 */
[----:B------:R-:W-:Y:S01]  /*11660*/  R2UR UR26, R12 ;  /* 0x000000000c1a72ca */ /* 0x000fe200000e0000 */
[----:B------:R-:W-:Y:S01]  /*11670*/  UMOV UR25, 0x40000040 ;  /* 0x4000004000197882 */ /* 0x000fe20000000000 */
[----:B------:R-:W-:Y:S01]  /*11680*/  R2UR UR27, R13 ;  /* 0x000000000d1b72ca */ /* 0x000fe200000e0000 */
[----:B------:R-:W-:Y:S02]  /*11690*/  VIADD R12, R4, 0x184 ;  /* 0x00000184040c7836 */ /* 0x000fe40000000000 */
[----:B------:R-:W-:Y:S02]  /*116a0*/  IMAD.MOV.U32 R13, RZ, RZ, 0x40000040 ;  /* 0x40000040ff0d7424 */ /* 0x000fe400078e00ff */
[----:B0-----:R-:W-:Y:S01]  /*116b0*/  IMAD.U32 R21, RZ, RZ, UR25 ;  /* 0x00000019ff157e24 */ /* 0x001fe2000f8e00ff */
[----:B------:R-:W-:Y:S02]  /*116c0*/  WARPGROUP.DEPBAR.LE gsb0, 0x0 ;  /* 0x00008000000079c5 */ /* 0x000fe40000010000 */
[----:B------:R-:W-:-:S06]  /*116d0*/  WARPGROUP.ARRIVE ;  /* 0x00000000000079c5 */ /* 0x000fcc0000000000 */
[----:B------:R-:W-:Y:S01]  /*116e0*/  HGMMA.64x16x16.F32.BF16 R64, gdesc[UR4], R64, gsb0 ;  /* 0x00200000044079f0 */ /* 0x000fe20008001840 */
        /* <DEDUP_REMOVED lines=18> */
[----:B------:R-:W-:Y:S01]  /*11810*/  HGMMA.64x16x16.F32.BF16 R48, gdesc[UR16], R48, gsb0 ;  /* 0x00200000103079f0 */ /* 0x000fe20008001830 */
[----:B------:R-:W-:Y:S01]  /*11820*/  R2UR UR18, R12 ;  /* 0x000000000c1272ca */ /* 0x000fe200000e0000 */
[----:B------:R-:W-:Y:S01]  /*11830*/  UMOV UR17, UR23 ;  /* 0x0000001700117c82 */ /* 0x000fe20008000000 */
[----:B------:R-:W-:Y:S01]  /*11840*/  R2UR UR19, R13 ;  /* 0x000000000d1372ca */ /* 0x000fe200000e0000 */
[----:B------:R-:W-:Y:S02]  /*11850*/  VIADD R12, R4, 0x6 ;  /* 0x00000006040c7836 */ /* 0x000fe40000000000 */
[----:B------:R-:W-:Y:S01]  /*11860*/  IMAD.MOV.U32 R13, RZ, RZ, 0x40000040 ;  /* 0x40000040ff0d7424 */ /* 0x000fe200078e00ff */
[----:B------:R-:W-:Y:S02]  /*11870*/  WARPGROUP.DEPBAR.LE gsb0, 0x0 ;  /* 0x00008000000079c5 */ /* 0x000fe40000010000 */
[----:B------:R-:W-:-:S06]  /*11880*/  WARPGROUP.ARRIVE ;  /* 0x00000000000079c5 */ /* 0x000fcc0000000000 */
[----:B------:R-:W-:Y:S01]  /*11890*/  HGMMA.64x16x16.F32.BF16 R40, gdesc[UR4], R40, gsb0 ;  /* 0x00200000042879f0 */ /* 0x000fe20008001828 */
[----:B------:R-:W-:Y:S01]  /*118a0*/  UIADD3 UR4, UR20, 0x4, URZ ;  /* 0x0000000414047890 */ /* 0x000fe2000fffe03f */
[----:B------:R-:W-:Y:S01]  /*118b0*/  R2UR UR6, R10 ;  /* 0x000000000a0672ca */ /* 0x000fe200000e0000 */
[----:B------:R-:W-:Y:S01]  /*118c0*/  UMOV UR5, UR23 ;  /* 0x0000001700057c82 */ /* 0x000fe20008000000 */
[----:B------:R-:W-:Y:S01]  /*118d0*/  R2UR UR7, R11 ;  /* 0x000000000b0772ca */ /* 0x000fe200000e0000 */
[----:B------:R-:W-:Y:S02]  /*118e0*/  VIADD R10, R4, 0x104 ;  /* 0x00000104040a7836 */ /* 0x000fe40000000000 */
[----:B------:R-:W-:Y:S01]  /*118f0*/  IMAD.MOV.U32 R11, RZ, RZ, 0x40000040 ;  /* 0x40000040ff0b7424 */ /* 0x000fe200078e00ff */
[----:B------:R-:W-:Y:S02]  /*11900*/  UMOV UR24, UR4 ;  /* 0x0000000400187c82 */ /* 0x000fe40008000000 */
[----:B------:R-:W-:Y:S01]  /*11910*/  UMOV UR22, UR24 ;  /* 0x0000001800167c82 */ /* 0x000fe20008000000 */
[----:B------:R-:W-:Y:S01]  /*11920*/  IMAD.U32 R20, RZ, RZ, UR24 ;  /* 0x00000018ff147e24 */ /* 0x000fe2000f8e00ff */
[----:B------:R-:W-:Y:S01]  /*11930*/  UMOV UR4, UR22 ;  /* 0x0000001600047c82 */ /* 0x000fe20008000000 */
[----:B------:R-:W-:-:S03]  /*11940*/  UMOV UR16, UR22 ;  /* 0x0000001600107c82 */ /* 0x000fc60008000000 */
[----:B------:R0:W-:Y:S01]  /*11950*/  STL.64 [R1+0x40], R20 ;  /* 0x0000401401007387 */ /* 0x0001e20000100a00 */
        /* <DEDUP_REMOVED lines=205> */
[----:B------:R-:W-:Y:S01]  /*12630*/  UMOV UR16, UR22 ;  /* 0x0000001600107c82 */ /* 0x000fe20008000000 */
[----:B------:R-:W-:Y:S01]  /*12640*/  UIADD3 UR52, UR20, 0x406, URZ ;  /* 0x0000040614347890 */ /* 0x000fe2000fffe03f */
[----:B------:R-:W-:Y:S01]  /*12650*/  UMOV UR53, 0x40000040 ;  /* 0x4000004000357882 */ /* 0x000fe20000000000 */
[----:B------:R-:W-:Y:S01]  /*12660*/  UIADD3 UR48, UR20, 0x800, URZ ;  /* 0x0000080014307890 */ /* 0x000fe2000fffe03f */
[----:B------:R0:W-:Y:S01]  /*12670*/  STL.64 [R1+0x28], R20 ;  /* 0x0000281401007387 */ /* 0x0001e20000100a00 */
[----:B------:R-:W-:Y:S01]  /*12680*/  UMOV UR49, 0x40000040 ;  /* 0x4000004000317882 */ /* 0x000fe20000000000 */
[----:B------:R-:W-:Y:S01]  /*12690*/  UIADD3 UR44, UR20, 0x802, URZ ;  /* 0x00000802142c7890 */ /* 0x000fe2000fffe03f */
[----:B------:R-:W-:Y:S01]  /*126a0*/  UMOV UR45, 0x40000040 ;  /* 0x40000040002d7882 */ /* 0x000fe20000000000 */
[----:B------:R-:W-:Y:S01]  /*126b0*/  UIADD3 UR40, UR20, 0x804, URZ ;  /* 0x0000080414287890 */ /* 0x000fe2000fffe03f */
[----:B------:R-:W2:Y:S01]  /*126c0*/  LDL R0, [R1+0x90] ;  /* 0x0000900001007983 */ /* 0x000ea20000100800 */
[----:B------:R-:W-:-:S02]  /*126d0*/  WARPGROUP.DEPBAR.LE gsb0, 0x0 ;  /* 0x00008000000079c5 */ /* 0x000fc40000010000 */
[----:B------:R-:W-:-:S06]  /*126e0*/  WARPGROUP.ARRIVE ;  /* 0x00000000000079c5 */ /* 0x000fcc0000000000 */
[----:B------:R-:W-:Y:S01]  /*126f0*/  HGMMA.64x16x16.F32.BF16 R32, gdesc[UR8], R32, gsb0 ;  /* 0x00200000082079f0 */ /* 0x000fe20008001820 */
[----:B------:R-:W-:Y:S01]  /*12700*/  R2UR UR10, R14 ;  /* 0x000000000e0a72ca */ /* 0x000fe200000e0000 */
[----:B------:R-:W-:Y:S01]  /*12710*/  UMOV UR8, UR22 ;  /* 0x0000001600087c82 */ /* 0x000fe20008000000 */
[----:B------:R-:W-:Y:S01]  /*12720*/  R2UR UR11, R15 ;  /* 0x000000000f0b72ca */ /* 0x000fe200000e0000 */
[----:B------:R-:W-:Y:S01]  /*12730*/  UMOV UR9, UR23 ;  /* 0x0000001700097c82 */ /* 0x000fe20008000000 */
        /* <DEDUP_REMOVED lines=15> */
[----:B------:R-:W-:Y:S02]  /*12830*/  WARPGROUP.DEPBAR.LE gsb0, 0x0 ;  /* 0x00008000000079c5 */ /* 0x000fe40000010000 */
[----:B------:R-:W-:Y:S01]  /*12840*/  WARPGROUP.ARRIVE ;  /* 0x00000000000079c5 */ /* 0x000fe20000000000 */
[C---:B------:R-:W-:Y:S02]  /*12850*/  VIADD R12, R4.reuse, 0x504 ;  /* 0x00000504040c7836 */ /* 0x040fe40000000000 */
[----:B------:R-:W-:Y:S02]  /*12860*/  VIADD R14, R4, 0x604 ;  /* 0x00000604040e7836 */ /* 0x000fe40000000000 */
[----:B------:R-:W-:Y:S01]  /*12870*/  IMAD.MOV.U32 R15, RZ, RZ, 0x40000040 ;  /* 0x40000040ff0f7424 */ /* 0x000fe200078e00ff */
[----:B------:R-:W-:Y:S01]  /*12880*/  HGMMA.64x16x16.F32.BF16 R64, gdesc[UR4], R64, gsb0 ;  /* 0x00200000044079f0 */ /* 0x000fe20008001840 */
[----:B------:R-:W-:Y:S01]  /*12890*/  R2UR UR6, R10 ;  /* 0x000000000a0672ca */ /* 0x000fe200000e0000 */
[----:B------:R-:W-:Y:S01]  /*128a0*/  UMOV UR4, UR22 ;  /* 0x0000001600047c82 */ /* 0x000fe20008000000 */
[----:B------:R-:W-:Y:S01]  /*128b0*/  R2UR UR7, R11 ;  /* 0x000000000b0772ca */ /* 0x000fe200000e0000 */
[----:B------:R-:W-:Y:S01]  /*128c0*/  UMOV UR5, UR23 ;  /* 0x0000001700057c82 */ /* 0x000fe20008000000 */
[----:B------:R-:W-:-:S02]  /*128d0*/  VIADD R10, R4, 0x682 ;  /* 0x00000682040a7836 */ /* 0x000fc40000000000 */
[----:B------:R-:W-:Y:S01]  /*128e0*/  IMAD.MOV.U32 R11, RZ, RZ, 0x40000040 ;  /* 0x40000040ff0b7424 */ /* 0x000fe200078e00ff */
[----:B------:R-:W-:Y:S01]  /*128f0*/  UMOV UR41, 0x40000040 ;  /* 0x4000004000297882 */ /* 0x000fe20000000000 */
[----:B------:R-:W-:Y:S01]  /*12900*/  UIADD3 UR36, UR20, 0x806, URZ ;  /* 0x0000080614247890 */ /* 0x000fe2000fffe03f */
        /* <DEDUP_REMOVED lines=9> */
[----:B------:R-:W-:Y:S02]  /*129a0*/  WARPGROUP.DEPBAR.LE gsb0, 0x0 ;  /* 0x00008000000079c5 */ /* 0x000fe40000010000 */
[----:B------:R-:W-:-:S06]  /*129b0*/  WARPGROUP.ARRIVE ;  /* 0x00000000000079c5 */ /* 0x000fcc0000000000 */
[----:B------:R-:W-:Y:S03]  /*129c0*/  HGMMA.64x16x16.F32.BF16 R48, gdesc[UR16], R48, gsb0 ;  /* 0x00200000103079f0 */ /* 0x000fe60008001830 */
[----:B------:R-:W-:Y:S02]  /*129d0*/  WARPGROUP.DEPBAR.LE gsb0, 0x0 ;  /* 0x00008000000079c5 */ /* 0x000fe40000010000 */
[----:B------:R-:W-:-:S06]  /*129e0*/  WARPGROUP.ARRIVE ;  /* 0x00000000000079c5 */ /* 0x000fcc0000000000 */
[----:B------:R-:W-:Y:S01]  /*129f0*/  HGMMA.64x16x16.F32.BF16 R40, gdesc[UR4], R40, gsb0 ;  /* 0x00200000042879f0 */ /* 0x000fe20008001828 */
[----:B------:R-:W-:-:S07]  /*12a00*/  UIADD3 UR4, UR20, 0x404, URZ ;  /* 0x0000040414047890 */ /* 0x000fce000fffe03f */
[----:B------:R-:W-:Y:S01]  /*12a10*/  UMOV UR24, UR4 ;  /* 0x0000000400187c82 */ /* 0x000fe20008000000 */
[----:B------:R-:W-:Y:S02]  /*12a20*/  WARPGROUP.DEPBAR.LE gsb0, 0x0 ;  /* 0x00008000000079c5 */ /* 0x000fe40000010000 */
[----:B------:R-:W-:Y:S01]  /*12a30*/  WARPGROUP.ARRIVE ;  /* 0x00000000000079c5 */ /* 0x000fe20000000000 */
[----:B------:R-:W-:Y:S01]  /*12a40*/  IMAD.MOV.U32 R11, RZ, RZ, 0x40000040 ;  /* 0x40000040ff0b7424 */ /* 0x000fe200078e00ff */
[----:B------:R-:W-:Y:S01]  /*12a50*/  R2UR UR6, R10 ;  /* 0x000000000a0672ca */ /* 0x000fe200000e0000 */
[----:B------:R-:W-:Y:S01]  /*12a60*/  UMOV UR22, UR24 ;  /* 0x0000001800167c82 */ /* 0x000fe20008000000 */
[----:B------:R-:W-:Y:S01]  /*12a70*/  UMOV UR23, UR25 ;  /* 0x0000001900177c82 */ /* 0x000fe20008000000 */
[----:B------:R-:W-:Y:S01]  /*12a80*/  IMAD.MOV.U32 R13, RZ, RZ, 0x40000040 ;  /* 0x40000040ff0d7424 */ /* 0x000fe200078e00ff */
[----:B------:R-:W-:Y:S01]  /*12a90*/  HGMMA.64x16x16.F32.BF16 R32, gdesc[UR8], R32, gsb0 ;  /* 0x00200000082079f0 */ /* 0x000fe20008001820 */
[----:B------:R-:W-:Y:S01]  /*12aa0*/  R2UR UR18, R12 ;  /* 0x000000000c1272ca */ /* 0x000fe200000e0000 */
[----:B------:R-:W-:Y:S01]  /*12ab0*/  UMOV UR37, 0x40000040 ;  /* 0x4000004000257882 */ /* 0x000fe20000000000 */
[----:B--2---:R-:W-:-:S02]  /*12ac0*/  IMAD.IADD R5, R0, 0x1, R153 ;  /* 0x0000000100057824 */ /* 0x004fc400078e0299 */
[----:B------:R-:W-:Y:S01]  /*12ad0*/  IMAD.U32 R20, RZ, RZ, UR24 ;  /* 0x00000018ff147e24 */ /* 0x000fe2000f8e00ff */
[----:B------:R-:W-:Y:S02]  /*12ae0*/  WARPGROUP.DEPBAR.LE gsb0, 0x0 ;  /* 0x00008000000079c5 */ /* 0x000fe40000010000 */
[----:B------:R-:W-:-:S06]  /*12af0*/  WARPGROUP.ARRIVE ;  /* 0x00000000000079c5 */ /* 0x000fcc0000000000 */
[----:B------:R-:W-:Y:S03]  /*12b00*/  HGMMA.64x16x16.F32.BF16 R24, gdesc[UR12], R24, gsb0 ;  /* 0x002000000c1879f0 */ /* 0x000fe60008001818 */
[----:B------:R-:W-:Y:S02]  /*12b10*/  WARPGROUP.DEPBAR.LE gsb0, 0x0 ;  /* 0x00008000000079c5 */ /* 0x000fe40000010000 */
[----:B------:R-:W-:-:S06]  /*12b20*/  WARPGROUP.ARRIVE ;  /* 0x00000000000079c5 */ /* 0x000fcc0000000000 */
[----:B------:R-:W-:Y:S01]  /*12b30*/  HGMMA.64x16x16.F32.BF16 R72, gdesc[UR24], R72, gsb0 ;  /* 0x00200000184879f0 */ /* 0x000fe20008001848 */
[----:B------:R-:W-:Y:S01]  /*12b40*/  R2UR UR7, R11 ;  /* 0x000000000b0772ca */ /* 0x000fe200000e0000 */
[----:B------:R-:W-:Y:S01]  /*12b50*/  UMOV UR4, UR22 ;  /* 0x0000001600047c82 */ /* 0x000fe20008000000 */
[----:B------:R-:W-:Y:S01]  /*12b60*/  UMOV UR5, UR23 ;  /* 0x0000001700057c82 */ /* 0x000fe20008000000 */
[----:B------:R-:W-:Y:S01]  /*12b70*/  VIADD R10, R4, 0x484 ;  /* 0x00000484040a7836 */ /* 0x000fe20000000000 */
[----:B------:R-:W-:Y:S02]  /*12b80*/  WARPGROUP.DEPBAR.LE gsb0, 0x0 ;  /* 0x00008000000079c5 */ /* 0x000fe40000010000 */
[----:B------:R-:W-:-:S07]  /*12b90*/  WARPGROUP.ARRIVE ;  /* 0x00000000000079c5 */ /* 0x000fce0000000000 */
[----:B------:R-:W-:Y:S01]  /*12ba0*/  HGMMA.64x16x16.F32.BF16 R64, gdesc[UR4], R64, gsb0 ;  /* 0x00200000044079f0 */ /* 0x000fe20008001840 */
[----:B------:R-:W-:Y:S01]  /*12bb0*/  IMAD.MOV.U32 R11, RZ, RZ, 0x40000040 ;  /* 0x40000040ff0b7424 */ /* 0x000fe200078e00ff */
[----:B------:R-:W-:-:S04]  /*12bc0*/  R2UR UR14, R10 ;  /* 0x000000000a0e72ca */ /* 0x000fc800000e0000 */
[----:B------:R-:W-:Y:S01]  /*12bd0*/  R2UR UR15, R11 ;  /* 0x000000000b0f72ca */ /* 0x000fe200000e0000 */
[----:B------:R-:W-:Y:S01]  /*12be0*/  UMOV UR12, UR22 ;  /* 0x00000016000c7c82 */ /* 0x000fe20008000000 */
[----:B------:R-:W-:Y:S01]  /*12bf0*/  UMOV UR13, UR23 ;  /* 0x00000017000d7c82 */ /* 0x000fe20008000000 */
[----:B------:R-:W-:Y:S02]  /*12c00*/  WARPGROUP.DEPBAR.LE gsb0, 0x0 ;  /* 0x00008000000079c5 */ /* 0x000fe40000010000 */
[----:B------:R-:W-:-:S08]  /*12c10*/  WARPGROUP.ARRIVE ;  /* 0x00000000000079c5 */ /* 0x000fd00000000000 */
        /* <DEDUP_REMOVED lines=16> */
[----:B------:R-:W-:Y:S02]  /*12d20*/  R2UR UR10, R14 ;  /* 0x000000000e0a72ca */ /* 0x000fe400000e0000 */
[----:B------:R-:W-:Y:S01]  /*12d30*/  R2UR UR11, R15 ;  /* 0x000000000f0b72ca */ /* 0x000fe200000e0000 */
[----:B------:R-:W-:Y:S01]  /*12d40*/  UMOV UR8, UR22 ;  /* 0x0000001600087c82 */ /* 0x000fe20008000000 */
[----:B------:R-:W-:Y:S01]  /*12d50*/  UMOV UR9, UR23 ;  /* 0x0000001700097c82 */ /* 0x000fe20008000000 */
[----:B------:R-:W-:Y:S02]  /*12d60*/  WARPGROUP.DEPBAR.LE gsb0, 0x0 ;  /* 0x00008000000079c5 */ /* 0x000fe40000010000 */
[----:B------:R-:W-:-:S08]  /*12d70*/  WARPGROUP.ARRIVE ;  /* 0x00000000000079c5 */ /* 0x000fd00000000000 */
[----:B------:R-:W-:Y:S01]  /*12d80*/  HGMMA.64x16x16.F32.BF16 R32, gdesc[UR8], R32, gsb0 ;  /* 0x00200000082079f0 */ /* 0x000fe20008001820 */
[----:B------:R-:W-:Y:S02]  /*12d90*/  VIADD R10, R4, 0x684 ;  /* 0x00000684040a7836 */ /* 0x000fe40000000000 */
[----:B------:R-:W-:-:S03]  /*12da0*/  IMAD.MOV.U32 R11, RZ, RZ, 0x40000040 ;  /* 0x40000040ff0b7424 */ /* 0x000fc600078e00ff */
        /* <DEDUP_REMOVED lines=11> */
[----:B------:R-:W-:Y:S02]  /*12e60*/  WARPGROUP.DEPBAR.LE gsb0, 0x0 ;  /* 0x00008000000079c5 */ /* 0x000fe40000010000 */
[----:B------:R-:W-:-:S10]  /*12e70*/  WARPGROUP.ARRIVE ;  /* 0x00000000000079c5 */ /* 0x000fd40000000000 */
        /* <DEDUP_REMOVED lines=287> */
[----:B------:R-:W-:-:S05]  /*14070*/  IMAD R2, R154, -0x70, R5 ;  /* 0xffffff909a027824 */ /* 0x000fca00078e0205 */
[C---:B------:R-:W-:Y:S02]  /*14080*/  ISETP.GT.AND P2, PT, R2.reuse, RZ, PT ;  /* 0x000000ff0200720c */ /* 0x040fe40003f44270 */
[C---:B------:R-:W-:Y:S02]  /*14090*/  ISETP.GT.AND P3, PT, R2.reuse, 0x1, PT ;  /* 0x000000010200780c */ /* 0x040fe40003f64270 */
[----:B------:R-:W-:Y:S02]  /*140a0*/  ISETP.GT.AND P4, PT, R2, 0x8, PT ;  /* 0x000000080200780c */ /* 0x000fe40003f84270 */
[----:B------:R-:W-:Y:S02]  /*140b0*/  FSEL R123, R72, -INF , P2 ;  /* 0xff800000487b7808 */ /* 0x000fe40001000000 */
[----:B------:R-:W-:Y:S01]  /*140c0*/  FSEL R121, R73, -INF , P3 ;  /* 0xff80000049797808 */ /* 0x000fe20001800000 */
[----:B------:R-:W-:Y:S02]  /*140d0*/  WARPGROUP.DEPBAR.LE gsb0, 0x0 ;  /* 0x00008000000079c5 */ /* 0x000fe40000010000 */
[----:B------:R-:W-:-:S06]  /*140e0*/  WARPGROUP.ARRIVE ;  /* 0x00000000000079c5 */ /* 0x000fcc0000000000 */
[----:B------:R-:W-:Y:S01]  /*140f0*/  HGMMA.64x16x16.F32.BF16 R32, gdesc[UR8], R32, gsb0 ;  /* 0x00200000082079f0 */ /* 0x000fe20008001820 */
[----:B------:R-:W-:Y:S02]  /*14100*/  ISETP.GT.AND P5, PT, R2, 0x9, PT ;  /* 0x000000090200780c */ /* 0x000fe40003fa4270 */
[----:B------:R-:W-:Y:S02]  /*14110*/  FSEL R89, R76, -INF , P4 ;  /* 0xff8000004c597808 */ /* 0x000fe40002000000 */
[----:B------:R-:W-:Y:S02]  /*14120*/  FMNMX.FTZ R0, R123, R121, !PT ;  /* 0x000000797b007209 */ /* 0x000fe40007810000 */
[----:B------:R-:W-:Y:S02]  /*14130*/  FSEL R77, R77, -INF , P5 ;  /* 0xff8000004d4d7808 */ /* 0x000fe40002800000 */
[----:B------:R-:W-:Y:S02]  /*14140*/  ISETP.GT.AND P6, PT, R2, 0x10, PT ;  /* 0x000000100200780c */ /* 0x000fe40003fc4270 */
        /* <DEDUP_REMOVED lines=12> */
[----:B------:R-:W-:Y:S01]  /*14210*/  FMNMX.FTZ R0, R93, R0, !PT ;  /* 0x000000005d007209 */ /* 0x000fe20007810000 */
[----:B------:R-:W-:Y:S01]  /*14220*/  VIADD R4, R4, 0xa06 ;  /* 0x00000a0604047836 */ /* 0x000fe20000000000 */
[----:B------:R-:W-:Y:S01]  /*14230*/  FSEL R7, R74, -INF , P2 ;  /* 0xff8000004a077808 */ /* 0x000fe20001000000 */
[----:B------:R-:W-:Y:S01]  /*14240*/  IMAD.MOV.U32 R5, RZ, RZ, 0x40000040 ;  /* 0x40000040ff057424 */ /* 0x000fe200078e00ff */
[----:B------:R-:W-:-:S02]  /*14250*/  ISETP.GT.AND P2, PT, R2, 0x20, PT ;  /* 0x000000200200780c */ /* 0x000fc40003f44270 */
[----:B------:R-:W-:Y:S02]  /*14260*/  FSEL R81, R69, -INF , P5 ;  /* 0xff80000045517808 */ /* 0x000fe40002800000 */
[----:B------:R-:W-:Y:S02]  /*14270*/  FMNMX.FTZ R0, R97, R0, !PT ;  /* 0x0000000061007209 */ /* 0x000fe40007810000 */
[----:B------:R-:W-:Y:S02]  /*14280*/  R2UR UR6, R4 ;  /* 0x00000000040672ca */ /* 0x000fe400000e0000 */
[----:B------:R-:W-:Y:S02]  /*14290*/  R2UR UR7, R5 ;  /* 0x00000000050772ca */ /* 0x000fe400000e0000 */
[----:B------:R-:W-:Y:S02]  /*142a0*/  FSEL R11, R66, -INF , P6 ;  /* 0xff800000420b7808 */ /* 0x000fe40003000000 */
[----:B------:R-:W-:-:S02]  /*142b0*/  ISETP.GT.AND P6, PT, R2, 0x21, PT ;  /* 0x000000210200780c */ /* 0x000fc40003fc4270 */
[----:B------:R-:W-:Y:S02]  /*142c0*/  FSEL R95, R56, -INF , P2 ;  /* 0xff800000385f7808 */ /* 0x000fe40001000000 */
[----:B------:R-:W-:Y:S02]  /*142d0*/  FMNMX.FTZ R0, R81, R0, !PT ;  /* 0x0000000051007209 */ /* 0x000fe40007810000 */
[----:B------:R-:W-:Y:S01]  /*142e0*/  FSEL R71, R71, -INF , P5 ;  /* 0xff80000047477808 */ /* 0x000fe20002800000 */
[----:B------:R-:W-:Y:S02]  /*142f0*/  WARPGROUP.DEPBAR.LE gsb0, 0x0 ;  /* 0x00008000000079c5 */ /* 0x000fe40000010000 */
[----:B------:R-:W-:Y:S02]  /*14300*/  ISETP.GT.AND P5, PT, R2, 0x28, PT ;  /* 0x000000280200780c */ /* 0x000fe40003fa4270 */
[----:B------:R-:W-:Y:S02]  /*14310*/  FSEL R91, R57, -INF , P6 ;  /* 0xff800000395b7808 */ /* 0x000fe40003000000 */
[----:B------:R-:W-:Y:S01]  /*14320*/  FMNMX.FTZ R0, R95, R0, !PT ;  /* 0x000000005f007209 */ /* 0x000fe20007810000 */
[----:B------:R-:W-:Y:S01]  /*14330*/  WARPGROUP.ARRIVE ;  /* 0x00000000000079c5 */ /* 0x000fe20000000000 */
[----:B------:R-:W-:-:S02]  /*14340*/  FSEL R13, R70, -INF , P4 ;  /* 0xff800000460d7808 */ /* 0x000fc40002000000 */
[----:B------:R-:W-:Y:S02]  /*14350*/  ISETP.GT.AND P4, PT, R2, 0x29, PT ;  /* 0x000000290200780c */ /* 0x000fe40003f84270 */
[----:B------:R-:W-:Y:S02]  /*14360*/  FSEL R87, R60, -INF , P5 ;  /* 0xff8000003c577808 */ /* 0x000fe40002800000 */
[----:B------:R-:W-:Y:S01]  /*14370*/  FMNMX.FTZ R0, R91, R0, !PT ;  /* 0x000000005b007209 */ /* 0x000fe20007810000 */
[----:B------:R-:W-:Y:S01]  /*14380*/  UMOV UR4, UR36 ;  /* 0x0000002400047c82 */ /* 0x000fe20008000000 */
[----:B------:R-:W-:Y:S01]  /*14390*/  UMOV UR5, UR37 ;  /* 0x0000002500057c82 */ /* 0x000fe20008000000 */
[----:B------:R-:W-:Y:S01]  /*143a0*/  FSEL R67, R67, -INF , P3 ;  /* 0xff80000043437808 */ /* 0x000fe20001800000 */
[----:B------:R-:W-:Y:S01]  /*143b0*/  HGMMA.64x16x16.F32.BF16 R24, gdesc[UR4], R24, gsb0 ;  /* 0x00200000041879f0 */ /* 0x000fe20008001818 */
[----:B------:R-:W-:Y:S01]  /*143c0*/  ISETP.GT.AND P3, PT, R2, 0x30, PT ;  /* 0x000000300200780c */ /* 0x000fe20003f64270 */
[----:B------:R0:W-:Y:S01]  /*143d0*/  STL.64 [R1+0x20], R20 ;  /* 0x0000201401007387 */ /* 0x0001e20000100a00 */
[----:B------:R-:W-:Y:S01]  /*143e0*/  FSEL R83, R61, -INF , P4 ;  /* 0xff8000003d537808 */ /* 0x000fe20002000000 */
[----:B------:R-:W-:Y:S01]  /*143f0*/  ULDC UR4, c[0x0][0x988] ;  /* 0x0002620000047ab9 */ /* 0x000fe20000000800 */
        /* <DEDUP_REMOVED lines=9> */
[----:B0-----:R-:W-:Y:S02]  /*14490*/  FSEL R21, R62, -INF , P5 ;  /* 0xff8000003e157808 */ /* 0x001fe40002800000 */
        /* <DEDUP_REMOVED lines=32> */
[----:B------:R-:W-:-:S02]  /*146a0*/  FSEL R109, R37, -INF , P2 ;  /* 0xff800000256d7808 */ /* 0x000fc40001000000 */
[----:B------:R-:W-:Y:S02]  /*146b0*/  FMNMX.FTZ R0, R107, R0, !PT ;  /* 0x000000006b007209 */ /* 0x000fe40007810000 */
[----:B------:R-:W-:Y:S01]  /*146c0*/  ISETP.GT.AND P3, PT, R2, 0x60, PT ;  /* 0x000000600200780c */ /* 0x000fe20003f64270 */
[----:B------:R-:W-:Y:S02]  /*146d0*/  WARPGROUP.DEPBAR.LE gsb0, 0x0 ;  /* 0x00008000000079c5 */ /* 0x000fe40000010000 */
[----:B------:R-:W-:Y:S02]  /*146e0*/  FSEL R45, R42, -INF , P4 ;  /* 0xff8000002a2d7808 */ /* 0x000fe40002000000 */
[----:B------:R-:W-:Y:S02]  /*146f0*/  FSEL R111, R24, -INF , P3 ;  /* 0xff800000186f7808 */ /* 0x000fe40001800000 */
[----:B------:R-:W-:Y:S02]  /*14700*/  FMNMX.FTZ R0, R109, R0, !PT ;  /* 0x000000006d007209 */ /* 0x000fe40007810000 */
[----:B------:R-:W-:-:S02]  /*14710*/  ISETP.GT.AND P4, PT, R2, 0x61, PT ;  /* 0x000000610200780c */ /* 0x000fc40003f84270 */
        /* <DEDUP_REMOVED lines=9> */
[----:B------:R-:W-:-:S04]  /*147b0*/  FSEL R117, R29, -INF , P6 ;  /* 0xff8000001d757808 */ /* 0x000fc80003000000 */
[----:B------:R-:W-:-:S05]  /*147c0*/  FMNMX.FTZ R4, R117, R0, !PT ;  /* 0x0000000075047209 */ /* 0x000fca0007810000 */
[----:B------:R-:W0:Y:S02]  /*147d0*/  SHFL.BFLY PT, R5, R4, 0x2, 0x1f ;  /* 0x0c401f0004057f89 */ /* 0x000e2400000e0000 */
[----:B0-----:R-:W-:Y:S02]  /*147e0*/  FMNMX.FTZ R10, R4, R5, !PT ;  /* 0x00000005040a7209 */ /* 0x001fe40007810000 */
        /* <DEDUP_REMOVED lines=11> */
[----:B------:R-:W0:Y:S03]  /*148a0*/  SHFL.BFLY PT, R5, R10, 0x1, 0x1f ;  /* 0x0c201f000a057f89 */ /* 0x000e2600000e0000 */
[----:B------:R-:W-:-:S04]  /*148b0*/  FMNMX.FTZ R4, R49, R4, !PT ;  /* 0x0000000431047209 */ /* 0x000fc80007810000 */
[----:B------:R-:W-:-:S04]  /*148c0*/  FMNMX.FTZ R4, R51, R4, !PT ;  /* 0x0000000433047209 */ /* 0x000fc80007810000 */
[----:B------:R-:W-:-:S04]  /*148d0*/  FMNMX.FTZ R4, R41, R4, !PT ;  /* 0x0000000429047209 */ /* 0x000fc80007810000 */
[----:B------:R-:W-:-:S04]  /*148e0*/  FMNMX.FTZ R4, R55, R4, !PT ;  /* 0x0000000437047209 */ /* 0x000fc80007810000 */
[----:B------:R-:W-:Y:S02]  /*148f0*/  FMNMX.FTZ R4, R45, R4, !PT ;  /* 0x000000042d047209 */ /* 0x000fe40007810000 */
[----:B------:R-:W-:Y:S02]  /*14900*/  P2R R20, PR, RZ, 0x1 ;  /* 0x00000001ff147803 */ /* 0x000fe40000000000 */
[C---:B------:R-:W-:Y:S02]  /*14910*/  ISETP.GT.AND P0, PT, R2.reuse, 0x49, PT ;  /* 0x000000490200780c */ /* 0x040fe40003f04270 */
[----:B------:R-:W-:Y:S02]  /*14920*/  FMNMX.FTZ R4, R43, R4, !PT ;  /* 0x000000042b047209 */ /* 0x000fe40007810000 */
[----:B------:R-:W-:Y:S02]  /*14930*/  P2R R32, PR, RZ, 0x2 ;  /* 0x00000002ff207803 */ /* 0x000fe40000000000 */
[----:B------:R-:W-:Y:S01]  /*14940*/  ISETP.GT.AND P1, PT, R2, 0x50, PT ;  /* 0x000000500200780c */ /* 0x000fe20003f24270 */
[----:B------:R-:W-:Y:S01]  /*14950*/  IMAD.U32 R0, RZ, RZ, UR4 ;  /* 0x00000004ff007e24 */ /* 0x000fe2000f8e00ff */
[----:B0-----:R-:W-:-:S02]  /*14960*/  FMNMX.FTZ R5, R10, R5, !PT ;  /* 0x000000050a057209 */ /* 0x001fc40007810000 */
[----:B------:R-:W-:Y:S02]  /*14970*/  FSEL R47, R47, -INF , P0 ;  /* 0xff8000002f2f7808 */ /* 0x000fe40000000000 */
[----:B------:R-:W-:Y:S02]  /*14980*/  FMNMX.FTZ R4, R33, R4, !PT ;  /* 0x0000000421047209 */ /* 0x000fe40007810000 */
[----:B------:R-:W-:Y:S01]  /*14990*/  FSEL R25, R34, -INF , P1 ;  /* 0xff80000022197808 */ /* 0x000fe20000800000 */
[----:B------:R-:W-:Y:S01]  /*149a0*/  FMUL.FTZ R12, R5, R0 ;  /* 0x00000000050c7220 */ /* 0x000fe20000410000 */
[----:B------:R-:W-:Y:S02]  /*149b0*/  ISETP.NE.AND P1, PT, R32, RZ, PT ;  /* 0x000000ff2000720c */ /* 0x000fe40003f25270 */
[----:B------:R-:W-:Y:S02]  /*149c0*/  FMNMX.FTZ R4, R47, R4, !PT ;  /* 0x000000042f047209 */ /* 0x000fe40007810000 */
[----:B------:R-:W-:-:S02]  /*149d0*/  P2R R14, PR, RZ, 0x4 ;  /* 0x00000004ff0e7803 */ /* 0x000fc40000000000 */
[----:B------:R-:W-:Y:S02]  /*149e0*/  FSETP.NEU.FTZ.AND P2, PT, R5, -INF , PT ;  /* 0xff8000000500780b */ /* 0x000fe40003f5d000 */
[----:B------:R-:W-:Y:S02]  /*149f0*/  ISETP.NE.AND P0, PT, R20, RZ, PT ;  /* 0x000000ff1400720c */ /* 0x000fe40003f05270 */
[----:B------:R-:W-:Y:S02]  /*14a00*/  FSEL R35, R35, -INF , P1 ;  /* 0xff80000023237808 */ /* 0x000fe40000800000 */
[----:B------:R-:W-:Y:S02]  /*14a10*/  FMNMX.FTZ R4, R25, R4, !PT ;  /* 0x0000000419047209 */ /* 0x000fe40007810000 */
[----:B------:R-:W-:Y:S02]  /*14a20*/  FSEL R2, R12, RZ, P2 ;  /* 0x000000ff0c027208 */ /* 0x000fe40001000000 */
[----:B------:R-:W-:-:S02]  /*14a30*/  ISETP.NE.AND P2, PT, R14, RZ, PT ;  /* 0x000000ff0e00720c */ /* 0x000fc40003f45270 */
[----:B------:R-:W-:Y:S02]  /*14a40*/  FSEL R29, R38, -INF , P0 ;  /* 0xff800000261d7808 */ /* 0x000fe40000000000 */
[----:B------:R-:W-:Y:S02]  /*14a50*/  FMNMX.FTZ R4, R35, R4, !PT ;  /* 0x0000000423047209 */ /* 0x000fe40007810000 */
[----:B------:R-:W-:Y:S01]  /*14a60*/  ISETP.NE.AND P0, PT, R6, RZ, PT ;  /* 0x000000ff0600720c */ /* 0x000fe20003f05270 */
[--C-:B------:R-:W-:Y:S01]  /*14a70*/  FFMA.FTZ R6, R83, R0, -R2.reuse ;  /* 0x0000000053067223 */ /* 0x100fe20000010802 */
[----:B------:R-:W-:Y:S02]  /*14a80*/  FSEL R83, R39, -INF , P2 ;  /* 0xff80000027537808 */ /* 0x000fe40001000000 */
[----:B------:R-:W-:Y:S01]  /*14a90*/  FMNMX.FTZ R4, R29, R4, !PT ;  /* 0x000000041d047209 */ /* 0x000fe20007810000 */
[----:B------:R-:W-:Y:S01]  /*14aa0*/  FFMA.FTZ R194, R87, R0, -R2 ;  /* 0x0000000057c27223 */ /* 0x000fe20000010802 */
[----:B------:R-:W-:-:S02]  /*14ab0*/  FSEL R87, R26, -INF , P3 ;  /* 0xff8000001a577808 */ /* 0x000fc40001800000 */
[----:B------:R-:W-:Y:S02]  /*14ac0*/  FMNMX.FTZ R4, R83, R4, !PT ;  /* 0x0000000453047209 */ /* 0x000fe40007810000 */
[----:B------:R-:W-:Y:S02]  /*14ad0*/  FSEL R27, R27, -INF , P4 ;  /* 0xff8000001b1b7808 */ /* 0x000fe40002000000 */
[----:B------:R-:W-:Y:S01]  /*14ae0*/  FMNMX.FTZ R4, R87, R4, !PT ;  /* 0x0000000457047209 */ /* 0x000fe20007810000 */
[--C-:B------:R-:W-:Y:S01]  /*14af0*/  FFMA.FTZ R188, R69, R0, -R2.reuse ;  /* 0x0000000045bc7223 */ /* 0x100fe20000010802 */
[----:B------:R-:W-:Y:S02]  /*14b00*/  FSEL R69, R30, -INF , P5 ;  /* 0xff8000001e457808 */ /* 0x000fe40002800000 */
[----:B------:R-:W-:Y:S02]  /*14b10*/  FMNMX.FTZ R4, R27, R4, !PT ;  /* 0x000000041b047209 */ /* 0x000fe40007810000 */
[----:B------:R-:W-:Y:S01]  /*14b20*/  ISETP.NE.AND P1, PT, R8, RZ, PT ;  /* 0x000000ff0800720c */ /* 0x000fe20003f25270 */
[----:B------:R-:W-:Y:S01]  /*14b30*/  FFMA.FTZ R8, R61, R0, -R2 ;  /* 0x000000003d087223 */ /* 0x000fe20000010802 */
[----:B------:R-:W-:-:S02]  /*14b40*/  FSEL R61, R31, -INF , P6 ;  /* 0xff8000001f3d7808 */ /* 0x000fc40003000000 */
[----:B------:R-:W-:Y:S01]  /*14b50*/  FMNMX.FTZ R4, R69, R4, !PT ;  /* 0x0000000445047209 */ /* 0x000fe20007810000 */
[----:B------:R-:W-:-:S03]  /*14b60*/  FFMA.FTZ R202, R89, R0, -R2 ;  /* 0x0000000059ca7223 */ /* 0x000fc60000010802 */
[----:B------:R-:W-:Y:S01]  /*14b70*/  FMNMX.FTZ R4, R61, R4, !PT ;  /* 0x000000043d047209 */ /* 0x000fe20007810000 */
[----:B------:R-:W-:-:S04]  /*14b80*/  FFMA.FTZ R89, R93, R0, -R2 ;  /* 0x000000005d597223 */ /* 0x000fc80000010802 */
[----:B------:R-:W0:Y:S02]  /*14b90*/  SHFL.BFLY PT, R93, R4, 0x2, 0x1f ;  /* 0x0c401f00045d7f89 */ /* 0x000e2400000e0000 */
[----:B0-----:R-:W-:-:S05]  /*14ba0*/  FMNMX.FTZ R93, R4, R93, !PT ;  /* 0x0000005d045d7209 */ /* 0x001fca0007810000 */
[----:B------:R-:W0:Y:S01]  /*14bb0*/  SHFL.BFLY PT, R4, R93, 0x1, 0x1f ;  /* 0x0c201f005d047f89 */ /* 0x000e2200000e0000 */
[-CC-:B------:R-:W-:Y:S01]  /*14bc0*/  FFMA.FTZ R200, R123, R0.reuse, -R2.reuse ;  /* 0x000000007bc87223 */ /* 0x180fe20000010802 */
[-CC-:B------:R-:W-:Y:S01]  /*14bd0*/  FFMA.FTZ R37, R121, R0.reuse, -R2.reuse ;  /* 0x0000000079257223 */ /* 0x180fe20000010802 */
[----:B------:R1:W-:Y:S01]  /*14be0*/  MUFU.EX2 R39, R6 ;  /* 0x0000000600277308 */ /* 0x0003e20000000800 */
[-CC-:B------:R-:W-:Y:S01]  /*14bf0*/  FFMA.FTZ R77, R77, R0.reuse, -R2.reuse ;  /* 0x000000004d4d7223 */ /* 0x180fe20000010802 */
[----:B------:R-:W-:-:S06]  /*14c00*/  FFMA.FTZ R196, R101, R0, -R2 ;  /* 0x0000000065c47223 */ /* 0x000fcc0000010802 */
[----:B------:R-:W-:Y:S08]  /*14c10*/  MUFU.EX2 R200, R200 ;  /* 0x000000c800c87308 */ /* 0x000ff00000000800 */
[----:B------:R-:W2:Y:S01]  /*14c20*/  MUFU.EX2 R37, R37 ;  /* 0x0000002500257308 */ /* 0x000ea20000000800 */
[----:B0-----:R-:W-:-:S04]  /*14c30*/  FMNMX.FTZ R4, R93, R4, !PT ;  /* 0x000000045d047209 */ /* 0x001fc80007810000 */
[C---:B------:R-:W-:Y:S01]  /*14c40*/  FSETP.NEU.FTZ.AND P2, PT, R4.reuse, -INF , PT ;  /* 0xff8000000400780b */ /* 0x040fe20003f5d000 */
[-C--:B-1----:R-:W-:Y:S02]  /*14c50*/  FMUL.FTZ R6, R4, R0.reuse ;  /* 0x0000000004067220 */ /* 0x082fe40000410000 */
[----:B------:R-:W0:Y:S01]  /*14c60*/  MUFU.EX2 R202, R202 ;  /* 0x000000ca00ca7308 */ /* 0x000e220000000800 */
[-CC-:B------:R-:W-:Y:S02]  /*14c70*/  FFMA.FTZ R190, R57, R0.reuse, -R2.reuse ;  /* 0x0000000039be7223 */ /* 0x180fe40000010802 */
[----:B------:R-:W-:Y:S01]  /*14c80*/  FSEL R28, R6, RZ, P2 ;  /* 0x000000ff061c7208 */ /* 0x000fe20001000000 */
[-CC-:B------:R-:W-:Y:S01]  /*14c90*/  FFMA.FTZ R192, R95, R0.reuse, -R2.reuse ;  /* 0x000000005fc07223 */ /* 0x180fe20000010802 */
[-CC-:B------:R-:W-:Y:S01]  /*14ca0*/  FFMA.FTZ R184, R65, R0.reuse, -R2.reuse ;  /* 0x0000000041b87223 */ /* 0x180fe20000010802 */
[-CC-:B------:R-:W-:Y:S02]  /*14cb0*/  FFMA.FTZ R57, R73, R0.reuse, -R2.reuse ;  /* 0x0000000049397223 */ /* 0x180fe40000010802 */
[----:B------:R-:W1:Y:S01]  /*14cc0*/  MUFU.EX2 R77, R77 ;  /* 0x0000004d004d7308 */ /* 0x000e620000000800 */
        /* <DEDUP_REMOVED lines=13> */
[-C--:B------:R-:W-:Y:S01]  /*14da0*/  FFMA.FTZ R95, R117, R0.reuse, -R2 ;  /* 0x00000000755f7223 */ /* 0x080fe20000010802 */
[-CC-:B------:R-:W-:Y:S01]  /*14db0*/  FFMA.FTZ R201, R7, R0.reuse, -R28.reuse ;  /* 0x0000000007c97223 */ /* 0x180fe2000001081c */
[-CC-:B------:R-:W-:Y:S01]  /*14dc0*/  FFMA.FTZ R2, R75, R0.reuse, -R28.reuse ;  /* 0x000000004b027223 */ /* 0x180fe2000001081c */
[----:B------:R-:W3:Y:S01]  /*14dd0*/  MUFU.EX2 R196, R196 ;  /* 0x000000c400c47308 */ /* 0x000ee20000000800 */
[-CC-:B------:R-:W-:Y:S01]  /*14de0*/  FFMA.FTZ R203, R9, R0.reuse, -R28.reuse ;  /* 0x0000000009cb7223 */ /* 0x180fe2000001081c */
[----:B--2---:R-:W-:Y:S01]  /*14df0*/  FADD.FTZ R7, R200, R37 ;  /* 0x00000025c8077221 */ /* 0x004fe20000010000 */
[----:B------:R-:W-:-:S05]  /*14e00*/  FFMA.FTZ R6, R79, R0, -R28 ;  /* 0x000000004f067223 */ /* 0x000fca000001081c */
[----:B------:R-:W2:Y:S01]  /*14e10*/  MUFU.EX2 R89, R89 ;  /* 0x0000005900597308 */ /* 0x000ea20000000800 */
[----:B0-----:R-:W-:Y:S01]  /*14e20*/  FADD.FTZ R26, R202, R7 ;  /* 0x00000007ca1a7221 */ /* 0x001fe20000010000 */
[----:B------:R-:W-:-:S06]  /*14e30*/  FFMA.FTZ R197, R11, R0, -R28 ;  /* 0x000000000bc57223 */ /* 0x000fcc000001081c */
[----:B------:R-:W-:Y:S08]  /*14e40*/  MUFU.EX2 R201, R201 ;  /* 0x000000c900c97308 */ /* 0x000ff00000000800 */
[----:B------:R-:W0:Y:S01]  /*14e50*/  MUFU.EX2 R2, R2 ;  /* 0x0000000200027308 */ /* 0x000e220000000800 */
[----:B-1----:R-:W-:-:S07]  /*14e60*/  FADD.FTZ R7, R77, R26 ;  /* 0x0000001a4d077221 */ /* 0x002fce0000010000 */
[----:B------:R-:W1:Y:S08]  /*14e70*/  MUFU.EX2 R198, R198 ;  /* 0x000000c600c67308 */ /* 0x000e700000000800 */
[----:B------:R-:W4:Y:S01]  /*14e80*/  MUFU.EX2 R203, R203 ;  /* 0x000000cb00cb7308 */ /* 0x000f220000000800 */
[----:B---3--:R-:W-:-:S07]  /*14e90*/  FADD.FTZ R26, R196, R7 ;  /* 0x00000007c41a7221 */ /* 0x008fce0000010000 */
[----:B------:R-:W3:Y:S01]  /*14ea0*/  MUFU.EX2 R81, R81 ;  /* 0x0000005100517308 */ /* 0x000ee20000000800 */
[----:B------:R-:W-:-:S07]  /*14eb0*/  FFMA.FTZ R199, R13, R0, -R28 ;  /* 0x000000000dc77223 */ /* 0x000fce000001081c */
[----:B------:R-:W5:Y:S01]  /*14ec0*/  MUFU.EX2 R6, R6 ;  /* 0x0000000600067308 */ /* 0x000f620000000800 */
[----:B--2---:R-:W-:-:S07]  /*14ed0*/  FADD.FTZ R7, R89, R26 ;  /* 0x0000001a59077221 */ /* 0x004fce0000010000 */
[----:B------:R2:W-:Y:S01]  /*14ee0*/  MUFU.EX2 R31, R8 ;  /* 0x00000008001f7308 */ /* 0x0005e20000000800 */
[----:B0-----:R-:W-:-:S07]  /*14ef0*/  FADD.FTZ R30, R201, R2 ;  /* 0x00000002c91e7221 */ /* 0x001fce0000010000 */
[----:B------:R-:W0:Y:S01]  /*14f00*/  MUFU.EX2 R192, R192 ;  /* 0x000000c000c07308 */ /* 0x000e220000000800 */
[-CC-:B--2---:R-:W-:Y:S01]  /*14f10*/  FFMA.FTZ R8, R67, R0.reuse, -R28.reuse ;  /* 0x0000000043087223 */ /* 0x184fe2000001081c */
[----:B------:R-:W-:-:S06]  /*14f20*/  FFMA.FTZ R10, R71, R0, -R28 ;  /* 0x00000000470a7223 */ /* 0x000fcc000001081c */
[----:B------:R-:W2:Y:S01]  /*14f30*/  MUFU.EX2 R197, R197 ;  /* 0x000000c500c57308 */ /* 0x000ea20000000800 */
[----:B-1----:R-:W-:Y:S01]  /*14f40*/  FADD.FTZ R32, R198, R7 ;  /* 0x00000007c6207221 */ /* 0x002fe20000010000 */
[----:B----4-:R-:W-:-:S06]  /*14f50*/  FADD.FTZ R7, R203, R30 ;  /* 0x0000001ecb077221 */ /* 0x010fcc0000010000 */
[----:B------:R-:W1:Y:S01]  /*14f60*/  MUFU.EX2 R91, R91 ;  /* 0x0000005b005b7308 */ /* 0x000e620000000800 */
[----:B------:R-:W-:-:S07]  /*14f70*/  FFMA.FTZ R193, R15, R0, -R28 ;  /* 0x000000000fc17223 */ /* 0x000fce000001081c */
[----:B------:R-:W4:Y:S01]  /*14f80*/  MUFU.EX2 R8, R8 ;  /* 0x0000000800087308 */ /* 0x000f220000000800 */
[----:B---3--:R-:W-:Y:S01]  /*14f90*/  FADD.FTZ R9, R81, R32 ;  /* 0x0000002051097221 */ /* 0x008fe20000010000 */
[----:B-----5:R-:W-:-:S06]  /*14fa0*/  FADD.FTZ R30, R6, R7 ;  /* 0x00000007061e7221 */ /* 0x020fcc0000010000 */
[----:B------:R-:W3:Y:S01]  /*14fb0*/  MUFU.EX2 R194, R194 ;  /* 0x000000c200c27308 */ /* 0x000ee20000000800 */
[----:B------:R-:W-:-:S07]  /*14fc0*/  FFMA.FTZ R12, R59, R0, -R28 ;  /* 0x000000003b0c7223 */ /* 0x000fce000001081c */
[----:B------:R-:W5:Y:S01]  /*14fd0*/  MUFU.EX2 R199, R199 ;  /* 0x000000c700c77308 */ /* 0x000f620000000800 */
[----:B0-----:R-:W-:Y:S01]  /*14fe0*/  FADD.FTZ R32, R192, R9 ;  /* 0x00000009c0207221 */ /* 0x001fe20000010000 */
[----:B--2---:R-:W-:-:S06]  /*14ff0*/  FADD.FTZ R7, R197, R30 ;  /* 0x0000001ec5077221 */ /* 0x004fcc0000010000 */
[----:B------:R-:W0:Y:S01]  /*15000*/  MUFU.EX2 R10, R10 ;  /* 0x0000000a000a7308 */ /* 0x000e220000000800 */
[----:B------:R-:W-:Y:S01]  /*15010*/  FFMA.FTZ R195, R21, R0, -R28 ;  /* 0x0000000015c37223 */ /* 0x000fe2000001081c */
[----:B-1----:R-:W-:-:S06]  /*15020*/  FADD.FTZ R9, R91, R32 ;  /* 0x000000205b097221 */ /* 0x002fcc0000010000 */
[----:B------:R-:W1:Y:S01]  /*15030*/  MUFU.EX2 R188, R188 ;  /* 0x000000bc00bc7308 */ /* 0x000e620000000800 */
[----:B----4-:R-:W-:Y:S01]  /*15040*/  FADD.FTZ R30, R8, R7 ;  /* 0x00000007081e7221 */ /* 0x010fe20000010000 */
[----:B------:R-:W-:-:S06]  /*15050*/  FFMA.FTZ R14, R63, R0, -R28 ;  /* 0x000000003f0e7223 */ /* 0x000fcc000001081c */
[----:B------:R-:W2:Y:S01]  /*15060*/  MUFU.EX2 R193, R193 ;  /* 0x000000c100c17308 */ /* 0x000ea20000000800 */
[----:B---3--:R-:W-:Y:S01]  /*15070*/  FADD.FTZ R32, R194, R9 ;  /* 0x00000009c2207221 */ /* 0x008fe20000010000 */
[----:B-----5:R-:W-:-:S06]  /*15080*/  FADD.FTZ R7, R199, R30 ;  /* 0x0000001ec7077221 */ /* 0x020fcc0000010000 */
[----:B------:R-:W3:Y:S01]  /*15090*/  MUFU.EX2 R12, R12 ;  /* 0x0000000c000c7308 */ /* 0x000ee20000000800 */
[----:B------:R-:W-:Y:S01]  /*150a0*/  FFMA.FTZ R189, R49, R0, -R28 ;  /* 0x0000000031bd7223 */ /* 0x000fe2000001081c */
[----:B------:R-:W-:-:S06]  /*150b0*/  FADD.FTZ R9, R39, R32 ;  /* 0x0000002027097221 */ /* 0x000fcc0000010000 */
[----:B------:R-:W4:Y:S01]  /*150c0*/  MUFU.EX2 R190, R190 ;  /* 0x000000be00be7308 */ /* 0x000f220000000800 */
[----:B0-----:R-:W-:Y:S01]  /*150d0*/  FADD.FTZ R32, R10, R7 ;  /* 0x000000070a207221 */ /* 0x001fe20000010000 */
[----:B------:R-:W-:-:S06]  /*150e0*/  FFMA.FTZ R20, R51, R0, -R28 ;  /* 0x0000000033147223 */ /* 0x000fcc000001081c */
[----:B------:R-:W0:Y:S01]  /*150f0*/  MUFU.EX2 R195, R195 ;  /* 0x000000c300c37308 */ /* 0x000e220000000800 */
[----:B------:R-:W-:Y:S02]  /*15100*/  @!P1 VIADD R3, R3, 0x36840 ;  /* 0x0003684003039836 */ /* 0x000fe40000000000 */
[----:B-1----:R-:W-:-:S05]  /*15110*/  FADD.FTZ R34, R188, R9 ;  /* 0x00000009bc227221 */ /* 0x002fca0000010000 */
[----:B------:R-:W1:Y:S01]  /*15120*/  MUFU.EX2 R53, R53 ;  /* 0x0000003500357308 */ /* 0x000e620000000800 */
[----:B--2---:R-:W-:Y:S01]  /*15130*/  FADD.FTZ R7, R193, R32 ;  /* 0x00000020c1077221 */ /* 0x004fe20000010000 */
[----:B------:R-:W-:-:S06]  /*15140*/  FFMA.FTZ R191, R41, R0, -R28 ;  /* 0x0000000029bf7223 */ /* 0x000fcc000001081c */
[----:B------:R-:W2:Y:S01]  /*15150*/  MUFU.EX2 R14, R14 ;  /* 0x0000000e000e7308 */ /* 0x000ea20000000800 */
[----:B------:R-:W-:Y:S01]  /*15160*/  @!P1 PRMT R3, RZ, 0x654, R3 ;  /* 0x00000654ff039816 */ /* 0x000fe20000000003 */
[----:B------:R-:W-:-:S06]  /*15170*/  FADD.FTZ R9, R31, R34 ;  /* 0x000000221f097221 */ /* 0x000fcc0000010000 */
[----:B------:R-:W5:Y:S01]  /*15180*/  MUFU.EX2 R184, R184 ;  /* 0x000000b800b87308 */ /* 0x000f620000000800 */
[----:B---3--:R-:W-:Y:S01]  /*15190*/  FADD.FTZ R32, R12, R7 ;  /* 0x000000070c207221 */ /* 0x008fe20000010000 */
[----:B------:R-:W-:Y:S01]  /*151a0*/  FFMA.FTZ R24, R55, R0, -R28 ;  /* 0x0000000037187223 */ /* 0x000fe2000001081c */
[----:B------:R0:W-:Y:S05]  /*151b0*/  @!P1 SYNCS.ARRIVE.TRANS64.RED.A1T0 RZ, [R3+URZ], RZ ;  /* 0x000000ff03ff99a7 */ /* 0x0001ea000810043f */
[----:B------:R-:W3:Y:S01]  /*151c0*/  MUFU.EX2 R189, R189 ;  /* 0x000000bd00bd7308 */ /* 0x000ee20000000800 */
[----:B----4-:R-:W-:-:S07]  /*151d0*/  FADD.FTZ R34, R190, R9 ;  /* 0x00000009be227221 */ /* 0x010fce0000010000 */
[----:B------:R-:W4:Y:S01]  /*151e0*/  MUFU.EX2 R57, R57 ;  /* 0x0000003900397308 */ /* 0x000f220000000800 */
[----:B0-----:R-:W-:Y:S01]  /*151f0*/  FADD.FTZ R3, R195, R32 ;  /* 0x00000020c3037221 */ /* 0x001fe20000010000 */
[----:B------:R-:W-:-:S06]  /*15200*/  FFMA.FTZ R185, R45, R0, -R28 ;  /* 0x000000002db97223 */ /* 0x000fcc000001081c */
[----:B------:R-:W0:Y:S01]  /*15210*/  MUFU.EX2 R20, R20 ;  /* 0x0000001400147308 */ /* 0x000e220000000800 */
[----:B-1----:R-:W-:Y:S01]  /*15220*/  FADD.FTZ R7, R53, R34 ;  /* 0x0000002235077221 */ /* 0x002fe20000010000 */
[----:B--2---:R-:W-:-:S06]  /*15230*/  FADD.FTZ R34, R14, R3 ;  /* 0x000000030e227221 */ /* 0x004fcc0000010000 */
[----:B------:R-:W1:Y:S01]  /*15240*/  MUFU.EX2 R186, R186 ;  /* 0x000000ba00ba7308 */ /* 0x000e620000000800 */
[----:B------:R-:W-:-:S07]  /*15250*/  FFMA.FTZ R26, R43, R0, -R28 ;  /* 0x000000002b1a7223 */ /* 0x000fce000001081c */
[----:B------:R-:W2:Y:S01]  /*15260*/  MUFU.EX2 R191, R191 ;  /* 0x000000bf00bf7308 */ /* 0x000ea20000000800 */
[----:B-----5:R-:W-:Y:S01]  /*15270*/  FADD.FTZ R36, R184, R7 ;  /* 0x00000007b8247221 */ /* 0x020fe20000010000 */
[----:B---3--:R-:W-:-:S06]  /*15280*/  FADD.FTZ R3, R189, R34 ;  /* 0x00000022bd037221 */ /* 0x008fcc0000010000 */
[----:B------:R-:W3:Y:S01]  /*15290*/  MUFU.EX2 R65, R65 ;  /* 0x0000004100417308 */ /* 0x000ee20000000800 */
[----:B------:R-:W-:-:S07]  /*152a0*/  FFMA.FTZ R33, R33, R0, -R28 ;  /* 0x0000000021217223 */ /* 0x000fce000001081c */
[----:B------:R-:W5:Y:S01]  /*152b0*/  MUFU.EX2 R24, R24 ;  /* 0x0000001800187308 */ /* 0x000f620000000800 */
[----:B----4-:R-:W-:Y:S01]  /*152c0*/  FADD.FTZ R7, R57, R36 ;  /* 0x0000002439077221 */ /* 0x010fe20000010000 */
[----:B0-----:R-:W-:-:S06]  /*152d0*/  FADD.FTZ R34, R20, R3 ;  /* 0x0000000314227221 */ /* 0x001fcc0000010000 */
[----:B------:R-:W0:Y:S08]  /*152e0*/  MUFU.EX2 R180, R180 ;  /* 0x000000b400b47308 */ /* 0x000e300000000800 */
[----:B------:R-:W4:Y:S01]  /*152f0*/  MUFU.EX2 R185, R185 ;  /* 0x000000b900b97308 */ /* 0x000f220000000800 */
[----:B------:R-:W-:Y:S01]  /*15300*/  FFMA.FTZ R47, R47, R0, -R28 ;  /* 0x000000002f2f7223 */ /* 0x000fe2000001081c */
[----:B-1----:R-:W-:-:S06]  /*15310*/  FADD.FTZ R36, R186, R7 ;  /* 0x00000007ba247221 */ /* 0x002fcc0000010000 */
[----:B------:R-:W1:Y:S01]  /*15320*/  MUFU.EX2 R73, R73 ;  /* 0x0000004900497308 */ /* 0x000e620000000800 */
[----:B--2---:R-:W-:Y:S01]  /*15330*/  FADD.FTZ R3, R191, R34 ;  /* 0x00000022bf037221 */ /* 0x004fe20000010000 */
[----:B------:R-:W-:-:S06]  /*15340*/  FFMA.FTZ R25, R25, R0, -R28 ;  /* 0x0000000019197223 */ /* 0x000fcc000001081c */
[----:B------:R-:W2:Y:S01]  /*15350*/  MUFU.EX2 R26, R26 ;  /* 0x0000001a001a7308 */ /* 0x000ea20000000800 */
[----:B---3--:R-:W-:Y:S01]  /*15360*/  FADD.FTZ R7, R65, R36 ;  /* 0x0000002441077221 */ /* 0x008fe20000010000 */
[----:B-----5:R-:W-:-:S06]  /*15370*/  FADD.FTZ R34, R24, R3 ;  /* 0x0000000318227221 */ /* 0x020fcc0000010000 */
[----:B------:R-:W3:Y:S08]  /*15380*/  MUFU.EX2 R182, R182 ;  /* 0x000000b600b67308 */ /* 0x000ef00000000800 */
[----:B------:R-:W5:Y:S01]  /*15390*/  MUFU.EX2 R33, R33 ;  /* 0x0000002100217308 */ /* 0x000f620000000800 */
[----:B------:R-:W-:Y:S01]  /*153a0*/  FFMA.FTZ R35, R35, R0, -R28 ;  /* 0x0000000023237223 */ /* 0x000fe2000001081c */
[----:B0-----:R-:W-:-:S06]  /*153b0*/  FADD.FTZ R36, R180, R7 ;  /* 0x00000007b4247221 */ /* 0x001fcc0000010000 */
[----:B------:R-:W0:Y:S01]  /*153c0*/  MUFU.EX2 R85, R85 ;  /* 0x0000005500557308 */ /* 0x000e220000000800 */
[----:B----4-:R-:W-:Y:S01]  /*153d0*/  FADD.FTZ R3, R185, R34 ;  /* 0x00000022b9037221 */ /* 0x010fe20000010000 */
[----:B------:R-:W-:-:S06]  /*153e0*/  FFMA.FTZ R29, R29, R0, -R28 ;  /* 0x000000001d1d7223 */ /* 0x000fcc000001081c */
[----:B------:R-:W4:Y:S01]  /*153f0*/  MUFU.EX2 R30, R47 ;  /* 0x0000002f001e7308 */ /* 0x000f220000000800 */
[----:B-1----:R-:W-:Y:S01]  /*15400*/  FADD.FTZ R7, R73, R36 ;  /* 0x0000002449077221 */ /* 0x002fe20000010000 */
[----:B--2---:R-:W-:-:S06]  /*15410*/  FADD.FTZ R34, R26, R3 ;  /* 0x000000031a227221 */ /* 0x004fcc0000010000 */
[----:B------:R-:W1:Y:S01]  /*15420*/  MUFU.EX2 R25, R25 ;  /* 0x0000001900197308 */ /* 0x000e620000000800 */
[----:B------:R-:W-:Y:S01]  /*15430*/  FFMA.FTZ R83, R83, R0, -R28 ;  /* 0x0000000053537223 */ /* 0x000fe2000001081c */
[----:B---3--:R-:W-:Y:S01]  /*15440*/  FADD.FTZ R36, R182, R7 ;  /* 0x00000007b6247221 */ /* 0x008fe20000010000 */
[----:B-----5:R-:W-:-:S05]  /*15450*/  FADD.FTZ R3, R33, R34 ;  /* 0x0000002221037221 */ /* 0x020fca0000010000 */
[----:B------:R-:W2:Y:S01]  /*15460*/  MUFU.EX2 R32, R35 ;  /* 0x0000002300207308 */ /* 0x000ea20000000800 */
[-CC-:B------:R-:W-:Y:S01]  /*15470*/  FFMA.FTZ R87, R87, R0.reuse, -R28.reuse ;  /* 0x0000000057577223 */ /* 0x180fe2000001081c */
[-CC-:B------:R-:W-:Y:S01]  /*15480*/  FFMA.FTZ R27, R27, R0.reuse, -R28.reuse ;  /* 0x000000001b1b7223 */ /* 0x180fe2000001081c */
[-CC-:B------:R-:W-:Y:S01]  /*15490*/  FFMA.FTZ R69, R69, R0.reuse, -R28.reuse ;  /* 0x0000000045457223 */ /* 0x180fe2000001081c */
[----:B------:R-:W-:-:S04]  /*154a0*/  FFMA.FTZ R61, R61, R0, -R28 ;  /* 0x000000003d3d7223 */ /* 0x000fc8000001081c */
[----:B------:R-:W3:Y:S01]  /*154b0*/  MUFU.EX2 R29, R29 ;  /* 0x0000001d001d7308 */ /* 0x000ee20000000800 */
[----:B0-----:R-:W-:Y:S01]  /*154c0*/  FADD.FTZ R7, R85, R36 ;  /* 0x0000002455077221 */ /* 0x001fe20000010000 */
[----:B----4-:R-:W-:-:S06]  /*154d0*/  FADD.FTZ R36, R30, R3 ;  /* 0x000000031e247221 */ /* 0x010fcc0000010000 */
[----:B------:R-:W0:Y:S01]  /*154e0*/  MUFU.EX2 R28, R83 ;  /* 0x00000053001c7308 */ /* 0x000e220000000800 */
[----:B-1----:R-:W-:-:S07]  /*154f0*/  FADD.FTZ R3, R25, R36 ;  /* 0x0000002419037221 */ /* 0x002fce0000010000 */
[----:B------:R-:W1:Y:S01]  /*15500*/  MUFU.EX2 R176, R176 ;  /* 0x000000b000b07308 */ /* 0x000e620000000800 */
[----:B--2---:R-:W-:-:S07]  /*15510*/  FADD.FTZ R36, R32, R3 ;  /* 0x0000000320247221 */ /* 0x004fce0000010000 */
[----:B------:R-:W2:Y:S01]  /*15520*/  MUFU.EX2 R87, R87 ;  /* 0x0000005700577308 */ /* 0x000ea20000000800 */
[----:B---3--:R-:W-:-:S07]  /*15530*/  FADD.FTZ R3, R29, R36 ;  /* 0x000000241d037221 */ /* 0x008fce0000010000 */
[----:B------:R-:W3:Y:S01]  /*15540*/  MUFU.EX2 R93, R115 ;  /* 0x00000073005d7308 */ /* 0x000ee20000000800 */
[----:B------:R-:W-:-:S07]  /*15550*/  F2FP.BF16.F32.PACK_AB R201, R2, R201 ;  /* 0x000000c902c9723e */ /* 0x000fce00000010ff */
[----:B------:R-:W4:Y:S01]  /*15560*/  MUFU.EX2 R34, R27 ;  /* 0x0000001b00227308 */ /* 0x000f220000000800 */
[----:B0-----:R-:W-:-:S07]  /*15570*/  FADD.FTZ R36, R28, R3 ;  /* 0x000000031c247221 */ /* 0x001fce0000010000 */
[----:B------:R-:W0:Y:S01]  /*15580*/  MUFU.EX2 R178, R178 ;  /* 0x000000b200b27308 */ /* 0x000e220000000800 */
[----:B------:R-:W-:-:S07]  /*15590*/  ISETP.GE.AND P2, PT, R153, 0x71, PT ;  /* 0x000000719900780c */ /* 0x000fce0003f46270 */
[----:B------:R-:W5:Y:S01]  /*155a0*/  MUFU.EX2 R69, R69 ;  /* 0x0000004500457308 */ /* 0x000f620000000800 */
[----:B-1----:R-:W-:Y:S01]  /*155b0*/  FADD.FTZ R38, R176, R7 ;  /* 0x00000007b0267221 */ /* 0x002fe20000010000 */
[----:B--2---:R-:W-:-:S06]  /*155c0*/  FADD.FTZ R3, R87, R36 ;  /* 0x0000002457037221 */ /* 0x004fcc0000010000 */
[----:B------:R-:W1:Y:S08]  /*155d0*/  MUFU.EX2 R95, R95 ;  /* 0x0000005f005f7308 */ /* 0x000e700000000800 */
[----:B------:R-:W2:Y:S01]  /*155e0*/  MUFU.EX2 R2, R61 ;  /* 0x0000003d00027308 */ /* 0x000ea20000000800 */
[----:B------:R-:W-:Y:S01]  /*155f0*/  F2FP.BF16.F32.PACK_AB R203, R6, R203 ;  /* 0x000000cb06cb723e */ /* 0x000fe200000010ff */
[----:B---3--:R-:W-:Y:S01]  /*15600*/  FADD.FTZ R7, R93, R38 ;  /* 0x000000265d077221 */ /* 0x008fe20000010000 */
[----:B----4-:R-:W-:Y:S01]  /*15610*/  FADD.FTZ R6, R34, R3 ;  /* 0x0000000322067221 */ /* 0x010fe20000010000 */
[----:B------:R-:W-:Y:S02]  /*15620*/  BSSY B0, `(.L_x_792) ;  /* 0x0000587000007945 */ /* 0x000fe40003800000 */
[----:B0-----:R-:W-:Y:S01]  /*15630*/  FADD.FTZ R38, R178, R7 ;  /* 0x00000007b2267221 */ /* 0x001fe20000010000 */
[----:B-----5:R-:W-:Y:S01]  /*15640*/  FADD.FTZ R3, R69, R6 ;  /* 0x0000000645037221 */ /* 0x020fe20000010000 */
[----:B------:R-:W-:Y:S01]  /*15650*/  F2FP.BF16.F32.PACK_AB R195, R14, R195 ;  /* 0x000000c30ec3723e */ /* 0x000fe200000010ff */
[--C-:B------:R-:W-:Y:S01]  /*15660*/  IMAD.MOV.U32 R118, RZ, RZ, R119.reuse ;  /* 0x000000ffff767224 */ /* 0x100fe200078e0077 */
[----:B------:R-:W-:Y:S01]  /*15670*/  F2FP.BF16.F32.PACK_AB R200, R37, R200 ;  /* 0x000000c825c8723e */ /* 0x000fe200000010ff */
[----:B-1----:R-:W-:Y:S01]  /*15680*/  FADD.FTZ R15, R95, R38 ;  /* 0x000000265f0f7221 */ /* 0x002fe20000010000 */
[----:B------:R-:W-:Y:S01]  /*15690*/  F2FP.BF16.F32.PACK_AB R202, R77, R202 ;  /* 0x000000ca4dca723e */ /* 0x000fe200000010ff */
[--C-:B------:R-:W-:Y:S01]  /*156a0*/  IMAD.MOV.U32 R117, RZ, RZ, R119.reuse ;  /* 0x000000ffff757224 */ /* 0x100fe200078e0077 */
[----:B------:R-:W-:Y:S01]  /*156b0*/  F2FP.BF16.F32.PACK_AB R196, R89, R196 ;  /* 0x000000c459c4723e */ /* 0x000fe200000010ff */
[----:B------:R-:W-:Y:S01]  /*156c0*/  IMAD.MOV.U32 R116, RZ, RZ, R119 ;  /* 0x000000ffff747224 */ /* 0x000fe200078e0077 */
[----:B------:R-:W-:Y:S01]  /*156d0*/  F2FP.BF16.F32.PACK_AB R198, R81, R198 ;  /* 0x000000c651c6723e */ /* 0x000fe200000010ff */
[----:B--2---:R-:W-:Y:S01]  /*156e0*/  FADD.FTZ R14, R2, R3 ;  /* 0x00000003020e7221 */ /* 0x004fe20000010000 */
[----:B------:R-:W-:Y:S01]  /*156f0*/  F2FP.BF16.F32.PACK_AB R192, R91, R192 ;  /* 0x000000c05bc0723e */ /* 0x000fe200000010ff */
[----:B------:R-:W-:Y:S01]  /*15700*/  IMAD.MOV.U32 R3, RZ, RZ, 0x3f800000 ;  /* 0x3f800000ff037424 */ /* 0x000fe200078e00ff */
[----:B------:R-:W-:Y:S01]  /*15710*/  F2FP.BF16.F32.PACK_AB R194, R39, R194 ;  /* 0x000000c227c2723e */ /* 0x000fe200000010ff */
[--C-:B------:R-:W-:Y:S01]  /*15720*/  IMAD.MOV.U32 R115, RZ, RZ, R119.reuse ;  /* 0x000000ffff737224 */ /* 0x100fe200078e0077 */
        /* <DEDUP_REMOVED lines=165> */
[----:B------:R-:W-:-:S07]  /*16180*/  CS2R R24, SRZ ;  /* 0x0000000000187805 */ /* 0x000fce000001ff00 */
.L_x_804:
[----:B------:R-:W-:-:S05]  /*16190*/  VIADD R0, R10, 0x1 ;  /* 0x000000010a007836 */ /* 0x000fca0000000000 */
[----:B------:R-:W-:-:S04]  /*161a0*/  ISETP.NE.AND P2, PT, R0, 0x2, PT ;  /* 0x000000020000780c */ /* 0x000fc80003f45270 */
[----:B------:R-:W-:Y:S02]  /*161b0*/  SEL R4, RZ, 0x1, P2 ;  /* 0x00000001ff047807 */ /* 0x000fe40001000000 */
[----:B------:R-:W-:Y:S02]  /*161c0*/  SEL R215, R0, RZ, P2 ;  /* 0x000000ff00d77207 */ /* 0x000fe40001000000 */
[----:B------:R-:W-:Y:S01]  /*161d0*/  LOP3.LUT R217, R9, R4, RZ, 0x3c, !PT ;  /* 0x0000000409d97212 */ /* 0x000fe200078e3cff */
[----:B------:R-:W-:Y:S06]  /*161e0*/  @!P0 BRA `(.L_x_794) ;  /* 0x0000000000048947 */ /* 0x000fec0003800000 */
[----:B------:R-:W-:Y:S01]  /*161f0*/  BPT.TRAP 0x1 ;  /* 0x000000040000795c */ /* 0x000fe20000300000 */
.L_x_794:
[----:B------:R-:W-:Y:S01]  /*16200*/  IMAD R11, R215, 0x8, R16 ;  /* 0x00000008d70b7824 */ /* 0x000fe200078e0210 */
[----:B------:R-:W-:-:S04]  /*16210*/  SHF.L.U32 R4, R217, 0x1f, RZ ;  /* 0x0000001fd9047819 */ /* 0x000fc800000006ff */
[----:B------:R0:W1:Y:S01]  /*16220*/  SYNCS.PHASECHK.TRANS64.TRYWAIT P2, [R11+URZ+0x36830], R4 ;  /* 0x036830040b0075a7 */ /* 0x000062000804017f */
[----:B------:R-:W-:Y:S05]  /*16230*/  @!P0 BRA `(.L_x_795) ;  /* 0x0000000000048947 */ /* 0x000fea0003800000 */
[----:B------:R-:W-:Y:S01]  /*16240*/  BPT.TRAP 0x1 ;  /* 0x000000040000795c */ /* 0x000fe20000300000 */
.L_x_795:
[----:B------:R-:W-:Y:S01]  /*16250*/  IMAD R0, R215, 0xa80, R218 ;  /* 0x00000a80d7007824 */ /* 0x000fe200078e02da */
[----:B------:R-:W-:Y:S03]  /*16260*/  BSSY B1, `(.L_x_796) ;  /* 0x0000006000017945 */ /* 0x000fe60003800000 */
[C---:B------:R-:W-:Y:S02]  /*16270*/  VIADD R20, R0.reuse, 0x80 ;  /* 0x0000008000147836 */ /* 0x040fe40000000000 */
[----:B------:R-:W-:Y:S01]  /*16280*/  VIADD R120, R0, 0x100 ;  /* 0x0000010000787836 */ /* 0x000fe20000000000 */
[----:B-1----:R-:W-:Y:S06]  /*16290*/  @P2 BRA `(.L_x_797) ;  /* 0x0000000000082947 */ /* 0x002fec0003800000 */
[----:B------:R-:W1:Y:S02]  /*162a0*/  SYNCS.PHASECHK.TRANS64.TRYWAIT P2, [R11+URZ+0x36830], R4 ;  /* 0x036830040b0075a7 */ /* 0x000e64000804017f */
[----:B-1----:R-:W-:Y:S05]  /*162b0*/  @!P2 BRA `(.L_x_798) ;  /* 0x0000010400d0a947 */ /* 0x002fea0003800000 */
.L_x_797:
[----:B------:R-:W-:Y:S05]  /*162c0*/  BSYNC B1 ;  /* 0x0000000000017941 */ /* 0x000fea0003800000 */
.L_x_796:
[----:B------:R-:W2:Y:S04]  /*162d0*/  LDL.64 R12, [R1+0x48] ;  /* 0x00004800010c7983 */ /* 0x000ea80000100a00 */
[----:B------:R-:W3:Y:S01]  /*162e0*/  LDL.64 R122, [R1] ;  /* 0x00000000017a7983 */ /* 0x000ee20000100a00 */
[----:B------:R-:W-:Y:S01]  /*162f0*/  WARPGROUP.ARRIVE ;  /* 0x00000000000079c5 */ /* 0x000fe20000000000 */
[----:B------:R-:W-:Y:S01]  /*16300*/  IMAD.MOV.U32 R21, RZ, RZ, 0x40000040 ;  /* 0x40000040ff157424 */ /* 0x000fe200078e00ff */
[----:B------:R-:W-:-:S04]  /*16310*/  R2UR UR6, R20 ;  /* 0x00000000140672ca */ /* 0x000fc800000e0000 */
[C---:B------:R-:W-:Y:S01]  /*16320*/  R2UR UR7, R21.reuse ;  /* 0x00000000150772ca */ /* 0x040fe200000e0000 */
[----:B------:R-:W-:Y:S01]  /*16330*/  IMAD.MOV.U32 R20, RZ, RZ, R120 ;  /* 0x000000ffff147224 */ /* 0x000fe200078e0078 */
[----:B------:R-:W-:-:S04]  /*16340*/  R2UR UR19, R21 ;  /* 0x00000000151372ca */ /* 0x000fc800000e0000 */
[----:B------:R-:W-:Y:S01]  /*16350*/  R2UR UR18, R20 ;  /* 0x00000000141272ca */ /* 0x000fe200000e0000 */
[----:B------:R-:W-:Y:S01]  /*16360*/  VIADD R20, R0, 0x200 ;  /* 0x0000020000147836 */ /* 0x000fe20000000000 */
[----:B------:R-:W-:-:S04]  /*16370*/  R2UR UR15, R21 ;  /* 0x00000000150f72ca */ /* 0x000fc800000e0000 */
[----:B------:R-:W-:Y:S02]  /*16380*/  R2UR UR14, R20 ;  /* 0x00000000140e72ca */ /* 0x000fe400000e0000 */
[----:B--2---:R-:W-:Y:S01]  /*16390*/  R2UR UR42, R12 ;  /* 0x000000000c2a72ca */ /* 0x004fe200000e0000 */
[----:B------:R-:W-:Y:S01]  /*163a0*/  IMAD.MOV.U32 R12, RZ, RZ, R0 ;  /* 0x000000ffff0c7224 */ /* 0x000fe200078e0000 */
[----:B------:R-:W-:Y:S01]  /*163b0*/  R2UR UR43, R13 ;  /* 0x000000000d2b72ca */ /* 0x000fe200000e0000 */
[----:B------:R-:W-:Y:S01]  /*163c0*/  IMAD.MOV.U32 R13, RZ, RZ, 0x40000040 ;  /* 0x40000040ff0d7424 */ /* 0x000fe200078e00ff */
[----:B---3--:R-:W-:Y:S02]  /*163d0*/  R2UR UR28, R122 ;  /* 0x000000007a1c72ca */ /* 0x008fe400000e0000 */
[----:B------:R-:W-:Y:S02]  /*163e0*/  R2UR UR29, R123 ;  /* 0x000000007b1d72ca */ /* 0x000fe400000e0000 */
[----:B------:R-:W-:Y:S01]  /*163f0*/  R2UR UR26, R12 ;  /* 0x000000000c1a72ca */ /* 0x000fe200000e0000 */
[----:B------:R-:W2:Y:S01]  /*16400*/  LDL.64 R122, [R1+0x40] ;  /* 0x00004000017a7983 */ /* 0x000ea20000100a00 */
[----:B------:R-:W-:-:S07]  /*16410*/  R2UR UR27, R13 ;  /* 0x000000000d1b72ca */ /* 0x000fce00000e0000 */
[----:B------:R-:W-:Y:S02]  /*16420*/  UMOV UR24, UR28 ;  /* 0x0000001c00187c82 */ /* 0x000fe40008000000 */
[----:B------:R-:W-:-:S04]  /*16430*/  UMOV UR25, UR29 ;  /* 0x0000001d00197c82 */ /* 0x000fc80008000000 */
[----:B------:R-:W-:Y:S01]  /*16440*/  HGMMA.64x16x16.F32.BF16 R168, gdesc[UR24], RZ, !UPT, gsb0 ;  /* 0x0020000018a879f0 */ /* 0x000fe2000c0018ff */
[----:B------:R-:W-:Y:S01]  /*16450*/  UMOV UR4, UR28 ;  /* 0x0000001c00047c82 */ /* 0x000fe20008000000 */
[----:B------:R-:W-:Y:S01]  /*16460*/  UMOV UR5, UR29 ;  /* 0x0000001d00057c82 */ /* 0x000fe20008000000 */
[----:B------:R-:W-:Y:S02]  /*16470*/  WARPGROUP.DEPBAR.LE gsb0, 0x0 ;  /* 0x00008000000079c5 */ /* 0x000fe40000010000 */
[----:B------:R-:W-:-:S06]  /*16480*/  WARPGROUP.ARRIVE ;  /* 0x00000000000079c5 */ /* 0x000fcc0000000000 */
[----:B------:R-:W-:Y:S01]  /*16490*/  HGMMA.64x16x16.F32.BF16 R160, gdesc[UR4], RZ, !UPT, gsb0 ;  /* 0x0020000004a079f0 */ /* 0x000fe2000c0018ff */
[----:B------:R-:W-:Y:S01]  /*164a0*/  UMOV UR16, UR28 ;  /* 0x0000001c00107c82 */ /* 0x000fe20008000000 */
[----:B------:R-:W-:Y:S01]  /*164b0*/  UMOV UR17, UR29 ;  /* 0x0000001d00117c82 */ /* 0x000fe20008000000 */
[----:B------:R-:W-:Y:S01]  /*164c0*/  VIADD R12, R0, 0x180 ;  /* 0x00000180000c7836 */ /* 0x000fe20000000000 */
[----:B------:R-:W-:Y:S02]  /*164d0*/  WARPGROUP.DEPBAR.LE gsb0, 0x0 ;  /* 0x00008000000079c5 */ /* 0x000fe40000010000 */
[----:B------:R-:W-:-:S06]  /*164e0*/  WARPGROUP.ARRIVE ;  /* 0x00000000000079c5 */ /* 0x000fcc0000000000 */
[----:B------:R-:W-:Y:S01]  /*164f0*/  HGMMA.64x16x16.F32.BF16 R152, gdesc[UR16], RZ, !UPT, gsb0 ;  /* 0x00200000109879f0 */ /* 0x000fe2000c0018ff */
[----:B------:R-:W-:Y:S02]  /*16500*/  R2UR UR22, R12 ;  /* 0x000000000c1672ca */ /* 0x000fe400000e0000 */
[----:B------:R-:W-:Y:S01]  /*16510*/  R2UR UR23, R13 ;  /* 0x000000000d1772ca */ /* 0x000fe200000e0000 */
[----:B------:R-:W-:Y:S01]  /*16520*/  UMOV UR20, UR28 ;  /* 0x0000001c00147c82 */ /* 0x000fe20008000000 */
[----:B------:R-:W-:Y:S01]  /*16530*/  UMOV UR21, UR29 ;  /* 0x0000001d00157c82 */ /* 0x000fe20008000000 */
[----:B------:R-:W-:Y:S02]  /*16540*/  WARPGROUP.DEPBAR.LE gsb0, 0x0 ;  /* 0x00008000000079c5 */ /* 0x000fe40000010000 */
[----:B------:R-:W-:-:S08]  /*16550*/  WARPGROUP.ARRIVE ;  /* 0x00000000000079c5 */ /* 0x000fd00000000000 */
[----:B------:R-:W-:Y:S01]  /*16560*/  HGMMA.64x16x16.F32.BF16 R144, gdesc[UR20], RZ, !UPT, gsb0 ;  /* 0x00200000149079f0 */ /* 0x000fe2000c0018ff */
[----:B------:R-:W-:Y:S01]  /*16570*/  UMOV UR12, UR28 ;  /* 0x0000001c000c7c82 */ /* 0x000fe20008000000 */
[----:B------:R-:W-:Y:S01]  /*16580*/  UMOV UR13, UR29 ;  /* 0x0000001d000d7c82 */ /* 0x000fe20008000000 */
[----:B------:R-:W-:Y:S01]  /*16590*/  VIADD R120, R0, 0x280 ;  /* 0x0000028000787836 */ /* 0x000fe20000000000 */
[----:B------:R-:W-:Y:S02]  /*165a0*/  WARPGROUP.DEPBAR.LE gsb0, 0x0 ;  /* 0x00008000000079c5 */ /* 0x000fe40000010000 */
[----:B------:R-:W-:-:S06]  /*165b0*/  WARPGROUP.ARRIVE ;  /* 0x00000000000079c5 */ /* 0x000fcc0000000000 */
[----:B------:R-:W-:Y:S01]  /*165c0*/  HGMMA.64x16x16.F32.BF16 R136, gdesc[UR12], RZ, !UPT, gsb0 ;  /* 0x002000000c8879f0 */ /* 0x000fe2000c0018ff */
[----:B------:R-:W-:Y:S01]  /*165d0*/  IMAD.MOV.U32 R121, RZ, RZ, 0x40000040 ;  /* 0x40000040ff797424 */ /* 0x000fe200078e00ff */
[----:B------:R-:W-:-:S04]  /*165e0*/  R2UR UR10, R120 ;  /* 0x00000000780a72ca */ /* 0x000fc800000e0000 */
[----:B------:R-:W-:Y:S01]  /*165f0*/  R2UR UR11, R121 ;  /* 0x00000000790b72ca */ /* 0x000fe200000e0000 */
[----:B------:R-:W-:Y:S01]  /*16600*/  UMOV UR8, UR28 ;  /* 0x0000001c00087c82 */ /* 0x000fe20008000000 */
[----:B------:R-:W-:Y:S01]  /*16610*/  UMOV UR9, UR29 ;  /* 0x0000001d00097c82 */ /* 0x000fe20008000000 */
[----:B------:R-:W-:Y:S02]  /*16620*/  WARPGROUP.DEPBAR.LE gsb0, 0x0 ;  /* 0x00008000000079c5 */ /* 0x000fe40000010000 */
[----:B------:R-:W-:-:S08]  /*16630*/  WARPGROUP.ARRIVE ;  /* 0x00000000000079c5 */ /* 0x000fd00000000000 */
[----:B------:R-:W-:Y:S01]  /*16640*/  HGMMA.64x16x16.F32.BF16 R128, gdesc[UR8], RZ, !UPT, gsb0 ;  /* 0x00200000088079f0 */ /* 0x000fe2000c0018ff */
[C---:B------:R-:W-:Y:S02]  /*16650*/  VIADD R12, R0.reuse, 0x300 ;  /* 0x00000300000c7836 */ /* 0x040fe40000000000 */
[----:B------:R-:W-:Y:S02]  /*16660*/  VIADD R120, R0, 0x182 ;  /* 0x0000018200787836 */ /* 0x000fe40000000000 */
[----:B------:R-:W-:Y:S01]  /*16670*/  IMAD.MOV.U32 R121, RZ, RZ, 0x40000040 ;  /* 0x40000040ff797424 */ /* 0x000fe200078e00ff */
[----:B------:R-:W-:Y:S02]  /*16680*/  R2UR UR58, R12 ;  /* 0x000000000c3a72ca */ /* 0x000fe400000e0000 */
[----:B------:R-:W-:Y:S02]  /*16690*/  R2UR UR59, R13 ;  /* 0x000000000d3b72ca */ /* 0x000fe400000e0000 */
[----:B------:R-:W-:Y:S01]  /*166a0*/  R2UR UR26, R120 ;  /* 0x00000000781a72ca */ /* 0x000fe200000e0000 */
[----:B------:R-:W-:Y:S01]  /*166b0*/  VIADD R120, R0, 0x302 ;  /* 0x0000030200787836 */ /* 0x000fe20000000000 */
[----:B------:R-:W-:Y:S01]  /*166c0*/  R2UR UR27, R121 ;  /* 0x00000000791b72ca */ /* 0x000fe200000e0000 */
[----:B------:R-:W-:Y:S01]  /*166d0*/  IMAD.MOV.U32 R121, RZ, RZ, 0x40000040 ;  /* 0x40000040ff797424 */ /* 0x000fe200078e00ff */
[----:B--2---:R-:W-:-:S02]  /*166e0*/  R2UR UR38, R122 ;  /* 0x000000007a2672ca */ /* 0x004fc400000e0000 */
[----:B------:R-:W-:Y:S02]  /*166f0*/  R2UR UR46, R120 ;  /* 0x00000000782e72ca */ /* 0x000fe400000e0000 */
[----:B------:R-:W-:Y:S02]  /*16700*/  R2UR UR47, R121 ;  /* 0x00000000792f72ca */ /* 0x000fe400000e0000 */
[----:B------:R-:W-:Y:S01]  /*16710*/  R2UR UR39, R123 ;  /* 0x000000007b2772ca */ /* 0x000fe200000e0000 */
[----:B------:R-:W-:Y:S01]  /*16720*/  UMOV UR56, UR28 ;  /* 0x0000001c00387c82 */ /* 0x000fe20008000000 */
[----:B------:R-:W-:Y:S01]  /*16730*/  UMOV UR57, UR29 ;  /* 0x0000001d00397c82 */ /* 0x000fe20008000000 */
[----:B------:R-:W-:Y:S02]  /*16740*/  WARPGROUP.DEPBAR.LE gsb0, 0x0 ;  /* 0x00008000000079c5 */ /* 0x000fe40000010000 */
[----:B------:R-:W-:-:S06]  /*16750*/  WARPGROUP.ARRIVE ;  /* 0x00000000000079c5 */ /* 0x000fcc0000000000 */
[----:B------:R-:W-:Y:S01]  /*16760*/  HGMMA.64x16x16.F32.BF16 R120, gdesc[UR56], RZ, !UPT, gsb0 ;  /* 0x00200000387879f0 */ /* 0x000fe2000c0018ff */
        /* <DEDUP_REMOVED lines=27> */
[----:B------:R-:W-:Y:S01]  /*16920*/  UMOV UR24, UR42 ;  /* 0x0000002a00187c82 */ /* 0x000fe20008000000 */
[----:B------:R-:W-:Y:S01]  /*16930*/  UMOV UR25, UR43 ;  /* 0x0000002b00197c82 */ /* 0x000fe20008000000 */
[----:B------:R-:W-:Y:S01]  /*16940*/  VIADD R12, R0, 0x202 ;  /* 0x00000202000c7836 */ /* 0x000fe20000000000 */
[----:B------:R-:W-:Y:S02]  /*16950*/  WARPGROUP.DEPBAR.LE gsb0, 0x0 ;  /* 0x00008000000079c5 */ /* 0x000fe40000010000 */
[----:B------:R-:W-:-:S06]  /*16960*/  WARPGROUP.ARRIVE ;  /* 0x00000000000079c5 */ /* 0x000fcc0000000000 */
        /* <DEDUP_REMOVED lines=15> */
[----:B------:R-:W-:Y:S01]  /*16a60*/  MOV R5, UR45 ;  /* 0x0000002d00057c02 */ /* 0x000fe20008000f00 */
[----:B------:R-:W-:Y:S02]  /*16a70*/  WARPGROUP.DEPBAR.LE gsb0, 0x0 ;  /* 0x00008000000079c5 */ /* 0x000fe40000010000 */
[----:B------:R-:W-:Y:S01]  /*16a80*/  WARPGROUP.ARRIVE ;  /* 0x00000000000079c5 */ /* 0x000fe20000000000 */
[----:B01----:R-:W-:Y:S01]  /*16a90*/  MOV R4, UR44 ;  /* 0x0000002c00047c02 */ /* 0x003fe20008000f00 */
[----:B------:R-:W-:Y:S01]  /*16aa0*/  VIADD R12, R0, 0x4 ;  /* 0x00000004000c7836 */ /* 0x000fe20000000000 */
[----:B------:R-:W-:Y:S01]  /*16ab0*/  UMOV UR12, UR38 ;  /* 0x00000026000c7c82 */ /* 0x000fe20008000000 */
[----:B------:R-:W-:Y:S01]  /*16ac0*/  IMAD.MOV.U32 R13, RZ, RZ, 0x40000040 ;  /* 0x40000040ff0d7424 */ /* 0x000fe200078e00ff */
[----:B------:R-:W-:-:S02]  /*16ad0*/  UMOV UR13, UR39 ;  /* 0x00000027000d7c82 */ /* 0x000fc40008000000 */
[----:B------:R-:W-:Y:S01]  /*16ae0*/  HGMMA.64x16x16.F32.BF16 R128, gdesc[UR16], R128, gsb0 ;  /* 0x00200000108079f0 */ /* 0x000fe20008001880 */
[----:B------:R-:W-:Y:S01]  /*16af0*/  UMOV UR44, UR42 ;  /* 0x0000002a002c7c82 */ /* 0x000fe20008000000 */
[----:B------:R-:W-:Y:S01]  /*16b00*/  UMOV UR45, UR43 ;  /* 0x0000002b002d7c82 */ /* 0x000fe20008000000 */
[----:B------:R-:W-:Y:S01]  /*16b10*/  UMOV UR8, UR38 ;  /* 0x0000002600087c82 */ /* 0x000fe20008000000 */
[----:B------:R-:W-:Y:S01]  /*16b20*/  UMOV UR9, UR39 ;  /* 0x0000002700097c82 */ /* 0x000fe20008000000 */
[----:B------:R-:W2:Y:S01]  /*16b30*/  LDL.64 R20, [R1+0x38] ;  /* 0x0000380001147983 */ /* 0x000ea20000100a00 */
[----:B------:R-:W-:Y:S02]  /*16b40*/  WARPGROUP.DEPBAR.LE gsb0, 0x0 ;  /* 0x00008000000079c5 */ /* 0x000fe40000010000 */
[----:B------:R-:W-:-:S06]  /*16b50*/  WARPGROUP.ARRIVE ;  /* 0x00000000000079c5 */ /* 0x000fcc0000000000 */
[----:B------:R-:W-:Y:S01]  /*16b60*/  HGMMA.64x16x16.F32.BF16 R120, gdesc[UR44], R120, gsb0 ;  /* 0x002000002c7879f0 */ /* 0x000fe20008001878 */
[----:B------:R-:W-:Y:S02]  /*16b70*/  R2UR UR14, R12 ;  /* 0x000000000c0e72ca */ /* 0x000fe400000e0000 */
[----:B------:R-:W-:Y:S01]  /*16b80*/  R2UR UR15, R13 ;  /* 0x000000000d0f72ca */ /* 0x000fe200000e0000 */
[----:B------:R-:W-:Y:S01]  /*16b90*/  VIADD R12, R0, 0x84 ;  /* 0x00000084000c7836 */ /* 0x000fe20000000000 */
[----:B------:R-:W-:Y:S02]  /*16ba0*/  WARPGROUP.DEPBAR.LE gsb0, 0x0 ;  /* 0x00008000000079c5 */ /* 0x000fe40000010000 */
[----:B------:R-:W-:-:S09]  /*16bb0*/  WARPGROUP.ARRIVE ;  /* 0x00000000000079c5 */ /* 0x000fd20000000000 */
[----:B------:R-:W-:Y:S01]  /*16bc0*/  HGMMA.64x16x16.F32.BF16 R168, gdesc[UR12], R168, gsb0 ;  /* 0x002000000ca879f0 */ /* 0x000fe200080018a8 */
[----:B------:R-:W-:Y:S01]  /*16bd0*/  IMAD.MOV.U32 R13, RZ, RZ, 0x40000040 ;  /* 0x40000040ff0d7424 */ /* 0x000fe200078e00ff */
[----:B------:R-:W-:-:S04]  /*16be0*/  R2UR UR10, R12 ;  /* 0x000000000c0a72ca */ /* 0x000fc800000e0000 */
        /* <DEDUP_REMOVED lines=50> */
[----:B------:R-:W-:Y:S01]  /*16f10*/  IMAD.MOV.U32 R13, RZ, RZ, 0x40000040 ;  /* 0x40000040ff0d7424 */ /* 0x000fe200078e00ff */
[----:B--2---:R-:W-:Y:S02]  /*16f20*/  R2UR UR42, R20 ;  /* 0x00000000142a72ca */ /* 0x004fe400000e0000 */
[----:B------:R-:W-:Y:S02]  /*16f30*/  R2UR UR43, R21 ;  /* 0x00000000152b72ca */ /* 0x000fe400000e0000 */
[----:B------:R-:W-:Y:S01]  /*16f40*/  R2UR UR22, R12 ;  /* 0x000000000c1672ca */ /* 0x000fe200000e0000 */
[----:B------:R-:W2:Y:S01]  /*16f50*/  LDL.64 R20, [R1+0x30] ;  /* 0x0000300001147983 */ /* 0x000ea20000100a00 */
[----:B------:R-:W-:-:S07]  /*16f60*/  R2UR UR23, R13 ;  /* 0x000000000d1772ca */ /* 0x000fce00000e0000 */
[----:B------:R-:W-:Y:S02]  /*16f70*/  UMOV UR20, UR42 ;  /* 0x0000002a00147c82 */ /* 0x000fe40008000000 */
[----:B------:R-:W-:Y:S01]  /*16f80*/  UMOV UR21, UR43 ;  /* 0x0000002b00157c82 */ /* 0x000fe20008000000 */
[----:B------:R-:W-:Y:S02]  /*16f90*/  WARPGROUP.DEPBAR.LE gsb0, 0x0 ;  /* 0x00008000000079c5 */ /* 0x000fe40000010000 */
[----:B------:R-:W-:-:S06]  /*16fa0*/  WARPGROUP.ARRIVE ;  /* 0x00000000000079c5 */ /* 0x000fcc0000000000 */
        /* <DEDUP_REMOVED lines=108> */
[----:B------:R-:W-:-:S09]  /*17670*/  UMOV UR17, UR39 ;  /* 0x0000002700117c82 */ /* 0x000fd20008000000 */
        /* <DEDUP_REMOVED lines=84> */
[----:B------:R-:W-:Y:S02]  /*17bc0*/  R2UR UR22, R12 ;  /* 0x000000000c1672ca */ /* 0x000fe400000e0000 */
        /* <DEDUP_REMOVED lines=67> */
[----:B------:R-:W-:Y:S01]  /*18000*/  R2UR UR45, R5 ;  /* 0x00000000052d72ca */ /* 0x000fe200000e0000 */
[----:B------:R-:W-:Y:S01]  /*18010*/  IMAD.MOV.U32 R5, RZ, RZ, 0x40000040 ;  /* 0x40000040ff057424 */ /* 0x000fe200078e00ff */
[----:B------:R-:W-:Y:S01]  /*18020*/  R2UR UR44, R4 ;  /* 0x00000000042c72ca */ /* 0x000fe200000e0000 */
[----:B------:R-:W-:-:S03]  /*18030*/  VIADD R4, R0, 0x406 ;  /* 0x0000040600047836 */ /* 0x000fc60000000000 */
        /* <DEDUP_REMOVED lines=344> */
[----:B------:R-:W-:Y:S01]  /*195c0*/  FMUL.FTZ R26, R26, R2 ;  /* 0x000000021a1a7220 */ /* 0x000fe20000410000 */
[----:B------:R-:W-:-:S02]  /*195d0*/  WARPGROUP.DEPBAR.LE gsb0, 0x0 ;  /* 0x00008000000079c5 */ /* 0x000fc40000010000 */
        /* <DEDUP_REMOVED lines=49> */
.L_x_799:
[----:B------:R-:W-:Y:S01]  /*198f0*/  SHF.L.U32 R0, R9, 0x1f, RZ ;  /* 0x0000001f09007819 */ /* 0x000fe200000006ff */
[----:B------:R-:W-:-:S04]  /*19900*/  IMAD R9, R10, 0x8, R16 ;  /* 0x000000080a097824 */ /* 0x000fc800078e0210 */
[----:B------:R0:W1:Y:S01]  /*19910*/  SYNCS.PHASECHK.TRANS64.TRYWAIT P2, [R9+URZ+0x36850], R0 ;  /* 0x03685000090075a7 */ /* 0x000062000804017f */
[----:B------:R-:W-:Y:S05]  /*19920*/  @!P0 BRA `(.L_x_800) ;  /* 0x0000000000048947 */ /* 0x000fea0003800000 */
[----:B------:R-:W-:Y:S01]  /*19930*/  BPT.TRAP 0x1 ;  /* 0x000000040000795c */ /* 0x000fe20000300000 */
.L_x_800:
[----:B------:R-:W-:Y:S04]  /*19940*/  BSSY B1, `(.L_x_801) ;  /* 0x0000004000017945 */ /* 0x000fe80003800000 */
[----:B-1----:R-:W-:Y:S05]  /*19950*/  @P2 BRA `(.L_x_802) ;  /* 0x0000000000082947 */ /* 0x002fea0003800000 */
[----:B------:R-:W1:Y:S02]  /*19960*/  SYNCS.PHASECHK.TRANS64.TRYWAIT P2, [R9+URZ+0x36850], R0 ;  /* 0x03685000090075a7 */ /* 0x000e64000804017f */
[----:B-1----:R-:W-:Y:S05]  /*19970*/  @!P2 BRA `(.L_x_803) ;  /* 0x000000d00034a947 */ /* 0x002fea0003800000 */
.L_x_802:
[----:B------:R-:W-:Y:S05]  /*19980*/  BSYNC B1 ;  /* 0x0000000000017941 */ /* 0x000fea0003800000 */
.L_x_801:
[----:B01----:R-:W-:Y:S01]  /*19990*/  VIADD R0, R16, 0x400 ;  /* 0x0000040010007836 */ /* 0x003fe20000000000 */
[----:B------:R-:W-:Y:S01]  /*199a0*/  WARPGROUP.ARRIVE ;  /* 0x00000000000079c5 */ /* 0x000fe20000000000 */
[----:B------:R-:W-:Y:S01]  /*199b0*/  IMAD.MOV.U32 R13, RZ, RZ, 0x40000040 ;  /* 0x40000040ff0d7424 */ /* 0x000fe200078e00ff */
[----:B------:R-:W-:Y:S01]  /*199c0*/  ULDC UR4, c[0x0][0x988] ;  /* 0x0002620000047ab9 */ /* 0x000fe20000000800 */
[----:B------:R-:W-:Y:S01]  /*199d0*/  IMAD.MOV.U32 R3, RZ, RZ, 0x40000040 ;  /* 0x40000040ff037424 */ /* 0x000fe200078e00ff */
[----:B------:R-:W-:Y:S01]  /*199e0*/  SHF.R.U32.HI R0, RZ, 0x4, R0 ;  /* 0x00000004ff007819 */ /* 0x000fe20000011600 */
[----:B------:R-:W-:Y:S01]  /*199f0*/  @!P1 VIADD R11, R11, 0x36840 ;  /* 0x000368400b0b9836 */ /* 0x000fe20000000000 */
[----:B------:R-:W-:Y:S01]  /*19a00*/  R2UR UR7, R13 ;  /* 0x000000000d0772ca */ /* 0x000fe200000e0000 */
[----:B------:R-:W-:Y:S01]  /*19a10*/  @!P1 VIADD R9, R9, 0x36860 ;  /* 0x0003686009099836 */ /* 0x000fe20000000000 */
[----:B------:R-:W-:Y:S02]  /*19a20*/  LOP3.LUT R0, R0, 0x3fff, RZ, 0xc0, !PT ;  /* 0x00003fff00007812 */ /* 0x000fe400078ec0ff */
[C---:B------:R-:W-:Y:S01]  /*19a30*/  ISETP.GT.AND P2, PT, R6.reuse, RZ, PT ;  /* 0x000000ff0600720c */ /* 0x040fe20003f44270 */
[----:B------:R-:W-:Y:S01]  /*19a40*/  VIADD R6, R6, 0xffffffff ;  /* 0xffffffff06067836 */ /* 0x000fe20000000000 */
[----:B------:R-:W-:-:S02]  /*19a50*/  LOP3.LUT R0, R0, 0x3800000, RZ, 0xfc, !PT ;  /* 0x0380000000007812 */ /* 0x000fc400078efcff */
[----:B------:R-:W-:-:S03]  /*19a60*/  @!P1 PRMT R9, RZ, 0x654, R9 ;  /* 0x00000654ff099816 */ /* 0x000fc60000000009 */
[----:B------:R-:W-:Y:S01]  /*19a70*/  IMAD R12, R10, 0xa80, R0 ;  /* 0x00000a800a0c7824 */ /* 0x000fe200078e0200 */
[----:B------:R-:W-:-:S03]  /*19a80*/  FMNMX.FTZ R0, R168, R8, !PT ;  /* 0x00000008a8007209 */ /* 0x000fc60007810000 */
[C---:B------:R-:W-:Y:S01]  /*19a90*/  VIADD R2, R12.reuse, 0x80 ;  /* 0x000000800c027836 */ /* 0x040fe20000000000 */
[----:B------:R-:W-:Y:S02]  /*19aa0*/  R2UR UR6, R12 ;  /* 0x000000000c0672ca */ /* 0x000fe400000e0000 */
[----:B------:R-:W-:-:S04]  /*19ab0*/  FMNMX.FTZ R0, R169, R0, !PT ;  /* 0x00000000a9007209 */ /* 0x000fc80007810000 */
[----:B------:R-:W-:-:S04]  /*19ac0*/  FMNMX.FTZ R0, R172, R0, !PT ;  /* 0x00000000ac007209 */ /* 0x000fc80007810000 */
[----:B------:R-:W-:-:S03]  /*19ad0*/  FMNMX.FTZ R0, R173, R0, !PT ;  /* 0x00000000ad007209 */ /* 0x000fc60007810000 */
[----:B------:R-:W-:Y:S01]  /*19ae0*/  HGMMA.64x192x16.F32.BF16 R24, R200, gdesc[UR4].tnspB, R24, gsb0 ;  /* 0x42e00004c8187df0 */ /* 0x000fe20008001818 */
[----:B------:R-:W-:Y:S01]  /*19af0*/  R2UR UR6, R2 ;  /* 0x00000000020672ca */ /* 0x000fe200000e0000 */
[----:B------:R-:W-:Y:S01]  /*19b00*/  VIADD R2, R12, 0x100 ;  /* 0x000001000c027836 */ /* 0x000fe20000000000 */
[----:B------:R-:W-:Y:S01]  /*19b10*/  R2UR UR7, R3 ;  /* 0x00000000030772ca */ /* 0x000fe200000e0000 */
[----:B------:R-:W-:Y:S01]  /*19b20*/  IMAD.MOV.U32 R3, RZ, RZ, 0x40000040 ;  /* 0x40000040ff037424 */ /* 0x000fe200078e00ff */
        /* <DEDUP_REMOVED lines=28> */
[----:B------:R-:W-:-:S04]  /*19cf0*/  IMAD.U32 R0, RZ, RZ, UR4 ;  /* 0x00000004ff007e24 */ /* 0x000fc8000f8e00ff */
[C---:B------:R-:W-:Y:S01]  /*19d00*/  FADD.FTZ R4, -R5.reuse, R8 ;  /* 0x0000000805047221 */ /* 0x040fe20000010100 */
[----:B------:R-:W-:-:S03]  /*19d10*/  FMUL.FTZ R13, R5, R0 ;  /* 0x00000000050d7220 */ /* 0x000fc60000410000 */
[-C--:B------:R-:W-:Y:S01]  /*19d20*/  FMUL.FTZ R4, R4, R0.reuse ;  /* 0x0000000004047220 */ /* 0x080fe20000410000 */
[-CC-:B------:R-:W-:Y:S01]  /*19d30*/  FFMA.FTZ R10, R161, R0.reuse, -R13.reuse ;  /* 0x00000000a10a7223 */ /* 0x180fe2000001080d */
[-CC-:B------:R-:W-:Y:S01]  /*19d40*/  FFMA.FTZ R21, R165, R0.reuse, -R13.reuse ;  /* 0x00000000a5157223 */ /* 0x180fe2000001080d */
[-CC-:B------:R-:W-:Y:S01]  /*19d50*/  FFMA.FTZ R20, R157, R0.reuse, -R13.reuse ;  /* 0x000000009d147223 */ /* 0x180fe2000001080d */
[-CC-:B------:R-:W-:Y:S01]  /*19d60*/  FFMA.FTZ R8, R149, R0.reuse, -R13.reuse ;  /* 0x0000000095087223 */ /* 0x180fe2000001080d */
[-CC-:B------:R-:W-:Y:S01]  /*19d70*/  FFMA.FTZ R120, R120, R0.reuse, -R13.reuse ;  /* 0x0000000078787223 */ /* 0x180fe2000001080d */
[-CC-:B------:R-:W-:Y:S01]  /*19d80*/  FFMA.FTZ R121, R121, R0.reuse, -R13.reuse ;  /* 0x0000000079797223 */ /* 0x180fe2000001080d */
[----:B------:R-:W-:Y:S01]  /*19d90*/  FFMA.FTZ R124, R124, R0, -R13 ;  /* 0x000000007c7c7223 */ /* 0x000fe2000001080d */
        /* <DEDUP_REMOVED lines=8> */
[-CC-:B------:R-:W-:Y:S01]  /*19e20*/  FFMA.FTZ R168, R169, R0.reuse, -R13.reuse ;  /* 0x00000000a9a87223 */ /* 0x180fe2000001080d */
[-CC-:B------:R-:W-:Y:S01]  /*19e30*/  FFMA.FTZ R202, R172, R0.reuse, -R13.reuse ;  /* 0x00000000acca7223 */ /* 0x180fe2000001080d */
[----:B------:R-:W-:Y:S01]  /*19e40*/  FFMA.FTZ R169, R173, R0, -R13 ;  /* 0x00000000ada97223 */ /* 0x000fe2000001080d */
[----:B------:R-:W-:Y:S01]  /*19e50*/  MUFU.EX2 R121, R121 ;  /* 0x0000007900797308 */ /* 0x000fe20000000800 */
[----:B------:R-:W-:Y:S01]  /*19e60*/  HGMMA.64x192x16.F32.BF16 R24, R196, gdesc[UR4].tnspB, R24, gsb0 ;  /* 0x42e00004c4187df0 */ /* 0x000fe20008001818 */
[----:B------:R-:W-:Y:S01]  /*19e70*/  R2UR UR6, R2 ;  /* 0x00000000020672ca */ /* 0x000fe200000e0000 */
[----:B------:R-:W-:Y:S01]  /*19e80*/  VIADD R2, R12, 0x180 ;  /* 0x000001800c027836 */ /* 0x000fe20000000000 */
[----:B------:R-:W-:Y:S01]  /*19e90*/  R2UR UR7, R3 ;  /* 0x00000000030772ca */ /* 0x000fe200000e0000 */
[----:B------:R-:W-:-:S03]  /*19ea0*/  IMAD.MOV.U32 R3, RZ, RZ, 0x40000040 ;  /* 0x40000040ff037424 */ /* 0x000fc600078e00ff */
        /* <DEDUP_REMOVED lines=10> */
[----:B------:R-:W-:Y:S01]  /*19f50*/  R2UR UR6, R2 ;  /* 0x00000000020672ca */ /* 0x000fe200000e0000 */
[----:B------:R-:W-:Y:S01]  /*19f60*/  VIADD R2, R12, 0x200 ;  /* 0x000002000c027836 */ /* 0x000fe20000000000 */
[----:B------:R-:W-:Y:S01]  /*19f70*/  R2UR UR7, R3 ;  /* 0x00000000030772ca */ /* 0x000fe200000e0000 */
[----:B------:R-:W-:Y:S01]  /*19f80*/  IMAD.MOV.U32 R3, RZ, RZ, 0x40000040 ;  /* 0x40000040ff037424 */ /* 0x000fe200078e00ff */
[----:B------:R-:W-:Y:S08]  /*19f90*/  MUFU.EX2 R196, R196 ;  /* 0x000000c400c47308 */ /* 0x000ff00000000800 */
[----:B------:R-:W-:Y:S01]  /*19fa0*/  MUFU.EX2 R198, R198 ;  /* 0x000000c600c67308 */ /* 0x000fe20000000800 */
[----:B------:R-:W-:-:S02]  /*19fb0*/  WARPGROUP.DEPBAR.LE gsb0, 0x0 ;  /* 0x00008000000079c5 */ /* 0x000fc40000010000 */
[----:B------:R-:W-:Y:S01]  /*19fc0*/  WARPGROUP.ARRIVE ;  /* 0x00000000000079c5 */ /* 0x000fe20000000000 */
[-CC-:B------:R-:W-:Y:S01]  /*19fd0*/  FFMA.FTZ R192, R152, R0.reuse, -R13.reuse ;  /* 0x0000000098c07223 */ /* 0x180fe2000001080d */
[-CC-:B------:R-:W-:Y:S01]  /*19fe0*/  FFMA.FTZ R152, R153, R0.reuse, -R13.reuse ;  /* 0x0000000099987223 */ /* 0x180fe2000001080d */
[----:B------:R-:W-:-:S03]  /*19ff0*/  FFMA.FTZ R194, R156, R0, -R13 ;  /* 0x000000009cc27223 */ /* 0x000fc6000001080d */
[----:B------:R-:W-:Y:S01]  /*1a000*/  HGMMA.64x192x16.F32.BF16 R24, R188, gdesc[UR4].tnspB, R24, gsb0 ;  /* 0x42e00004bc187df0 */ /* 0x000fe20008001818 */
[----:B------:R-:W-:Y:S01]  /*1a010*/  R2UR UR6, R2 ;  /* 0x00000000020672ca */ /* 0x000fe200000e0000 */
[C---:B------:R-:W-:Y:S01]  /*1a020*/  VIADD R2, R12.reuse, 0x280 ;  /* 0x000002800c027836 */ /* 0x040fe20000000000 */
[----:B------:R-:W-:Y:S01]  /*1a030*/  R2UR UR7, R3 ;  /* 0x00000000030772ca */ /* 0x000fe200000e0000 */
[----:B------:R-:W-:Y:S01]  /*1a040*/  IMAD.MOV.U32 R3, RZ, RZ, 0x40000040 ;  /* 0x40000040ff037424 */ /* 0x000fe200078e00ff */
[----:B------:R-:W-:Y:S01]  /*1a050*/  MUFU.EX2 R192, R192 ;  /* 0x000000c000c07308 */ /* 0x000fe20000000800 */
[----:B------:R-:W-:-:S07]  /*1a060*/  VIADD R12, R12, 0x300 ;  /* 0x000003000c0c7836 */ /* 0x000fce0000000000 */
[----:B------:R-:W-:Y:S08]  /*1a070*/  MUFU.EX2 R152, R152 ;  /* 0x0000009800987308 */ /* 0x000ff00000000800 */
[----:B------:R-:W-:Y:S01]  /*1a080*/  MUFU.EX2 R194, R194 ;  /* 0x000000c200c27308 */ /* 0x000fe20000000800 */
[----:B------:R-:W-:Y:S02]  /*1a090*/  WARPGROUP.DEPBAR.LE gsb0, 0x0 ;  /* 0x00008000000079c5 */ /* 0x000fe40000010000 */
[----:B------:R-:W-:Y:S01]  /*1a0a0*/  WARPGROUP.ARRIVE ;  /* 0x00000000000079c5 */ /* 0x000fe20000000000 */
[-CC-:B------:R-:W-:Y:S01]  /*1a0b0*/  FFMA.FTZ R188, R144, R0.reuse, -R13.reuse ;  /* 0x0000000090bc7223 */ /* 0x180fe2000001080d */
[-CC-:B------:R-:W-:Y:S01]  /*1a0c0*/  FFMA.FTZ R144, R145, R0.reuse, -R13.reuse ;  /* 0x0000000091907223 */ /* 0x180fe2000001080d */
[----:B------:R-:W-:-:S03]  /*1a0d0*/  FFMA.FTZ R190, R148, R0, -R13 ;  /* 0x0000000094be7223 */ /* 0x000fc6000001080d */
[----:B------:R-:W-:Y:S01]  /*1a0e0*/  HGMMA.64x192x16.F32.BF16 R24, R184, gdesc[UR4].tnspB, R24, gsb0 ;  /* 0x42e00004b8187df0 */ /* 0x000fe20008001818 */
[----:B------:R-:W-:Y:S01]  /*1a0f0*/  R2UR UR6, R2 ;  /* 0x00000000020672ca */ /* 0x000fe200000e0000 */
[----:B------:R-:W-:Y:S01]  /*1a100*/  MUFU.EX2 R188, R188 ;  /* 0x000000bc00bc7308 */ /* 0x000fe20000000800 */
[----:B------:R-:W-:Y:S02]  /*1a110*/  FMNMX.FTZ R2, R170, R7, !PT ;  /* 0x00000007aa027209 */ /* 0x000fe40007810000 */
[----:B------:R-:W-:Y:S02]  /*1a120*/  R2UR UR7, R3 ;  /* 0x00000000030772ca */ /* 0x000fe400000e0000 */
[----:B------:R-:W-:-:S03]  /*1a130*/  FMNMX.FTZ R2, R171, R2, !PT ;  /* 0x00000002ab027209 */ /* 0x000fc60007810000 */
[----:B------:R-:W0:Y:S01]  /*1a140*/  MUFU.EX2 R3, R4 ;  /* 0x0000000400037308 */ /* 0x000e220000000800 */
[----:B------:R-:W-:-:S04]  /*1a150*/  FMNMX.FTZ R2, R174, R2, !PT ;  /* 0x00000002ae027209 */ /* 0x000fc80007810000 */
[----:B------:R-:W-:-:S03]  /*1a160*/  FMNMX.FTZ R2, R175, R2, !PT ;  /* 0x00000002af027209 */ /* 0x000fc60007810000 */
[----:B------:R-:W1:Y:S01]  /*1a170*/  MUFU.EX2 R144, R144 ;  /* 0x0000009000907308 */ /* 0x000e620000000800 */
[----:B------:R-:W-:-:S04]  /*1a180*/  FMNMX.FTZ R2, R162, R2, !PT ;  /* 0x00000002a2027209 */ /* 0x000fc80007810000 */
[----:B------:R-:W-:-:S03]  /*1a190*/  FMNMX.FTZ R2, R163, R2, !PT ;  /* 0x00000002a3027209 */ /* 0x000fc60007810000 */
[----:B------:R-:W2:Y:S01]  /*1a1a0*/  MUFU.EX2 R190, R190 ;  /* 0x000000be00be7308 */ /* 0x000ea20000000800 */
[----:B------:R-:W-:Y:S01]  /*1a1b0*/  FMNMX.FTZ R2, R166, R2, !PT ;  /* 0x00000002a6027209 */ /* 0x000fe20007810000 */
[----:B0-----:R-:W-:Y:S01]  /*1a1c0*/  FFMA.FTZ R15, R3, R15, R200 ;  /* 0x0000000f030f7223 */ /* 0x001fe200000100c8 */
[C---:B------:R-:W-:Y:S02]  /*1a1d0*/  F2FP.BF16.F32.PACK_AB R200, R168.reuse, R200 ;  /* 0x000000c8a8c8723e */ /* 0x040fe400000010ff */
[----:B------:R-:W-:Y:S01]  /*1a1e0*/  FMNMX.FTZ R2, R167, R2, !PT ;  /* 0x00000002a7027209 */ /* 0x000fe20007810000 */
[----:B------:R-:W-:-:S03]  /*1a1f0*/  FADD.FTZ R15, R168, R15 ;  /* 0x0000000fa80f7221 */ /* 0x000fc60000010000 */
[----:B------:R-:W-:Y:S01]  /*1a200*/  FMNMX.FTZ R2, R154, R2, !PT ;  /* 0x000000029a027209 */ /* 0x000fe20007810000 */
[----:B------:R-:W-:Y:S01]  /*1a210*/  FADD.FTZ R15, R202, R15 ;  /* 0x0000000fca0f7221 */ /* 0x000fe20000010000 */
[----:B------:R-:W-:Y:S02]  /*1a220*/  F2FP.BF16.F32.PACK_AB R202, R169, R202 ;  /* 0x000000caa9ca723e */ /* 0x000fe400000010ff */
[----:B------:R-:W-:Y:S01]  /*1a230*/  FMNMX.FTZ R2, R155, R2, !PT ;  /* 0x000000029b027209 */ /* 0x000fe20007810000 */
[----:B------:R-:W-:-:S03]  /*1a240*/  FADD.FTZ R15, R169, R15 ;  /* 0x0000000fa90f7221 */ /* 0x000fc60000010000 */
[----:B------:R-:W-:Y:S01]  /*1a250*/  FMNMX.FTZ R2, R158, R2, !PT ;  /* 0x000000029e027209 */ /* 0x000fe20007810000 */
[----:B------:R-:W-:Y:S01]  /*1a260*/  FADD.FTZ R15, R196, R15 ;  /* 0x0000000fc40f7221 */ /* 0x000fe20000010000 */
        /* <DEDUP_REMOVED lines=20> */
[C---:B-1----:R-:W-:Y:S02]  /*1a3b0*/  F2FP.BF16.F32.PACK_AB R188, R144.reuse, R188 ;  /* 0x000000bc90bc723e */ /* 0x042fe400000010ff */
[----:B------:R-:W-:Y:S01]  /*1a3c0*/  FMNMX.FTZ R2, R143, R2, !PT ;  /* 0x000000028f027209 */ /* 0x000fe20007810000 */
[----:B------:R-:W-:-:S03]  /*1a3d0*/  FADD.FTZ R15, R144, R15 ;  /* 0x0000000f900f7221 */ /* 0x000fc60000010000 */
[----:B------:R-:W-:Y:S01]  /*1a3e0*/  FMNMX.FTZ R2, R130, R2, !PT ;  /* 0x0000000282027209 */ /* 0x000fe20007810000 */
[----:B--2---:R-:W-:Y:S01]  /*1a3f0*/  FADD.FTZ R15, R190, R15 ;  /* 0x0000000fbe0f7221 */ /* 0x004fe20000010000 */
[C---:B------:R-:W-:Y:S02]  /*1a400*/  F2FP.BF16.F32.PACK_AB R190, R8.reuse, R190 ;  /* 0x000000be08be723e */ /* 0x040fe400000010ff */
[----:B------:R-:W-:Y:S01]  /*1a410*/  FMNMX.FTZ R2, R131, R2, !PT ;  /* 0x0000000283027209 */ /* 0x000fe20007810000 */
[----:B------:R-:W-:-:S03]  /*1a420*/  FADD.FTZ R15, R8, R15 ;  /* 0x0000000f080f7221 */ /* 0x000fc60000010000 */
        /* <DEDUP_REMOVED lines=9> */
[----:B0-----:R-:W-:-:S05]  /*1a4c0*/  FMNMX.FTZ R4, R2, R4, !PT ;  /* 0x0000000402047209 */ /* 0x001fca0007810000 */
[----:B------:R-:W-:-:S04]  /*1a4d0*/  FADD.FTZ R2, -R4, R7 ;  /* 0x0000000704027221 */ /* 0x000fc80000010100 */
[----:B------:R-:W-:-:S06]  /*1a4e0*/  FMUL.FTZ R2, R2, R0 ;  /* 0x0000000002027220 */ /* 0x000fcc0000410000 */
[----:B------:R-:W-:Y:S01]  /*1a4f0*/  MUFU.EX2 R2, R2 ;  /* 0x0000000200027308 */ /* 0x000fe20000000800 */
[----:B------:R-:W-:Y:S02]  /*1a500*/  WARPGROUP.DEPBAR.LE gsb0, 0x0 ;  /* 0x00008000000079c5 */ /* 0x000fe40000010000 */
[----:B------:R-:W-:Y:S01]  /*1a510*/  WARPGROUP.ARRIVE ;  /* 0x00000000000079c5 */ /* 0x000fe20000000000 */
[-CC-:B------:R-:W-:Y:S01]  /*1a520*/  FFMA.FTZ R184, R136, R0.reuse, -R13.reuse ;  /* 0x0000000088b87223 */ /* 0x180fe2000001080d */
[-CC-:B------:R-:W-:Y:S01]  /*1a530*/  FFMA.FTZ R136, R137, R0.reuse, -R13.reuse ;  /* 0x0000000089887223 */ /* 0x180fe2000001080d */
[-CC-:B------:R-:W-:Y:S01]  /*1a540*/  FFMA.FTZ R186, R140, R0.reuse, -R13.reuse ;  /* 0x000000008cba7223 */ /* 0x180fe2000001080d */
[----:B------:R-:W-:Y:S02]  /*1a550*/  FFMA.FTZ R137, R141, R0, -R13 ;  /* 0x000000008d897223 */ /* 0x000fe4000001080d */
[----:B------:R-:W-:Y:S01]  /*1a560*/  HGMMA.64x192x16.F32.BF16 R24, R180, gdesc[UR4].tnspB, R24, gsb0 ;  /* 0x42e00004b4187df0 */ /* 0x000fe20008001818 */
[----:B------:R-:W-:Y:S01]  /*1a570*/  R2UR UR6, R12 ;  /* 0x000000000c0672ca */ /* 0x000fe200000e0000 */
[----:B------:R-:W0:Y:S08]  /*1a580*/  MUFU.EX2 R184, R184 ;  /* 0x000000b800b87308 */ /* 0x000e300000000800 */
[----:B------:R-:W1:Y:S08]  /*1a590*/  MUFU.EX2 R136, R136 ;  /* 0x0000008800887308 */ /* 0x000e700000000800 */
[----:B------:R-:W2:Y:S01]  /*1a5a0*/  MUFU.EX2 R186, R186 ;  /* 0x000000ba00ba7308 */ /* 0x000ea20000000800 */
[----:B0-----:R-:W-:-:S07]  /*1a5b0*/  FADD.FTZ R15, R184, R15 ;  /* 0x0000000fb80f7221 */ /* 0x001fce0000010000 */
[----:B------:R-:W0:Y:S01]  /*1a5c0*/  MUFU.EX2 R137, R137 ;  /* 0x0000008900897308 */ /* 0x000e220000000800 */
[C---:B-1----:R-:W-:Y:S01]  /*1a5d0*/  FADD.FTZ R15, R136.reuse, R15 ;  /* 0x0000000f880f7221 */ /* 0x042fe20000010000 */
[----:B------:R-:W-:-:S03]  /*1a5e0*/  F2FP.BF16.F32.PACK_AB R184, R136, R184 ;  /* 0x000000b888b8723e */ /* 0x000fc600000010ff */
[----:B--2---:R-:W-:-:S04]  /*1a5f0*/  FADD.FTZ R15, R186, R15 ;  /* 0x0000000fba0f7221 */ /* 0x004fc80000010000 */
[C---:B0-----:R-:W-:Y:S01]  /*1a600*/  FADD.FTZ R15, R137.reuse, R15 ;  /* 0x0000000f890f7221 */ /* 0x041fe20000010000 */
[----:B------:R-:W-:Y:S01]  /*1a610*/  F2FP.BF16.F32.PACK_AB R186, R137, R186 ;  /* 0x000000ba89ba723e */ /* 0x000fe200000010ff */
[----:B------:R-:W-:Y:S02]  /*1a620*/  WARPGROUP.DEPBAR.LE gsb0, 0x0 ;  /* 0x00008000000079c5 */ /* 0x000fe40000010000 */
[-CC-:B------:R-:W-:Y:S01]  /*1a630*/  FFMA.FTZ R180, R128, R0.reuse, -R13.reuse ;  /* 0x0000000080b47223 */ /* 0x180fe2000001080d */
[-CC-:B------:R-:W-:Y:S01]  /*1a640*/  FFMA.FTZ R128, R129, R0.reuse, -R13.reuse ;  /* 0x0000000081807223 */ /* 0x180fe2000001080d */
[-CC-:B------:R-:W-:Y:S01]  /*1a650*/  FFMA.FTZ R182, R132, R0.reuse, -R13.reuse ;  /* 0x0000000084b67223 */ /* 0x180fe2000001080d */
[-CC-:B------:R-:W-:Y:S01]  /*1a660*/  FFMA.FTZ R129, R133, R0.reuse, -R13.reuse ;  /* 0x0000000085817223 */ /* 0x180fe2000001080d */
[-C--:B------:R-:W-:Y:S01]  /*1a670*/  FFMA.FTZ R13, R125, R0.reuse, -R13 ;  /* 0x000000007d0d7223 */ /* 0x080fe2000001080d */
[----:B------:R-:W-:Y:S01]  /*1a680*/  WARPGROUP.ARRIVE ;  /* 0x00000000000079c5 */ /* 0x000fe20000000000 */
[-C--:B------:R-:W-:Y:S01]  /*1a690*/  FMUL.FTZ R125, R4, R0.reuse ;  /* 0x00000000047d7220 */ /* 0x080fe20000410000 */
[----:B------:R-:W-:Y:S03]  /*1a6a0*/  MUFU.EX2 R180, R180 ;  /* 0x000000b400b47308 */ /* 0x000fe60000000800 */
        /* <DEDUP_REMOVED lines=12> */
[----:B------:R-:W-:Y:S01]  /*1a770*/  FFMA.FTZ R181, R130, R0, -R125 ;  /* 0x0000000082b57223 */ /* 0x000fe2000001087d */
[----:B------:R-:W1:Y:S01]  /*1a780*/  MUFU.EX2 R201, R201 ;  /* 0x000000c900c97308 */ /* 0x000e620000000800 */
[----:B0-----:R-:W-:-:S02]  /*1a790*/  IMAD.MOV.U32 R13, RZ, RZ, 0x40000040 ;  /* 0x40000040ff0d7424 */ /* 0x001fc400078e00ff */
[-CC-:B------:R-:W-:Y:S01]  /*1a7a0*/  FFMA.FTZ R141, R159, R0.reuse, -R125.reuse ;  /* 0x000000009f8d7223 */ /* 0x180fe2000001087d */
[-CC-:B------:R-:W-:Y:S01]  /*1a7b0*/  FFMA.FTZ R189, R146, R0.reuse, -R125.reuse ;  /* 0x0000000092bd7223 */ /* 0x180fe2000001087d */
[-CC-:B------:R-:W-:Y:S01]  /*1a7c0*/  FFMA.FTZ R12, R147, R0.reuse, -R125.reuse ;  /* 0x00000000930c7223 */ /* 0x180fe2000001087d */
[-CC-:B------:R-:W-:Y:S01]  /*1a7d0*/  FFMA.FTZ R191, R150, R0.reuse, -R125.reuse ;  /* 0x0000000096bf7223 */ /* 0x180fe2000001087d */
[----:B------:R-:W-:Y:S01]  /*1a7e0*/  R2UR UR7, R13 ;  /* 0x000000000d0772ca */ /* 0x000fe200000e0000 */
[-CC-:B------:R-:W-:Y:S01]  /*1a7f0*/  FFMA.FTZ R151, R151, R0.reuse, -R125.reuse ;  /* 0x0000000097977223 */ /* 0x180fe2000001087d */
[----:B------:R-:W0:Y:S01]  /*1a800*/  MUFU.EX2 R132, R132 ;  /* 0x0000008400847308 */ /* 0x000e220000000800 */
[-C--:B------:R-:W-:Y:S01]  /*1a810*/  FFMA.FTZ R185, R138, R0.reuse, -R125 ;  /* 0x000000008ab97223 */ /* 0x080fe2000001087d */
[----:B------:R-:W-:Y:S01]  /*1a820*/  @!P1 PRMT R13, RZ, 0x654, R11 ;  /* 0x00000654ff0d9816 */ /* 0x000fe2000000000b */
[-CC-:B------:R-:W-:Y:S01]  /*1a830*/  FFMA.FTZ R139, R139, R0.reuse, -R125.reuse ;  /* 0x000000008b8b7223 */ /* 0x180fe2000001087d */
[-CC-:B------:R-:W-:Y:S01]  /*1a840*/  FFMA.FTZ R187, R142, R0.reuse, -R125.reuse ;  /* 0x000000008ebb7223 */ /* 0x180fe2000001087d */
[-CC-:B------:R-:W-:Y:S01]  /*1a850*/  FFMA.FTZ R183, R134, R0.reuse, -R125.reuse ;  /* 0x0000000086b77223 */ /* 0x180fe2000001087d */
[-CC-:B------:R-:W-:Y:S01]  /*1a860*/  FFMA.FTZ R135, R135, R0.reuse, -R125.reuse ;  /* 0x0000000087877223 */ /* 0x180fe2000001087d */
[----:B------:R-:W-:Y:S01]  /*1a870*/  FFMA.FTZ R122, R122, R0, -R125 ;  /* 0x000000007a7a7223 */ /* 0x000fe2000001087d */
[----:B------:R-:W2:Y:S01]  /*1a880*/  MUFU.EX2 R203, R203 ;  /* 0x000000cb00cb7308 */ /* 0x000ea20000000800 */
[----:B-1----:R-:W-:Y:S01]  /*1a890*/  FFMA.FTZ R14, R2, R14, R201 ;  /* 0x0000000e020e7223 */ /* 0x002fe200000100c9 */
[-C--:B------:R-:W-:Y:S01]  /*1a8a0*/  FFMA.FTZ R123, R123, R0.reuse, -R125 ;  /* 0x000000007b7b7223 */ /* 0x080fe2000001087d */
[----:B------:R-:W-:Y:S01]  /*1a8b0*/  HGMMA.64x192x16.F32.BF16 R24, R176, gdesc[UR4].tnspB, R24, gsb0 ;  /* 0x42e00004b0187df0 */ /* 0x000fe20008001818 */
[----:B------:R-:W-:Y:S01]  /*1a8c0*/  FADD.FTZ R15, R180, R15 ;  /* 0x0000000fb40f7221 */ /* 0x000fe20000010000 */
[----:B------:R-:W-:-:S03]  /*1a8d0*/  FFMA.FTZ R126, R126, R0, -R125 ;  /* 0x000000007e7e7223 */ /* 0x000fc6000001087d */
[----:B------:R-:W1:Y:S01]  /*1a8e0*/  MUFU.EX2 R145, R145 ;  /* 0x0000009100917308 */ /* 0x000e620000000800 */
[C---:B0-----:R-:W-:Y:S01]  /*1a8f0*/  FADD.FTZ R14, R132.reuse, R14 ;  /* 0x0000000e840e7221 */ /* 0x041fe20000010000 */
[----:B------:R-:W-:-:S06]  /*1a900*/  F2FP.BF16.F32.PACK_AB R201, R132, R201 ;  /* 0x000000c984c9723e */ /* 0x000fcc00000010ff */
[----:B------:R-:W0:Y:S01]  /*1a910*/  MUFU.EX2 R197, R197 ;  /* 0x000000c500c57308 */ /* 0x000e220000000800 */
[----:B--2---:R-:W-:-:S07]  /*1a920*/  FADD.FTZ R14, R203, R14 ;  /* 0x0000000ecb0e7221 */ /* 0x004fce0000010000 */
[----:B------:R-:W2:Y:S01]  /*1a930*/  MUFU.EX2 R140, R140 ;  /* 0x0000008c008c7308 */ /* 0x000ea20000000800 */
[C---:B-1----:R-:W-:Y:S01]  /*1a940*/  FADD.FTZ R14, R145.reuse, R14 ;  /* 0x0000000e910e7221 */ /* 0x042fe20000010000 */
[----:B------:R-:W-:-:S06]  /*1a950*/  F2FP.BF16.F32.PACK_AB R203, R145, R203 ;  /* 0x000000cb91cb723e */ /* 0x000fcc00000010ff */
[----:B------:R-:W1:Y:S01]  /*1a960*/  MUFU.EX2 R199, R199 ;  /* 0x000000c700c77308 */ /* 0x000e620000000800 */
[----:B0-----:R-:W-:-:S07]  /*1a970*/  FADD.FTZ R14, R197, R14 ;  /* 0x0000000ec50e7221 */ /* 0x001fce0000010000 */
[----:B------:R-:W0:Y:S01]  /*1a980*/  MUFU.EX2 R148, R148 ;  /* 0x0000009400947308 */ /* 0x000e220000000800 */
[C---:B--2---:R-:W-:Y:S01]  /*1a990*/  FADD.FTZ R130, R140.reuse, R14 ;  /* 0x0000000e8c827221 */ /* 0x044fe20000010000 */
[----:B------:R-:W-:Y:S01]  /*1a9a0*/  FFMA.FTZ R14, R131, R0, -R125 ;  /* 0x00000000830e7223 */ /* 0x000fe2000001087d */
[----:B------:R-:W-:-:S05]  /*1a9b0*/  F2FP.BF16.F32.PACK_AB R197, R140, R197 ;  /* 0x000000c58cc5723e */ /* 0x000fca00000010ff */
[----:B------:R-:W2:Y:S01]  /*1a9c0*/  MUFU.EX2 R193, R193 ;  /* 0x000000c100c17308 */ /* 0x000ea20000000800 */
[----:B-1----:R-:W-:-:S07]  /*1a9d0*/  FADD.FTZ R130, R199, R130 ;  /* 0x00000082c7827221 */ /* 0x002fce0000010000 */
        /* <DEDUP_REMOVED lines=12> */
[----:B------:R-:W-:-:S06]  /*1aaa0*/  F2FP.BF16.F32.PACK_AB R195, R141, R195 ;  /* 0x000000c38dc3723e */ /* 0x000fcc00000010ff */
[----:B------:R-:W2:Y:S01]  /*1aab0*/  MUFU.EX2 R191, R191 ;  /* 0x000000bf00bf7308 */ /* 0x000ea20000000800 */
[----:B-1----:R-:W-:-:S07]  /*1aac0*/  FADD.FTZ R130, R189, R130 ;  /* 0x00000082bd827221 */ /* 0x002fce0000010000 */
[----:B------:R-:W1:Y:S01]  /*1aad0*/  MUFU.EX2 R11, R151 ;  /* 0x00000097000b7308 */ /* 0x000e620000000800 */
[C---:B0-----:R-:W-:Y:S01]  /*1aae0*/  FADD.FTZ R130, R12.reuse, R130 ;  /* 0x000000820c827221 */ /* 0x041fe20000010000 */
[----:B------:R-:W-:-:S06]  /*1aaf0*/  F2FP.BF16.F32.PACK_AB R189, R12, R189 ;  /* 0x000000bd0cbd723e */ /* 0x000fcc00000010ff */
[----:B------:R-:W0:Y:S01]  /*1ab00*/  MUFU.EX2 R185, R185 ;  /* 0x000000b900b97308 */ /* 0x000e220000000800 */
[----:B--2---:R-:W-:-:S07]  /*1ab10*/  FADD.FTZ R130, R191, R130 ;  /* 0x00000082bf827221 */ /* 0x004fce0000010000 */
[----:B------:R-:W-:Y:S01]  /*1ab20*/  MUFU.EX2 R187, R187 ;  /* 0x000000bb00bb7308 */ /* 0x000fe20000000800 */
[C---:B-1----:R-:W-:Y:S01]  /*1ab30*/  FADD.FTZ R130, R11.reuse, R130 ;  /* 0x000000820b827221 */ /* 0x042fe20000010000 */
[----:B------:R-:W-:-:S06]  /*1ab40*/  F2FP.BF16.F32.PACK_AB R191, R11, R191 ;  /* 0x000000bf0bbf723e */ /* 0x000fcc00000010ff */
[----:B------:R-:W-:Y:S01]  /*1ab50*/  MUFU.EX2 R181, R181 ;  /* 0x000000b500b57308 */ /* 0x000fe20000000800 */
[----:B0-----:R-:W-:-:S07]  /*1ab60*/  FADD.FTZ R130, R185, R130 ;  /* 0x00000082b9827221 */ /* 0x001fce0000010000 */
[----:B------:R-:W0:Y:S08]  /*1ab70*/  MUFU.EX2 R128, R128 ;  /* 0x0000008000807308 */ /* 0x000e300000000800 */
[----:B------:R-:W-:Y:S08]  /*1ab80*/  MUFU.EX2 R14, R14 ;  /* 0x0000000e000e7308 */ /* 0x000ff00000000800 */
[----:B------:R-:W1:Y:S01]  /*1ab90*/  MUFU.EX2 R182, R182 ;  /* 0x000000b600b67308 */ /* 0x000e620000000800 */
[C---:B0-----:R-:W-:Y:S01]  /*1aba0*/  FADD.FTZ R15, R128.reuse, R15 ;  /* 0x0000000f800f7221 */ /* 0x041fe20000010000 */
[----:B------:R-:W-:-:S06]  /*1abb0*/  F2FP.BF16.F32.PACK_AB R180, R128, R180 ;  /* 0x000000b480b4723e */ /* 0x000fcc00000010ff */
[----:B------:R-:W-:Y:S08]  /*1abc0*/  MUFU.EX2 R183, R183 ;  /* 0x000000b700b77308 */ /* 0x000ff00000000800 */
[----:B------:R-:W0:Y:S01]  /*1abd0*/  MUFU.EX2 R129, R129 ;  /* 0x0000008100817308 */ /* 0x000e220000000800 */
[----:B-1----:R-:W-:-:S07]  /*1abe0*/  FADD.FTZ R10, R182, R15 ;  /* 0x0000000fb60a7221 */ /* 0x002fce0000010000 */
[----:B------:R-:W-:Y:S08]  /*1abf0*/  MUFU.EX2 R135, R135 ;  /* 0x0000008700877308 */ /* 0x000ff00000000800 */
[----:B------:R-:W-:Y:S01]  /*1ac00*/  MUFU.EX2 R122, R122 ;  /* 0x0000007a007a7308 */ /* 0x000fe20000000800 */
[----:B0-----:R-:W-:-:S07]  /*1ac10*/  F2FP.BF16.F32.PACK_AB R182, R129, R182 ;  /* 0x000000b681b6723e */ /* 0x001fce00000010ff */
[----:B------:R-:W0:Y:S08]  /*1ac20*/  MUFU.EX2 R123, R123 ;  /* 0x0000007b007b7308 */ /* 0x000e300000000800 */
[----:B------:R-:W-:Y:S01]  /*1ac30*/  MUFU.EX2 R126, R126 ;  /* 0x0000007e007e7308 */ /* 0x000fe20000000800 */
[----:B------:R-:W-:Y:S02]  /*1ac40*/  WARPGROUP.DEPBAR.LE gsb0, 0x0 ;  /* 0x00008000000079c5 */ /* 0x000fe40000010000 */
[----:B------:R1:W-:Y:S01]  /*1ac50*/  @!P1 SYNCS.ARRIVE.TRANS64.RED.A1T0 RZ, [R13+URZ], RZ ;  /* 0x000000ff0dff99a7 */ /* 0x0003e2000810043f */
[----:B------:R-:W-:-:S02]  /*1ac60*/  F2FP.BF16.F32.PACK_AB R178, R7, R124 ;  /* 0x0000007c07b2723e */ /* 0x000fc400000010ff */
[----:B------:R-:W-:Y:S02]  /*1ac70*/  F2FP.BF16.F32.PACK_AB R176, R121, R120 ;  /* 0x0000007879b0723e */ /* 0x000fe400000010ff */
[----:B0-----:R-:W-:Y:S01]  /*1ac80*/  F2FP.BF16.F32.PACK_AB R177, R123, R122 ;  /* 0x0000007a7bb1723e */ /* 0x001fe200000010ff */
[----:B------:R0:W-:Y:S01]  /*1ac90*/  @!P1 SYNCS.ARRIVE.TRANS64.RED.A1T0 RZ, [R9+URZ], RZ ;  /* 0x000000ff09ff99a7 */ /* 0x0001e2000810043f */
[-CC-:B-1----:R-:W-:Y:S01]  /*1aca0*/  FFMA.FTZ R13, R143, R0.reuse, -R125.reuse ;  /* 0x000000008f0d7223 */ /* 0x182fe2000001087d */
[----:B------:R-:W-:-:S05]  /*1acb0*/  FFMA.FTZ R125, R127, R0, -R125 ;  /* 0x000000007f7d7223 */ /* 0x000fca000001087d */
[----:B------:R-:W-:Y:S08]  /*1acc0*/  MUFU.EX2 R13, R13 ;  /* 0x0000000d000d7308 */ /* 0x000ff00000000800 */
[----:B0-----:R-:W0:Y:S08]  /*1acd0*/  MUFU.EX2 R9, R139 ;  /* 0x0000008b00097308 */ /* 0x001e300000000800 */
[----:B------:R-:W1:Y:S01]  /*1ace0*/  MUFU.EX2 R125, R125 ;  /* 0x0000007d007d7308 */ /* 0x000e620000000800 */
[C---:B0-----:R-:W-:Y:S01]  /*1acf0*/  FADD.FTZ R130, R9.reuse, R130 ;  /* 0x0000008209827221 */ /* 0x041fe20000010000 */
[----:B------:R-:W-:Y:S01]  /*1ad00*/  F2FP.BF16.F32.PACK_AB R185, R9, R185 ;  /* 0x000000b909b9723e */ /* 0x000fe200000010ff */
[----:B------:R-:W-:-:S02]  /*1ad10*/  FADD.FTZ R9, R129, R10 ;  /* 0x0000000a81097221 */ /* 0x000fc40000010000 */
[----:B------:R-:W-:Y:S01]  /*1ad20*/  FADD.FTZ R130, R187, R130 ;  /* 0x00000082bb827221 */ /* 0x000fe20000010000 */
[----:B------:R-:W-:-:S03]  /*1ad30*/  F2FP.BF16.F32.PACK_AB R187, R13, R187 ;  /* 0x000000bb0dbb723e */ /* 0x000fc600000010ff */
[----:B------:R-:W-:Y:S01]  /*1ad40*/  FADD.FTZ R130, R13, R130 ;  /* 0x000000820d827221 */ /* 0x000fe20000010000 */
[----:B-1----:R-:W-:-:S03]  /*1ad50*/  F2FP.BF16.F32.PACK_AB R179, R125, R126 ;  /* 0x0000007e7db3723e */ /* 0x002fc600000010ff */
[----:B------:R-:W-:Y:S01]  /*1ad60*/  FADD.FTZ R11, R181, R130 ;  /* 0x00000082b50b7221 */ /* 0x000fe20000010000 */
[----:B------:R-:W-:-:S03]  /*1ad70*/  F2FP.BF16.F32.PACK_AB R181, R14, R181 ;  /* 0x000000b50eb5723e */ /* 0x000fc600000010ff */
[----:B------:R-:W-:-:S04]  /*1ad80*/  FADD.FTZ R8, R14, R11 ;  /* 0x0000000b0e087221 */ /* 0x000fc80000010000 */
[----:B------:R-:W-:Y:S01]  /*1ad90*/  FADD.FTZ R8, R183, R8 ;  /* 0x00000008b7087221 */ /* 0x000fe20000010000 */
[----:B------:R-:W-:-:S03]  /*1ada0*/  F2FP.BF16.F32.PACK_AB R183, R135, R183 ;  /* 0x000000b787b7723e */ /* 0x000fc600000010ff */
[----:B------:R-:W-:Y:S01]  /*1adb0*/  FADD.FTZ R11, R135, R8 ;  /* 0x00000008870b7221 */ /* 0x000fe20000010000 */
[----:B------:R-:W-:-:S03]  /*1adc0*/  FADD.FTZ R8, R120, R9 ;  /* 0x0000000978087221 */ /* 0x000fc60000010000 */
[----:B------:R-:W-:Y:S01]  /*1add0*/  FADD.FTZ R10, R122, R11 ;  /* 0x0000000b7a0a7221 */ /* 0x000fe20000010000 */
[----:B------:R-:W-:-:S03]  /*1ade0*/  FADD.FTZ R9, R121, R8 ;  /* 0x0000000879097221 */ /* 0x000fc60000010000 */
[----:B------:R-:W-:Y:S01]  /*1adf0*/  FADD.FTZ R11, R123, R10 ;  /* 0x0000000a7b0b7221 */ /* 0x000fe20000010000 */
[----:B------:R-:W-:Y:S01]  /*1ae00*/  FADD.FTZ R8, R124, R9 ;  /* 0x000000097c087221 */ /* 0x000fe20000010000 */
[----:B------:R-:W-:Y:S02]  /*1ae10*/  IMAD.MOV.U32 R9, RZ, RZ, R217 ;  /* 0x000000ffff097224 */ /* 0x000fe400078e00d9 */
[----:B------:R-:W-:Y:S01]  /*1ae20*/  FADD.FTZ R14, R126, R11 ;  /* 0x0000000b7e0e7221 */ /* 0x000fe20000010000 */
[----:B------:R-:W-:Y:S01]  /*1ae30*/  FADD.FTZ R15, R7, R8 ;  /* 0x00000008070f7221 */ /* 0x000fe20000010000 */
[----:B------:R-:W-:Y:S02]  /*1ae40*/  IMAD.MOV.U32 R10, RZ, RZ, R215 ;  /* 0x000000ffff0a7224 */ /* 0x000fe400078e00d7 */
[----:B------:R-:W-:Y:S01]  /*1ae50*/  FADD.FTZ R14, R125, R14 ;  /* 0x0000000e7d0e7221 */ /* 0x000fe20000010000 */
[----:B------:R-:W-:Y:S02]  /*1ae60*/  IMAD.MOV.U32 R7, RZ, RZ, R4 ;  /* 0x000000ffff077224 */ /* 0x000fe400078e0004 */
[----:B------:R-:W-:Y:S01]  /*1ae70*/  IMAD.MOV.U32 R8, RZ, RZ, R5 ;  /* 0x000000ffff087224 */ /* 0x000fe200078e0005 */
[----:B------:R-:W-:Y:S06]  /*1ae80*/  @P2 BRA `(.L_x_804) ;  /* 0xffffffb000c02947 */ /* 0x000fec000383ffff */
.L_x_793:
[----:B------:R-:W-:Y:S05]  /*1ae90*/  BSYNC B0 ;  /* 0x0000000000007941 */ /* 0x000fea0003800000 */
.L_x_792:
        /* <DEDUP_REMOVED lines=99> */
.L_x_805:
[----:B------:R-:W-:Y:S01]  /*1b4d0*/  IMAD R6, R215, 0x8, R16 ;  /* 0x00000008d7067824 */ /* 0x000fe200078e0210 */
[----:B------:R-:W-:-:S04]  /*1b4e0*/  SHF.L.U32 R3, R217, 0x1f, RZ ;  /* 0x0000001fd9037819 */ /* 0x000fc800000006ff */
[----:B------:R0:W1:Y:S01]  /*1b4f0*/  SYNCS.PHASECHK.TRANS64.TRYWAIT P2, [R6+URZ+0x36850], R3 ;  /* 0x03685003060075a7 */ /* 0x000062000804017f */
[----:B------:R-:W-:Y:S05]  /*1b500*/  @!P0 BRA `(.L_x_806) ;  /* 0x0000000000048947 */ /* 0x000fea0003800000 */
[----:B------:R-:W-:Y:S01]  /*1b510*/  BPT.TRAP 0x1 ;  /* 0x000000040000795c */ /* 0x000fe20000300000 */
.L_x_806:
[----:B------:R-:W-:Y:S01]  /*1b520*/  VIADD R16, R16, 0x400 ;  /* 0x0000040010107836 */ /* 0x000fe20000000000 */
[----:B------:R-:W-:Y:S04]  /*1b530*/  BSSY B0, `(.L_x_807) ;  /* 0x0000008000007945 */ /* 0x000fe80003800000 */
[----:B------:R-:W-:-:S04]  /*1b540*/  SHF.R.U32.HI R16, RZ, 0x4, R16 ;  /* 0x00000004ff107819 */ /* 0x000fc80000011610 */
[----:B------:R-:W-:-:S04]  /*1b550*/  LOP3.LUT R16, R16, 0x3fff, RZ, 0xc0, !PT ;  /* 0x00003fff10107812 */ /* 0x000fc800078ec0ff */
[----:B------:R-:W-:-:S05]  /*1b560*/  LOP3.LUT R16, R16, 0x3800000, RZ, 0xfc, !PT ;  /* 0x0380000010107812 */ /* 0x000fca00078efcff */
[----:B------:R-:W-:Y:S01]  /*1b570*/  IMAD R7, R215, 0xa80, R16 ;  /* 0x00000a80d7077824 */ /* 0x000fe200078e0210 */
[----:B-1----:R-:W-:Y:S06]  /*1b580*/  @P2 BRA `(.L_x_808) ;  /* 0x0000000000082947 */ /* 0x002fec0003800000 */
[----:B------:R-:W1:Y:S02]  /*1b590*/  SYNCS.PHASECHK.TRANS64.TRYWAIT P0, [R6+URZ+0x36850], R3 ;  /* 0x03685003060075a7 */ /* 0x000e64000800017f */
[----:B-1----:R-:W-:Y:S05]  /*1b5a0*/  @!P0 BRA `(.L_x_809) ;  /* 0x000000b4003c8947 */ /* 0x002fea0003800000 */
.L_x_808:
[----:B------:R-:W-:Y:S05]  /*1b5b0*/  BSYNC B0 ;  /* 0x0000000000007941 */ /* 0x000fea0003800000 */
.L_x_807:
[----:B------:R-:W-:Y:S01]  /*1b5c0*/  IMAD.MOV.U32 R2, RZ, RZ, R7 ;  /* 0x000000ffff027224 */ /* 0x000fe200078e0007 */
[----:B------:R-:W-:Y:S01]  /*1b5d0*/  WARPGROUP.ARRIVE ;  /* 0x00000000000079c5 */ /* 0x000fe20000000000 */
[----:B01----:R-:W-:Y:S02]  /*1b5e0*/  IMAD.MOV.U32 R3, RZ, RZ, 0x40000040 ;  /* 0x40000040ff037424 */ /* 0x003fe400078e00ff */
[----:B------:R-:W-:Y:S01]  /*1b5f0*/  @!P1 VIADD R12, R6, 0x36860 ;  /* 0x00036860060c9836 */ /* 0x000fe20000000000 */
[----:B------:R-:W-:Y:S01]  /*1b600*/  R2UR UR6, R2 ;  /* 0x00000000020672ca */ /* 0x000fe200000e0000 */
[----:B------:R-:W-:Y:S01]  /*1b610*/  VIADD R2, R7, 0x80 ;  /* 0x0000008007027836 */ /* 0x000fe20000000000 */
[----:B------:R-:W-:Y:S01]  /*1b620*/  R2UR UR7, R3 ;  /* 0x00000000030772ca */ /* 0x000fe200000e0000 */
[----:B------:R-:W-:Y:S01]  /*1b630*/  IMAD.MOV.U32 R3, RZ, RZ, 0x40000040 ;  /* 0x40000040ff037424 */ /* 0x000fe200078e00ff */
[----:B------:R-:W-:Y:S01]  /*1b640*/  @!P1 PRMT R12, RZ, 0x654, R12 ;  /* 0x00000654ff0c9816 */ /* 0x000fe2000000000c */
[----:B------:R-:W-:-:S02]  /*1b650*/  IMAD.MOV.U32 R6, RZ, RZ, RZ ;  /* 0x000000ffff067224 */ /* 0x000fc400078e00ff */
[----:B------:R-:W-:Y:S02]  /*1b660*/  VIADD R215, R215, 0x1 ;  /* 0x00000001d7d77836 */ /* 0x000fe40000000000 */
[----:B------:R-:W-:-:S03]  /*1b670*/  VIADD R228, R228, 0x1 ;  /* 0x00000001e4e47836 */ /* 0x000fc60000000000 */
[----:B------:R-:W-:-:S03]  /*1b680*/  ISETP.NE.AND P2, PT, R215, 0x2, PT ;  /* 0x00000002d700780c */ /* 0x000fc60003f45270 */
[----:B------:R-:W-:Y:S01]  /*1b690*/  HGMMA.64x192x16.F32.BF16 R24, R200, gdesc[UR4].tnspB, R24, gsb0 ;  /* 0x42e00004c8187df0 */ /* 0x000fe20008001818 */
[----:B------:R-:W-:Y:S01]  /*1b6a0*/  R2UR UR6, R2 ;  /* 0x00000000020672ca */ /* 0x000fe200000e0000 */
[----:B------:R-:W-:Y:S01]  /*1b6b0*/  VIADD R2, R7, 0x100 ;  /* 0x0000010007027836 */ /* 0x000fe20000000000 */
[----:B------:R-:W-:Y:S01]  /*1b6c0*/  R2UR UR7, R3 ;  /* 0x00000000030772ca */ /* 0x000fe200000e0000 */
[----:B------:R-:W-:Y:S01]  /*1b6d0*/  IMAD.MOV.U32 R3, RZ, RZ, 0x40000040 ;  /* 0x40000040ff037424 */ /* 0x000fe200078e00ff */
[----:B------:R-:W-:Y:S01]  /*1b6e0*/  SEL R215, R215, RZ, P2 ;  /* 0x000000ffd7d77207 */ /* 0x000fe20001000000 */
[----:B------:R-:W-:Y:S02]  /*1b6f0*/  WARPGROUP.DEPBAR.LE gsb0, 0x0 ;  /* 0x00008000000079c5 */ /* 0x000fe40000010000 */
[----:B------:R-:W-:-:S12]  /*1b700*/  WARPGROUP.ARRIVE ;  /* 0x00000000000079c5 */ /* 0x000fd80000000000 */
        /* <DEDUP_REMOVED lines=29> */
[----:B------:R-:W-:Y:S02]  /*1b8e0*/  R2UR UR6, R2 ;  /* 0x00000000020672ca */ /* 0x000fe400000e0000 */
[----:B------:R-:W-:Y:S01]  /*1b8f0*/  R2UR UR7, R3 ;  /* 0x00000000030772ca */ /* 0x000fe200000e0000 */
[----:B------:R-:W0:Y:S04]  /*1b900*/  SHFL.BFLY PT, R2, R15, 0x2, 0x1f ;  /* 0x0c401f000f027f89 */ /* 0x000e2800000e0000 */
[----:B------:R-:W1:Y:S01]  /*1b910*/  SHFL.BFLY PT, R3, R14, 0x2, 0x1f ;  /* 0x0c401f000e037f89 */ /* 0x000e6200000e0000 */
[----:B0-----:R-:W-:Y:S01]  /*1b920*/  FADD.FTZ R2, R2, R15 ;  /* 0x0000000f02027221 */ /* 0x001fe20000010000 */
[----:B-1----:R-:W-:-:S04]  /*1b930*/  FADD.FTZ R8, R3, R14 ;  /* 0x0000000e03087221 */ /* 0x002fc80000010000 */
[----:B------:R-:W0:Y:S04]  /*1b940*/  SHFL.BFLY PT, R3, R2, 0x1, 0x1f ;  /* 0x0c201f0002037f89 */ /* 0x000e2800000e0000 */
[----:B------:R-:W1:Y:S01]  /*1b950*/  SHFL.BFLY PT, R7, R8, 0x1, 0x1f ;  /* 0x0c201f0008077f89 */ /* 0x000e6200000e0000 */
[----:B0-----:R-:W-:Y:S01]  /*1b960*/  FADD.FTZ R13, R2, R3 ;  /* 0x00000003020d7221 */ /* 0x001fe20000010000 */
[----:B------:R-:W-:Y:S01]  /*1b970*/  SEL R2, RZ, 0x1, P2 ;  /* 0x00000001ff027807 */ /* 0x000fe20001000000 */
[----:B------:R-:W-:Y:S02]  /*1b980*/  IMAD.MOV.U32 R3, RZ, RZ, -0x800000 ;  /* 0xff800000ff037424 */ /* 0x000fe400078e00ff */
[----:B-1----:R-:W-:Y:S01]  /*1b990*/  FADD.FTZ R16, R8, R7 ;  /* 0x0000000708107221 */ /* 0x002fe20000010000 */
        /* <DEDUP_REMOVED lines=11> */
[----:B------:R-:W-:-:S03]  /*1ba50*/  @P0 FFMA.FTZ R3, R8, R5, R9 ;  /* 0x0000000508030223 */ /* 0x000fc60000010009 */
[----:B------:R-:W0:Y:S01]  /*1ba60*/  @P0 MUFU.RCP R7, R13 ;  /* 0x0000000d00070308 */ /* 0x000e220000001000 */
[----:B-1----:R-:W-:Y:S01]  /*1ba70*/  @P3 FMUL.FTZ R11, R10, 0.69314718246459960938 ;  /* 0x3f3172180a0b3820 */ /* 0x002fe20000410000 */
[----:B------:R-:W-:-:S03]  /*1ba80*/  PLOP3.LUT P0, PT, PT, PT, PT, 0x8, 0x0 ;  /* 0x000000000000781c */ /* 0x000fc60003f0e170 */
[----:B------:R-:W-:Y:S01]  /*1ba90*/  @P3 FFMA.FTZ R2, R0, R4, R11 ;  /* 0x0000000400023223 */ /* 0x000fe2000001000b */
[----:B------:R-:W-:Y:S02]  /*1baa0*/  WARPGROUP.DEPBAR.LE gsb0, 0x0 ;  /* 0x00008000000079c5 */ /* 0x000fe40000010000 */
[----:B------:R-:W-:-:S06]  /*1bab0*/  WARPGROUP.ARRIVE ;  /* 0x00000000000079c5 */ /* 0x000fcc0000000000 */
[----:B------:R-:W-:Y:S03]  /*1bac0*/  HGMMA.64x192x16.F32.BF16 R24, R176, gdesc[UR4].tnspB, R24, gsb0 ;  /* 0x42e00004b0187df0 */ /* 0x000fe60008001818 */
[----:B------:R-:W-:Y:S02]  /*1bad0*/  WARPGROUP.DEPBAR.LE gsb0, 0x0 ;  /* 0x00008000000079c5 */ /* 0x000fe40000010000 */
[----:B------:R1:W-:Y:S01]  /*1bae0*/  @!P1 SYNCS.ARRIVE.TRANS64.RED.A1T0 RZ, [R12+URZ], RZ ;  /* 0x000000ff0cff99a7 */ /* 0x0003e2000810043f */
[-C--:B--2---:R-:W-:Y:S01]  /*1baf0*/  FMUL.FTZ R129, R51, R6.reuse ;  /* 0x0000000633817220 */ /* 0x084fe20000410000 */
        /* <DEDUP_REMOVED lines=95> */
.L_x_735:
[----:B------:R-:W0:Y:S08]  /*1c0f0*/  S2UR UR5, SR_CgaCtaId ;  /* 0x00000000000579c3 */ /* 0x000e300000008800 */
[----:B------:R-:W-:Y:S06]  /*1c100*/  BAR.SYNC.DEFER_BLOCKING 0x5, 0x180 ;  /* 0x0146000000007b1d */ /* 0x000fec0000010000 */
[----:B------:R-:W-:Y:S01]  /*1c110*/  UMOV UR4, 0x400 ;  /* 0x0000040000047882 */ /* 0x000fe20000000000 */
[----:B------:R-:W-:Y:S01]  /*1c120*/  BSSY B0, `(.L_x_810) ;  /* 0x0000260000007945 */ /* 0x000fe20003800000 */
[----:B0-----:R-:W-:-:S06]  /*1c130*/  ULEA UR4, UR5, UR4, 0x18 ;  /* 0x0000000405047291 */ /* 0x001fcc000f8ec03f */
[----:B------:R-:W-:-:S05]  /*1c140*/  IMAD.U32 R16, RZ, RZ, UR4 ;  /* 0x00000004ff107e24 */ /* 0x000fca000f8e00ff */
[----:B------:R0:W1:Y:S01]  /*1c150*/  LDS.128 R132, [R16+0x368d0] ;  /* 0x0368d00010847984 */ /* 0x0000620000000c00 */
[----:B------:R-:W-:Y:S06]  /*1c160*/  BAR.ARV 0x4, 0x180 ;  /* 0x0106000000007b1d */ /* 0x000fec0000002000 */
[----:B------:R-:W-:Y:S05]  /*1c170*/  @P0 BRA `(.L_x_811) ;  /* 0x0000001800640947 */ /* 0x000fea0003800000 */
[----:B------:R-:W2:Y:S01]  /*1c180*/  LDL R6, [R1+0x98] ;  /* 0x0000980001067983 */ /* 0x000ea20000100800 */
[----:B------:R-:W-:Y:S01]  /*1c190*/  F2FP.BF16.F32.PACK_AB R24, R25, R24 ;  /* 0x000000181918723e */ /* 0x000fe200000010ff */
[----:B------:R-:W-:Y:S01]  /*1c1a0*/  ULDC.64 UR4, c[0x0][0xc00] ;  /* 0x0003000000047ab9 */ /* 0x000fe20000000a00 */
[----:B------:R-:W-:Y:S01]  /*1c1b0*/  F2FP.BF16.F32.PACK_AB R25, R139, R124 ;  /* 0x0000007c8b19723e */ /* 0x000fe200000010ff */
[----:B------:R-:W3:Y:S01]  /*1c1c0*/  S2R R7, SR_SWINHI ;  /* 0x0000000000077919 */ /* 0x000ee20000002f00 */
        /* <DEDUP_REMOVED lines=16> */
[----:B------:R-:W-:Y:S02]  /*1c2d0*/  MOV R4, R16 ;  /* 0x0000001000047202 */ /* 0x000fe40000000f00 */
[----:B---3--:R-:W-:Y:S02]  /*1c2e0*/  MOV R5, R7 ;  /* 0x0000000700057202 */ /* 0x008fe40000000f00 */
        /* <DEDUP_REMOVED lines=23> */
[----:B------:R-:W-:Y:S01]  /*1c460*/  F2FP.BF16.F32.PACK_AB R115, R119, R118 ;  /* 0x000000767773723e */ /* 0x000fe200000010ff */
[----:B------:R-:W-:Y:S01]  /*1c470*/  BAR.SYNC.DEFER_BLOCKING 0x1, 0x100 ;  /* 0x0044000000007b1d */ /* 0x000fe20000010000 */
[----:B--2---:R-:W-:-:S03]  /*1c480*/  IMAD.WIDE R26, R6, 0x2, R4 ;  /* 0x00000002061a7825 */ /* 0x004fc600078e0204 */
[C---:B------:R-:W-:Y:S02]  /*1c490*/  IADD3 R145, P6, R26.reuse, 0x60, RZ ;  /* 0x000000601a917810 */ /* 0x040fe40007fde0ff */
[C---:B------:R-:W-:Y:S02]  /*1c4a0*/  LOP3.LUT R7, R26.reuse, 0x380, RZ, 0xc0, !PT ;  /* 0x000003801a077812 */ /* 0x040fe400078ec0ff */
[C---:B------:R-:W-:Y:S01]  /*1c4b0*/  IADD3 R141, P2, R26.reuse, 0x20, RZ ;  /* 0x000000201a8d7810 */ /* 0x040fe20007f5e0ff */
[--C-:B------:R-:W-:Y:S01]  /*1c4c0*/  IMAD.X R13, RZ, RZ, R27.reuse, P6 ;  /* 0x000000ffff0d7224 */ /* 0x100fe200030e061b */
[C---:B------:R-:W-:Y:S02]  /*1c4d0*/  IADD3 R143, P1, R26.reuse, 0x40, RZ ;  /* 0x000000401a8f7810 */ /* 0x040fe40007f3e0ff */
[C---:B------:R-:W-:Y:S01]  /*1c4e0*/  IADD3 R147, P5, R26.reuse, 0x4000, RZ ;  /* 0x000040001a937810 */ /* 0x040fe20007fbe0ff */
[--C-:B------:R-:W-:Y:S01]  /*1c4f0*/  IMAD.X R9, RZ, RZ, R27.reuse, P2 ;  /* 0x000000ffff097224 */ /* 0x100fe200010e061b */
[----:B------:R-:W-:Y:S01]  /*1c500*/  LOP3.LUT R12, R145, 0x380, RZ, 0xc0, !PT ;  /* 0x00000380910c7812 */ /* 0x000fe200078ec0ff */
[--C-:B------:R-:W-:Y:S01]  /*1c510*/  IMAD.X R11, RZ, RZ, R27.reuse, P1 ;  /* 0x000000ffff0b7224 */ /* 0x100fe200008e061b */
[----:B------:R-:W-:Y:S01]  /*1c520*/  SHF.R.U64 R7, R7, 0x3, RZ ;  /* 0x0000000307077819 */ /* 0x000fe200000012ff */
[----:B------:R-:W-:Y:S01]  /*1c530*/  IMAD.X R15, RZ, RZ, R27, P5 ;  /* 0x000000ffff0f7224 */ /* 0x000fe200028e061b */
[----:B------:R-:W-:-:S02]  /*1c540*/  IADD3 R20, P0, R26, 0x4020, RZ ;  /* 0x000040201a147810 */ /* 0x000fc40007f1e0ff */
[C---:B------:R-:W-:Y:S02]  /*1c550*/  IADD3 R30, P4, R26.reuse, 0x4040, RZ ;  /* 0x000040401a1e7810 */ /* 0x040fe40007f9e0ff */
        /* <DEDUP_REMOVED lines=10> */
[----:B------:R-:W-:Y:S01]  /*1c600*/  SHF.R.U64 R12, R12, 0x3, RZ ;  /* 0x000000030c0c7819 */ /* 0x000fe200000012ff */
[--C-:B------:R-:W-:Y:S01]  /*1c610*/  IMAD.X R47, RZ, RZ, R27.reuse, P6 ;  /* 0x000000ffff2f7224 */ /* 0x100fe200030e061b */
[----:B------:R-:W-:Y:S01]  /*1c620*/  LOP3.LUT R26, R7, R26, RZ, 0x3c, !PT ;  /* 0x0000001a071a7212 */ /* 0x000fe200078e3cff */
[----:B------:R-:W-:Y:S01]  /*1c630*/  IMAD.X R7, RZ, RZ, R27, P5 ;  /* 0x000000ffff077224 */ /* 0x000fe200028e061b */
[----:B------:R-:W-:-:S02]  /*1c640*/  LOP3.LUT R8, R141, 0x380, RZ, 0xc0, !PT ;  /* 0x000003808d087812 */ /* 0x000fc400078ec0ff */
[----:B------:R-:W-:Y:S02]  /*1c650*/  LOP3.LUT R10, R143, 0x380, RZ, 0xc0, !PT ;  /* 0x000003808f0a7812 */ /* 0x000fe400078ec0ff */
[----:B------:R-:W-:Y:S02]  /*1c660*/  LOP3.LUT R12, R12, R145, RZ, 0x3c, !PT ;  /* 0x000000910c0c7212 */ /* 0x000fe400078e3cff */
[----:B------:R-:W-:Y:S02]  /*1c670*/  SHF.R.U64 R8, R8, 0x3, RZ ;  /* 0x0000000308087819 */ /* 0x000fe400000012ff */
[----:B------:R-:W-:Y:S02]  /*1c680*/  LOP3.LUT R145, R34, 0x380, RZ, 0xc0, !PT ;  /* 0x0000038022917812 */ /* 0x000fe400078ec0ff */
[----:B------:R-:W-:Y:S02]  /*1c690*/  MOV R86, R26 ;  /* 0x0000001a00567202 */ /* 0x000fe40000000f00 */
[----:B------:R-:W-:-:S02]  /*1c6a0*/  SHF.R.U64 R10, R10, 0x3, RZ ;  /* 0x000000030a0a7819 */ /* 0x000fc400000012ff */
[----:B------:R-:W-:Y:S02]  /*1c6b0*/  LOP3.LUT R27, R6, 0x380, RZ, 0xc0, !PT ;  /* 0x00000380061b7812 */ /* 0x000fe400078ec0ff */
[----:B------:R-:W-:Y:S02]  /*1c6c0*/  LOP3.LUT R14, R147, 0x380, RZ, 0xc0, !PT ;  /* 0x00000380930e7812 */ /* 0x000fe400078ec0ff */
[----:B------:R-:W-:Y:S02]  /*1c6d0*/  LOP3.LUT R8, R8, R141, RZ, 0x3c, !PT ;  /* 0x0000008d08087212 */ /* 0x000fe400078e3cff */
[----:B------:R-:W-:Y:S02]  /*1c6e0*/  SHF.R.U64 R145, R145, 0x3, RZ ;  /* 0x0000000391917819 */ /* 0x000fe400000012ff */
[----:B------:R-:W-:Y:S02]  /*1c6f0*/  F2FP.BF16.F32.PACK_AB R26, R29, R28 ;  /* 0x0000001c1d1a723e */ /* 0x000fe400000010ff */
[----:B------:R-:W-:-:S02]  /*1c700*/  LOP3.LUT R10, R10, R143, RZ, 0x3c, !PT ;  /* 0x0000008f0a0a7212 */ /* 0x000fc400078e3cff */
[----:B------:R-:W-:Y:S02]  /*1c710*/  LOP3.LUT R141, R20, 0x380, RZ, 0xc0, !PT ;  /* 0x00000380148d7812 */ /* 0x000fe400078ec0ff */
[----:B------:R-:W-:Y:S02]  /*1c720*/  SHF.R.U64 R29, R27, 0x3, RZ ;  /* 0x000000031b1d7819 */ /* 0x000fe400000012ff */
[----:B------:R-:W-:Y:S02]  /*1c730*/  LOP3.LUT R143, R30, 0x380, RZ, 0xc0, !PT ;  /* 0x000003801e8f7812 */ /* 0x000fe400078ec0ff */
[----:B------:R-:W-:Y:S02]  /*1c740*/  SHF.R.U64 R14, R14, 0x3, RZ ;  /* 0x000000030e0e7819 */ /* 0x000fe400000012ff */
[----:B------:R-:W-:Y:S02]  /*1c750*/  LOP3.LUT R34, R145, R34, RZ, 0x3c, !PT ;  /* 0x0000002291227212 */ /* 0x000fe400078e3cff */
[----:B------:R-:W-:-:S02]  /*1c760*/  SHF.R.U64 R141, R141, 0x3, RZ ;  /* 0x000000038d8d7819 */ /* 0x000fc400000012ff */
[----:B------:R-:W-:Y:S02]  /*1c770*/  LOP3.LUT R42, R29, R6, RZ, 0x3c, !PT ;  /* 0x000000061d2a7212 */ /* 0x000fe400078e3cff */
[----:B------:R-:W-:Y:S02]  /*1c780*/  SHF.R.U64 R143, R143, 0x3, RZ ;  /* 0x000000038f8f7819 */ /* 0x000fe400000012ff */
[----:B------:R-:W-:Y:S02]  /*1c790*/  MOV R11, R10 ;  /* 0x0000000a000b7202 */ /* 0x000fe40000000f00 */
[----:B------:R-:W-:Y:S02]  /*1c7a0*/  LOP3.LUT R14, R14, R147, RZ, 0x3c, !PT ;  /* 0x000000930e0e7212 */ /* 0x000fe400078e3cff */
[----:B------:R-:W-:Y:S02]  /*1c7b0*/  F2FP.BF16.F32.PACK_AB R27, R138, R123 ;  /* 0x0000007b8a1b723e */ /* 0x000fe400000010ff */
[----:B------:R-:W-:-:S02]  /*1c7c0*/  MOV R28, R8 ;  /* 0x00000008001c7202 */ /* 0x000fc40000000f00 */
[----:B------:R-:W-:Y:S01]  /*1c7d0*/  MOV R10, R34 ;  /* 0x00000022000a7202 */ /* 0x000fe20000000f00 */
[----:B------:R-:W-:Y:S01]  /*1c7e0*/  STSM.16.M88.4 [R86], R24 ;  /* 0x0000001856007844 */ /* 0x000fe20000000200 */
[----:B------:R-:W-:Y:S02]  /*1c7f0*/  LOP3.LUT R147, R38, 0x380, RZ, 0xc0, !PT ;  /* 0x0000038026937812 */ /* 0x000fe400078ec0ff */
[----:B------:R-:W-:Y:S02]  /*1c800*/  LOP3.LUT R20, R141, R20, RZ, 0x3c, !PT ;  /* 0x000000148d147212 */ /* 0x000fe400078e3cff */
[----:B------:R-:W-:Y:S02]  /*1c810*/  MOV R8, R42 ;  /* 0x0000002a00087202 */ /* 0x000fe40000000f00 */
[----:B------:R-:W-:Y:S02]  /*1c820*/  F2FP.BF16.F32.PACK_AB R34, R37, R36 ;  /* 0x000000242522723e */ /* 0x000fe400000010ff */
[----:B------:R-:W-:-:S02]  /*1c830*/  F2FP.BF16.F32.PACK_AB R35, R136, R121 ;  /* 0x000000798823723e */ /* 0x000fc400000010ff */
[----:B------:R-:W-:Y:S02]  /*1c840*/  LOP3.LUT R30, R143, R30, RZ, 0x3c, !PT ;  /* 0x0000001e8f1e7212 */ /* 0x000fe400078e3cff */
[----:B------:R-:W-:Y:S01]  /*1c850*/  F2FP.BF16.F32.PACK_AB R42, R45, R44 ;  /* 0x0000002c2d2a723e */ /* 0x000fe200000010ff */
[----:B------:R-:W-:Y:S01]  /*1c860*/  STSM.16.M88.4 [R28], R32 ;  /* 0x000000201c007844 */ /* 0x000fe20000000200 */
[----:B------:R-:W-:Y:S02]  /*1c870*/  F2FP.BF16.F32.PACK_AB R43, R130, R0 ;  /* 0x00000000822b723e */ /* 0x000fe400000010ff */
[----:B------:R-:W-:Y:S01]  /*1c880*/  LOP3.LUT R139, R46, 0x380, RZ, 0xc0, !PT ;  /* 0x000003802e8b7812 */ /* 0x000fe200078ec0ff */
[----:B------:R-:W2:Y:S01]  /*1c890*/  LDC R0, c[0x0][0xbe8] ;  /* 0x0002fa00ff007b82 */ /* 0x000ea20000000800 */
[----:B------:R-:W-:Y:S01]  /*1c8a0*/  MOV R12, R12 ;  /* 0x0000000c000c7202 */ /* 0x000fe20000000f00 */
[----:B------:R-:W-:Y:S01]  /*1c8b0*/  STSM.16.M88.4 [R11], R40 ;  /* 0x000000280b007844 */ /* 0x000fe20000000200 */
[----:B------:R-:W-:-:S02]  /*1c8c0*/  LOP3.LUT R141, R78, 0x380, RZ, 0xc0, !PT ;  /* 0x000003804e8d7812 */ /* 0x000fc400078ec0ff */
[----:B------:R-:W-:Y:S01]  /*1c8d0*/  MOV R14, R14 ;  /* 0x0000000e000e7202 */ /* 0x000fe20000000f00 */
[----:B------:R-:W-:Y:S01]  /*1c8e0*/  STSM.16.M88.4 [R12], R48 ;  /* 0x000000300c007844 */ /* 0x000fe20000000200 */
[----:B------:R-:W-:Y:S02]  /*1c8f0*/  SHF.R.U64 R147, R147, 0x3, RZ ;  /* 0x0000000393937819 */ /* 0x000fe400000012ff */
[----:B------:R-:W-:Y:S01]  /*1c900*/  MOV R20, R20 ;  /* 0x0000001400147202 */ /* 0x000fe20000000f00 */
[----:B------:R-:W-:Y:S01]  /*1c910*/  STSM.16.M88.4 [R14], R56 ;  /* 0x000000380e007844 */ /* 0x000fe20000000200 */
[----:B------:R-:W-:Y:S02]  /*1c920*/  MOV R30, R30 ;  /* 0x0000001e001e7202 */ /* 0x000fe40000000f00 */
[----:B------:R-:W-:Y:S01]  /*1c930*/  SHF.R.U64 R139, R139, 0x3, RZ ;  /* 0x000000038b8b7819 */ /* 0x000fe200000012ff */
[----:B------:R3:W-:Y:S01]  /*1c940*/  STSM.16.M88.4 [R20], R64 ;  /* 0x0000004014007844 */ /* 0x0007e20000000200 */
[----:B------:R-:W-:-:S02]  /*1c950*/  SHF.R.U64 R141, R141, 0x3, RZ ;  /* 0x000000038d8d7819 */ /* 0x000fc400000012ff */
[----:B------:R-:W-:Y:S01]  /*1c960*/  LOP3.LUT R38, R147, R38, RZ, 0x3c, !PT ;  /* 0x0000002693267212 */ /* 0x000fe200078e3cff */
[----:B------:R-:W-:Y:S01]  /*1c970*/  STSM.16.M88.4 [R30], R72 ;  /* 0x000000481e007844 */ /* 0x000fe20000000200 */
[----:B------:R-:W-:Y:S02]  /*1c980*/  LOP3.LUT R46, R139, R46, RZ, 0x3c, !PT ;  /* 0x0000002e8b2e7212 */ /* 0x000fe400078e3cff */
[----:B------:R-:W-:Y:S01]  /*1c990*/  LOP3.LUT R6, R141, R78, RZ, 0x3c, !PT ;  /* 0x0000004e8d067212 */ /* 0x000fe200078e3cff */
[----:B------:R4:W-:Y:S01]  /*1c9a0*/  STSM.16.M88.4 [R10], R80 ;  /* 0x000000500a007844 */ /* 0x0009e20000000200 */
[----:B------:R-:W-:Y:S02]  /*1c9b0*/  MOV R38, R38 ;  /* 0x0000002600267202 */ /* 0x000fe40000000f00 */
[----:B------:R-:W-:Y:S02]  /*1c9c0*/  ISETP.NE.U32.AND P0, PT, RZ, UR4, PT ;  /* 0x00000004ff007c0c */ /* 0x000fe4000bf05070 */
[----:B------:R-:W-:Y:S01]  /*1c9d0*/  MOV R46, R46 ;  /* 0x0000002e002e7202 */ /* 0x000fe20000000f00 */
[----:B------:R-:W-:Y:S01]  /*1c9e0*/  STSM.16.M88.4 [R38], R88 ;  /* 0x0000005826007844 */ /* 0x000fe20000000200 */
[----:B------:R-:W-:Y:S01]  /*1c9f0*/  MOV R9, R6 ;  /* 0x0000000600097202 */ /* 0x000fe20000000f00 */
[----:B---3--:R-:W-:Y:S01]  /*1ca00*/  IMAD.MOV.U32 R20, RZ, RZ, RZ ;  /* 0x000000ffff147224 */ /* 0x008fe200078e00ff */
[----:B------:R-:W-:Y:S01]  /*1ca10*/  ISETP.NE.AND.EX P0, PT, RZ, UR5, PT, P0 ;  /* 0x00000005ff007c0c */ /* 0x000fe2000bf05300 */
[----:B------:R3:W-:Y:S04]  /*1ca20*/  STSM.16.M88.4 [R8], R96 ;  /* 0x0000006008007844 */ /* 0x0007e80000000200 */
[----:B------:R0:W-:Y:S01]  /*1ca30*/  STSM.16.M88.4 [R46], R104 ;  /* 0x000000682e007844 */ /* 0x0001e20000000200 */
[----:B----4-:R-:W-:-:S03]  /*1ca40*/  IADD3 R10, P1, R225, UR4, RZ ;  /* 0x00000004e10a7c10 */ /* 0x010fc6000ff3e0ff */
[----:B------:R0:W-:Y:S01]  /*1ca50*/  STSM.16.M88.4 [R9], R112 ;  /* 0x0000007009007844 */ /* 0x0001e20000000200 */
[----:B------:R-:W-:Y:S01]  /*1ca60*/  IADD3.X R11, R226, UR5, RZ, P1, !PT ;  /* 0x00000005e20b7c10 */ /* 0x000fe20008ffe4ff */
[----:B------:R-:W-:Y:S01]  /*1ca70*/  ULDC.64 UR4, c[0x0][0xc08] ;  /* 0x0003020000047ab9 */ /* 0x000fe20000000a00 */
[----:B------:R-:W-:Y:S01]  /*1ca80*/  BAR.SYNC.DEFER_BLOCKING 0x1, 0x100 ;  /* 0x0044000000007b1d */ /* 0x000fe20000010000 */
[----:B------:R-:W-:-:S04]  /*1ca90*/  ISETP.NE.U32.AND P2, PT, RZ, UR4, PT ;  /* 0x00000004ff007c0c */ /* 0x000fc8000bf45070 */
[----:B------:R-:W-:-:S13]  /*1caa0*/  ISETP.NE.AND.EX P2, PT, RZ, UR5, PT, P2 ;  /* 0x00000005ff007c0c */ /* 0x000fda000bf45320 */
[----:B------:R-:W-:Y:S01]  /*1cab0*/  @P2 IADD3 R6, P3, R225, UR4, RZ ;  /* 0x00000004e1062c10 */ /* 0x000fe2000ff7e0ff */
[----:B------:R-:W-:Y:S02]  /*1cac0*/  ULDC UR4, c[0x0][0xa88] ;  /* 0x0002a20000047ab9 */ /* 0x000fe40000000800 */
[----:B------:R-:W-:Y:S01]  /*1cad0*/  IMAD.U32 R61, RZ, RZ, UR4 ;  /* 0x00000004ff3d7e24 */ /* 0x000fe2000f8e00ff */
[----:B------:R-:W-:Y:S01]  /*1cae0*/  @P2 IADD3.X R7, R226, UR5, RZ, P3, !PT ;  /* 0x00000005e2072c10 */ /* 0x000fe20009ffe4ff */
[----:B------:R0:W5:Y:S01]  /*1caf0*/  @P0 LDG.E R20, desc[UR60][R10.64] ;  /* 0x0000003c0a140981 */ /* 0x000162000c1e1900 */
[----:B--2---:R-:W-:-:S03]  /*1cb00*/  ISETP.NE.AND P1, PT, R0, 0x1, PT ;  /* 0x000000010000780c */ /* 0x004fc60003f25270 */
[----:B------:R0:W5:Y:S10]  /*1cb10*/  @P2 LDG.E R61, desc[UR60][R6.64] ;  /* 0x0000003c063d2981 */ /* 0x000174000c1e1900 */
[----:B---3--:R-:W2:Y:S08]  /*1cb20*/  @P1 LDC R8, c[0x0][0xbec] ;  /* 0x0002fb00ff081b82 */ /* 0x008eb00000000800 */
[----:B------:R-:W3:Y:S01]  /*1cb30*/  @P1 LDC R15, c[0x0][0xbf0] ;  /* 0x0002fc00ff0f1b82 */ /* 0x000ee20000000800 */
[----:B0-----:R-:W-:Y:S05]  /*1cb40*/  @P2 BRA `(.L_x_812) ;  /* 0x0000000000102947 */ /* 0x001fea0003800000 */
[----:B------:R-:W-:Y:S05]  /*1cb50*/  @!P0 BRA `(.L_x_812) ;  /* 0x00000000000c8947 */ /* 0x000fea0003800000 */
[----:B------:R-:W4:Y:S04]  /*1cb60*/  LDG.E R6, desc[UR60][R10.64] ;  /* 0x0000003c0a067981 */ /* 0x000f28000c1e1900 */
[----:B-----5:R-:W4:Y:S02]  /*1cb70*/  LDG.E R61, desc[UR60][R10.64+0x4] ;  /* 0x0000043c0a3d7981 */ /* 0x020f24000c1e1900 */
[----:B----4-:R-:W-:-:S07]  /*1cb80*/  IMAD.IADD R61, R61, 0x1, -R6 ;  /* 0x000000013d3d7824 */ /* 0x010fce00078e0a06 */
.L_x_812:
[----:B------:R-:W4:Y:S01]  /*1cb90*/  LDL R6, [R1+0x94] ;  /* 0x0000940001067983 */ /* 0x000f220000100800 */
[----:B------:R-:W-:Y:S01]  /*1cba0*/  SHF.R.S32.HI R60, RZ, 0x1f, R224 ;  /* 0x0000001fff3c7819 */ /* 0x000fe200000114e0 */
[----:B------:R-:W-:Y:S02]  /*1cbb0*/  ULDC.64 UR4, c[0x0][0xb90] ;  /* 0x0002e40000047ab9 */ /* 0x000fe40000000a00 */
[----:B------:R-:W3:Y:S01]  /*1cbc0*/  LDL R26, [R1+0x8c] ;  /* 0x00008c00011a7983 */ /* 0x000ee20000100800 */
[----:B-----5:R-:W-:Y:S01]  /*1cbd0*/  SHF.R.S32.HI R21, RZ, 0x1f, R20 ;  /* 0x0000001fff157819 */ /* 0x020fe20000011414 */
[----:B------:R-:W-:Y:S01]  /*1cbe0*/  IMAD R7, R60, UR4, RZ ;  /* 0x000000043c077c24 */ /* 0x000fe2000f8e02ff */
[----:B------:R-:W-:Y:S01]  /*1cbf0*/  SEL R232, R232, RZ, !P0 ;  /* 0x000000ffe8e87207 */ /* 0x000fe20004000000 */
[----:B------:R-:W-:Y:S01]  /*1cc00*/  IMAD R11, R231, 0x40, R219 ;  /* 0x00000040e70b7824 */ /* 0x000fe200078e02db */
[----:B------:R-:W-:Y:S01]  /*1cc10*/  SEL R227, R227, RZ, !P0 ;  /* 0x000000ffe3e37207 */ /* 0x000fe20004000000 */
[----:B------:R-:W-:Y:S01]  /*1cc20*/  IMAD R13, R224, UR5, R7 ;  /* 0x00000005e00d7c24 */ /* 0x000fe2000f8e0207 */
[----:B------:R-:W0:Y:S01]  /*1cc30*/  @P1 LDC R65, c[0x0][0xbec] ;  /* 0x0002fb00ff411b82 */ /* 0x000e220000000800 */
[----:B------:R-:W-:-:S04]  /*1cc40*/  IMAD.WIDE R4, R11, 0x2, R4 ;  /* 0x000000020b047825 */ /* 0x000fc800078e0204 */
[----:B------:R-:W-:Y:S01]  /*1cc50*/  IMAD R61, R61, R0, RZ ;  /* 0x000000003d3d7224 */ /* 0x000fe200078e02ff */
[C---:B------:R-:W-:Y:S02]  /*1cc60*/  IADD3 R29, P4, R4.reuse, 0x4000, RZ ;  /* 0x00004000041d7810 */ /* 0x040fe40007f9e0ff */
[----:B------:R-:W1:Y:S01]  /*1cc70*/  @P1 LDC R67, c[0x0][0xbf0] ;  /* 0x0002fc00ff431b82 */ /* 0x000e620000000800 */
[----:B------:R-:W-:Y:S02]  /*1cc80*/  IADD3 R37, P3, R4, 0x6000, RZ ;  /* 0x0000600004257810 */ /* 0x000fe40007f7e0ff */
[----:B------:R-:W-:Y:S02]  /*1cc90*/  LOP3.LUT R28, R29, 0x380, RZ, 0xc0, !PT ;  /* 0x000003801d1c7812 */ /* 0x000fe400078ec0ff */
[----:B------:R-:W-:Y:S02]  /*1cca0*/  LOP3.LUT R36, R37, 0x380, RZ, 0xc0, !PT ;  /* 0x0000038025247812 */ /* 0x000fe400078ec0ff */
[----:B------:R-:W-:-:S02]  /*1ccb0*/  SHF.R.U64 R28, R28, 0x3, RZ ;  /* 0x000000031c1c7819 */ /* 0x000fc400000012ff */
[----:B------:R-:W-:Y:S02]  /*1ccc0*/  SHF.R.U64 R36, R36, 0x3, RZ ;  /* 0x0000000324247819 */ /* 0x000fe400000012ff */
[----:B------:R-:W-:Y:S01]  /*1ccd0*/  LOP3.LUT R28, R28, R29, RZ, 0x3c, !PT ;  /* 0x0000001d1c1c7212 */ /* 0x000fe200078e3cff */
[--C-:B------:R-:W-:Y:S01]  /*1cce0*/  IMAD.X R29, RZ, RZ, R5.reuse, P4 ;  /* 0x000000ffff1d7224 */ /* 0x100fe200020e0605 */
[----:B------:R-:W-:Y:S01]  /*1ccf0*/  LOP3.LUT R36, R36, R37, RZ, 0x3c, !PT ;  /* 0x0000002524247212 */ /* 0x000fe200078e3cff */
[----:B------:R-:W-:Y:S01]  /*1cd00*/  IMAD.X R37, RZ, RZ, R5, P3 ;  /* 0x000000ffff257224 */ /* 0x000fe200018e0605 */
[----:B------:R-:W-:-:S04]  /*1cd10*/  IADD3 R53, P4, R4, 0xa000, RZ ;  /* 0x0000a00004357810 */ /* 0x000fc80007f9e0ff */
[----:B------:R-:W-:-:S04]  /*1cd20*/  LOP3.LUT R52, R53, 0x380, RZ, 0xc0, !PT ;  /* 0x0000038035347812 */ /* 0x000fc800078ec0ff */
[----:B------:R-:W-:-:S04]  /*1cd30*/  SHF.R.U64 R52, R52, 0x3, RZ ;  /* 0x0000000334347819 */ /* 0x000fc800000012ff */
[----:B------:R-:W-:Y:S01]  /*1cd40*/  LOP3.LUT R52, R52, R53, RZ, 0x3c, !PT ;  /* 0x0000003534347212 */ /* 0x000fe200078e3cff */
[----:B------:R-:W-:Y:S02]  /*1cd50*/  IMAD.X R53, RZ, RZ, R5, P4 ;  /* 0x000000ffff357224 */ /* 0x000fe400020e0605 */
[C---:B------:R-:W-:Y:S01]  /*1cd60*/  IMAD R66, R230.reuse, 0x80, R231 ;  /* 0x00000080e6427824 */ /* 0x040fe200078e02e7 */
[----:B------:R-:W-:Y:S01]  /*1cd70*/  BSSY B1, `(.L_x_813) ;  /* 0x00000a1000017945 */ /* 0x000fe20003800000 */
[----:B------:R-:W-:Y:S02]  /*1cd80*/  SHF.R.S32.HI R68, RZ, 0x1f, R222 ;  /* 0x0000001fff447819 */ /* 0x000fe400000114de */
[----:B------:R-:W-:Y:S02]  /*1cd90*/  SHF.R.S32.HI R69, RZ, 0x1f, R221 ;  /* 0x0000001fff457819 */ /* 0x000fe400000114dd */
[----:B------:R-:W-:Y:S01]  /*1cda0*/  SHF.R.S32.HI R70, RZ, 0x1f, R219 ;  /* 0x0000001fff467819 */ /* 0x000fe200000114db */
[----:B----4-:R-:W-:-:S04]  /*1cdb0*/  IMAD R25, R230, 0x80, R6 ;  /* 0x00000080e6197824 */ /* 0x010fc800078e0206 */
[----:B--2---:R-:W-:-:S04]  /*1cdc0*/  @P1 IMAD.HI.U32 R8, R25, R8, RZ ;  /* 0x0000000819081227 */ /* 0x004fc800078e00ff */
[----:B------:R-:W-:Y:S01]  /*1cdd0*/  IMAD.MOV.U32 R9, RZ, RZ, R25 ;  /* 0x000000ffff097224 */ /* 0x000fe200078e0019 */
[----:B---3--:R-:W-:Y:S01]  /*1cde0*/  @P1 SHF.R.U32.HI R9, RZ, R15, R8 ;  /* 0x0000000fff091219 */ /* 0x008fe20000011608 */
[----:B------:R-:W-:Y:S01]  /*1cdf0*/  IMAD.WIDE.U32 R6, R224, UR4, R20 ;  /* 0x00000004e0067c25 */ /* 0x000fe2000f8e0014 */
[----:B------:R-:W-:-:S03]  /*1ce00*/  ULDC.64 UR4, c[0x0][0xb98] ;  /* 0x0002e60000047ab9 */ /* 0x000fc60000000a00 */
[----:B------:R-:W-:Y:S02]  /*1ce10*/  IMAD.IADD R7, R7, 0x1, R13 ;  /* 0x0000000107077824 */ /* 0x000fe400078e020d */
[----:B------:R-:W-:Y:S02]  /*1ce20*/  IMAD.MOV R13, RZ, RZ, -R9 ;  /* 0x000000ffff0d7224 */ /* 0x000fe400078e0a09 */
[----:B------:R-:W-:Y:S02]  /*1ce30*/  IMAD R8, R232, UR4, RZ ;  /* 0x00000004e8087c24 */ /* 0x000fe4000f8e02ff */
[----:B------:R-:W-:-:S04]  /*1ce40*/  IMAD.WIDE.U32 R6, R227, UR4, R6 ;  /* 0x00000004e3067c25 */ /* 0x000fc8000f8e0006 */
[----:B------:R-:W-:Y:S01]  /*1ce50*/  IMAD R11, R0, R13, R25 ;  /* 0x0000000d000b7224 */ /* 0x000fe200078e0219 */
[----:B------:R-:W-:Y:S01]  /*1ce60*/  SHF.R.S32.HI R13, RZ, 0x1f, R9 ;  /* 0x0000001fff0d7819 */ /* 0x000fe20000011409 */
[----:B------:R-:W-:Y:S01]  /*1ce70*/  IMAD R10, R227, UR5, R8 ;  /* 0x00000005e30a7c24 */ /* 0x000fe2000f8e0208 */
[----:B------:R-:W-:Y:S01]  /*1ce80*/  IADD3 R6, P0, R9, R6, RZ ;  /* 0x0000000609067210 */ /* 0x000fe20007f1e0ff */
[----:B------:R-:W-:Y:S01]  /*1ce90*/  ULDC.64 UR4, c[0x0][0xb88] ;  /* 0x0002e20000047ab9 */ /* 0x000fe20000000a00 */
[----:B------:R-:W-:Y:S02]  /*1cea0*/  SHF.R.S32.HI R8, RZ, 0x1f, R11 ;  /* 0x0000001fff087819 */ /* 0x000fe4000001140b */
[----:B------:R-:W-:-:S03]  /*1ceb0*/  IADD3.X R7, R13, R7, R10, P0, !PT ;  /* 0x000000070d077210 */ /* 0x000fc600007fe40a */
[----:B------:R-:W-:Y:S01]  /*1cec0*/  IMAD R10, R8, UR4, RZ ;  /* 0x00000004080a7c24 */ /* 0x000fe2000f8e02ff */
[----:B------:R-:W-:Y:S01]  /*1ced0*/  IADD3 R9, P2, R4, 0x1000, RZ ;  /* 0x0000100004097810 */ /* 0x000fe20007f5e0ff */
[----:B------:R-:W-:-:S04]  /*1cee0*/  IMAD.WIDE.U32 R6, R11, UR4, R6 ;  /* 0x000000040b067c25 */ /* 0x000fc8000f8e0006 */
[----:B------:R-:W-:Y:S01]  /*1cef0*/  IMAD R15, R11, UR5, R10 ;  /* 0x000000050b0f7c24 */ /* 0x000fe2000f8e020a */
[----:B------:R-:W-:Y:S01]  /*1cf00*/  ULDC.64 UR4, c[0x0][0xb50] ;  /* 0x0002d40000047ab9 */ /* 0x000fe20000000a00 */
[----:B------:R-:W-:Y:S02]  /*1cf10*/  LOP3.LUT R8, R9, 0x380, RZ, 0xc0, !PT ;  /* 0x0000038009087812 */ /* 0x000fe400078ec0ff */
[----:B------:R-:W-:Y:S01]  /*1cf20*/  IMAD.IADD R7, R7, 0x1, R15 ;  /* 0x0000000107077824 */ /* 0x000fe200078e020f */
[----:B------:R-:W-:Y:S02]  /*1cf30*/  LEA R10, P0, R6, UR4, 0x2 ;  /* 0x00000004060a7c11 */ /* 0x000fe4000f8010ff */
[----:B------:R-:W-:Y:S02]  /*1cf40*/  SHF.R.U64 R8, R8, 0x3, RZ ;  /* 0x0000000308087819 */ /* 0x000fe400000012ff */
[----:B------:R-:W-:Y:S01]  /*1cf50*/  LEA.HI.X R14, R6, UR5, R7, 0x2, P0 ;  /* 0x00000005060e7c11 */ /* 0x000fe200080f1407 */
[----:B------:R-:W-:Y:S01]  /*1cf60*/  SHFL.IDX PT, R50, R10, RZ, 0x1c1f ;  /* 0x001c1fff0a327589 */ /* 0x000fe200000e0000 */
[----:B------:R-:W-:Y:S01]  /*1cf70*/  IADD3 R33, P0, R4, 0x5000, RZ ;  /* 0x0000500004217810 */ /* 0x000fe20007f1e0ff */
[----:B------:R-:W-:Y:S01]  /*1cf80*/  IMAD R26, R230, 0x80, R26 ;  /* 0x00000080e61a7824 */ /* 0x000fe200078e021a */
[----:B------:R-:W-:Y:S01]  /*1cf90*/  LOP3.LUT R8, R8, R9, RZ, 0x3c, !PT ;  /* 0x0000000908087212 */ /* 0x000fe200078e3cff */
[----:B------:R-:W-:Y:S01]  /*1cfa0*/  IMAD.X R9, RZ, RZ, R5, P2 ;  /* 0x000000ffff097224 */ /* 0x000fe200010e0605 */
[----:B------:R-:W-:Y:S01]  /*1cfb0*/  LOP3.LUT R32, R33, 0x380, RZ, 0xc0, !PT ;  /* 0x0000038021207812 */ /* 0x000fe200078ec0ff */
[----:B------:R-:W-:Y:S01]  /*1cfc0*/  SHFL.IDX PT, R54, R10, 0x1, 0x1c1f ;  /* 0x003c1f000a367f89 */ /* 0x000fe200000e0000 */
[----:B------:R-:W-:Y:S01]  /*1cfd0*/  IADD3 R41, P2, R4, 0x7000, RZ ;  /* 0x0000700004297810 */ /* 0x000fe20007f5e0ff */
[----:B------:R-:W-:Y:S01]  /*1cfe0*/  ULDC.64 UR4, c[0x0][0xaa0] ;  /* 0x0002a80000047ab9 */ /* 0x000fe20000000a00 */
[----:B------:R-:W-:Y:S01]  /*1cff0*/  SHF.R.U64 R32, R32, 0x3, RZ ;  /* 0x0000000320207819 */ /* 0x000fe200000012ff */
[----:B------:R-:W2:Y:S01]  /*1d000*/  SHFL.IDX PT, R51, R14, RZ, 0x1c1f ;  /* 0x001c1fff0e337589 */ /* 0x000ea200000e0000 */
[----:B------:R-:W-:-:S02]  /*1d010*/  LOP3.LUT R40, R41, 0x380, RZ, 0xc0, !PT ;  /* 0x0000038029287812 */ /* 0x000fc400078ec0ff */
[----:B------:R-:W-:Y:S01]  /*1d020*/  LOP3.LUT R32, R32, R33, RZ, 0x3c, !PT ;  /* 0x0000002120207212 */ /* 0x000fe200078e3cff */
[----:B------:R-:W3:Y:S01]  /*1d030*/  SHFL.IDX PT, R55, R14, 0x1, 0x1c1f ;  /* 0x003c1f000e377f89 */ /* 0x000ee200000e0000 */
[----:B------:R-:W-:Y:S01]  /*1d040*/  SHF.R.U64 R40, R40, 0x3, RZ ;  /* 0x0000000328287819 */ /* 0x000fe200000012ff */
[--C-:B------:R-:W-:Y:S01]  /*1d050*/  IMAD.X R33, RZ, RZ, R5.reuse, P0 ;  /* 0x000000ffff217224 */ /* 0x100fe200000e0605 */
[----:B------:R-:W-:Y:S02]  /*1d060*/  LOP3.LUT P0, RZ, R236, 0x3, RZ, 0xc0, !PT ;  /* 0x00000003ecff7812 */ /* 0x000fe4000780c0ff */
[----:B------:R-:W-:Y:S01]  /*1d070*/  LOP3.LUT R40, R40, R41, RZ, 0x3c, !PT ;  /* 0x0000002928287212 */ /* 0x000fe200078e3cff */
[----:B------:R-:W-:Y:S01]  /*1d080*/  IMAD.X R41, RZ, RZ, R5, P2 ;  /* 0x000000ffff297224 */ /* 0x000fe200010e0605 */
[C---:B------:R-:W-:Y:S01]  /*1d090*/  ISETP.GE.OR P2, PT, R26.reuse, R61, P0 ;  /* 0x0000003d1a00720c */ /* 0x040fe20000746670 */
[----:B------:R-:W-:-:S05]  /*1d0a0*/  VIADD R6, R26, 0x8 ;  /* 0x000000081a067836 */ /* 0x000fca0000000000 */
[----:B------:R-:W-:Y:S02]  /*1d0b0*/  ISETP.GE.OR P0, PT, R6, R61, P0 ;  /* 0x0000003d0600720c */ /* 0x000fe40000706670 */
[C---:B------:R-:W-:Y:S02]  /*1d0c0*/  IADD3 R13, P6, R4.reuse, 0x2000, RZ ;  /* 0x00002000040d7810 */ /* 0x040fe40007fde0ff */
[----:B------:R-:W-:-:S03]  /*1d0d0*/  IADD3 R25, P5, R4, 0x3000, RZ ;  /* 0x0000300004197810 */ /* 0x000fc60007fbe0ff */
[----:B--2---:R2:W-:Y:S01]  /*1d0e0*/  @!P2 ST.E desc[UR60][R50.64], R3 ;  /* 0x000000033200a985 */ /* 0x0045e2000c10193c */
[----:B------:R-:W-:Y:S02]  /*1d0f0*/  LOP3.LUT R12, R13, 0x380, RZ, 0xc0, !PT ;  /* 0x000003800d0c7812 */ /* 0x000fe400078ec0ff */
[----:B------:R-:W-:-:S03]  /*1d100*/  LOP3.LUT R24, R25, 0x380, RZ, 0xc0, !PT ;  /* 0x0000038019187812 */ /* 0x000fc600078ec0ff */
[----:B---3--:R3:W-:Y:S01]  /*1d110*/  @!P0 ST.E desc[UR60][R54.64], R2 ;  /* 0x0000000236008985 */ /* 0x0087e2000c10193c */
[----:B--2---:R-:W-:Y:S01]  /*1d120*/  IMAD R3, R21, UR4, RZ ;  /* 0x0000000415037c24 */ /* 0x004fe2000f8e02ff */
[----:B------:R-:W-:Y:S02]  /*1d130*/  SHF.R.U64 R12, R12, 0x3, RZ ;  /* 0x000000030c0c7819 */ /* 0x000fe400000012ff */
[----:B------:R-:W5:Y:S01]  /*1d140*/  LD.E.128 R28, desc[UR60][R28.64] ;  /* 0x0000003c1c1c7980 */ /* 0x000f62000c101d00 */
[C---:B------:R-:W-:Y:S02]  /*1d150*/  IMAD R21, R20.reuse, UR5, R3 ;  /* 0x0000000514157c24 */ /* 0x040fe4000f8e0203 */
[----:B---3--:R-:W-:Y:S01]  /*1d160*/  IMAD.WIDE.U32 R2, R20, UR4, RZ ;  /* 0x0000000414027c25 */ /* 0x008fe2000f8e00ff */
[----:B------:R-:W-:Y:S01]  /*1d170*/  SHF.R.U64 R24, R24, 0x3, RZ ;  /* 0x0000000318187819 */ /* 0x000fe200000012ff */
[----:B------:R-:W-:Y:S01]  /*1d180*/  ULDC.64 UR4, c[0x0][0xae8] ;  /* 0x0002ba0000047ab9 */ /* 0x000fe20000000a00 */
[C---:B------:R-:W-:Y:S01]  /*1d190*/  IADD3 R7, P3, R4.reuse, 0xb000, RZ ;  /* 0x0000b00004077810 */ /* 0x040fe20007f7e0ff */
[----:B------:R-:W-:Y:S01]  /*1d1a0*/  IMAD.IADD R3, R3, 0x1, R21 ;  /* 0x0000000103037824 */ /* 0x000fe200078e0215 */
[----:B------:R-:W-:Y:S01]  /*1d1b0*/  LOP3.LUT R11, R4, 0x380, RZ, 0xc0, !PT ;  /* 0x00000380040b7812 */ /* 0x000fe200078ec0ff */
[----:B------:R-:W-:Y:S01]  /*1d1c0*/  IMAD R21, R223, 0x20, R231 ;  /* 0x00000020df157824 */ /* 0x000fe200078e02e7 */
[----:B------:R-:W-:Y:S01]  /*1d1d0*/  LOP3.LUT R12, R12, R13, RZ, 0x3c, !PT ;  /* 0x0000000d0c0c7212 */ /* 0x000fe200078e3cff */
[----:B------:R-:W-:Y:S01]  /*1d1e0*/  IMAD R63, R60, UR4, RZ ;  /* 0x000000043c3f7c24 */ /* 0x000fe2000f8e02ff */
[----:B------:R-:W-:Y:S01]  /*1d1f0*/  LOP3.LUT R24, R24, R25, RZ, 0x3c, !PT ;  /* 0x0000001918187212 */ /* 0x000fe200078e3cff */
[--C-:B------:R-:W-:Y:S01]  /*1d200*/  IMAD.X R13, RZ, RZ, R5.reuse, P6 ;  /* 0x000000ffff0d7224 */ /* 0x100fe200030e0605 */
[C---:B------:R-:W-:Y:S01]  /*1d210*/  IADD3 R45, P6, R4.reuse, 0x8000, RZ ;  /* 0x00008000042d7810 */ /* 0x040fe20007fde0ff */
[----:B------:R-:W-:Y:S01]  /*1d220*/  IMAD.X R25, RZ, RZ, R5, P5 ;  /* 0x000000ffff197224 */ /* 0x000fe200028e0605 */
[----:B------:R-:W-:Y:S01]  /*1d230*/  IADD3 R49, P5, R4, 0x9000, RZ ;  /* 0x0000900004317810 */ /* 0x000fe20007fbe0ff */
[----:B------:R-:W-:Y:S01]  /*1d240*/  IMAD R60, R230, 0x80, R21 ;  /* 0x00000080e63c7824 */ /* 0x000fe200078e0215 */
[----:B------:R-:W-:Y:S01]  /*1d250*/  LOP3.LUT R44, R45, 0x380, RZ, 0xc0, !PT ;  /* 0x000003802d2c7812 */ /* 0x000fe200078ec0ff */
[----:B------:R-:W-:Y:S01]  /*1d260*/  IMAD R63, R224, UR5, R63 ;  /* 0x00000005e03f7c24 */ /* 0x000fe2000f8e023f */
[----:B------:R-:W-:Y:S01]  /*1d270*/  LOP3.LUT R48, R49, 0x380, RZ, 0xc0, !PT ;  /* 0x0000038031307812 */ /* 0x000fe200078ec0ff */
[----:B0-----:R-:W-:Y:S01]  /*1d280*/  @P1 IMAD.HI.U32 R20, R60, R65, RZ ;  /* 0x000000413c141227 */ /* 0x001fe200078e00ff */
[----:B------:R-:W-:Y:S01]  /*1d290*/  LOP3.LUT R6, R7, 0x380, RZ, 0xc0, !PT ;  /* 0x0000038007067812 */ /* 0x000fe200078ec0ff */
[----:B------:R-:W5:Y:S02]  /*1d2a0*/  LD.E.128 R12, desc[UR60][R12.64] ;  /* 0x0000003c0c0c7980 */ /* 0x000f64000c101d00 */
[----:B------:R-:W-:Y:S01]  /*1d2b0*/  IMAD.WIDE.U32 R2, R224, UR4, R2 ;  /* 0x00000004e0027c25 */ /* 0x000fe2000f8e0002 */
[----:B------:R-:W-:Y:S01]  /*1d2c0*/  ULDC.64 UR4, c[0x0][0xaf0] ;  /* 0x0002bc0000047ab9 */ /* 0x000fe20000000a00 */
[----:B------:R-:W-:Y:S01]  /*1d2d0*/  SHF.R.U64 R44, R44, 0x3, RZ ;  /* 0x000000032c2c7819 */ /* 0x000fe200000012ff */
[----:B------:R-:W5:Y:S01]  /*1d2e0*/  LD.E.128 R24, desc[UR60][R24.64] ;  /* 0x0000003c18187980 */ /* 0x000f62000c101d00 */
[----:B------:R-:W-:Y:S01]  /*1d2f0*/  IMAD.MOV.U32 R21, RZ, RZ, R60 ;  /* 0x000000ffff157224 */ /* 0x000fe200078e003c */
[----:B------:R-:W-:Y:S01]  /*1d300*/  SHF.R.U64 R48, R48, 0x3, RZ ;  /* 0x0000000330307819 */ /* 0x000fe200000012ff */
[----:B------:R-:W-:Y:S01]  /*1d310*/  IMAD.IADD R3, R3, 0x1, R63 ;  /* 0x0000000103037824 */ /* 0x000fe200078e023f */
[----:B-1----:R-:W-:Y:S01]  /*1d320*/  @P1 SHF.R.U32.HI R21, RZ, R67, R20 ;  /* 0x00000043ff151219 */ /* 0x002fe20000011614 */
[----:B------:R-:W-:Y:S01]  /*1d330*/  IMAD R232, R232, UR4, RZ ;  /* 0x00000004e8e87c24 */ /* 0x000fe2000f8e02ff */
[----:B------:R-:W-:Y:S01]  /*1d340*/  SHF.R.U64 R11, R11, 0x3, RZ ;  /* 0x000000030b0b7819 */ /* 0x000fe200000012ff */
[----:B------:R-:W5:Y:S01]  /*1d350*/  LD.E.128 R32, desc[UR60][R32.64] ;  /* 0x0000003c20207980 */ /* 0x000f62000c101d00 */
[----:B------:R-:W-:Y:S01]  /*1d360*/  SHF.R.U64 R6, R6, 0x3, RZ ;  /* 0x0000000306067819 */ /* 0x000fe200000012ff */
[C---:B------:R-:W-:Y:S01]  /*1d370*/  IMAD R63, R227.reuse, UR5, R232 ;  /* 0x00000005e33f7c24 */ /* 0x040fe2000f8e02e8 */
[----:B------:R-:W-:Y:S01]  /*1d380*/  LOP3.LUT R44, R44, R45, RZ, 0x3c, !PT ;  /* 0x0000002d2c2c7212 */ /* 0x000fe200078e3cff */
[----:B------:R-:W-:Y:S01]  /*1d390*/  IMAD.WIDE.U32 R2, R227, UR4, R2 ;  /* 0x00000004e3027c25 */ /* 0x000fe2000f8e0002 */
[----:B------:R-:W-:Y:S01]  /*1d3a0*/  LOP3.LUT R48, R48, R49, RZ, 0x3c, !PT ;  /* 0x0000003130307212 */ /* 0x000fe200078e3cff */
[----:B------:R-:W-:Y:S01]  /*1d3b0*/  ULDC.64 UR4, c[0x0][0xae0] ;  /* 0x0002b80000047ab9 */ /* 0x000fe20000000a00 */
[----:B------:R-:W-:Y:S01]  /*1d3c0*/  LOP3.LUT R4, R11, R4, RZ, 0x3c, !PT ;  /* 0x000000040b047212 */ /* 0x000fe200078e3cff */
[--C-:B------:R-:W-:Y:S01]  /*1d3d0*/  IMAD.X R45, RZ, RZ, R5.reuse, P6 ;  /* 0x000000ffff2d7224 */ /* 0x100fe200030e0605 */
[----:B------:R-:W-:Y:S01]  /*1d3e0*/  LOP3.LUT R56, R6, R7, RZ, 0x3c, !PT ;  /* 0x0000000706387212 */ /* 0x000fe200078e3cff */
[----:B------:R-:W-:Y:S01]  /*1d3f0*/  IMAD.X R49, RZ, RZ, R5, P5 ;  /* 0x000000ffff317224 */ /* 0x000fe200028e0605 */
[----:B------:R-:W-:Y:S01]  /*1d400*/  SHF.R.S32.HI R20, RZ, 0x1f, R21 ;  /* 0x0000001fff147819 */ /* 0x000fe20000011415 */
[----:B------:R-:W-:Y:S01]  /*1d410*/  IMAD.X R57, RZ, RZ, R5, P3 ;  /* 0x000000ffff397224 */ /* 0x000fe200018e0605 */
[----:B------:R-:W5:Y:S01]  /*1d420*/  LD.E.128 R8, desc[UR60][R8.64] ;  /* 0x0000003c08087980 */ /* 0x000f62000c101d00 */
[----:B------:R-:W-:-:S02]  /*1d430*/  IMAD.MOV R65, RZ, RZ, -R21 ;  /* 0x000000ffff417224 */ /* 0x000fc400078e0a15 */
[----:B------:R-:W-:Y:S01]  /*1d440*/  IMAD.IADD R3, R3, 0x1, R63 ;  /* 0x0000000103037824 */ /* 0x000fe200078e023f */
[----:B------:R-:W5:Y:S01]  /*1d450*/  LD.E.128 R4, desc[UR60][R4.64] ;  /* 0x0000003c04047980 */ /* 0x000f62000c101d00 */
[----:B------:R-:W-:Y:S02]  /*1d460*/  IMAD R63, R0, R65, R60 ;  /* 0x00000041003f7224 */ /* 0x000fe400078e023c */
[----:B------:R-:W-:Y:S01]  /*1d470*/  IMAD R20, R20, UR4, RZ ;  /* 0x0000000414147c24 */ /* 0x000fe2000f8e02ff */
[----:B------:R-:W5:Y:S04]  /*1d480*/  LD.E.128 R36, desc[UR60][R36.64] ;  /* 0x0000003c24247980 */ /* 0x000f68000c101d00 */
[----:B------:R-:W5:Y:S01]  /*1d490*/  LD.E.128 R40, desc[UR60][R40.64] ;  /* 0x0000003c28287980 */ /* 0x000f62000c101d00 */
[----:B------:R-:W-:-:S03]  /*1d4a0*/  SHF.R.S32.HI R0, RZ, 0x1f, R63 ;  /* 0x0000001fff007819 */ /* 0x000fc6000001143f */
[----:B------:R-:W5:Y:S04]  /*1d4b0*/  LD.E.128 R44, desc[UR60][R44.64] ;  /* 0x0000003c2c2c7980 */ /* 0x000f68000c101d00 */
[----:B------:R-:W5:Y:S04]  /*1d4c0*/  LD.E.128 R48, desc[UR60][R48.64] ;  /* 0x0000003c30307980 */ /* 0x000f68000c101d00 */
[----:B------:R-:W5:Y:S04]  /*1d4d0*/  LD.E.128 R52, desc[UR60][R52.64] ;  /* 0x0000003c34347980 */ /* 0x000f68000c101d00 */
[----:B------:R-:W5:Y:S01]  /*1d4e0*/  LD.E.128 R56, desc[UR60][R56.64] ;  /* 0x0000003c38387980 */ /* 0x000f62000c101d00 */
[C---:B------:R-:W-:Y:S01]  /*1d4f0*/  IMAD R65, R21.reuse, UR5, R20 ;  /* 0x0000000515417c24 */ /* 0x040fe2000f8e0214 */
[----:B------:R-:W-:Y:S01]  /*1d500*/  @!PT LDS RZ, [RZ] ;  /* 0x00000000fffff984 */ /* 0x000fe20000000800 */
[----:B------:R-:W-:Y:S01]  /*1d510*/  @!PT LDS RZ, [RZ] ;  /* 0x00000000fffff984 */ /* 0x000fe20000000800 */
[----:B------:R-:W-:Y:S01]  /*1d520*/  @!PT LDS RZ, [RZ] ;  /* 0x00000000fffff984 */ /* 0x000fe20000000800 */
[----:B------:R-:W-:Y:S01]  /*1d530*/  @!PT LDS RZ, [RZ] ;  /* 0x00000000fffff984 */ /* 0x000fe20000000800 */
[----:B------:R0:W-:Y:S06]  /*1d540*/  MEMBAR.ALL.CTA ;  /* 0x0000000000007992 */ /* 0x0001ec0000008000 */
[----:B0-----:R-:W0:Y:S01]  /*1d550*/  FENCE.VIEW.ASYNC.S ;  /* 0x00000000000073c6 */ /* 0x001e220000000000 */
[----:B------:R-:W-:Y:S01]  /*1d560*/  IMAD.WIDE.U32 R2, R21, UR4, R2 ;  /* 0x0000000415027c25 */ /* 0x000fe2000f8e0002 */
[----:B------:R-:W-:-:S03]  /*1d570*/  ULDC.64 UR4, c[0x0][0xad8] ;  /* 0x0002b60000047ab9 */ /* 0x000fc60000000a00 */
[----:B------:R-:W-:Y:S02]  /*1d580*/  IMAD.IADD R3, R3, 0x1, R65 ;  /* 0x0000000103037824 */ /* 0x000fe400078e0241 */
[----:B------:R-:W-:Y:S02]  /*1d590*/  IMAD R20, R0, UR4, RZ ;  /* 0x0000000400147c24 */ /* 0x000fe4000f8e02ff */
[----:B------:R-:W-:Y:S02]  /*1d5a0*/  VIADD R0, R66, 0x20 ;  /* 0x0000002042007836 */ /* 0x000fe40000000000 */
[C---:B------:R-:W-:Y:S02]  /*1d5b0*/  IMAD R21, R63.reuse, UR5, R20 ;  /* 0x000000053f157c24 */ /* 0x040fe4000f8e0214 */
[----:B------:R-:W-:Y:S01]  /*1d5c0*/  IMAD.WIDE.U32 R2, R63, UR4, R2 ;  /* 0x000000043f027c25 */ /* 0x000fe2000f8e0002 */
[-C--:B------:R-:W-:Y:S01]  /*1d5d0*/  ISETP.GE.AND P1, PT, R0, R61.reuse, PT ;  /* 0x0000003d0000720c */ /* 0x080fe20003f26270 */
[----:B------:R-:W-:Y:S01]  /*1d5e0*/  ULDC.64 UR4, c[0x0][0xa80] ;  /* 0x0002a00000047ab9 */ /* 0x000fe20000000a00 */
[----:B------:R-:W-:Y:S01]  /*1d5f0*/  ISETP.GE.AND P2, PT, R66, R61, PT ;  /* 0x0000003d4200720c */ /* 0x000fe20003f46270 */
[----:B------:R-:W-:Y:S01]  /*1d600*/  VIADD R0, R16, 0x36820 ;  /* 0x0003682010007836 */ /* 0x000fe20000000000 */
[----:B------:R-:W-:Y:S01]  /*1d610*/  LEA R60, P3, R2, UR4, 0x1 ;  /* 0x00000004023c7c11 */ /* 0x000fe2000f8608ff */
[----:B------:R-:W-:-:S03]  /*1d620*/  IMAD.IADD R3, R3, 0x1, R21 ;  /* 0x0000000103037824 */ /* 0x000fc600078e0215 */
[----:B------:R-:W-:Y:S02]  /*1d630*/  PRMT R0, RZ, 0x654, R0 ;  /* 0x00000654ff007816 */ /* 0x000fe40000000000 */
[----:B------:R-:W-:Y:S01]  /*1d640*/  LEA.HI.X R64, R2, UR5, R3, 0x1, P3 ;  /* 0x0000000502407c11 */ /* 0x000fe200098f0c03 */
[----:B------:R-:W-:Y:S01]  /*1d650*/  VIADD R20, R66, 0x40 ;  /* 0x0000004042147836 */ /* 0x000fe20000000000 */
[----:B0-----:R0:W-:Y:S01]  /*1d660*/  SYNCS.ARRIVE.TRANS64.RED.A1T0 RZ, [R0+URZ], RZ ;  /* 0x000000ff00ff79a7 */ /* 0x0011e2000810043f */
[----:B------:R1:W2:Y:S03]  /*1d670*/  SHFL.IDX PT, R62, R60, RZ, 0x181f ;  /* 0x00181fff3c3e7589 */ /* 0x0002a600000e0000 */
[----:B------:R-:W-:Y:S01]  /*1d680*/  ISETP.GE.AND P0, PT, R20, R61, PT ;  /* 0x0000003d1400720c */ /* 0x000fe20003f06270 */
[----:B0-----:R1:W0:Y:S01]  /*1d690*/  SHFL.IDX PT, R0, R64, RZ, 0x181f ;  /* 0x00181fff40007589 */ /* 0x00122200000e0000 */
[----:B------:R-:W-:Y:S11]  /*1d6a0*/  @P2 BRA `(.L_x_814) ;  /* 0x0000000000342947 */ /* 0x000ff60003800000 */
[----:B------:R-:W-:Y:S02]  /*1d6b0*/  ULDC UR4, c[0x0][0xac8] ;  /* 0x0002b20000047ab9 */ /* 0x000fe40000000800 */
[----:B------:R-:W-:Y:S02]  /*1d6c0*/  ISETP.GE.AND P4, PT, R219, UR4, PT ;  /* 0x00000004db007c0c */ /* 0x000fe4000bf86270 */
[----:B------:R-:W-:Y:S02]  /*1d6d0*/  ISETP.GE.AND P3, PT, R221, UR4, PT ;  /* 0x00000004dd007c0c */ /* 0x000fe4000bf66270 */
[----:B------:R-:W-:-:S09]  /*1d6e0*/  ISETP.GE.AND P2, PT, R222, UR4, PT ;  /* 0x00000004de007c0c */ /* 0x000fd2000bf46270 */
[-C--:B--2---:R-:W-:Y:S02]  /*1d6f0*/  @!P4 LEA R2, P6, R219, R62.reuse, 0x1 ;  /* 0x0000003edb02c211 */ /* 0x084fe400078c08ff */
[----:B------:R-:W-:Y:S02]  /*1d700*/  @!P3 LEA R20, P5, R221, R62, 0x1 ;  /* 0x0000003edd14b211 */ /* 0x000fe400078a08ff */
[----:B0-----:R-:W-:Y:S02]  /*1d710*/  @!P4 LEA.HI.X R3, R219, R0, R70, 0x1, P6 ;  /* 0x00000000db03c211 */ /* 0x001fe400030f0c46 */
[C---:B------:R-:W-:Y:S02]  /*1d720*/  @!P2 LEA R62, P6, R222.reuse, R62, 0x1 ;  /* 0x0000003ede3ea211 */ /* 0x040fe400078c08ff */
[-C--:B------:R-:W-:Y:S01]  /*1d730*/  @!P3 LEA.HI.X R21, R221, R0.reuse, R69, 0x1, P5 ;  /* 0x00000000dd15b211 */ /* 0x080fe200028f0c45 */
[----:B-----5:R3:W-:Y:S01]  /*1d740*/  @!P4 ST.E.128 desc[UR60][R2.64], R4 ;  /* 0x000000040200c985 */ /* 0x0207e2000c101d3c */
[----:B------:R-:W-:-:S03]  /*1d750*/  @!P2 LEA.HI.X R63, R222, R0, R68, 0x1, P6 ;  /* 0x00000000de3fa211 */ /* 0x000fc600030f0c44 */
[----:B------:R3:W-:Y:S04]  /*1d760*/  @!P3 ST.E.128 desc[UR60][R20.64], R28 ;  /* 0x0000001c1400b985 */ /* 0x0007e8000c101d3c */
[----:B------:R3:W-:Y:S02]  /*1d770*/  @!P2 ST.E.128 desc[UR60][R62.64], R44 ;  /* 0x0000002c3e00a985 */ /* 0x0007e4000c101d3c */
.L_x_814:
[----:B------:R-:W-:Y:S05]  /*1d780*/  BSYNC B1 ;  /* 0x0000000000017941 */ /* 0x000fea0003800000 */
.L_x_813:
[----:B0-----:R0:W4:Y:S01]  /*1d790*/  SHFL.IDX PT, R0, R64, 0x1, 0x181f ;  /* 0x00381f0040007f89 */ /* 0x00112200000e0000 */
[----:B------:R-:W-:Y:S03]  /*1d7a0*/  BSSY B1, `(.L_x_815) ;  /* 0x0000010000017945 */ /* 0x000fe60003800000 */
[----:B---3-5:R0:W3:Y:S01]  /*1d7b0*/  SHFL.IDX PT, R6, R60, 0x1, 0x181f ;  /* 0x00381f003c067f89 */ /* 0x0280e200000e0000 */
[----:B------:R-:W-:Y:S05]  /*1d7c0*/  @P1 BRA `(.L_x_816) ;  /* 0x0000000000341947 */ /* 0x000fea0003800000 */
[----:B------:R-:W-:Y:S02]  /*1d7d0*/  ULDC UR4, c[0x0][0xac8] ;  /* 0x0002b20000047ab9 */ /* 0x000fe40000000800 */
[----:B------:R-:W-:Y:S02]  /*1d7e0*/  ISETP.GE.AND P4, PT, R219, UR4, PT ;  /* 0x00000004db007c0c */ /* 0x000fe4000bf86270 */
[----:B------:R-:W-:Y:S02]  /*1d7f0*/  ISETP.GE.AND P5, PT, R221, UR4, PT ;  /* 0x00000004dd007c0c */ /* 0x000fe4000bfa6270 */
[----:B------:R-:W-:-:S09]  /*1d800*/  ISETP.GE.AND P6, PT, R222, UR4, PT ;  /* 0x00000004de007c0c */ /* 0x000fd2000bfc6270 */
[-C--:B---3--:R-:W-:Y:S02]  /*1d810*/  @!P4 LEA R2, P1, R219, R6.reuse, 0x1 ;  /* 0x00000006db02c211 */ /* 0x088fe400078208ff */
[-C--:B------:R-:W-:Y:S02]  /*1d820*/  @!P5 LEA R4, P2, R221, R6.reuse, 0x1 ;  /* 0x00000006dd04d211 */ /* 0x080fe400078408ff */
[C---:B------:R-:W-:Y:S02]  /*1d830*/  @!P6 LEA R6, P3, R222.reuse, R6, 0x1 ;  /* 0x00000006de06e211 */ /* 0x040fe400078608ff */
[-C--:B----4-:R-:W-:Y:S02]  /*1d840*/  @!P4 LEA.HI.X R3, R219, R0.reuse, R70, 0x1, P1 ;  /* 0x00000000db03c211 */ /* 0x090fe400008f0c46 */
[-C--:B------:R-:W-:Y:S02]  /*1d850*/  @!P5 LEA.HI.X R5, R221, R0.reuse, R69, 0x1, P2 ;  /* 0x00000000dd05d211 */ /* 0x080fe400010f0c45 */
[----:B------:R-:W-:Y:S01]  /*1d860*/  @!P6 LEA.HI.X R7, R222, R0, R68, 0x1, P3 ;  /* 0x00000000de07e211 */ /* 0x000fe200018f0c44 */
[----:B------:R3:W-:Y:S04]  /*1d870*/  @!P4 ST.E.128 desc[UR60][R2.64], R8 ;  /* 0x000000080200c985 */ /* 0x0007e8000c101d3c */
[----:B------:R3:W-:Y:S04]  /*1d880*/  @!P5 ST.E.128 desc[UR60][R4.64], R32 ;  /* 0x000000200400d985 */ /* 0x0007e8000c101d3c */
[----:B------:R3:W-:Y:S02]  /*1d890*/  @!P6 ST.E.128 desc[UR60][R6.64], R48 ;  /* 0x000000300600e985 */ /* 0x0007e4000c101d3c */
.L_x_816:
[----:B------:R-:W-:Y:S05]  /*1d8a0*/  BSYNC B1 ;  /* 0x0000000000017941 */ /* 0x000fea0003800000 */
.L_x_815:
        /* <DEDUP_REMOVED lines=11> */
[-C--:B0-----:R-:W-:Y:S02]  /*1d960*/  @!P3 LEA.HI.X R3, R219, R0.reuse, R70, 0x1, P0 ;  /* 0x00000000db03b211 */ /* 0x081fe400000f0c46 */
[-C--:B------:R-:W-:Y:S02]  /*1d970*/  @!P4 LEA.HI.X R5, R221, R0.reuse, R69, 0x1, P1 ;  /* 0x00000000dd05c211 */ /* 0x080fe400008f0c45 */
[----:B------:R-:W-:Y:S01]  /*1d980*/  @!P5 LEA.HI.X R7, R222, R0, R68, 0x1, P2 ;  /* 0x00000000de07d211 */ /* 0x000fe200010f0c44 */
[----:B------:R0:W-:Y:S04]  /*1d990*/  @!P3 ST.E.128 desc[UR60][R2.64], R12 ;  /* 0x0000000c0200b985 */ /* 0x0001e8000c101d3c */
[----:B------:R0:W-:Y:S04]  /*1d9a0*/  @!P4 ST.E.128 desc[UR60][R4.64], R36 ;  /* 0x000000240400c985 */ /* 0x0001e8000c101d3c */
[----:B------:R0:W-:Y:S02]  /*1d9b0*/  @!P5 ST.E.128 desc[UR60][R6.64], R52 ;  /* 0x000000340600d985 */ /* 0x0001e4000c101d3c */
.L_x_818:
[----:B------:R-:W-:Y:S05]  /*1d9c0*/  BSYNC B1 ;  /* 0x0000000000017941 */ /* 0x000fea0003800000 */
.L_x_817:
[----:B0-----:R-:W-:Y:S01]  /*1d9d0*/  VIADD R0, R66, 0x60 ;  /* 0x0000006042007836 */ /* 0x001fe20000000000 */
[----:B-1--4-:R-:W0:Y:S04]  /*1d9e0*/  SHFL.IDX PT, R64, R64, 0x3, 0x181f ;  /* 0x00781f0040407f89 */ /* 0x012e2800000e0000 */
[----:B------:R-:W-:Y:S01]  /*1d9f0*/  ISETP.GE.AND P0, PT, R0, R61, PT ;  /* 0x0000003d0000720c */ /* 0x000fe20003f06270 */
[----:B------:R-:W1:-:S12]  /*1da00*/  SHFL.IDX PT, R60, R60, 0x3, 0x181f ;  /* 0x00781f003c3c7f89 */ /* 0x000e5800000e0000 */
[----:B------:R-:W-:Y:S05]  /*1da10*/  @P0 BRA `(.L_x_819) ;  /* 0x0000000c00400947 */ /* 0x000fea0003800000 */
[----:B------:R-:W-:Y:S02]  /*1da20*/  ULDC UR4, c[0x0][0xac8] ;  /* 0x0002b20000047ab9 */ /* 0x000fe40000000800 */
[----:B------:R-:W-:Y:S02]  /*1da30*/  ISETP.GE.AND P2, PT, R219, UR4, PT ;  /* 0x00000004db007c0c */ /* 0x000fe4000bf46270 */
[----:B------:R-:W-:-:S11]  /*1da40*/  ISETP.GE.AND P3, PT, R221, UR4, PT ;  /* 0x00000004dd007c0c */ /* 0x000fd6000bf66270 */
[-C--:B-1----:R-:W-:Y:S02]  /*1da50*/  @!P2 LEA R2, P0, R219, R60.reuse, 0x1 ;  /* 0x0000003cdb02a211 */ /* 0x082fe400078008ff */
[----:B------:R-:W-:Y:S02]  /*1da60*/  @!P3 LEA R4, P1, R221, R60, 0x1 ;  /* 0x0000003cdd04b211 */ /* 0x000fe400078208ff */
[-C--:B0-----:R-:W-:Y:S02]  /*1da70*/  @!P2 LEA.HI.X R3, R219, R64.reuse, R70, 0x1, P0 ;  /* 0x00000040db03a211 */ /* 0x081fe400000f0c46 */
[----:B------:R-:W-:Y:S02]  /*1da80*/  @!P3 LEA.HI.X R5, R221, R64, R69, 0x1, P1 ;  /* 0x00000040dd05b211 */ /* 0x000fe400008f0c45 */
[----:B------:R-:W-:Y:S01]  /*1da90*/  ISETP.GE.AND P0, PT, R222, UR4, PT ;  /* 0x00000004de007c0c */ /* 0x000fe2000bf06270 */
[----:B------:R4:W-:Y:S04]  /*1daa0*/  @!P2 ST.E.128 desc[UR60][R2.64], R24 ;  /* 0x000000180200a985 */ /* 0x0009e8000c101d3c */
[----:B------:R4:W-:Y:S08]  /*1dab0*/  @!P3 ST.E.128 desc[UR60][R4.64], R40 ;  /* 0x000000280400b985 */ /* 0x0009f0000c101d3c */
[----:B------:R-:W-:Y:S05]  /*1dac0*/  @P0 BRA `(.L_x_819) ;  /* 0x0000000c00140947 */ /* 0x000fea0003800000 */
[----:B----4-:R-:W-:-:S04]  /*1dad0*/  LEA R2, P0, R222, R60, 0x1 ;  /* 0x0000003cde027211 */ /* 0x010fc800078008ff */
[----:B------:R-:W-:-:S05]  /*1dae0*/  LEA.HI.X R3, R222, R64, R68, 0x1, P0 ;  /* 0x00000040de037211 */ /* 0x000fca00000f0c44 */
[----:B------:R0:W-:Y:S01]  /*1daf0*/  ST.E.128 desc[UR60][R2.64], R56 ;  /* 0x0000003802007985 */ /* 0x0001e2000c101d3c */
[----:B------:R-:W-:Y:S05]  /*1db00*/  BRA `(.L_x_819) ;  /* 0x0000000c00047947 */ /* 0x000fea0003800000 */
.L_x_811:
[----:B------:R-:W-:Y:S01]  /*1db10*/  ULDC.64 UR4, c[0x0][0xc00] ;  /* 0x0003000000047ab9 */ /* 0x000fe20000000a00 */
[----:B------:R-:W-:Y:S01]  /*1db20*/  IMAD.MOV.U32 R6, RZ, RZ, RZ ;  /* 0x000000ffff067224 */ /* 0x000fe200078e00ff */
[----:B------:R-:W-:Y:S01]  /*1db30*/  ISETP.NE.U32.AND P0, PT, RZ, UR4, PT ;  /* 0x00000004ff007c0c */ /* 0x000fe2000bf05070 */
[----:B------:R-:W2:Y:S01]  /*1db40*/  LDC R21, c[0x0][0xbe8] ;  /* 0x0002fa00ff157b82 */ /* 0x000ea20000000800 */
[----:B------:R-:W-:Y:S02]  /*1db50*/  IADD3 R2, P1, R225, UR4, RZ ;  /* 0x00000004e1027c10 */ /* 0x000fe4000ff3e0ff */
[----:B------:R-:W-:Y:S02]  /*1db60*/  ISETP.NE.AND.EX P0, PT, RZ, UR5, PT, P0 ;  /* 0x00000005ff007c0c */ /* 0x000fe4000bf05300 */
[----:B------:R-:W-:Y:S01]  /*1db70*/  IADD3.X R3, R226, UR5, RZ, P1, !PT ;  /* 0x00000005e2037c10 */ /* 0x000fe20008ffe4ff */
[----:B------:R-:W-:Y:S02]  /*1db80*/  ULDC.64 UR4, c[0x0][0xc08] ;  /* 0x0003020000047ab9 */ /* 0x000fe40000000a00 */
[----:B------:R-:W-:-:S04]  /*1db90*/  ISETP.NE.U32.AND P1, PT, RZ, UR4, PT ;  /* 0x00000004ff007c0c */ /* 0x000fc8000bf25070 */
[----:B------:R-:W-:-:S04]  /*1dba0*/  ISETP.NE.AND.EX P1, PT, RZ, UR5, PT, P1 ;  /* 0x00000005ff007c0c */ /* 0x000fc8000bf25310 */
[----:B------:R3:W5:Y:S09]  /*1dbb0*/  @P0 LDG.E R6, desc[UR60][R2.64] ;  /* 0x0000003c02060981 */ /* 0x000772000c1e1900 */
[----:B------:R-:W-:Y:S01]  /*1dbc0*/  @P1 IADD3 R4, P2, R225, UR4, RZ ;  /* 0x00000004e1041c10 */ /* 0x000fe2000ff5e0ff */
[----:B------:R-:W-:-:S02]  /*1dbd0*/  ULDC UR4, c[0x0][0xa88] ;  /* 0x0002a20000047ab9 */ /* 0x000fc40000000800 */
[----:B------:R-:W-:Y:S01]  /*1dbe0*/  IMAD.U32 R0, RZ, RZ, UR4 ;  /* 0x00000004ff007e24 */ /* 0x000fe2000f8e00ff */
[----:B------:R-:W-:-:S05]  /*1dbf0*/  @P1 IADD3.X R5, R226, UR5, RZ, P2, !PT ;  /* 0x00000005e2051c10 */ /* 0x000fca00097fe4ff */
[----:B------:R3:W5:Y:S01]  /*1dc00*/  @P1 LDG.E R0, desc[UR60][R4.64] ;  /* 0x0000003c04001981 */ /* 0x000762000c1e1900 */
[----:B--2---:R-:W-:Y:S01]  /*1dc10*/  ISETP.NE.AND P2, PT, R21, 0x1, PT ;  /* 0x000000011500780c */ /* 0x004fe20003f45270 */
[----:B------:R-:W2:-:S12]  /*1dc20*/  S2R R7, SR_TID.X ;  /* 0x0000000000077919 */ /* 0x000e980000002100 */
[----:B------:R-:W4:Y:S08]  /*1dc30*/  @P2 LDC R12, c[0x0][0xbec] ;  /* 0x0002fb00ff0c2b82 */ /* 0x000f300000000800 */
[----:B------:R-:W0:Y:S01]  /*1dc40*/  @P2 LDC R25, c[0x0][0xbf0] ;  /* 0x0002fc00ff192b82 */ /* 0x000e220000000800 */
[----:B--2---:R-:W-:-:S05]  /*1dc50*/  VIADD R7, R7, 0xffffff80 ;  /* 0xffffff8007077836 */ /* 0x004fca0000000000 */
[----:B------:R-:W-:Y:S01]  /*1dc60*/  ISETP.GE.AND P3, PT, R7, 0x80, PT ;  /* 0x000000800700780c */ /* 0x000fe20003f66270 */
[----:B---3--:R-:W-:-:S12]  /*1dc70*/  @P1 BRA `(.L_x_820) ;  /* 0x0000000000101947 */ /* 0x008fd80003800000 */
[----:B------:R-:W-:Y:S05]  /*1dc80*/  @!P0 BRA `(.L_x_820) ;  /* 0x00000000000c8947 */ /* 0x000fea0003800000 */
[----:B------:R-:W2:Y:S04]  /*1dc90*/  LDG.E R5, desc[UR60][R2.64] ;  /* 0x0000003c02057981 */ /* 0x000ea8000c1e1900 */
[----:B-----5:R-:W2:Y:S02]  /*1dca0*/  LDG.E R0, desc[UR60][R2.64+0x4] ;  /* 0x0000043c02007981 */ /* 0x020ea4000c1e1900 */
[----:B--2---:R-:W-:-:S07]  /*1dcb0*/  IMAD.IADD R0, R0, 0x1, -R5 ;  /* 0x0000000100007824 */ /* 0x004fce00078e0a05 */
.L_x_820:
[----:B------:R-:W-:Y:S01]  /*1dcc0*/  BSSY B1, `(.L_x_821) ;  /* 0x000002e000017945 */ /* 0x000fe20003800000 */
[----:B------:R-:W-:Y:S02]  /*1dcd0*/  SHF.R.S32.HI R10, RZ, 0x1f, R224 ;  /* 0x0000001fff0a7819 */ /* 0x000fe400000114e0 */
[----:B------:R-:W-:Y:S02]  /*1dce0*/  SEL R227, R227, RZ, !P0 ;  /* 0x000000ffe3e37207 */ /* 0x000fe40004000000 */
[----:B------:R-:W-:Y:S02]  /*1dcf0*/  SEL R232, R232, RZ, !P0 ;  /* 0x000000ffe8e87207 */ /* 0x000fe40004000000 */
[----:B-----5:R-:W-:Y:S01]  /*1dd00*/  SHF.R.S32.HI R11, RZ, 0x1f, R6 ;  /* 0x0000001fff0b7819 */ /* 0x020fe20000011406 */
[----:B------:R-:W-:Y:S06]  /*1dd10*/  @P3 BRA `(.L_x_822) ;  /* 0x0000000000a03947 */ /* 0x000fec0003800000 */
[----:B------:R-:W2:Y:S01]  /*1dd20*/  S2R R3, SR_TID.X ;  /* 0x0000000000037919 */ /* 0x000ea20000002100 */
[----:B------:R-:W3:Y:S01]  /*1dd30*/  LDC R9, c[0x0][0xbe8] ;  /* 0x0002fa00ff097b82 */ /* 0x000ee20000000800 */
[----:B--2---:R-:W-:Y:S02]  /*1dd40*/  IMAD R2, R230, 0x80, R3 ;  /* 0x00000080e6027824 */ /* 0x004fe400078e0203 */
[----:B---3--:R-:W-:Y:S02]  /*1dd50*/  IMAD R3, R0, R9, RZ ;  /* 0x0000000900037224 */ /* 0x008fe400078e02ff */
        /* <DEDUP_REMOVED lines=10> */
[----:B------:R-:W2:Y:S01]  /*1de00*/  @P0 LDC R13, c[0x0][0xbec] ;  /* 0x0002fb00ff0d0b82 */ /* 0x000ea20000000800 */
[----:B------:R-:W-:Y:S01]  /*1de10*/  IMAD R7, R224, UR5, R7 ;  /* 0x00000005e0077c24 */ /* 0x000fe2000f8e0207 */
[----:B------:R-:W-:-:S03]  /*1de20*/  ULDC.64 UR4, c[0x0][0xb98] ;  /* 0x0002e60000047ab9 */ /* 0x000fc60000000a00 */
[----:B------:R-:W-:-:S03]  /*1de30*/  IMAD.IADD R3, R3, 0x1, R7 ;  /* 0x0000000103037824 */ /* 0x000fc600078e0207 */
[----:B------:R-:W3:Y:S01]  /*1de40*/  @P0 LDC R15, c[0x0][0xbf0] ;  /* 0x0002fc00ff0f0b82 */ /* 0x000ee20000000800 */
[----:B------:R-:W-:-:S04]  /*1de50*/  IMAD.WIDE.U32 R2, R227, UR4, R2 ;  /* 0x00000004e3027c25 */ /* 0x000fc8000f8e0002 */
[----:B--2---:R-:W-:-:S05]  /*1de60*/  @P0 IMAD.HI.U32 R4, R8, R13, RZ ;  /* 0x0000000d08040227 */ /* 0x004fca00078e00ff */
[----:B---3--:R-:W-:Y:S01]  /*1de70*/  @P0 SHF.R.U32.HI R5, RZ, R15, R4 ;  /* 0x0000000fff050219 */ /* 0x008fe20000011604 */
        /* <DEDUP_REMOVED lines=18> */
.L_x_822:
[----:B------:R-:W-:Y:S05]  /*1dfa0*/  BSYNC B1 ;  /* 0x0000000000017941 */ /* 0x000fea0003800000 */
.L_x_821:
[----:B------:R-:W-:Y:S01]  /*1dfb0*/  ULDC.64 UR4, c[0x0][0xaa0] ;  /* 0x0002a80000047ab9 */ /* 0x000fe20000000a00 */
[----:B------:R-:W-:Y:S01]  /*1dfc0*/  IMAD R7, R223, 0x20, R231 ;  /* 0x00000020df077824 */ /* 0x000fe200078e02e7 */
[----:B------:R-:W-:Y:S01]  /*1dfd0*/  BSSY B1, `(.L_x_823) ;  /* 0x000003e000017945 */ /* 0x000fe20003800000 */
[----:B--2---:R-:W-:Y:S01]  /*1dfe0*/  IMAD R3, R11, UR4, RZ ;  /* 0x000000040b037c24 */ /* 0x004fe2000f8e02ff */
[----:B------:R-:W-:Y:S01]  /*1dff0*/  SHF.R.S32.HI R13, RZ, 0x1f, R222 ;  /* 0x0000001fff0d7819 */ /* 0x000fe200000114de */
[----:B------:R-:W-:Y:S01]  /*1e000*/  IMAD R9, R230, 0x80, R7 ;  /* 0x00000080e6097824 */ /* 0x000fe200078e0207 */
[----:B------:R-:W-:Y:S01]  /*1e010*/  SHF.R.S32.HI R14, RZ, 0x1f, R221 ;  /* 0x0000001fff0e7819 */ /* 0x000fe200000114dd */
[C---:B------:R-:W-:Y:S01]  /*1e020*/  IMAD R5, R6.reuse, UR5, R3 ;  /* 0x0000000506057c24 */ /* 0x040fe2000f8e0203 */
[----:B------:R-:W-:Y:S01]  /*1e030*/  SHF.R.S32.HI R15, RZ, 0x1f, R219 ;  /* 0x0000001fff0f7819 */ /* 0x000fe200000114db */
[----:B------:R-:W-:Y:S01]  /*1e040*/  IMAD.WIDE.U32 R2, R6, UR4, RZ ;  /* 0x0000000406027c25 */ /* 0x000fe2000f8e00ff */
[----:B------:R-:W-:-:S03]  /*1e050*/  ULDC.64 UR4, c[0x0][0xae8] ;  /* 0x0002ba0000047ab9 */ /* 0x000fc60000000a00 */
[----:B------:R-:W-:Y:S02]  /*1e060*/  IMAD.IADD R3, R3, 0x1, R5 ;  /* 0x0000000103037824 */ /* 0x000fe400078e0205 */
[----:B------:R-:W-:Y:S02]  /*1e070*/  IMAD R7, R10, UR4, RZ ;  /* 0x000000040a077c24 */ /* 0x000fe4000f8e02ff */
[----:B----4-:R-:W-:-:S04]  /*1e080*/  @P2 IMAD.HI.U32 R4, R9, R12, RZ ;  /* 0x0000000c09042227 */ /* 0x010fc800078e00ff */
[C---:B------:R-:W-:Y:S02]  /*1e090*/  IMAD R7, R224.reuse, UR5, R7 ;  /* 0x00000005e0077c24 */ /* 0x040fe4000f8e0207 */
[----:B------:R-:W-:Y:S01]  /*1e0a0*/  IMAD.WIDE.U32 R2, R224, UR4, R2 ;  /* 0x00000004e0027c25 */ /* 0x000fe2000f8e0002 */
[----:B------:R-:W-:-:S03]  /*1e0b0*/  ULDC.64 UR4, c[0x0][0xaf0] ;  /* 0x0002bc0000047ab9 */ /* 0x000fc60000000a00 */
[----:B------:R-:W-:Y:S01]  /*1e0c0*/  IMAD.MOV.U32 R5, RZ, RZ, R9 ;  /* 0x000000ffff057224 */ /* 0x000fe200078e0009 */
[----:B0-----:R-:W-:Y:S01]  /*1e0d0*/  @P2 SHF.R.U32.HI R5, RZ, R25, R4 ;  /* 0x00000019ff052219 */ /* 0x001fe20000011604 */
        /* <DEDUP_REMOVED lines=28> */
[----:B------:R0:W2:Y:S02]  /*1e2a0*/  SHFL.IDX PT, R2, R4, RZ, 0x181f ;  /* 0x00181fff04027589 */ /* 0x0000a400000e0000 */
[----:B------:R-:W-:Y:S02]  /*1e2b0*/  ISETP.GE.AND P0, PT, R0, R21, PT ;  /* 0x000000150000720c */ /* 0x000fe40003f06270 */
[----:B------:R0:W3:Y:S01]  /*1e2c0*/  SHFL.IDX PT, R0, R5, RZ, 0x181f ;  /* 0x00181fff05007589 */ /* 0x0000e200000e0000 */
[----:B------:R-:W-:Y:S10]  /*1e2d0*/  @P2 BRA `(.L_x_824) ;  /* 0x0000000000342947 */ /* 0x000ff40003800000 */
[----:B------:R-:W-:Y:S02]  /*1e2e0*/  ULDC UR4, c[0x0][0xac8] ;  /* 0x0002b20000047ab9 */ /* 0x000fe40000000800 */
[----:B------:R-:W-:Y:S02]  /*1e2f0*/  ISETP.GE.AND P4, PT, R219, UR4, PT ;  /* 0x00000004db007c0c */ /* 0x000fe4000bf86270 */
[----:B------:R-:W-:Y:S02]  /*1e300*/  ISETP.GE.AND P3, PT, R221, UR4, PT ;  /* 0x00000004dd007c0c */ /* 0x000fe4000bf66270 */
[----:B------:R-:W-:-:S09]  /*1e310*/  ISETP.GE.AND P2, PT, R222, UR4, PT ;  /* 0x00000004de007c0c */ /* 0x000fd2000bf46270 */
[-C--:B--2---:R-:W-:Y:S02]  /*1e320*/  @!P4 LEA R6, P6, R219, R2.reuse, 0x1 ;  /* 0x00000002db06c211 */ /* 0x084fe400078c08ff */
[----:B------:R-:W-:Y:S02]  /*1e330*/  @!P3 LEA R10, P5, R221, R2, 0x1 ;  /* 0x00000002dd0ab211 */ /* 0x000fe400078a08ff */
[----:B---3--:R-:W-:Y:S02]  /*1e340*/  @!P4 LEA.HI.X R7, R219, R0, R15, 0x1, P6 ;  /* 0x00000000db07c211 */ /* 0x008fe400030f0c0f */
[C---:B------:R-:W-:Y:S02]  /*1e350*/  @!P2 LEA R2, P6, R222.reuse, R2, 0x1 ;  /* 0x00000002de02a211 */ /* 0x040fe400078c08ff */
[-C--:B------:R-:W-:Y:S01]  /*1e360*/  @!P3 LEA.HI.X R11, R221, R0.reuse, R14, 0x1, P5 ;  /* 0x00000000dd0bb211 */ /* 0x080fe200028f0c0e */
[----:B------:R4:W-:Y:S01]  /*1e370*/  @!P4 ST.E.128 desc[UR60][R6.64], RZ ;  /* 0x000000ff0600c985 */ /* 0x0009e2000c101d3c */
[----:B------:R-:W-:-:S03]  /*1e380*/  @!P2 LEA.HI.X R3, R222, R0, R13, 0x1, P6 ;  /* 0x00000000de03a211 */ /* 0x000fc600030f0c0d */
[----:B------:R4:W-:Y:S04]  /*1e390*/  @!P3 ST.E.128 desc[UR60][R10.64], RZ ;  /* 0x000000ff0a00b985 */ /* 0x0009e8000c101d3c */
[----:B------:R4:W-:Y:S02]  /*1e3a0*/  @!P2 ST.E.128 desc[UR60][R2.64], RZ ;  /* 0x000000ff0200a985 */ /* 0x0009e4000c101d3c */
.L_x_824:
[----:B------:R-:W-:Y:S05]  /*1e3b0*/  BSYNC B1 ;  /* 0x0000000000017941 */ /* 0x000fea0003800000 */
.L_x_823:
[----:B---3--:R3:W0:Y:S01]  /*1e3c0*/  SHFL.IDX PT, R0, R5, 0x1, 0x181f ;  /* 0x00381f0005007f89 */ /* 0x00862200000e0000 */
[----:B------:R-:W-:Y:S03]  /*1e3d0*/  BSSY B1, `(.L_x_825) ;  /* 0x0000010000017945 */ /* 0x000fe60003800000 */
[----:B--2-4-:R3:W2:Y:S01]  /*1e3e0*/  SHFL.IDX PT, R2, R4, 0x1, 0x181f ;  /* 0x00381f0004027f89 */ /* 0x0146a200000e0000 */
[----:B------:R-:W-:Y:S05]  /*1e3f0*/  @P1 BRA `(.L_x_826) ;  /* 0x0000000000341947 */ /* 0x000fea0003800000 */
[----:B------:R-:W-:Y:S02]  /*1e400*/  ULDC UR4, c[0x0][0xac8] ;  /* 0x0002b20000047ab9 */ /* 0x000fe40000000800 */
[----:B------:R-:W-:Y:S02]  /*1e410*/  ISETP.GE.AND P4, PT, R219, UR4, PT ;  /* 0x00000004db007c0c */ /* 0x000fe4000bf86270 */
[----:B------:R-:W-:Y:S02]  /*1e420*/  ISETP.GE.AND P5, PT, R221, UR4, PT ;  /* 0x00000004dd007c0c */ /* 0x000fe4000bfa6270 */
[----:B------:R-:W-:-:S09]  /*1e430*/  ISETP.GE.AND P6, PT, R222, UR4, PT ;  /* 0x00000004de007c0c */ /* 0x000fd2000bfc6270 */
[-C--:B--2---:R-:W-:Y:S02]  /*1e440*/  @!P4 LEA R6, P1, R219, R2.reuse, 0x1 ;  /* 0x00000002db06c211 */ /* 0x084fe400078208ff */
[-C--:B------:R-:W-:Y:S02]  /*1e450*/  @!P5 LEA R10, P2, R221, R2.reuse, 0x1 ;  /* 0x00000002dd0ad211 */ /* 0x080fe400078408ff */
[C---:B------:R-:W-:Y:S02]  /*1e460*/  @!P6 LEA R2, P3, R222.reuse, R2, 0x1 ;  /* 0x00000002de02e211 */ /* 0x040fe400078608ff */
[-C--:B0-----:R-:W-:Y:S02]  /*1e470*/  @!P4 LEA.HI.X R7, R219, R0.reuse, R15, 0x1, P1 ;  /* 0x00000000db07c211 */ /* 0x081fe400008f0c0f */
[-C--:B------:R-:W-:Y:S02]  /*1e480*/  @!P5 LEA.HI.X R11, R221, R0.reuse, R14, 0x1, P2 ;  /* 0x00000000dd0bd211 */ /* 0x080fe400010f0c0e */
[----:B------:R-:W-:Y:S01]  /*1e490*/  @!P6 LEA.HI.X R3, R222, R0, R13, 0x1, P3 ;  /* 0x00000000de03e211 */ /* 0x000fe200018f0c0d */
[----:B------:R4:W-:Y:S04]  /*1e4a0*/  @!P4 ST.E.128 desc[UR60][R6.64], RZ ;  /* 0x000000ff0600c985 */ /* 0x0009e8000c101d3c */
[----:B------:R4:W-:Y:S04]  /*1e4b0*/  @!P5 ST.E.128 desc[UR60][R10.64], RZ ;  /* 0x000000ff0a00d985 */ /* 0x0009e8000c101d3c */
[----:B------:R4:W-:Y:S02]  /*1e4c0*/  @!P6 ST.E.128 desc[UR60][R2.64], RZ ;  /* 0x000000ff0200e985 */ /* 0x0009e4000c101d3c */
.L_x_826:
[----:B------:R-:W-:Y:S05]  /*1e4d0*/  BSYNC B1 ;  /* 0x0000000000017941 */ /* 0x000fea0003800000 */
.L_x_825:
[----:B0-----:R0:W0:Y:S01]  /*1e4e0*/  SHFL.IDX PT, R0, R5, 0x2, 0x181f ;  /* 0x00581f0005007f89 */ /* 0x00102200000e0000 */
[----:B------:R-:W-:Y:S03]  /*1e4f0*/  BSSY B1, `(.L_x_827) ;  /* 0x0000010000017945 */ /* 0x000fe60003800000 */
[----:B--2-4-:R2:W4:Y:S01]  /*1e500*/  SHFL.IDX PT, R2, R4, 0x2, 0x181f ;  /* 0x00581f0004027f89 */ /* 0x01452200000e0000 */
[----:B------:R-:W-:Y:S05]  /*1e510*/  @P0 BRA `(.L_x_828) ;  /* 0x0000000000340947 */ /* 0x000fea0003800000 */
[----:B------:R-:W-:Y:S02]  /*1e520*/  ULDC UR4, c[0x0][0xac8] ;  /* 0x0002b20000047ab9 */ /* 0x000fe40000000800 */
[----:B------:R-:W-:Y:S02]  /*1e530*/  ISETP.GE.AND P3, PT, R219, UR4, PT ;  /* 0x00000004db007c0c */ /* 0x000fe4000bf66270 */
[----:B------:R-:W-:Y:S02]  /*1e540*/  ISETP.GE.AND P4, PT, R221, UR4, PT ;  /* 0x00000004dd007c0c */ /* 0x000fe4000bf86270 */
[----:B------:R-:W-:-:S09]  /*1e550*/  ISETP.GE.AND P5, PT, R222, UR4, PT ;  /* 0x00000004de007c0c */ /* 0x000fd2000bfa6270 */
[-C--:B----4-:R-:W-:Y:S02]  /*1e560*/  @!P3 LEA R6, P0, R219, R2.reuse, 0x1 ;  /* 0x00000002db06b211 */ /* 0x090fe400078008ff */
        /* <DEDUP_REMOVED lines=8> */
.L_x_828:
[----:B------:R-:W-:Y:S05]  /*1e5f0*/  BSYNC B1 ;  /* 0x0000000000017941 */ /* 0x000fea0003800000 */
.L_x_827:
[----:B0-----:R-:W-:Y:S01]  /*1e600*/  VIADD R0, R8, 0x60 ;  /* 0x0000006008007836 */ /* 0x001fe20000000000 */
[----:B------:R0:W0:Y:S04]  /*1e610*/  SHFL.IDX PT, R6, R5, 0x3, 0x181f ;  /* 0x00781f0005067f89 */ /* 0x00002800000e0000 */
[----:B------:R-:W-:Y:S01]  /*1e620*/  ISETP.GE.AND P0, PT, R0, R21, PT ;  /* 0x000000150000720c */ /* 0x000fe20003f06270 */
[----:B----4-:R4:W0:-:S12]  /*1e630*/  SHFL.IDX PT, R2, R4, 0x3, 0x181f ;  /* 0x00781f0004027f89 */ /* 0x01081800000e0000 */
[----:B----4-:R-:W-:Y:S05]  /*1e640*/  @P0 BRA `(.L_x_819) ;  /* 0x0000000000340947 */ /* 0x010fea0003800000 */
[----:B------:R-:W-:Y:S02]  /*1e650*/  ULDC UR4, c[0x0][0xac8] ;  /* 0x0002b20000047ab9 */ /* 0x000fe40000000800 */
[----:B------:R-:W-:Y:S02]  /*1e660*/  ISETP.GE.AND P3, PT, R219, UR4, PT ;  /* 0x00000004db007c0c */ /* 0x000fe4000bf66270 */
[----:B------:R-:W-:Y:S02]  /*1e670*/  ISETP.GE.AND P4, PT, R221, UR4, PT ;  /* 0x00000004dd007c0c */ /* 0x000fe4000bf86270 */
[----:B------:R-:W-:-:S09]  /*1e680*/  ISETP.GE.AND P5, PT, R222, UR4, PT ;  /* 0x00000004de007c0c */ /* 0x000fd2000bfa6270 */
[-C--:B0-23--:R-:W-:Y:S02]  /*1e690*/  @!P3 LEA R4, P0, R219, R2.reuse, 0x1 ;  /* 0x00000002db04b211 */ /* 0x08dfe400078008ff */
[-C--:B------:R-:W-:Y:S02]  /*1e6a0*/  @!P4 LEA R8, P1, R221, R2.reuse, 0x1 ;  /* 0x00000002dd08c211 */ /* 0x080fe400078208ff */
[C---:B------:R-:W-:Y:S02]  /*1e6b0*/  @!P5 LEA R2, P2, R222.reuse, R2, 0x1 ;  /* 0x00000002de02d211 */ /* 0x040fe400078408ff */
[-C--:B------:R-:W-:Y:S02]  /*1e6c0*/  @!P3 LEA.HI.X R5, R219, R6.reuse, R15, 0x1, P0 ;  /* 0x00000006db05b211 */ /* 0x080fe400000f0c0f */
[-C--:B------:R-:W-:Y:S02]  /*1e6d0*/  @!P4 LEA.HI.X R9, R221, R6.reuse, R14, 0x1, P1 ;  /* 0x00000006dd09c211 */ /* 0x080fe400008f0c0e */
[----:B------:R-:W-:Y:S01]  /*1e6e0*/  @!P5 LEA.HI.X R3, R222, R6, R13, 0x1, P2 ;  /* 0x00000006de03d211 */ /* 0x000fe200010f0c0d */
[----:B------:R0:W-:Y:S04]  /*1e6f0*/  @!P3 ST.E.128 desc[UR60][R4.64], RZ ;  /* 0x000000ff0400b985 */ /* 0x0001e8000c101d3c */
[----:B------:R0:W-:Y:S04]  /*1e700*/  @!P4 ST.E.128 desc[UR60][R8.64], RZ ;  /* 0x000000ff0800c985 */ /* 0x0001e8000c101d3c */
[----:B------:R0:W-:Y:S02]  /*1e710*/  @!P5 ST.E.128 desc[UR60][R2.64], RZ ;  /* 0x000000ff0200d985 */ /* 0x0001e4000c101d3c */
.L_x_819:
[----:B------:R-:W-:Y:S05]  /*1e720*/  BSYNC B0 ;  /* 0x0000000000007941 */ /* 0x000fea0003800000 */
.L_x_810:
[----:B------:R-:W-:Y:S02]  /*1e730*/  ULDC UR4, c[0x0][0xc3c] ;  /* 0x00030f0000047ab9 */ /* 0x000fe40000000800 */
[----:B-1----:R-:W-:-:S13]  /*1e740*/  ISETP.GE.AND P0, PT, R135, UR4, PT ;  /* 0x0000000487007c0c */ /* 0x002fda000bf06270 */
[----:B------:R-:W-:Y:S05]  /*1e750*/  @!P0 BRA `(.L_x_829) ;  /* 0xfffffe2c00588947 */ /* 0x000fea000383ffff */
[----:B------:R-:W-:Y:S05]  /*1e760*/  BRA `(.L_x_624) ;  /* 0x0000007c00287947 */ /* 0x000fea0003800000 */
.L_x_622:
[----:B------:R-:W-:-:S08]  /*1e770*/  NOP ;  /* 0x0000000000007918 */ /* 0x000fd00000000000 */
[----:B0-----:R-:W0:-:S00]  /*1e780*/  USETMAXREG.DEALLOC.CTAPOOL 0x18 ;  /* 0x00000018000079c8 */ /* 0x001e0000080e0500 */
[----:B0-----:R-:W2:Y:S01]  /*1e790*/  LDL.LU R3, [R1+0x10] ;  /* 0x0000100001037983 */ /* 0x001ea20000300800 */
[----:B------:R-:W-:Y:S01]  /*1e7a0*/  LOP3.LUT R2, R2, 0x3, RZ, 0xc0, !PT ;  /* 0x0000000302027812 */ /* 0x000fe200078ec0ff */
[----:B------:R-:W-:-:S05]  /*1e7b0*/  IMAD.MOV.U32 R4, RZ, RZ, RZ ;  /* 0x000000ffff047224 */ /* 0x000fca00078e00ff */
[----:B------:R-:W0:Y:S02]  /*1e7c0*/  SHFL.IDX PT, R2, R2, RZ, 0x1f ;  /* 0x00001fff02027589 */ /* 0x000e2400000e0000 */
[----:B0-----:R-:W-:Y:S02]  /*1e7d0*/  ISETP.NE.AND P0, PT, R2, RZ, PT ;  /* 0x000000ff0200720c */ /* 0x001fe40003f05270 */
        /* <DEDUP_REMOVED lines=11> */
.L_x_830:
[----:B------:R-:W-:Y:S01]  /*1e890*/  LOP3.LUT R5, R0, 0x1f, RZ, 0xc0, !PT ;  /* 0x0000001f00057812 */ /* 0x000fe200078ec0ff */
[----:B------:R-:W-:Y:S01]  /*1e8a0*/  ULDC UR4, c[0x0][0xc3c] ;  /* 0x00030f0000047ab9 */ /* 0x000fe20000000800 */
[----:B------:R-:W1:Y:S01]  /*1e8b0*/  S2UR UR6, SR_CTAID.X ;  /* 0x00000000000679c3 */ /* 0x000e620000002500 */
[----:B------:R-:W-:Y:S01]  /*1e8c0*/  ULDC UR5, c[0x0][0xc38] ;  /* 0x00030e0000057ab9 */ /* 0x000fe20000000800 */
[----:B------:R-:W-:-:S04]  /*1e8d0*/  ISETP.NE.AND P0, PT, R5, 0x1f, PT ;  /* 0x0000001f0500780c */ /* 0x000fc80003f05270 */
[----:B------:R-:W-:-:S13]  /*1e8e0*/  ISETP.GE.OR P1, PT, R5, UR4, !P0 ;  /* 0x0000000405007c0c */ /* 0x000fda000c726670 */
[----:B0-----:R-:W0:Y:S02]  /*1e8f0*/  @!P1 LDC.64 R2, c[0x0][0xc80] ;  /* 0x00032000ff029b82 */ /* 0x001e240000000a00 */
        /* <DEDUP_REMOVED lines=34> */
.L_x_836:
        /* <DEDUP_REMOVED lines=12> */
.L_x_835:
[----:B------:R-:W-:Y:S05]  /*1ebe0*/  BSYNC B0 ;  /* 0x0000000000007941 */ /* 0x000fea0003800000 */
.L_x_834:
        /* <DEDUP_REMOVED lines=20> */
[----:B------:R-:W-:-:S07]  /*1ed30*/  IMAD.MOV.U32 R2, RZ, RZ, R11 ;  /* 0x000000ffff027224 */ /* 0x000fce00078e000b */
.L_x_832:
        /* <DEDUP_REMOVED lines=16> */
.L_x_837:
[----:B-1----:R-:W-:Y:S02]  /*1ee40*/  IMAD R16, R16, UR5, R7 ;  /* 0x0000000510107c24 */ /* 0x002fe4000f8e0207 */
[----:B------:R-:W-:Y:S02]  /*1ee50*/  IMAD R7, R11, R6, RZ ;  /* 0x000000060b077224 */ /* 0x000fe400078e02ff */
[----:B0-----:R-:W-:Y:S01]  /*1ee60*/  IMAD.MOV.U32 R2, RZ, RZ, RZ ;  /* 0x000000ffff027224 */ /* 0x001fe200078e00ff */
[----:B------:R-:W-:Y:S01]  /*1ee70*/  IADD3 R17, -R16, UR6, RZ ;  /* 0x0000000610117c10 */ /* 0x000fe2000fffe1ff */
[----:B------:R-:W-:Y:S02]  /*1ee80*/  VIADD R19, R19, UR4 ;  /* 0x0000000413137c36 */ /* 0x000fe40008000000 */
        /* <DEDUP_REMOVED lines=20> */
.L_x_833:
[----:B------:R-:W-:Y:S02]  /*1efd0*/  IMAD.MOV.U32 R17, RZ, RZ, RZ ;  /* 0x000000ffff117224 */ /* 0x000fe400078e00ff */
[----:B------:R-:W-:Y:S02]  /*1efe0*/  IMAD.U32 R16, RZ, RZ, UR6 ;  /* 0x00000006ff107e24 */ /* 0x000fe4000f8e00ff */
[----:B------:R-:W-:-:S07]  /*1eff0*/  IMAD.MOV.U32 R18, RZ, RZ, RZ ;  /* 0x000000ffff127224 */ /* 0x000fce00078e00ff */
.L_x_838:
[----:B------:R-:W-:-:S13]  /*1f000*/  ISETP.NE.AND P0, PT, R5, RZ, PT ;  /* 0x000000ff0500720c */ /* 0x000fda0003f05270 */
[----:B------:R-:W0:Y:S01]  /*1f010*/  @!P0 S2R R3, SR_CgaCtaId ;  /* 0x0000000000038919 */ /* 0x000e220000008800 */
[----:B------:R-:W-:-:S04]  /*1f020*/  @!P0 MOV R2, 0x400 ;  /* 0x0000040000028802 */ /* 0x000fc80000000f00 */
[----:B0-----:R-:W-:-:S05]  /*1f030*/  @!P0 LEA R2, R3, R2, 0x18 ;  /* 0x0000000203028211 */ /* 0x001fca00078ec0ff */
[----:B------:R2:W-:Y:S01]  /*1f040*/  @!P0 STS.128 [R2+0x368d0], R16 ;  /* 0x0368d01002008388 */ /* 0x0005e20000000c00 */
[----:B------:R-:W-:Y:S06]  /*1f050*/  BAR.ARV 0x5, 0x180 ;  /* 0x0146000000007b1d */ /* 0x000fec0000002000 */
.L_x_831:
[----:B--2---:R-:W-:Y:S01]  /*1f060*/  IMAD.MOV.U32 R2, RZ, RZ, 0x1 ;  /* 0x00000001ff027424 */ /* 0x004fe200078e00ff */
[----:B------:R2:W-:Y:S01]  /*1f070*/  STL [R1+0x54], RZ ;  /* 0x000054ff01007387 */ /* 0x0005e20000100800 */
[----:B------:R-:W-:Y:S02]  /*1f080*/  ULDC UR4, c[0x0][0xc3c] ;  /* 0x00030f0000047ab9 */ /* 0x000fe40000000800 */
[----:B-1----:R-:W-:Y:S01]  /*1f090*/  ISETP.GE.AND P0, PT, R19, UR4, PT ;  /* 0x0000000413007c0c */ /* 0x002fe2000bf06270 */
[----:B------:R2:W-:Y:S04]  /*1f0a0*/  STL [R1+0x14], R2 ;  /* 0x0000140201007387 */ /* 0x0005e80000100800 */
[----:B------:R2:W-:Y:S08]  /*1f0b0*/  STL [R1+0x8], RZ ;  /* 0x000008ff01007387 */ /* 0x0005f00000100800 */
[----:B--2---:R-:W-:Y:S05]  /*1f0c0*/  @P0 BRA `(.L_x_839) ;  /* 0x0000006c00e00947 */ /* 0x004fea0003800000 */
[----:B------:R-:W1:Y:S01]  /*1f0d0*/  S2UR UR5, SR_CgaCtaId ;  /* 0x00000000000579c3 */ /* 0x000e620000008800 */
[C---:B------:R-:W-:Y:S01]  /*1f0e0*/  IMAD.SHL.U32 R2, R0.reuse, 0x8, RZ ;  /* 0x0000000800027824 */ /* 0x040fe200078e00ff */
[----:B------:R-:W-:Y:S01]  /*1f0f0*/  LOP3.LUT R5, R0, 0x7f, RZ, 0xc0, !PT ;  /* 0x0000007f00057812 */ /* 0x000fe200078ec0ff */
[----:B------:R-:W-:Y:S01]  /*1f100*/  UMOV UR4, 0x400 ;  /* 0x0000040000047882 */ /* 0x000fe20000000000 */
[----:B------:R-:W-:Y:S01]  /*1f110*/  BSSY B8, `(.L_x_839) ;  /* 0x00006f3000087945 */ /* 0x000fe20003800000 */
[----:B------:R-:W-:Y:S01]  /*1f120*/  ULDC.64 UR36, c[0x0][0x198] ;  /* 0x0000660000247ab9 */ /* 0x000fe20000000a00 */
[C---:B0-----:R-:W-:Y:S01]  /*1f130*/  LOP3.LUT R3, R2.reuse, 0x1f8, RZ, 0xc0, !PT ;  /* 0x000001f802037812 */ /* 0x041fe200078ec0ff */
[----:B------:R-:W-:Y:S01]  /*1f140*/  ULDC UR38, c[0x0][0xc] ;  /* 0x0000030000267ab9 */ /* 0x000fe20000000800 */
[----:B------:R-:W-:Y:S02]  /*1f150*/  LOP3.LUT R2, R2, 0x38, RZ, 0xc0, !PT ;  /* 0x0000003802027812 */ /* 0x000fe400078ec0ff */
[----:B------:R-:W-:Y:S01]  /*1f160*/  LOP3.LUT R4, R3, 0x38, R0, 0x78, !PT ;  /* 0x0000003803047812 */ /* 0x000fe200078e7800 */
[----:B------:R-:W-:Y:S01]  /*1f170*/  IMAD.SHL.U32 R3, R5, 0x8, RZ ;  /* 0x0000000805037824 */ /* 0x000fe200078e00ff */
[----:B------:R-:W-:Y:S01]  /*1f180*/  SHF.R.U32.HI R5, RZ, 0x3, R5 ;  /* 0x00000003ff057819 */ /* 0x000fe20000011605 */
[----:B------:R-:W-:-:S03]  /*1f190*/  IMAD.SHL.U32 R0, R0, 0x10, RZ ;  /* 0x0000001000007824 */ /* 0x000fc600078e00ff */
[----:B------:R-:W-:Y:S02]  /*1f1a0*/  LOP3.LUT R3, R4, 0x200, R3, 0xf8, !PT ;  /* 0x0000020004037812 */ /* 0x000fe400078ef803 */
[----:B------:R-:W-:Y:S01]  /*1f1b0*/  LOP3.LUT R0, R5, 0x70, R0, 0xf8, !PT ;  /* 0x0000007005007812 */ /* 0x000fe200078ef800 */
[----:B------:R-:W-:Y:S01]  /*1f1c0*/  IMAD.MOV.U32 R0, RZ, RZ, 0x1 ;  /* 0x00000001ff007424 */ /* 0x000fe200078e00ff */
[----:B-1----:R-:W-:-:S06]  /*1f1d0*/  ULEA UR4, UR5, UR4, 0x18 ;  /* 0x0000000405047291 */ /* 0x002fcc000f8ec03f */
[----:B------:R-:W-:-:S04]  /*1f1e0*/  IMAD.U32 R4, RZ, RZ, UR4 ;  /* 0x00000004ff047e24 */ /* 0x000fc8000f8e00ff */
[----:B------:R-:W-:Y:S01]  /*1f1f0*/  IMAD R3, R3, 0x2, R4 ;  /* 0x0000000203037824 */ /* 0x000fe200078e0204 */
[----:B------:R-:W-:Y:S04]  /*1f200*/  STL [R1+0x4], R4 ;  /* 0x0000040401007387 */ /* 0x000fe80000100800 */
[----:B------:R0:W-:Y:S04]  /*1f210*/  STL [R1+0x2c], R3 ;  /* 0x00002c0301007387 */ /* 0x0001e80000100800 */
[----:B------:R-:W-:Y:S04]  /*1f220*/  STL [R1+0x8], RZ ;  /* 0x000008ff01007387 */ /* 0x000fe80000100800 */
[----:B------:R-:W-:Y:S01]  /*1f230*/  STL [R1+0x14], R0 ;  /* 0x0000140001007387 */ /* 0x000fe20000100800 */
[----:B0-----:R-:W-:-:S03]  /*1f240*/  LOP3.LUT R3, R2, 0x40, RZ, 0xfc, !PT ;  /* 0x0000004002037812 */ /* 0x001fc600078efcff */
[----:B------:R-:W-:Y:S04]  /*1f250*/  STL [R1+0x20], RZ ;  /* 0x000020ff01007387 */ /* 0x000fe80000100800 */
[----:B------:R0:W-:Y:S04]  /*1f260*/  STL [R1+0x24], R0 ;  /* 0x0000240001007387 */ /* 0x0001e80000100800 */
[----:B------:R1:W-:Y:S01]  /*1f270*/  STL [R1+0x54], RZ ;  /* 0x000054ff01007387 */ /* 0x0003e20000100800 */
[----:B0-----:R-:W-:-:S07]  /*1f280*/  LOP3.LUT R0, R2, 0x80, RZ, 0xfc, !PT ;  /* 0x0000008002007812 */ /* 0x001fce00078efcff */
.L_x_985:
[----:B0--3--:R-:W0:Y:S02]  /*1f290*/  LDC.64 R2, c[0x0][0xc88] ;  /* 0x00032200ff027b82 */ /* 0x009e240000000a00 */
[----:B0-----:R-:W-:-:S05]  /*1f2a0*/  IMAD.WIDE R2, R19, 0x4, R2 ;  /* 0x0000000413027825 */ /* 0x001fca00078e0202 */
[----:B------:R-:W2:Y:S01]  /*1f2b0*/  LDG.E R15, desc[UR60][R2.64] ;  /* 0x0000003c020f7981 */ /* 0x000ea2000c1e1900 */
[----:B------:R-:W-:Y:S05]  /*1f2c0*/  YIELD ;  /* 0x0000000000007946 */ /* 0x000fea0003800000 */
[----:B------:R-:W-:Y:S01]  /*1f2d0*/  ULDC.64 UR4, c[0x0][0xa28] ;  /* 0x00028a0000047ab9 */ /* 0x000fe20000000a00 */
[----:B------:R-:W-:Y:S01]  /*1f2e0*/  IMAD.MOV.U32 R0, RZ, RZ, RZ ;  /* 0x000000ffff007224 */ /* 0x000fe200078e00ff */
[----:B------:R-:W-:Y:S01]  /*1f2f0*/  ISETP.NE.U32.AND P0, PT, RZ, UR4, PT ;  /* 0x00000004ff007c0c */ /* 0x000fe2000bf05070 */
[----:B----45:R-:W-:Y:S01]  /*1f300*/  IMAD.MOV.U32 R8, RZ, RZ, RZ ;  /* 0x000000ffff087224 */ /* 0x030fe200078e00ff */
[----:B------:R-:W-:Y:S01]  /*1f310*/  ULDC.64 UR10, c[0x0][0xa18] ;  /* 0x00028600000a7ab9 */ /* 0x000fe20000000a00 */
[----:B------:R-:W-:Y:S01]  /*1f320*/  ULDC.64 UR8, c[0x0][0xa10] ;  /* 0x0002840000087ab9 */ /* 0x000fe20000000a00 */
[----:B------:R-:W-:Y:S01]  /*1f330*/  ISETP.NE.AND.EX P0, PT, RZ, UR5, PT, P0 ;  /* 0x00000005ff007c0c */ /* 0x000fe2000bf05300 */
[----:B------:R-:W-:Y:S01]  /*1f340*/  ULDC.64 UR6, c[0x0][0xa08] ;  /* 0x0002820000067ab9 */ /* 0x000fe20000000a00 */
        /* <DEDUP_REMOVED lines=9> */
[----:B------:R2:W5:Y:S01]  /*1f3e0*/  @P0 LDG.E R0, desc[UR60][R2.64] ;  /* 0x0000003c02000981 */ /* 0x000562000c1e1900 */
[----:B------:R-:W-:Y:S02]  /*1f3f0*/  ISETP.NE.AND.EX P2, PT, RZ, UR5, PT, P2 ;  /* 0x00000005ff007c0c */ /* 0x000fe4000bf45320 */
[----:B------:R-:W-:Y:S02]  /*1f400*/  CS2R R10, SRZ ;  /* 0x00000000000a7805 */ /* 0x000fe4000001ff00 */
[----:B------:R-:W-:Y:S01]  /*1f410*/  ISETP.NE.U32.AND P3, PT, RZ, UR10, PT ;  /* 0x0000000aff007c0c */ /* 0x000fe2000bf65070 */
[----:B------:R-:W-:Y:S01]  /*1f420*/  STL [R1], R14 ;  /* 0x0000000e01007387 */ /* 0x000fe20000100800 */
[----:B------:R-:W-:Y:S02]  /*1f430*/  ISETP.NE.U32.AND P0, PT, RZ, UR6, PT ;  /* 0x00000006ff007c0c */ /* 0x000fe4000bf05070 */
[----:B------:R-:W-:Y:S01]  /*1f440*/  ISETP.NE.AND.EX P3, PT, RZ, UR11, PT, P3 ;  /* 0x0000000bff007c0c */ /* 0x000fe2000bf65330 */
[----:B------:R-:W-:Y:S01]  /*1f450*/  STL [R1+0x28], R13 ;  /* 0x0000280d01007387 */ /* 0x000fe20000100800 */
[----:B------:R-:W-:-:S02]  /*1f460*/  ISETP.NE.U32.AND P1, PT, RZ, UR8, PT ;  /* 0x00000008ff007c0c */ /* 0x000fc4000bf25070 */
[C---:B--2---:R-:W-:Y:S02]  /*1f470*/  IADD3 R2, P4, R14.reuse, UR4, RZ ;  /* 0x000000040e027c10 */ /* 0x044fe4000ff9e0ff */
[----:B------:R-:W-:Y:S02]  /*1f480*/  ISETP.NE.AND.EX P0, PT, RZ, UR7, PT, P0 ;  /* 0x00000007ff007c0c */ /* 0x000fe4000bf05300 */
[C---:B------:R-:W-:Y:S02]  /*1f490*/  IADD3.X R3, R13.reuse, UR5, RZ, P4, !PT ;  /* 0x000000050d037c10 */ /* 0x040fe4000a7fe4ff */
[C---:B0-----:R-:W-:Y:S02]  /*1f4a0*/  IADD3 R4, P4, R14.reuse, UR8, RZ ;  /* 0x000000080e047c10 */ /* 0x041fe4000ff9e0ff */
[----:B------:R-:W-:Y:S01]  /*1f4b0*/  ISETP.NE.AND.EX P1, PT, RZ, UR9, PT, P1 ;  /* 0x00000009ff007c0c */ /* 0x000fe2000bf25310 */
[----:B------:R-:W2:Y:S01]  /*1f4c0*/  @P2 LDG.E R8, desc[UR60][R2.64] ;  /* 0x0000003c02082981 */ /* 0x000ea2000c1e1900 */
[----:B------:R-:W-:Y:S01]  /*1f4d0*/  IADD3.X R5, R13, UR9, RZ, P4, !PT ;  /* 0x000000090d057c10 */ /* 0x000fe2000a7fe4ff */
[----:B------:R-:W-:Y:S01]  /*1f4e0*/  ULDC UR4, c[0x0][0x288] ;  /* 0x0000a20000047ab9 */ /* 0x000fe20000000800 */
[----:B------:R-:W-:Y:S01]  /*1f4f0*/  IADD3 R6, P5, R14, UR6, RZ ;  /* 0x000000060e067c10 */ /* 0x000fe2000ffbe0ff */
[----:B------:R-:W-:Y:S01]  /*1f500*/  IMAD.U32 R12, RZ, RZ, UR4 ;  /* 0x00000004ff0c7e24 */ /* 0x000fe2000f8e00ff */
[----:B------:R-:W-:-:S02]  /*1f510*/  ULDC.64 UR4, c[0x0][0x418] ;  /* 0x0001060000047ab9 */ /* 0x000fc40000000a00 */
[----:B------:R-:W-:-:S05]  /*1f520*/  IADD3.X R7, R13, UR7, RZ, P5, !PT ;  /* 0x000000070d077c10 */ /* 0x000fca000affe4ff */
[----:B------:R-:W5:Y:S04]  /*1f530*/  @P0 LDG.E R11, desc[UR60][R6.64] ;  /* 0x0000003c060b0981 */ /* 0x000f68000c1e1900 */
        /* <DEDUP_REMOVED lines=10> */
[----:B------:R-:W-:-:S03]  /*1f5e0*/  UIMAD UR4, UR4, UR5, URZ ;  /* 0x00000005040472a4 */ /* 0x000fc6000f8e023f */
[----:B------:R-:W-:Y:S02]  /*1f5f0*/  ULDC UR5, c[0x0][0x348] ;  /* 0x0000d20000057ab9 */ /* 0x000fe40000000800 */
[----:B0-----:R-:W-:Y:S02]  /*1f600*/  IMAD.U32 R9, RZ, RZ, UR5 ;  /* 0x00000005ff097e24 */ /* 0x001fe4000f8e00ff */
[----:B------:R-:W-:Y:S01]  /*1f610*/  IMAD.U32 R8, RZ, RZ, UR4 ;  /* 0x00000004ff087e24 */ /* 0x000fe2000f8e00ff */
[----:B--2---:R0:W-:Y:S01]  /*1f620*/  STL [R1+0x50], R12 ;  /* 0x0000500c01007387 */ /* 0x0041e20000100800 */
[----:B------:R-:W-:Y:S05]  /*1f630*/  @P3 BRA `(.L_x_840) ;  /* 0x0000000000143947 */ /* 0x000fea0003800000 */
[----:B------:R-:W-:Y:S05]  /*1f640*/  @!P2 BRA `(.L_x_840) ;  /* 0x000000000010a947 */ /* 0x000fea0003800000 */
[----:B0-----:R-:W2:Y:S04]  /*1f650*/  LDG.E R12, desc[UR60][R2.64] ;  /* 0x0000003c020c7981 */ /* 0x001ea8000c1e1900 */
[----:B------:R-:W2:Y:S02]  /*1f660*/  LDG.E R2, desc[UR60][R2.64+0x4] ;  /* 0x0000043c02027981 */ /* 0x000ea4000c1e1900 */
[----:B--2---:R-:W-:-:S05]  /*1f670*/  IMAD.IADD R2, R2, 0x1, -R12 ;  /* 0x0000000102027824 */ /* 0x004fca00078e0a0c */
[----:B------:R2:W-:Y:S02]  /*1f680*/  STL [R1+0x50], R2 ;  /* 0x0000500201007387 */ /* 0x0005e40000100800 */
.L_x_840:
[----:B0-----:R-:W-:Y:S01]  /*1f690*/  IMAD.MOV.U32 R12, RZ, RZ, R15 ;  /* 0x000000ffff0c7224 */ /* 0x001fe200078e000f */
[----:B------:R-:W-:Y:S01]  /*1f6a0*/  ULDC.64 UR4, c[0x0][0xa20] ;  /* 0x0002880000047ab9 */ /* 0x000fe20000000a00 */
[----:B--2--5:R-:W-:Y:S01]  /*1f6b0*/  IMAD.IADD R2, R11, 0x1, R0 ;  /* 0x000000010b027824 */ /* 0x024fe200078e0200 */
[----:B------:R-:W-:Y:S02]  /*1f6c0*/  ISETP.NE.U32.AND P2, PT, RZ, UR4, PT ;  /* 0x00000004ff007c0c */ /* 0x000fe4000bf45070 */
[----:B------:R0:W-:Y:S02]  /*1f6d0*/  STL [R1+0xc], R12 ;  /* 0x00000c0c01007387 */ /* 0x0001e40000100800 */
[----:B------:R-:W-:Y:S02]  /*1f6e0*/  ISETP.NE.AND.EX P2, PT, RZ, UR5, PT, P2 ;  /* 0x00000005ff007c0c */ /* 0x000fe4000bf45320 */
[----:B------:R0:W-:Y:S11]  /*1f6f0*/  STL [R1+0x1c], R2 ;  /* 0x00001c0201007387 */ /* 0x0001f60000100800 */
[----:B0-----:R-:W-:Y:S05]  /*1f700*/  @!P2 BRA `(.L_x_841) ;  /* 0x000000000010a947 */ /* 0x001fea0003800000 */
[----:B------:R-:W-:-:S04]  /*1f710*/  IADD3 R2, P0, R14, UR4, RZ ;  /* 0x000000040e027c10 */ /* 0x000fc8000ff1e0ff */
[----:B------:R-:W-:-:S05]  /*1f720*/  IADD3.X R3, R13, UR5, RZ, P0, !PT ;  /* 0x000000050d037c10 */ /* 0x000fca00087fe4ff */
[----:B------:R0:W5:Y:S01]  /*1f730*/  LDG.E R8, desc[UR60][R2.64] ;  /* 0x0000003c02087981 */ /* 0x000162000c1e1900 */
[----:B------:R-:W-:Y:S05]  /*1f740*/  BRA `(.L_x_842) ;  /* 0x0000000000107947 */ /* 0x000fea0003800000 */
.L_x_841:
[----:B------:R-:W-:Y:S05]  /*1f750*/  @!P0 BRA `(.L_x_842) ;  /* 0x00000000000c8947 */ /* 0x000fea0003800000 */
[----:B------:R-:W2:Y:S04]  /*1f760*/  LDG.E R8, desc[UR60][R6.64] ;  /* 0x0000003c06087981 */ /* 0x000ea8000c1e1900 */
[----:B------:R-:W2:Y:S02]  /*1f770*/  LDG.E R6, desc[UR60][R6.64+0x4] ;  /* 0x0000043c06067981 */ /* 0x000ea4000c1e1900 */
[----:B--2---:R-:W-:-:S07]  /*1f780*/  IMAD.IADD R8, R6, 0x1, -R8 ;  /* 0x0000000106087824 */ /* 0x004fce00078e0a08 */
.L_x_842:
[----:B0-----:R-:W2:Y:S01]  /*1f790*/  @P1 LDG.E R2, desc[UR60][R4.64] ;  /* 0x0000003c04021981 */ /* 0x001ea2000c1e1900 */
[----:B-----5:R-:W-:-:S03]  /*1f7a0*/  IMAD.IADD R0, R8, 0x1, -R0 ;  /* 0x0000000108007824 */ /* 0x020fc600078e0a00 */
[----:B------:R-:W2:Y:S01]  /*1f7b0*/  @P1 LDG.E R4, desc[UR60][R4.64+0x4] ;  /* 0x0000043c04041981 */ /* 0x000ea2000c1e1900 */
[----:B------:R-:W-:Y:S01]  /*1f7c0*/  BSSY B0, `(.L_x_843) ;  /* 0x000016e000007945 */ /* 0x000fe20003800000 */
[----:B--2---:R-:W-:-:S04]  /*1f7d0*/  @P1 IMAD.IADD R9, R4, 0x1, -R2 ;  /* 0x0000000104091824 */ /* 0x004fc800078e0a02 */
[----:B------:R-:W-:Y:S02]  /*1f7e0*/  IMAD.IADD R3, R0, 0x1, R9 ;  /* 0x0000000100037824 */ /* 0x000fe400078e0209 */
[----:B------:R-:W-:-:S03]  /*1f7f0*/  IMAD.MOV.U32 R2, RZ, RZ, RZ ;  /* 0x000000ffff027224 */ /* 0x000fc600078e00ff */
[----:B------:R0:W-:Y:S02]  /*1f800*/  STL [R1+0x4c], R3 ;  /* 0x00004c0301007387 */ /* 0x0001e40000100800 */
[----:B0-----:R-:W-:-:S04]  /*1f810*/  VIADD R3, R3, 0x6f ;  /* 0x0000006f03037836 */ /* 0x001fc80000000000 */
[----:B------:R-:W-:-:S05]  /*1f820*/  IMAD.HI R2, R3, -0x6db6db6d, R2 ;  /* 0x9249249303027827 */ /* 0x000fca00078e0202 */
[----:B------:R-:W-:-:S04]  /*1f830*/  SHF.R.U32.HI R3, RZ, 0x1f, R2 ;  /* 0x0000001fff037819 */ /* 0x000fc80000011602 */
[----:B------:R-:W-:-:S05]  /*1f840*/  LEA.HI.SX32 R4, R2, R3, 0x1a ;  /* 0x0000000302047211 */ /* 0x000fca00078fd2ff */
[--C-:B------:R-:W-:Y:S02]  /*1f850*/  IMAD R2, R4, 0x70, -R0.reuse ;  /* 0x0000007004027824 */ /* 0x100fe400078e0a00 */
[----:B------:R-:W-:-:S03]  /*1f860*/  IMAD.MOV R0, RZ, RZ, -R0 ;  /* 0x000000ffff007224 */ /* 0x000fc600078e0a00 */
[----:B------:R-:W-:Y:S02]  /*1f870*/  VIMNMX R2, R2, R9, PT ;  /* 0x0000000902027248 */ /* 0x000fe40003fe0100 */
[----:B------:R-:W-:-:S04]  /*1f880*/  VIMNMX R0, RZ, R0, !PT ;  /* 0x00000000ff007248 */ /* 0x000fc80007fe0100 */
[----:B------:R-:W-:Y:S01]  /*1f890*/  ISETP.GT.AND P0, PT, R2, R0, PT ;  /* 0x000000000200720c */ /* 0x000fe20003f04270 */
[----:B------:R0:W-:Y:S02]  /*1f8a0*/  STL [R1+0x38], R4 ;  /* 0x0000380401007387 */ /* 0x0001e40000100800 */
[----:B0-----:R-:W-:-:S10]  /*1f8b0*/  SHF.R.U32.HI R4, RZ, 0x4, R0 ;  /* 0x00000004ff047819 */ /* 0x001fd40000011600 */
[----:B------:R-:W-:Y:S02]  /*1f8c0*/  @P0 VIADD R3, R2, 0x6f ;  /* 0x0000006f02030836 */ /* 0x000fe40000000000 */
[----:B------:R-:W-:Y:S02]  /*1f8d0*/  @P0 IMAD.MOV.U32 R2, RZ, RZ, RZ ;  /* 0x000000ffff020224 */ /* 0x000fe400078e00ff */
[----:B------:R-:W-:-:S04]  /*1f8e0*/  IMAD.WIDE.U32 R4, R4, 0x24924925, RZ ;  /* 0x2492492504047825 */ /* 0x000fc800078e00ff */
[----:B------:R-:W-:-:S04]  /*1f8f0*/  @P0 IMAD.HI R2, R3, -0x6db6db6d, R2 ;  /* 0x9249249303020827 */ /* 0x000fc800078e0202 */
[----:B------:R-:W-:Y:S01]  /*1f900*/  IMAD.MOV.U32 R9, RZ, RZ, R5 ;  /* 0x000000ffff097224 */ /* 0x000fe200078e0005 */
[----:B------:R-:W-:-:S03]  /*1f910*/  @P0 SHF.R.U32.HI R0, RZ, 0x1f, R2 ;  /* 0x0000001fff000819 */ /* 0x000fc60000011602 */
[----:B------:R-:W-:Y:S01]  /*1f920*/  IMAD.MOV.U32 R7, RZ, RZ, R9 ;  /* 0x000000ffff077224 */ /* 0x000fe200078e0009 */
[----:B------:R-:W-:-:S04]  /*1f930*/  @P0 LEA.HI.SX32 R7, R2, R0, 0x1a ;  /* 0x0000000002070211 */ /* 0x000fc800078fd2ff */
[----:B------:R-:W-:Y:S02]  /*1f940*/  ISETP.GT.AND P2, PT, R7, R9, PT ;  /* 0x000000090700720c */ /* 0x000fe40003f44270 */
[----:B------:R-:W-:-:S11]  /*1f950*/  PLOP3.LUT P0, PT, PT, PT, PT, 0x80, 0x0 ;  /* 0x000000000000781c */ /* 0x000fd60003f0f070 */
[----:B------:R-:W-:Y:S05]  /*1f960*/  @!P2 BRA `(.L_x_844) ;  /* 0x00000014004ca947 */ /* 0x000fea0003800000 */
[----:B------:R-:W-:Y:S01]  /*1f970*/  UMOV UR4, 0xffffffff ;  /* 0xffffffff00047882 */ /* 0x000fe20000000000 */
[----:B------:R-:W-:Y:S02]  /*1f980*/  SEL R0, R12, RZ, !P1 ;  /* 0x000000ff0c007207 */ /* 0x000fe40004800000 */
[----:B------:R-:W-:Y:S05]  /*1f990*/  BRA.DIV UR4, `(.L_x_845) ;  /* 0x0000007204547947 */ /* 0x000fea000b800000 */
[----:B------:R-:W0:Y:S02]  /*1f9a0*/  S2R R2, SR_TID.X ;  /* 0x0000000000027919 */ /* 0x000e240000002100 */
[----:B0-----:R-:W-:-:S04]  /*1f9b0*/  SHF.R.U32.HI R2, RZ, 0x5, R2 ;  /* 0x00000005ff027819 */ /* 0x001fc80000011602 */
[----:B------:R-:W-:-:S05]  /*1f9c0*/  LOP3.LUT R2, R2, 0x3, RZ, 0xc0, !PT ;  /* 0x0000000302027812 */ /* 0x000fca00078ec0ff */
[----:B------:R0:W2:Y:S02]  /*1f9d0*/  SHFL.IDX PT, R14, R2, RZ, 0x1f ;  /* 0x00001fff020e7589 */ /* 0x0000a400000e0000 */
.L_x_1016:
[----:B--2---:R-:W-:Y:S02]  /*1f9e0*/  ISETP.NE.AND P0, PT, R14, RZ, PT ;  /* 0x000000ff0e00720c */ /* 0x004fe40003f05270 */
[----:B------:R-:W-:-:S11]  /*1f9f0*/  PLOP3.LUT P6, PT, PT, PT, PT, 0x8, 0x0 ;  /* 0x000000000000781c */ /* 0x000fd60003fce170 */
[----:B------:R-:W-:Y:S05]  /*1fa00*/  @P0 BRA `(.L_x_846) ;  /* 0x00000000000c0947 */ /* 0x000fea0003800000 */
[----:B------:R-:W-:-:S03]  /*1fa10*/  UMOV UR4, 0xffffffff ;  /* 0xffffffff00047882 */ /* 0x000fc60000000000 */
[----:B------:R-:W-:Y:S05]  /*1fa20*/  BRA.DIV UR4, `(.L_x_847) ;  /* 0x0000007204647947 */ /* 0x000fea000b800000 */
[----:B------:R-:W-:-:S13]  /*1fa30*/  ELECT P6, URZ, PT ;  /* 0x00000000003f782f */ /* 0x000fda00038c0000 */
.L_x_846:
[----:B0-----:R-:W2:Y:S04]  /*1fa40*/  LDL R2, [R1+0x54] ;  /* 0x0000540001027983 */ /* 0x001ea80000100800 */
[----:B------:R-:W3:Y:S01]  /*1fa50*/  LDL R4, [R1+0x4] ;  /* 0x0000040001047983 */ /* 0x000ee20000100800 */
[----:B------:R-:W-:Y:S01]  /*1fa60*/  BSSY B1, `(.L_x_848) ;  /* 0x0000008000017945 */ /* 0x000fe20003800000 */
[----:B--2---:R-:W-:-:S05]  /*1fa70*/  VIADD R2, R2, 0x1 ;  /* 0x0000000102027836 */ /* 0x004fca0000000000 */
[----:B------:R-:W-:-:S04]  /*1fa80*/  LEA.HI R3, R2, R2, RZ, 0x1 ;  /* 0x0000000202037211 */ /* 0x000fc800078f08ff */
[----:B------:R-:W-:-:S05]  /*1fa90*/  LOP3.LUT R3, R3, 0xfffffffe, RZ, 0xc0, !PT ;  /* 0xfffffffe03037812 */ /* 0x000fca00078ec0ff */
[----:B------:R-:W-:-:S05]  /*1faa0*/  IMAD.IADD R2, R2, 0x1, -R3 ;  /* 0x0000000102027824 */ /* 0x000fca00078e0a03 */
[----:B------:R-:W-:-:S04]  /*1fab0*/  SHF.L.U32 R2, R2, 0x1f, RZ ;  /* 0x0000001f02027819 */ /* 0x000fc800000006ff */
[----:B---3--:R-:W0:Y:S02]  /*1fac0*/  SYNCS.PHASECHK.TRANS64.TRYWAIT P0, [R4+URZ+0x36820], R2 ;  /* 0x03682002040075a7 */ /* 0x008e24000800017f */
[----:B0-----:R-:W-:Y:S05]  /*1fad0*/  @!P0 BRA `(.L_x_849) ;  /* 0x0000007000588947 */ /* 0x001fea0003800000 */
.L_x_1019:
[----:B------:R-:W-:Y:S05]  /*1fae0*/  BSYNC B1 ;  /* 0x0000000000017941 */ /* 0x000fea0003800000 */
.L_x_848:
[----:B------:R-:W-:Y:S04]  /*1faf0*/  BSSY B1, `(.L_x_850) ;  /* 0x0000090000017945 */ /* 0x000fe80003800000 */
[----:B------:R-:W-:Y:S05]  /*1fb00*/  @!P6 BRA `(.L_x_851) ;  /* 0x000000080038e947 */ /* 0x000fea0003800000 */
[----:B------:R-:W2:Y:S04]  /*1fb10*/  LDL R6, [R1+0x4] ;  /* 0x0000040001067983 */ /* 0x000ea80000100800 */
[----:B------:R-:W2:Y:S04]  /*1fb20*/  LDL R4, [R1+0x20] ;  /* 0x0000200001047983 */ /* 0x000ea80000100800 */
[----:B------:R-:W3:Y:S01]  /*1fb30*/  LDL R5, [R1+0x24] ;  /* 0x0000240001057983 */ /* 0x000ee20000100800 */
[----:B------:R-:W-:Y:S01]  /*1fb40*/  BSSY B2, `(.L_x_852) ;  /* 0x0000008000027945 */ /* 0x000fe20003800000 */
[----:B0-----:R-:W0:Y:S02]  /*1fb50*/  S2R R3, SR_TID.X ;  /* 0x0000000000037919 */ /* 0x001e240000002100 */
[----:B0-----:R-:W-:-:S04]  /*1fb60*/  LOP3.LUT R3, R3, 0x7f, RZ, 0xc0, !PT ;  /* 0x0000007f03037812 */ /* 0x001fc800078ec0ff */
[----:B------:R-:W-:Y:S01]  /*1fb70*/  ISETP.NE.AND P1, PT, R3, RZ, PT ;  /* 0x000000ff0300720c */ /* 0x000fe20003f25270 */
[----:B--2---:R-:W-:Y:S01]  /*1fb80*/  IMAD R4, R4, 0x8, R6 ;  /* 0x0000000804047824 */ /* 0x004fe200078e0206 */
[----:B---3--:R-:W-:-:S04]  /*1fb90*/  SHF.L.U32 R8, R5, 0x1f, RZ ;  /* 0x0000001f05087819 */ /* 0x008fc800000006ff */
[----:B------:R-:W0:Y:S02]  /*1fba0*/  SYNCS.PHASECHK.TRANS64.TRYWAIT P0, [R4+URZ+0x368a0], R8 ;  /* 0x0368a008040075a7 */ /* 0x000e24000800017f */
[----:B0-----:R-:W-:Y:S05]  /*1fbb0*/  @!P0 BRA `(.L_x_853) ;  /* 0x0000007000388947 */ /* 0x001fea0003800000 */
.L_x_1020:
[----:B------:R-:W-:Y:S05]  /*1fbc0*/  BSYNC B2 ;  /* 0x0000000000027941 */ /* 0x000fea0003800000 */
.L_x_852:
[----:B------:R-:W-:Y:S04]  /*1fbd0*/  BSSY B2, `(.L_x_854) ;  /* 0x0000009000027945 */ /* 0x000fe80003800000 */
[----:B------:R-:W-:Y:S05]  /*1fbe0*/  @P1 BRA `(.L_x_855) ;  /* 0x00000000001c1947 */ /* 0x000fea0003800000 */
[----:B------:R-:W2:Y:S01]  /*1fbf0*/  S2R R3, SR_TID.X ;  /* 0x0000000000037919 */ /* 0x000ea20000002100 */
[----:B------:R-:W-:-:S04]  /*1fc00*/  IMAD.MOV.U32 R2, RZ, RZ, 0xa800 ;  /* 0x0000a800ff027424 */ /* 0x000fc800078e00ff */
[----:B------:R3:W-:Y:S01]  /*1fc10*/  SYNCS.ARRIVE.TRANS64 RZ, [R4+URZ+0x36890], R2 ;  /* 0x0368900204ff79a7 */ /* 0x0007e2000800003f */
[----:B--2---:R-:W-:-:S04]  /*1fc20*/  LOP3.LUT R3, R3, 0x1f, RZ, 0xc0, !PT ;  /* 0x0000001f03037812 */ /* 0x004fc800078ec0ff */
[----:B------:R-:W-:-:S13]  /*1fc30*/  ISETP.NE.AND P0, PT, R3, RZ, PT ;  /* 0x000000ff0300720c */ /* 0x000fda0003f05270 */
[----:B---3--:R-:W-:Y:S05]  /*1fc40*/  @!P0 BRA `(.L_x_855) ;  /* 0x0000000000048947 */ /* 0x008fea0003800000 */
[----:B------:R-:W-:Y:S01]  /*1fc50*/  BPT.TRAP 0x1 ;  /* 0x000000040000795c */ /* 0x000fe20000300000 */
.L_x_855:
[----:B------:R-:W-:Y:S05]  /*1fc60*/  BSYNC B2 ;  /* 0x0000000000027941 */ /* 0x000fea0003800000 */
.L_x_854:
[----:B------:R-:W2:Y:S04]  /*1fc70*/  LDL R5, [R1+0x4] ;  /* 0x0000040001057983 */ /* 0x000ea80000100800 */
[----:B------:R-:W2:Y:S01]  /*1fc80*/  LDL R2, [R1+0x20] ;  /* 0x0000200001027983 */ /* 0x000ea20000100800 */
[----:B------:R-:W-:Y:S01]  /*1fc90*/  IMAD.MOV.U32 R15, RZ, RZ, RZ ;  /* 0x000000ffff0f7224 */ /* 0x000fe200078e00ff */
[----:B------:R-:W-:Y:S01]  /*1fca0*/  UIADD3 UR4, UP0, UR36, 0x570, URZ ;  /* 0x0000057024047890 */ /* 0x000fe2000ff1e03f */
[----:B------:R-:W-:Y:S01]  /*1fcb0*/  IMAD R3, R7, 0x70, R10 ;  /* 0x0000007007037824 */ /* 0x000fe200078e020a */
[----:B------:R-:W-:Y:S01]  /*1fcc0*/  PLOP3.LUT P0, PT, PT, PT, PT, 0x80, 0x0 ;  /* 0x000000000000781c */ /* 0x000fe20003f0f070 */
[----:B------:R-:W-:Y:S01]  /*1fcd0*/  UMOV UR6, 0x0 ;  /* 0x0000000000067882 */ /* 0x000fe20000000000 */
[----:B------:R-:W-:Y:S01]  /*1fce0*/  R2UR UR10, R15 ;  /* 0x000000000f0a72ca */ /* 0x000fe200000e0000 */
[----:B------:R-:W-:Y:S01]  /*1fcf0*/  VIADD R3, R3, 0xffffff90 ;  /* 0xffffff9003037836 */ /* 0x000fe20000000000 */
[----:B------:R-:W-:Y:S01]  /*1fd00*/  UIADD3.X UR5, URZ, UR37, URZ, UP0, !UPT ;  /* 0x000000253f057290 */ /* 0x000fe200087fe43f */
[----:B------:R-:W-:Y:S01]  /*1fd10*/  UMOV UR7, 0x12f00000 ;  /* 0x12f0000000077882 */ /* 0x000fe20000000000 */
[----:B--2---:R-:W-:-:S02]  /*1fd20*/  IMAD R6, R2, 0xa800, R5 ;  /* 0x0000a80002067824 */ /* 0x004fc400078e0205 */
[----:B------:R-:W-:Y:S02]  /*1fd30*/  VIADD R2, R4, 0x36890 ;  /* 0x0003689004027836 */ /* 0x000fe40000000000 */
[----:B------:R-:W-:-:S07]  /*1fd40*/  VIADD R5, R6, 0x21400 ;  /* 0x0002140006057836 */ /* 0x000fce0000000000 */
.L_x_856:
        /* <DEDUP_REMOVED lines=16> */
.L_x_857:
        /* <DEDUP_REMOVED lines=16> */
.L_x_858:
        /* <DEDUP_REMOVED lines=10> */
[----:B------:R-:W2:Y:S01]  /*1fff0*/  SYNCS.PHASECHK.TRANS64.TRYWAIT P0, [R4+URZ+0x368c0], R8 ;  /* 0x0368c008040075a7 */ /* 0x000ea2000800017f */
[----:B------:R-:W-:Y:S04]  /*20000*/  BSSY B2, `(.L_x_859) ;  /* 0x0000002000027945 */ /* 0x000fe80003800000 */
[----:B--2---:R-:W-:Y:S05]  /*20010*/  @!P0 BRA `(.L_x_860) ;  /* 0x0000006c00348947 */ /* 0x004fea0003800000 */
.L_x_1021:
[----:B------:R-:W-:Y:S05]  /*20020*/  BSYNC B2 ;  /* 0x0000000000027941 */ /* 0x000fea0003800000 */
.L_x_859:
[----:B------:R-:W-:Y:S01]  /*20030*/  BSSY B2, `(.L_x_861) ;  /* 0x000000b000027945 */ /* 0x000fe20003800000 */
[----:B------:R-:W-:Y:S02]  /*20040*/  IMAD.MOV.U32 R12, RZ, RZ, 0x0 ;  /* 0x00000000ff0c7424 */ /* 0x000fe400078e00ff */
[----:B------:R-:W-:Y:S01]  /*20050*/  IMAD.MOV.U32 R13, RZ, RZ, 0x12f00000 ;  /* 0x12f00000ff0d7424 */ /* 0x000fe200078e00ff */
[----:B------:R-:W-:Y:S06]  /*20060*/  @P1 BRA `(.L_x_862) ;  /* 0x00000000001c1947 */ /* 0x000fec0003800000 */
[----:B------:R-:W3:Y:S01]  /*20070*/  S2R R5, SR_TID.X ;  /* 0x0000000000057919 */ /* 0x000ee20000002100 */
[----:B------:R-:W-:-:S04]  /*20080*/  IMAD.MOV.U32 R2, RZ, RZ, 0xa800 ;  /* 0x0000a800ff027424 */ /* 0x000fc800078e00ff */
[----:B------:R4:W-:Y:S01]  /*20090*/  SYNCS.ARRIVE.TRANS64 RZ, [R4+URZ+0x368b0], R2 ;  /* 0x0368b00204ff79a7 */ /* 0x0009e2000800003f */
[----:B---3--:R-:W-:-:S04]  /*200a0*/  LOP3.LUT R5, R5, 0x1f, RZ, 0xc0, !PT ;  /* 0x0000001f05057812 */ /* 0x008fc800078ec0ff */
[----:B------:R-:W-:-:S13]  /*200b0*/  ISETP.NE.AND P0, PT, R5, RZ, PT ;  /* 0x000000ff0500720c */ /* 0x000fda0003f05270 */
[----:B----4-:R-:W-:Y:S05]  /*200c0*/  @!P0 BRA `(.L_x_862) ;  /* 0x0000000000048947 */ /* 0x010fea0003800000 */
[----:B------:R-:W-:Y:S01]  /*200d0*/  BPT.TRAP 0x1 ;  /* 0x000000040000795c */ /* 0x000fe20000300000 */
.L_x_862:
[----:B------:R-:W-:Y:S05]  /*200e0*/  BSYNC B2 ;  /* 0x0000000000027941 */ /* 0x000fea0003800000 */
.L_x_861:
[----:B------:R-:W-:Y:S01]  /*200f0*/  R2UR UR10, R15 ;  /* 0x000000000f0a72ca */ /* 0x000fe200000e0000 */
[----:B------:R-:W-:Y:S01]  /*20100*/  UIADD3 UR4, UP0, UR36, 0x670, URZ ;  /* 0x0000067024047890 */ /* 0x000fe2000ff1e03f */
[----:B------:R-:W-:Y:S01]  /*20110*/  R2UR UR6, R12 ;  /* 0x000000000c0672ca */ /* 0x000fe200000e0000 */
[----:B0-2---:R-:W-:Y:S01]  /*20120*/  VIADD R4, R4, 0x368b0 ;  /* 0x000368b004047836 */ /* 0x005fe20000000000 */
[----:B------:R-:W-:Y:S01]  /*20130*/  R2UR UR7, R13 ;  /* 0x000000000d0772ca */ /* 0x000fe200000e0000 */
[----:B------:R-:W-:Y:S01]  /*20140*/  VIADD R2, R6, 0x400 ;  /* 0x0000040006027836 */ /* 0x000fe20000000000 */
[----:B------:R-:W-:Y:S01]  /*20150*/  PLOP3.LUT P0, PT, PT, PT, PT, 0x80, 0x0 ;  /* 0x000000000000781c */ /* 0x000fe20003f0f070 */
[----:B------:R-:W-:-:S12]  /*20160*/  UIADD3.X UR5, URZ, UR37, URZ, UP0, !UPT ;  /* 0x000000253f057290 */ /* 0x000fd800087fe43f */
.L_x_863:
        /* <DEDUP_REMOVED lines=15> */
.L_x_864:
        /* <DEDUP_REMOVED lines=15> */
.L_x_865:
        /* <DEDUP_REMOVED lines=10> */
.L_x_851:
[----:B------:R-:W-:Y:S05]  /*203f0*/  BSYNC B1 ;  /* 0x0000000000017941 */ /* 0x000fea0003800000 */
.L_x_850:
[----:B0-----:R-:W2:Y:S04]  /*20400*/  LDL.LU R2, [R1+0x20] ;  /* 0x0000200001027983 */ /* 0x001ea80000300800 */
[----:B------:R-:W3:Y:S01]  /*20410*/  LDL.LU R5, [R1+0x24] ;  /* 0x0000240001057983 */ /* 0x000ee20000300800 */
[----:B------:R-:W-:Y:S01]  /*20420*/  VIADD R7, R7, 0xfffffffe ;  /* 0xfffffffe07077836 */ /* 0x000fe20000000000 */
[----:B------:R-:W-:-:S04]  /*20430*/  PLOP3.LUT P0, PT, PT, PT, PT, 0x8, 0x0 ;  /* 0x000000000000781c */ /* 0x000fc80003f0e170 */
[----:B------:R-:W-:Y:S01]  /*20440*/  ISETP.GE.AND P2, PT, R7, R9, PT ;  /* 0x000000090700720c */ /* 0x000fe20003f46270 */
[----:B--2---:R-:W-:-:S05]  /*20450*/  VIADD R2, R2, 0x1 ;  /* 0x0000000102027836 */ /* 0x004fca0000000000 */
[----:B------:R-:W-:-:S04]  /*20460*/  ISETP.NE.AND P1, PT, R2, 0x2, PT ;  /* 0x000000020200780c */ /* 0x000fc80003f25270 */
[----:B------:R-:W-:Y:S02]  /*20470*/  SEL R3, RZ, 0x1, P1 ;  /* 0x00000001ff037807 */ /* 0x000fe40000800000 */
[----:B------:R-:W-:Y:S02]  /*20480*/  SEL R2, R2, RZ, P1 ;  /* 0x000000ff02027207 */ /* 0x000fe40000800000 */
[----:B---3--:R-:W-:-:S03]  /*20490*/  LOP3.LUT R5, R5, R3, RZ, 0x3c, !PT ;  /* 0x0000000305057212 */ /* 0x008fc600078e3cff */
[----:B------:R0:W-:Y:S04]  /*204a0*/  STL [R1+0x20], R2 ;  /* 0x0000200201007387 */ /* 0x0001e80000100800 */
[----:B------:R0:W-:Y:S01]  /*204b0*/  STL [R1+0x24], R5 ;  /* 0x0000240501007387 */ /* 0x0001e20000100800 */
[----:B------:R-:W-:Y:S05]  /*204c0*/  @!P2 BRA `(.L_x_844) ;  /* 0x000000080074a947 */ /* 0x000fea0003800000 */
.L_x_882:
[----:B------:R-:W-:Y:S05]  /*204d0*/  YIELD ;  /* 0x0000000000007946 */ /* 0x000fea0003800000 */
[----:B------:R-:W-:Y:S04]  /*204e0*/  BSSY B1, `(.L_x_866) ;  /* 0x000008f000017945 */ /* 0x000fe80003800000 */
[----:B--2---:R-:W-:Y:S05]  /*204f0*/  @!P6 BRA `(.L_x_867) ;  /* 0x000000080034e947 */ /* 0x004fea0003800000 */
[----:B0-----:R-:W2:Y:S04]  /*20500*/  LDL R5, [R1+0x4] ;  /* 0x0000040001057983 */ /* 0x001ea80000100800 */
[----:B------:R-:W2:Y:S04]  /*20510*/  LDL R4, [R1+0x20] ;  /* 0x0000200001047983 */ /* 0x000ea80000100800 */
[----:B------:R-:W3:Y:S01]  /*20520*/  LDL R3, [R1+0x24] ;  /* 0x0000240001037983 */ /* 0x000ee20000100800 */
[----:B------:R-:W-:Y:S01]  /*20530*/  BSSY B2, `(.L_x_868) ;  /* 0x0000008000027945 */ /* 0x000fe20003800000 */
[----:B------:R-:W0:Y:S02]  /*20540*/  S2R R2, SR_TID.X ;  /* 0x0000000000027919 */ /* 0x000e240000002100 */
[----:B0-----:R-:W-:-:S04]  /*20550*/  LOP3.LUT R2, R2, 0x7f, RZ, 0xc0, !PT ;  /* 0x0000007f02027812 */ /* 0x001fc800078ec0ff */
[----:B------:R-:W-:Y:S01]  /*20560*/  ISETP.NE.AND P2, PT, R2, RZ, PT ;  /* 0x000000ff0200720c */ /* 0x000fe20003f45270 */
[----:B--2---:R-:W-:Y:S01]  /*20570*/  IMAD R6, R4, 0x8, R5 ;  /* 0x0000000804067824 */ /* 0x004fe200078e0205 */
[----:B---3--:R-:W-:-:S04]  /*20580*/  SHF.L.U32 R5, R3, 0x1f, RZ ;  /* 0x0000001f03057819 */ /* 0x008fc800000006ff */
[----:B------:R-:W0:Y:S02]  /*20590*/  SYNCS.PHASECHK.TRANS64.TRYWAIT P1, [R6+URZ+0x368a0], R5 ;  /* 0x0368a005060075a7 */ /* 0x000e24000802017f */
[----:B0-----:R-:W-:Y:S05]  /*205a0*/  @!P1 BRA `(.L_x_869) ;  /* 0x0000006400e49947 */ /* 0x001fea0003800000 */
.L_x_1022:
[----:B------:R-:W-:Y:S05]  /*205b0*/  BSYNC B2 ;  /* 0x0000000000027941 */ /* 0x000fea0003800000 */
.L_x_868:
        /* <DEDUP_REMOVED lines=9> */
.L_x_871:
[----:B------:R-:W-:Y:S05]  /*20650*/  BSYNC B2 ;  /* 0x0000000000027941 */ /* 0x000fea0003800000 */
.L_x_870:
[----:B------:R-:W2:Y:S04]  /*20660*/  LDL R3, [R1+0x4] ;  /* 0x0000040001037983 */ /* 0x000ea80000100800 */
[----:B------:R-:W2:Y:S01]  /*20670*/  LDL R2, [R1+0x20] ;  /* 0x0000200001027983 */ /* 0x000ea20000100800 */
[----:B------:R-:W-:Y:S01]  /*20680*/  IMAD.MOV.U32 R11, RZ, RZ, RZ ;  /* 0x000000ffff0b7224 */ /* 0x000fe200078e00ff */
[----:B------:R-:W-:Y:S01]  /*20690*/  UIADD3 UR4, UP0, UR36, 0x570, URZ ;  /* 0x0000057024047890 */ /* 0x000fe2000ff1e03f */
[----:B------:R-:W-:Y:S01]  /*206a0*/  PLOP3.LUT P1, PT, PT, PT, PT, 0x80, 0x0 ;  /* 0x000000000000781c */ /* 0x000fe20003f2f070 */
[----:B------:R-:W-:Y:S01]  /*206b0*/  UMOV UR6, 0x0 ;  /* 0x0000000000067882 */ /* 0x000fe20000000000 */
[----:B------:R-:W-:Y:S01]  /*206c0*/  UMOV UR7, 0x12f00000 ;  /* 0x12f0000000077882 */ /* 0x000fe20000000000 */
[----:B------:R-:W-:Y:S01]  /*206d0*/  R2UR UR10, R11 ;  /* 0x000000000b0a72ca */ /* 0x000fe200000e0000 */
[----:B------:R-:W-:Y:S01]  /*206e0*/  UIADD3.X UR5, URZ, UR37, URZ, UP0, !UPT ;  /* 0x000000253f057290 */ /* 0x000fe200087fe43f */
[----:B--2---:R-:W-:-:S02]  /*206f0*/  IMAD R4, R2, 0xa800, R3 ;  /* 0x0000a80002047824 */ /* 0x004fc400078e0203 */
[----:B------:R-:W-:Y:S02]  /*20700*/  IMAD R3, R7, 0x70, R10 ;  /* 0x0000007007037824 */ /* 0x000fe400078e020a */
[----:B------:R-:W-:Y:S02]  /*20710*/  VIADD R2, R6, 0x36890 ;  /* 0x0003689006027836 */ /* 0x000fe40000000000 */
[----:B------:R-:W-:-:S07]  /*20720*/  VIADD R8, R4, 0x21400 ;  /* 0x0002140004087836 */ /* 0x000fce0000000000 */
.L_x_872:
        /* <DEDUP_REMOVED lines=16> */
.L_x_873:
        /* <DEDUP_REMOVED lines=16> */
.L_x_874:
        /* <DEDUP_REMOVED lines=13> */
.L_x_1023:
[----:B------:R-:W-:Y:S05]  /*20a00*/  BSYNC B2 ;  /* 0x0000000000027941 */ /* 0x000fea0003800000 */
.L_x_875:
        /* <DEDUP_REMOVED lines=11> */
.L_x_878:
[----:B------:R-:W-:Y:S05]  /*20ac0*/  BSYNC B2 ;  /* 0x0000000000027941 */ /* 0x000fea0003800000 */
.L_x_877:
        /* <DEDUP_REMOVED lines=8> */
.L_x_879:
        /* <DEDUP_REMOVED lines=15> */
.L_x_880:
        /* <DEDUP_REMOVED lines=15> */
.L_x_881:
        /* <DEDUP_REMOVED lines=10> */
.L_x_867:
[----:B------:R-:W-:Y:S05]  /*20dd0*/  BSYNC B1 ;  /* 0x0000000000017941 */ /* 0x000fea0003800000 */
.L_x_866:
[----:B0-----:R-:W2:Y:S04]  /*20de0*/  LDL.LU R2, [R1+0x20] ;  /* 0x0000200001027983 */ /* 0x001ea80000300800 */
[----:B------:R-:W3:Y:S01]  /*20df0*/  LDL.LU R5, [R1+0x24] ;  /* 0x0000240001057983 */ /* 0x000ee20000300800 */
[C---:B------:R-:W-:Y:S01]  /*20e00*/  ISETP.GT.AND P2, PT, R7.reuse, R9, PT ;  /* 0x000000090700720c */ /* 0x040fe20003f44270 */
[----:B------:R-:W-:Y:S02]  /*20e10*/  VIADD R7, R7, 0xffffffff ;  /* 0xffffffff07077836 */ /* 0x000fe40000000000 */
[----:B--2---:R-:W-:-:S05]  /*20e20*/  VIADD R2, R2, 0x1 ;  /* 0x0000000102027836 */ /* 0x004fca0000000000 */
[----:B------:R-:W-:-:S04]  /*20e30*/  ISETP.NE.AND P1, PT, R2, 0x2, PT ;  /* 0x000000020200780c */ /* 0x000fc80003f25270 */
[----:B------:R-:W-:Y:S02]  /*20e40*/  SEL R3, RZ, 0x1, P1 ;  /* 0x00000001ff037807 */ /* 0x000fe40000800000 */
[----:B------:R-:W-:Y:S02]  /*20e50*/  SEL R2, R2, RZ, P1 ;  /* 0x000000ff02027207 */ /* 0x000fe40000800000 */
[----:B---3--:R-:W-:-:S05]  /*20e60*/  LOP3.LUT R5, R5, R3, RZ, 0x3c, !PT ;  /* 0x0000000305057212 */ /* 0x008fca00078e3cff */
[----:B------:R2:W-:Y:S04]  /*20e70*/  STL [R1+0x24], R5 ;  /* 0x0000240501007387 */ /* 0x0005e80000100800 */
[----:B------:R2:W-:Y:S01]  /*20e80*/  STL [R1+0x20], R2 ;  /* 0x0000200201007387 */ /* 0x0005e20000100800 */
[----:B------:R-:W-:Y:S05]  /*20e90*/  @P2 BRA `(.L_x_882) ;  /* 0xfffffff4008c2947 */ /* 0x000fea000383ffff */
.L_x_844:
[----:B------:R-:W-:Y:S05]  /*20ea0*/  BSYNC B0 ;  /* 0x0000000000007941 */ /* 0x000fea0003800000 */
.L_x_843:
[----:B0-2---:R-:W2:Y:S01]  /*20eb0*/  LDL R2, [R1+0x4c] ;  /* 0x00004c0001027983 */ /* 0x005ea20000100800 */
[----:B------:R-:W-:Y:S05]  /*20ec0*/  @!P0 WARPSYNC.ALL ;  /* 0x0000000000008948 */ /* 0x000fea0003800000 */
[----:B------:R-:W-:Y:S06]  /*20ed0*/  @!P0 BAR.SYNC.DEFER_BLOCKING 0xc, 0x180 ;  /* 0x0306000000008b1d */ /* 0x000fec0000010000 */
[----:B------:R-:W-:Y:S01]  /*20ee0*/  BSSY B7, `(.L_x_883) ;  /* 0x0000473000077945 */ /* 0x000fe20003800000 */
[----:B--2---:R-:W-:-:S13]  /*20ef0*/  ISETP.GT.AND P0, PT, R2, RZ, PT ;  /* 0x000000ff0200720c */ /* 0x004fda0003f04270 */
[----:B------:R-:W-:Y:S05]  /*20f00*/  @P0 BRA `(.L_x_884) ;  /* 0x0000000000440947 */ /* 0x000fea0003800000 */
[----:B------:R-:W0:Y:S02]  /*20f10*/  S2R R2, SR_TID.X ;  /* 0x0000000000027919 */ /* 0x000e240000002100 */
[----:B0-----:R-:W-:-:S04]  /*20f20*/  LOP3.LUT R2, R2, 0x7f, RZ, 0xc0, !PT ;  /* 0x0000007f02027812 */ /* 0x001fc800078ec0ff */
[----:B------:R-:W-:-:S13]  /*20f30*/  ISETP.NE.AND P0, PT, R2, RZ, PT ;  /* 0x000000ff0200720c */ /* 0x000fda0003f05270 */
[----:B------:R-:W-:Y:S05]  /*20f40*/  @P0 BRA `(.L_x_885) ;  /* 0x0000004400b00947 */ /* 0x000fea0003800000 */
[----:B------:R-:W0:Y:S01]  /*20f50*/  S2R R3, SR_LANEID ;  /* 0x0000000000037919 */ /* 0x000e220000000000 */
[----:B------:R-:W-:Y:S01]  /*20f60*/  VOTEU.ANY UR4, UPT, PT ;  /* 0x0000000000047886 */ /* 0x000fe200038e0100 */
[----:B------:R-:W2:Y:S01]  /*20f70*/  LDC.64 R4, c[0x0][0xc60] ;  /* 0x00031800ff047b82 */ /* 0x000ea20000000a00 */
[----:B------:R-:W0:Y:S08]  /*20f80*/  FLO.U32 R0, UR4 ;  /* 0x0000000400007d00 */ /* 0x000e3000080e0000 */
[----:B------:R-:W2:Y:S01]  /*20f90*/  POPC R2, UR4 ;  /* 0x0000000400027d09 */ /* 0x000ea20008000000 */
[----:B0-----:R-:W-:-:S13]  /*20fa0*/  ISETP.EQ.U32.AND P0, PT, R0, R3, PT ;  /* 0x000000030000720c */ /* 0x001fda0003f02070 */
[----:B--2---:R-:W2:Y:S01]  /*20fb0*/  @P0 ATOMG.E.ADD.STRONG.GPU PT, R5, desc[UR60][R4.64], R2 ;  /* 0x00000002040509a8 */ /* 0x004ea200081ee1fc */
[----:B------:R-:W0:Y:S02]  /*20fc0*/  S2R R3, SR_LTMASK ;  /* 0x0000000000037919 */ /* 0x000e240000003900 */
[----:B0-----:R-:W-:-:S06]  /*20fd0*/  LOP3.LUT R3, R3, UR4, RZ, 0xc0, !PT ;  /* 0x0000000403037c12 */ /* 0x001fcc000f8ec0ff */
[----:B------:R-:W0:Y:S01]  /*20fe0*/  POPC R3, R3 ;  /* 0x0000000300037309 */ /* 0x000e220000000000 */
[----:B--2---:R-:W0:Y:S02]  /*20ff0*/  SHFL.IDX PT, R0, R5, R0, 0x1f ;  /* 0x00001f0005007589 */ /* 0x004e2400000e0000 */
[----:B0-----:R-:W-:Y:S01]  /*21000*/  IADD3 R16, R0, UR38, R3 ;  /* 0x0000002600107c10 */ /* 0x001fe2000fffe003 */
[----:B------:R-:W-:Y:S06]  /*21010*/  BRA `(.L_x_885) ;  /* 0x00000044007c7947 */ /* 0x000fec0003800000 */
.L_x_884:
        /* <DEDUP_REMOVED lines=20> */
[----:B01----:R-:W-:Y:S05]  /*21160*/  CALL.ABS.NOINC R2 ;  /* 0x0000000002007343 */ /* 0x003fea0003c00000 */
.L_x_887:
[----:B------:R-:W-:Y:S05]  /*21170*/  BSYNC B6 ;  /* 0x0000000000067941 */ /* 0x000fea0003800000 */
.L_x_886:
        /* <DEDUP_REMOVED lines=9> */
[----:B------:R0:W2:Y:S01]  /*21210*/  LDC.64 R2, c[0x4][R0] ;  /* 0x0100000000027b82 */ /* 0x0000a20000000a00 */
        /* <DEDUP_REMOVED lines=10> */
[----:B-12---:R-:W-:Y:S05]  /*212c0*/  CALL.ABS.NOINC R2 ;  /* 0x0000000002007343 */ /* 0x006fea0003c00000 */
.L_x_890:
        /* <DEDUP_REMOVED lines=16> */
.L_x_889:
[----:B------:R-:W-:Y:S05]  /*213d0*/  BSYNC B6 ;  /* 0x0000000000067941 */ /* 0x000fea0003800000 */
.L_x_888:
[----:B------:R-:W2:Y:S01]  /*213e0*/  LDL.LU R2, [R1] ;  /* 0x0000000001027983 */ /* 0x000ea20000300800 */
[----:B------:R-:W-:-:S03]  /*213f0*/  ULDC.64 UR4, c[0x0][0x9f8] ;  /* 0x00027e0000047ab9 */ /* 0x000fc60000000a00 */
[----:B------:R-:W3:Y:S04]  /*21400*/  LDL.LU R4, [R1+0x28] ;  /* 0x0000280001047983 */ /* 0x000ee80000300800 */
[----:B------:R-:W4:Y:S01]  /*21410*/  LDL R7, [R1+0xc] ;  /* 0x00000c0001077983 */ /* 0x000f220000100800 */
        /* <DEDUP_REMOVED lines=8> */
[----:B0-----:R-:W0:Y:S01]  /*214a0*/  LDC.64 R2, c[0x0][0x418] ;  /* 0x00010600ff027b82 */ /* 0x001e220000000a00 */
[----:B--2---:R-:W-:Y:S01]  /*214b0*/  SHF.R.S32.HI R8, RZ, 0x1f, R7 ;  /* 0x0000001fff087819 */ /* 0x004fe20000011407 */
[----:B------:R2:W-:Y:S04]  /*214c0*/  @P0 STL [R1+0xc], R7 ;  /* 0x00000c0701000387 */ /* 0x0005e80000100800 */
[----:B------:R2:W-:Y:S04]  /*214d0*/  STL [R1+0x3c], R9 ;  /* 0x00003c0901007387 */ /* 0x0005e80000100800 */
[----:B------:R2:W-:Y:S01]  /*214e0*/  STL [R1+0x28], R8 ;  /* 0x0000280801007387 */ /* 0x0005e20000100800 */
[----:B0-----:R-:W-:Y:S01]  /*214f0*/  LOP3.LUT P0, RZ, R2, UR4, RZ, 0xfc, !PT ;  /* 0x0000000402ff7c12 */ /* 0x001fe2000f80fcff */
[----:B------:R-:W-:-:S03]  /*21500*/  UMOV UR4, 0xffffffff ;  /* 0xffffffff00047882 */ /* 0x000fc60000000000 */
[----:B------:R-:W-:-:S04]  /*21510*/  LOP3.LUT P0, RZ, R3, UR5, RZ, 0xfc, P0 ;  /* 0x0000000503ff7c12 */ /* 0x000fc8000800fcff */
[----:B------:R-:W-:Y:S01]  /*21520*/  SEL R0, R7, RZ, !P0 ;  /* 0x000000ff07007207 */ /* 0x000fe20004000000 */
[----:B--2---:R-:W-:Y:S08]  /*21530*/  BRA.DIV UR4, `(.L_x_891) ;  /* 0x0000005a04287947 */ /* 0x004ff0000b800000 */
[----:B------:R-:W0:Y:S02]  /*21540*/  S2R R4, SR_TID.X ;  /* 0x0000000000047919 */ /* 0x000e240000002100 */
[----:B0-----:R-:W-:-:S04]  /*21550*/  SHF.R.U32.HI R4, RZ, 0x5, R4 ;  /* 0x00000005ff047819 */ /* 0x001fc80000011604 */
[----:B------:R-:W-:-:S05]  /*21560*/  LOP3.LUT R4, R4, 0x3, RZ, 0xc0, !PT ;  /* 0x0000000304047812 */ /* 0x000fca00078ec0ff */
[----:B------:R0:W2:Y:S02]  /*21570*/  SHFL.IDX PT, R14, R4, RZ, 0x1f ;  /* 0x00001fff040e7589 */ /* 0x0000a400000e0000 */
.L_x_1026:
[----:B0-----:R-:W3:Y:S01]  /*21580*/  LDL.LU R4, [R1+0x10] ;  /* 0x0000100001047983 */ /* 0x001ee20000300800 */
        /* <DEDUP_REMOVED lines=10> */
.L_x_1029:
[----:B------:R-:W-:Y:S05]  /*21630*/  @!P6 BRA `(.L_x_892) ;  /* 0x000000040040e947 */ /* 0x000fea0003800000 */
[----:B------:R2:W-:Y:S01]  /*21640*/  STL [R1+0x18], R9 ;  /* 0x0000180901007387 */ /* 0x0005e20000100800 */
[----:B------:R-:W-:-:S04]  /*21650*/  ISETP.NE.U32.AND P0, PT, R2, RZ, PT ;  /* 0x000000ff0200720c */ /* 0x000fc80003f05070 */
[----:B------:R-:W-:-:S13]  /*21660*/  ISETP.NE.AND.EX P0, PT, R3, RZ, PT, P0 ;  /* 0x000000ff0300720c */ /* 0x000fda0003f05300 */
[----:B--2---:R-:W-:Y:S05]  /*21670*/  @!P0 BRA `(.L_x_894) ;  /* 0x0000000000508947 */ /* 0x004fea0003800000 */
[----:B------:R-:W2:Y:S01]  /*21680*/  LDC R6, c[0x0][0x43c] ;  /* 0x00010f00ff067b82 */ /* 0x000ea20000000800 */
[----:B0-----:R-:W-:Y:S01]  /*21690*/  IMAD.MOV.U32 R0, RZ, RZ, R9 ;  /* 0x000000ffff007224 */ /* 0x001fe200078e0009 */
[----:B------:R-:W-:Y:S01]  /*216a0*/  ULDC.64 UR4, c[0x0][0x428] ;  /* 0x00010a0000047ab9 */ /* 0x000fe20000000a00 */
[----:B--2---:R-:W-:-:S13]  /*216b0*/  ISETP.NE.AND P0, PT, R6, 0x1, PT ;  /* 0x000000010600780c */ /* 0x004fda0003f05270 */
[----:B------:R-:W0:Y:S02]  /*216c0*/  @P0 LDC.64 R4, c[0x0][0x440] ;  /* 0x00011000ff040b82 */ /* 0x000e240000000a00 */
[----:B0-----:R-:W-:-:S05]  /*216d0*/  @P0 IMAD.HI.U32 R4, R9, R4, RZ ;  /* 0x0000000409040227 */ /* 0x001fca00078e00ff */
        /* <DEDUP_REMOVED lines=8> */
[----:B0-----:R-:W-:-:S04]  /*21760*/  IMAD R6, R8, UR4, RZ ;  /* 0x0000000408067c24 */ /* 0x001fc8000f8e02ff */
[----:B------:R-:W-:-:S04]  /*21770*/  IMAD R0, R7, UR5, R6 ;  /* 0x0000000507007c24 */ /* 0x000fc8000f8e0206 */
[----:B------:R-:W-:-:S05]  /*21780*/  IMAD.IADD R0, R5, 0x1, R0 ;  /* 0x0000000105007824 */ /* 0x000fca00078e0200 */
[----:B------:R-:W-:-:S05]  /*21790*/  LEA.HI.X R3, R4, R3, R0, 0x2, P0 ;  /* 0x0000000304037211 */ /* 0x000fca00000f1400 */
[----:B------:R-:W2:Y:S04]  /*217a0*/  LDG.E R0, desc[UR60][R2.64] ;  /* 0x0000003c02007981 */ /* 0x000ea8000c1e1900 */
[----:B--2---:R2:W-:Y:S02]  /*217b0*/  STL [R1], R0 ;  /* 0x0000000001007387 */ /* 0x0045e40000100800 */
.L_x_894:
[----:B------:R-:W3:Y:S04]  /*217c0*/  LDL R7, [R1+0x4] ;  /* 0x0000040001077983 */ /* 0x000ee80000100800 */
[----:B0-2---:R-:W3:Y:S04]  /*217d0*/  LDL R0, [R1+0x8] ;  /* 0x0000080001007983 */ /* 0x005ee80000100800 */
[----:B------:R-:W2:Y:S01]  /*217e0*/  LDL R2, [R1+0x14] ;  /* 0x0000140001027983 */ /* 0x000ea20000100800 */
[----:B---3--:R-:W-:Y:S01]  /*217f0*/  IMAD R0, R0, 0x8, R7 ;  /* 0x0000000800007824 */ /* 0x008fe200078e0207 */
[----:B--2---:R-:W-:-:S04]  /*21800*/  SHF.L.U32 R2, R2, 0x1f, RZ ;  /* 0x0000001f02027819 */ /* 0x004fc800000006ff */
[----:B------:R-:W0:Y:S02]  /*21810*/  SYNCS.PHASECHK.TRANS64.TRYWAIT P0, [R0+URZ+0x36840], R2 ;  /* 0x03684002000075a7 */ /* 0x000e24000800017f */
[----:B0-----:R-:W-:Y:S05]  /*21820*/  @!P0 BRA `(.L_x_895) ;  /* 0x0000005400c08947 */ /* 0x001fea0003800000 */
.L_x_1030:
[----:B------:R-:W2:Y:S02]  /*21830*/  S2R R3, SR_TID.X ;  /* 0x0000000000037919 */ /* 0x000ea40000002100 */
[----:B--2---:R-:W-:-:S04]  /*21840*/  LOP3.LUT R3, R3, 0x7f, RZ, 0xc0, !PT ;  /* 0x0000007f03037812 */ /* 0x004fc800078ec0ff */
[----:B------:R-:W-:-:S13]  /*21850*/  ISETP.NE.AND P0, PT, R3, RZ, PT ;  /* 0x000000ff0300720c */ /* 0x000fda0003f05270 */
        /* <DEDUP_REMOVED lines=8> */
.L_x_896:
[----:B------:R-:W2:Y:S04]  /*218e0*/  LDL R7, [R1+0x4] ;  /* 0x0000040001077983 */ /* 0x000ea80000100800 */
[----:B------:R-:W2:Y:S04]  /*218f0*/  LDL R6, [R1+0x8] ;  /* 0x0000080001067983 */ /* 0x000ea80000100800 */
[----:B------:R-:W3:Y:S04]  /*21900*/  LDL R5, [R1+0x18] ;  /* 0x0000180001057983 */ /* 0x000ee80000100800 */
[----:B------:R-:W4:Y:S04]  /*21910*/  LDL R4, [R1+0x1c] ;  /* 0x00001c0001047983 */ /* 0x000f280000100800 */
[----:B------:R-:W5:Y:S04]  /*21920*/  LDL R3, [R1] ;  /* 0x0000000001037983 */ /* 0x000f680000100800 */
[----:B0-----:R-:W5:Y:S01]  /*21930*/  LDL.LU R2, [R1+0x10] ;  /* 0x0000100001027983 */ /* 0x001f620000300800 */
        /* <DEDUP_REMOVED lines=25> */
[----:B0-----:R-:W-:Y:S01]  /*21ad0*/  UMOV UR8, UR15 ;  /* 0x0000000f00087c82 */ /* 0x001fe20008000000 */
[----:B------:R-:W-:Y:S02]  /*21ae0*/  UMOV UR10, UR17 ;  /* 0x00000011000a7c82 */ /* 0x000fe40008000000 */
[----:B------:R0:W-:Y:S02]  /*21af0*/  UTMALDG.4D [UR8], [UR4], desc[UR6] ;  /* 0x00000608040075b4 */ /* 0x0001e40008019000 */
[----:B0-----:R-:W-:Y:S01]  /*21b00*/  UMOV UR8, UR16 ;  /* 0x0000001000087c82 */ /* 0x001fe20008000000 */
[----:B------:R-:W-:-:S02]  /*21b10*/  UMOV UR10, UR14 ;  /* 0x0000000e000a7c82 */ /* 0x000fc40008000000 */
[----:B------:R2:W-:Y:S02]  /*21b20*/  UTMALDG.4D [UR8], [UR4], desc[UR6] ;  /* 0x00000608040075b4 */ /* 0x0005e40008019000 */
[----:B--2---:R-:W-:Y:S01]  /*21b30*/  NOP ;  /* 0x0000000000007918 */ /* 0x004fe20000000000 */
.L_x_892:
[----:B------:R-:W2:Y:S04]  /*21b40*/  LDL R2, [R1+0x4] ;  /* 0x0000040001027983 */ /* 0x000ea80000100800 */
[----:B------:R-:W3:Y:S04]  /*21b50*/  LDL.LU R3, [R1+0x40] ;  /* 0x0000400001037983 */ /* 0x000ee80000300800 */
[----:B------:R-:W4:Y:S04]  /*21b60*/  LDL.LU R5, [R1+0x30] ;  /* 0x0000300001057983 */ /* 0x000f280000300800 */
[----:B0-----:R-:W5:Y:S01]  /*21b70*/  LDL.LU R4, [R1+0x48] ;  /* 0x0000480001047983 */ /* 0x001f620000300800 */
        /* <DEDUP_REMOVED lines=18> */
[----:B0-----:R-:W-:Y:S01]  /*21ca0*/  IMAD.IADD R2, R3, 0x1, R0 ;  /* 0x0000000103027824 */ /* 0x001fe200078e0200 */
        /* <DEDUP_REMOVED lines=20> */
.L_x_898:
[----:B------:R-:W-:Y:S05]  /*21df0*/  BSYNC B6 ;  /* 0x0000000000067941 */ /* 0x000fea0003800000 */
.L_x_897:
[----:B------:R-:W3:Y:S01]  /*21e00*/  LDL.LU R6, [R1+0x48] ;  /* 0x0000480001067983 */ /* 0x000ee20000300800 */
[----:B------:R-:W-:Y:S01]  /*21e10*/  ULDC.64 UR4, c[0x0][0x2d8] ;  /* 0x0000b60000047ab9 */ /* 0x000fe20000000a00 */
[----:B------:R-:W0:Y:S01]  /*21e20*/  LDC R7, c[0x0][0x448] ;  /* 0x00011200ff077b82 */ /* 0x000e220000000800 */
[----:B------:R-:W-:Y:S01]  /*21e30*/  IMAD.SHL.U32 R17, R17, 0x80, RZ ;  /* 0x0000008011117824 */ /* 0x000fe200078e00ff */
[----:B--2---:R-:W3:Y:S01]  /*21e40*/  LDL.LU.64 R2, [R1+0x40] ;  /* 0x0000400001027983 */ /* 0x004ee20000300a00 */
[----:B------:R-:W-:-:S03]  /*21e50*/  ULDC.64 UR6, c[0x0][0x280] ;  /* 0x0000a00000067ab9 */ /* 0x000fc60000000a00 */
[----:B------:R-:W2:Y:S04]  /*21e60*/  LDL.LU R0, [R1+0x58] ;  /* 0x0000580001007983 */ /* 0x000ea80000300800 */
[----:B------:R-:W4:Y:S04]  /*21e70*/  LDL.LU R5, [R1+0x5c] ;  /* 0x00005c0001057983 */ /* 0x000f280000300800 */
[----:B------:R-:W4:Y:S01]  /*21e80*/  LDL.LU R4, [R1+0x30] ;  /* 0x0000300001047983 */ /* 0x000f220000300800 */
[----:B------:R-:W1:Y:S01]  /*21e90*/  S2R R10, SR_TID.X ;  /* 0x00000000000a7919 */ /* 0x000e620000002100 */
[----:B0-----:R-:W-:Y:S01]  /*21ea0*/  ISETP.NE.AND P0, PT, R7, 0x1, PT ;  /* 0x000000010700780c */ /* 0x001fe20003f05270 */
[----:B-1----:R-:W-:-:S05]  /*21eb0*/  IMAD.SHL.U32 R10, R10, 0x8, RZ ;  /* 0x000000080a0a7824 */ /* 0x002fca00078e00ff */
[----:B------:R-:W-:-:S04]  /*21ec0*/  LOP3.LUT R10, R10, 0x38, RZ, 0xc0, !PT ;  /* 0x000000380a0a7812 */ /* 0x000fc800078ec0ff */
[C---:B------:R-:W-:Y:S02]  /*21ed0*/  LOP3.LUT R9, R10.reuse, 0x40, RZ, 0xfc, !PT ;  /* 0x000000400a097812 */ /* 0x040fe400078efcff */
[----:B------:R-:W-:Y:S01]  /*21ee0*/  LOP3.LUT R8, R10, 0x80, RZ, 0xfc, !PT ;  /* 0x000000800a087812 */ /* 0x000fe200078efcff */
[----:B---3--:R-:W-:Y:S02]  /*21ef0*/  IMAD.MOV.U32 R3, RZ, RZ, R6 ;  /* 0x000000ffff037224 */ /* 0x008fe400078e0006 */
[----:B------:R-:W0:Y:S01]  /*21f00*/  @P0 LDC R6, c[0x0][0x450] ;  /* 0x00011400ff060b82 */ /* 0x000e220000000800 */
[----:B--2---:R-:W-:Y:S02]  /*21f10*/  IMAD R0, R0, UR4, RZ ;  /* 0x0000000400007c24 */ /* 0x004fe4000f8e02ff */
[----:B------:R-:W-:-:S04]  /*21f20*/  IMAD.WIDE.U32 R2, R18, UR4, R2 ;  /* 0x0000000412027c25 */ /* 0x000fc8000f8e0002 */
[----:B------:R-:W-:Y:S01]  /*21f30*/  IMAD R0, R18, UR5, R0 ;  /* 0x0000000512007c24 */ /* 0x000fe2000f8e0200 */
[----:B------:R-:W-:-:S03]  /*21f40*/  ULDC.64 UR4, c[0x0][0x2e0] ;  /* 0x0000b80000047ab9 */ /* 0x000fc60000000a00 */
[----:B------:R-:W-:Y:S02]  /*21f50*/  IMAD.IADD R3, R3, 0x1, R0 ;  /* 0x0000000103037824 */ /* 0x000fe400078e0200 */
[----:B----4-:R-:W-:Y:S02]  /*21f60*/  IMAD R0, R5, UR4, RZ ;  /* 0x0000000405007c24 */ /* 0x010fe4000f8e02ff */
[----:B------:R-:W-:-:S04]  /*21f70*/  IMAD.WIDE.U32 R2, R4, UR4, R2 ;  /* 0x0000000404027c25 */ /* 0x000fc8000f8e0002 */
[----:B------:R-:W-:Y:S01]  /*21f80*/  IMAD R0, R4, UR5, R0 ;  /* 0x0000000504007c24 */ /* 0x000fe2000f8e0200 */
[----:B------:R-:W-:Y:S01]  /*21f90*/  ULDC.64 UR4, c[0x0][0x2d0] ;  /* 0x0000b40000047ab9 */ /* 0x000fe20000000a00 */
[----:B------:R-:W1:Y:S02]  /*21fa0*/  S2R R4, SR_TID.X ;  /* 0x0000000000047919 */ /* 0x000e640000002100 */
[----:B------:R-:W-:Y:S01]  /*21fb0*/  IMAD.IADD R3, R3, 0x1, R0 ;  /* 0x0000000103037824 */ /* 0x000fe200078e0200 */
[----:B-1----:R-:W-:-:S04]  /*21fc0*/  LOP3.LUT R4, R4, 0x7f, RZ, 0xc0, !PT ;  /* 0x0000007f04047812 */ /* 0x002fc800078ec0ff */
[----:B------:R-:W-:Y:S02]  /*21fd0*/  SHF.R.U32.HI R5, RZ, 0x3, R4 ;  /* 0x00000003ff057819 */ /* 0x000fe40000011604 */
[----:B------:R-:W1:Y:S02]  /*21fe0*/  S2R R4, SR_TID.X ;  /* 0x0000000000047919 */ /* 0x000e640000002100 */
[----:B-1----:R-:W-:-:S05]  /*21ff0*/  IMAD.SHL.U32 R4, R4, 0x10, RZ ;  /* 0x0000001004047824 */ /* 0x002fca00078e00ff */
[----:B------:R-:W-:Y:S02]  /*22000*/  LOP3.LUT R4, R5, 0x70, R4, 0xf8, !PT ;  /* 0x0000007005047812 */ /* 0x000fe400078ef804 */
[----:B------:R-:W1:Y:S02]  /*22010*/  @P0 LDC R5, c[0x0][0x44c] ;  /* 0x00011300ff050b82 */ /* 0x000e640000000800 */
[----:B------:R-:W-:-:S05]  /*22020*/  LOP3.LUT R4, R4, R17, RZ, 0xfc, !PT ;  /* 0x0000001104047212 */ /* 0x000fca00078efcff */
[----:B------:R-:W-:Y:S02]  /*22030*/  IMAD.MOV.U32 R0, RZ, RZ, R4 ;  /* 0x000000ffff007224 */ /* 0x000fe400078e0004 */
[----:B-1----:R-:W-:-:S05]  /*22040*/  @P0 IMAD.HI.U32 R5, R4, R5, RZ ;  /* 0x0000000504050227 */ /* 0x002fca00078e00ff */
[----:B0-----:R-:W-:-:S05]  /*22050*/  @P0 SHF.R.U32.HI R0, RZ, R6, R5 ;  /* 0x00000006ff000219 */ /* 0x001fca0000011605 */
        /* <DEDUP_REMOVED lines=27> */
[----:B------:R-:W0:Y:S03]  /*22210*/  S2R R11, SR_TID.X ;  /* 0x00000000000b7919 */ /* 0x000e260000002100 */
[----:B------:R-:W-:Y:S01]  /*22220*/  VIADD R5, R0, 0x10 ;  /* 0x0000001000057836 */ /* 0x000fe20000000000 */
[----:B------:R-:W-:Y:S01]  /*22230*/  SHFL.IDX PT, R9, R3, 0x1, 0x181f ;  /* 0x00381f0003097f89 */ /* 0x000fe200000e0000 */
[----:B0-----:R-:W-:-:S05]  /*22240*/  IMAD.SHL.U32 R11, R11, 0x8, RZ ;  /* 0x000000080b0b7824 */ /* 0x001fca00078e00ff */
[----:B------:R-:W-:Y:S01]  /*22250*/  LOP3.LUT R11, R11, 0x38, RZ, 0xc0, !PT ;  /* 0x000000380b0b7812 */ /* 0x000fe200078ec0ff */
[----:B--2---:R-:W-:Y:S02]  /*22260*/  IMAD R2, R6, R7, RZ ;  /* 0x0000000706027224 */ /* 0x004fe400078e02ff */
[----:B------:R-:W0:Y:S03]  /*22270*/  SHFL.IDX PT, R7, R4, RZ, 0x181f ;  /* 0x00181fff04077589 */ /* 0x000e2600000e0000 */
[-C--:B------:R-:W-:Y:S01]  /*22280*/  ISETP.GE.AND P4, PT, R0, R2.reuse, PT ;  /* 0x000000020000720c */ /* 0x080fe20003f86270 */
[----:B------:R-:W1:Y:S01]  /*22290*/  SHFL.IDX PT, R6, R3, RZ, 0x181f ;  /* 0x00181fff03067589 */ /* 0x000e6200000e0000 */
[----:B------:R-:W-:-:S03]  /*222a0*/  ISETP.GE.AND P3, PT, R5, R2, PT ;  /* 0x000000020500720c */ /* 0x000fc60003f66270 */
[----:B------:R-:W2:Y:S08]  /*222b0*/  SHFL.IDX PT, R5, R4, 0x1, 0x181f ;  /* 0x00381f0004057f89 */ /* 0x000eb000000e0000 */
[----:B0-----:R-:W-:-:S05]  /*222c0*/  @!P4 LEA R7, P5, R11, R7, 0x1 ;  /* 0x000000070b07c211 */ /* 0x001fca00078a08ff */
[----:B-1----:R-:W-:Y:S01]  /*222d0*/  @!P4 IMAD.X R6, RZ, RZ, R6, P5 ;  /* 0x000000ffff06c224 */ /* 0x002fe200028e0606 */
[----:B--2---:R-:W-:-:S04]  /*222e0*/  @!P3 LEA R8, P5, R11, R5, 0x1 ;  /* 0x000000050b08b211 */ /* 0x004fc800078a08ff */
        /* <DEDUP_REMOVED lines=59> */
[----:B-1----:R-:W1:Y:S01]  /*226a0*/  SHFL.IDX PT, R6, R3, 0x6, 0x181f ;  /* 0x00d81f0003067f89 */ /* 0x002e6200000e0000 */
[----:B0-----:R-:W-:-:S05]  /*226b0*/  @!P4 LEA R5, P3, R11, R5, 0x1 ;  /* 0x000000050b05c211 */ /* 0x001fca00078608ff */
[----:B-1----:R-:W-:-:S04]  /*226c0*/  @!P4 IMAD.X R6, RZ, RZ, R6, P3 ;  /* 0x000000ffff06c224 */ /* 0x002fc800018e0606 */
[----:B------:R-:W-:Y:S02]  /*226d0*/  @!P4 IMAD.MOV.U32 R7, RZ, RZ, R6 ;  /* 0x000000ffff07c224 */ /* 0x000fe400078e0006 */
[----:B------:R-:W-:Y:S02]  /*226e0*/  @!P4 IMAD.MOV.U32 R6, RZ, RZ, R5 ;  /* 0x000000ffff06c224 */ /* 0x000fe400078e0005 */
[----:B------:R1:W2:Y:S04]  /*226f0*/  SHFL.IDX PT, R5, R3, 0x7, 0x181f ;  /* 0x00f81f0003057f89 */ /* 0x0002a800000e0000 */
[----:B------:R1:W-:Y:S04]  /*22700*/  @!P4 LDGSTS.E.BYPASS.LTC128B.128 [R10+0x18400], desc[UR60][R6.64], !P2 ;  /* 0x18400000060acfae */ /* 0x0003e8000d101d7c */
[----:B------:R1:W-:Y:S04]  /*22710*/  @!P4 LDGSTS.E.BYPASS.LTC128B.128 [R10+0x1c400], desc[UR60][R6.64+0x80], !P1 ;  /* 0x1c400080060acfae */ /* 0x0003e8000c901d7c */
[----:B------:R1:W-:Y:S04]  /*22720*/  @!P4 LDGSTS.E.BYPASS.LTC128B.128 [R10+0x20400], desc[UR60][R6.64+0x100], !P0 ;  /* 0x20400100060acfae */ /* 0x0003e8000c101d7c */
[----:B------:R1:W3:Y:S02]  /*22730*/  SHFL.IDX PT, R3, R4, 0x7, 0x181f ;  /* 0x00f81f0004037f89 */ /* 0x0002e400000e0000 */
.L_x_1047:
[----:B------:R-:W-:Y:S01]  /*22740*/  VIADD R0, R0, 0x70 ;  /* 0x0000007000007836 */ /* 0x000fe20000000000 */
[----:B------:R-:W-:Y:S04]  /*22750*/  BSSY B0, `(.L_x_900) ;  /* 0x000000e000007945 */ /* 0x000fe80003800000 */
[----:B------:R-:W-:-:S13]  /*22760*/  ISETP.GE.AND P3, PT, R0, R2, PT ;  /* 0x000000020000720c */ /* 0x000fda0003f66270 */
[----:B------:R-:W-:Y:S05]  /*22770*/  @P3 BRA `(.L_x_901) ;  /* 0x00000000002c3947 */ /* 0x000fea0003800000 */
[----:B-1----:R-:W1:Y:S02]  /*22780*/  S2R R4, SR_TID.X ;  /* 0x0000000000047919 */ /* 0x002e640000002100 */
[----:B-1----:R-:W-:-:S05]  /*22790*/  IMAD.SHL.U32 R4, R4, 0x8, RZ ;  /* 0x0000000804047824 */ /* 0x002fca00078e00ff */
[----:B------:R-:W-:-:S04]  /*227a0*/  LOP3.LUT R4, R4, 0x38, RZ, 0xc0, !PT ;  /* 0x0000003804047812 */ /* 0x000fc800078ec0ff */
[----:B---3--:R-:W-:-:S05]  /*227b0*/  LEA R2, P3, R4, R3, 0x1 ;  /* 0x0000000304027211 */ /* 0x008fca00078608ff */
[----:B--2---:R-:W-:-:S05]  /*227c0*/  IMAD.X R3, RZ, RZ, R5, P3 ;  /* 0x000000ffff037224 */ /* 0x004fca00018e0605 */
[----:B------:R-:W-:Y:S01]  /*227d0*/  @!PT LDS RZ, [RZ] ;  /* 0x00000000fffff984 */ /* 0x000fe20000000800 */
[----:B------:R-:W-:Y:S01]  /*227e0*/  @!PT LDS RZ, [RZ] ;  /* 0x00000000fffff984 */ /* 0x000fe20000000800 */
[----:B------:R-:W-:Y:S01]  /*227f0*/  @!PT LDS RZ, [RZ] ;  /* 0x00000000fffff984 */ /* 0x000fe20000000800 */
[----:B------:R4:W-:Y:S04]  /*22800*/  LDGSTS.E.BYPASS.LTC128B.128 [R10+0x18c00], desc[UR60][R2.64], !P2 ;  /* 0x18c00000020a7fae */ /* 0x0009e8000d101d7c */
[----:B------:R4:W-:Y:S04]  /*22810*/  LDGSTS.E.BYPASS.LTC128B.128 [R10+0x1cc00], desc[UR60][R2.64+0x80], !P1 ;  /* 0x1cc00080020a7fae */ /* 0x0009e8000c901d7c */
[----:B------:R4:W-:Y:S02]  /*22820*/  LDGSTS.E.BYPASS.LTC128B.128 [R10+0x20c00], desc[UR60][R2.64+0x100], !P0 ;  /* 0x20c00100020a7fae */ /* 0x0009e4000c101d7c */
.L_x_901:
[----:B------:R-:W-:Y:S05]  /*22830*/  BSYNC B0 ;  /* 0x0000000000007941 */ /* 0x000fea0003800000 */
.L_x_900:
[----:B01--4-:R-:W4:Y:S01]  /*22840*/  LDL R10, [R1+0x4] ;  /* 0x00000400010a7983 */ /* 0x013f220000100800 */
[----:B------:R-:W-:Y:S01]  /*22850*/  PLOP3.LUT P0, PT, PT, PT, PT, 0x80, 0x0 ;  /* 0x000000000000781c */ /* 0x000fe20003f0f070 */
[----:B------:R-:W-:Y:S01]  /*22860*/  NOP ;  /* 0x0000000000007918 */ /* 0x000fe20000000000 */
[----:B----4-:R-:W-:-:S11]  /*22870*/  VIADD R10, R10, 0x36800 ;  /* 0x000368000a0a7836 */ /* 0x010fd60000000000 */
.L_x_902:
[----:B------:R-:W4:Y:S01]  /*22880*/  LDL R2, [R1+0x4] ;  /* 0x0000040001027983 */ /* 0x000f220000100800 */
[----:B------:R-:W-:Y:S02]  /*22890*/  PLOP3.LUT P1, PT, P1, P0, PT, 0xa2, 0x0 ;  /* 0x000000000000781c */ /* 0x000fe40000f21472 */
[----:B----4-:R-:W-:-:S08]  /*228a0*/  @P0 R2UR P1, UR4, R2 ;  /* 0x00000000020402ca */ /* 0x010fd00000020000 */
[----:B------:R-:W-:-:S05]  /*228b0*/  @P0 PLOP3.LUT P0, PT, P1, PT, PT, 0x80, 0x0 ;  /* 0x000000000000081c */ /* 0x000fca0000f0f070 */
[----:B------:R-:W-:Y:S01]  /*228c0*/  @!P1 SYNCS.ARRIVE.TRANS64.RED.A0T1 RZ, [UR4+0x36800], RZ ;  /* 0x036800ffffff99a7 */ /* 0x000fe20008200404 */
[----:B------:R-:W-:Y:S07]  /*228d0*/  @!P1 ARRIVES.LDGSTSBAR.64.TRANSCNT [UR4+0x36800] ;  /* 0x03680000ff0099b0 */ /* 0x000fee0008000a84 */
[----:B------:R-:W-:Y:S05]  /*228e0*/  @P0 BRA.U.ANY `(.L_x_902) ;  /* 0xfffffffd00e40947 */ /* 0x000fea000393ffff */
[----:B---3--:R-:W3:Y:S02]  /*228f0*/  LDL.LU R3, [R1+0x54] ;  /* 0x0000540001037983 */ /* 0x008ee40000300800 */
[----:B---3--:R-:W-:-:S05]  /*22900*/  VIADD R3, R3, 0x1 ;  /* 0x0000000103037836 */ /* 0x008fca0000000000 */
        /* <DEDUP_REMOVED lines=10> */
.L_x_1048:
[----:B------:R-:W-:Y:S05]  /*229b0*/  BSYNC B0 ;  /* 0x0000000000007941 */ /* 0x000fea0003800000 */
.L_x_903:
[----:B0-----:R-:W3:Y:S01]  /*229c0*/  LDL.LU R2, [R1+0x4c] ;  /* 0x00004c0001027983 */ /* 0x001ee20000300800 */
[----:B------:R-:W-:Y:S01]  /*229d0*/  BSSY B0, `(.L_x_905) ;  /* 0x0000256000007945 */ /* 0x000fe20003800000 */
[----:B---3--:R-:W-:-:S13]  /*229e0*/  ISETP.GE.AND P0, PT, R2, 0x71, PT ;  /* 0x000000710200780c */ /* 0x008fda0003f06270 */
[----:B------:R-:W-:Y:S05]  /*229f0*/  @!P0 BRA `(.L_x_906) ;  /* 0x00000024004c8947 */ /* 0x000fea0003800000 */
[----:B------:R-:W3:Y:S01]  /*22a00*/  LDL R2, [R1+0x38] ;  /* 0x0000380001027983 */ /* 0x000ee20000100800 */
[----:B------:R-:W-:Y:S01]  /*22a10*/  IMAD.MOV.U32 R0, RZ, RZ, 0x1 ;  /* 0x00000001ff007424 */ /* 0x000fe200078e00ff */
[----:B------:R-:W-:Y:S01]  /*22a20*/  BSSY B2, `(.L_x_907) ;  /* 0x00000cc000027945 */ /* 0x000fe20003800000 */
[----:B---3--:R-:W-:-:S05]  /*22a30*/  IMAD.MOV R8, RZ, RZ, -R2 ;  /* 0x000000ffff087224 */ /* 0x008fca00078e0a02 */
[----:B------:R-:W-:-:S05]  /*22a40*/  VIADDMNMX R8, R8, R0, 0xffffffff, !PT ;  /* 0xffffffff08087446 */ /* 0x000fca0007800100 */
[----:B------:R-:W-:-:S05]  /*22a50*/  IMAD.IADD R0, R2, 0x1, R8 ;  /* 0x0000000102007824 */ /* 0x000fca00078e0208 */
[----:B------:R-:W-:-:S04]  /*22a60*/  LOP3.LUT R0, R0, 0x1, RZ, 0xc0, !PT ;  /* 0x0000000100007812 */ /* 0x000fc800078ec0ff */
[----:B------:R-:W-:Y:S01]  /*22a70*/  ISETP.NE.U32.AND P0, PT, R0, 0x1, PT ;  /* 0x000000010000780c */ /* 0x000fe20003f05070 */
[----:B------:R-:W-:-:S12]  /*22a80*/  VIADD R0, R2, 0xfffffffe ;  /* 0xfffffffe02007836 */ /* 0x000fd80000000000 */
[----:B------:R-:W-:Y:S05]  /*22a90*/  @P0 BRA `(.L_x_908) ;  /* 0x0000000c00100947 */ /* 0x000fea0003800000 */
[----:B------:R-:W3:Y:S04]  /*22aa0*/  LDL R4, [R1+0x10] ;  /* 0x0000100001047983 */ /* 0x000ee80000100800 */
[----:B------:R-:W4:Y:S04]  /*22ab0*/  LDL R3, [R1+0x8] ;  /* 0x0000080001037983 */ /* 0x000f280000100800 */
[----:B------:R-:W5:Y:S01]  /*22ac0*/  LDL R2, [R1+0x14] ;  /* 0x0000140001027983 */ /* 0x000f620000100800 */
[----:B------:R-:W-:Y:S01]  /*22ad0*/  BSSY B1, `(.L_x_909) ;  /* 0x00000bc000017945 */ /* 0x000fe20003800000 */
[----:B---3--:R-:W-:Y:S01]  /*22ae0*/  LOP3.LUT P1, RZ, R4, 0x1, RZ, 0xc0, !PT ;  /* 0x0000000104ff7812 */ /* 0x008fe2000782c0ff */
[----:B----4-:R-:W-:-:S05]  /*22af0*/  VIADD R7, R3, 0x1 ;  /* 0x0000000103077836 */ /* 0x010fca0000000000 */
[----:B------:R-:W-:-:S04]  /*22b00*/  ISETP.NE.AND P0, PT, R7, 0x2, PT ;  /* 0x000000020700780c */ /* 0x000fc80003f05270 */
[----:B------:R-:W-:Y:S02]  /*22b10*/  SEL R9, RZ, 0x1, P0 ;  /* 0x00000001ff097807 */ /* 0x000fe40000000000 */
[----:B------:R-:W-:Y:S02]  /*22b20*/  SEL R7, R7, RZ, P0 ;  /* 0x000000ff07077207 */ /* 0x000fe40000000000 */
[----:B-----5:R-:W-:Y:S01]  /*22b30*/  LOP3.LUT R9, R2, R9, RZ, 0x3c, !PT ;  /* 0x0000000902097212 */ /* 0x020fe200078e3cff */
[----:B------:R-:W-:Y:S06]  /*22b40*/  @!P1 BRA `(.L_x_910) ;  /* 0x0000000800d09947 */ /* 0x000fec0003800000 */
[----:B------:R0:W5:Y:S01]  /*22b50*/  LDL R4, [R1] ;  /* 0x0000000001047983 */ /* 0x0001620000100800 */
[----:B------:R-:W-:Y:S02]  /*22b60*/  ULDC.64 UR4, c[0x0][0x418] ;  /* 0x0001060000047ab9 */ /* 0x000fe40000000a00 */
[----:B------:R-:W-:-:S04]  /*22b70*/  ISETP.NE.U32.AND P0, PT, RZ, UR4, PT ;  /* 0x00000004ff007c0c */ /* 0x000fc8000bf05070 */
[----:B------:R-:W-:-:S13]  /*22b80*/  ISETP.NE.AND.EX P0, PT, RZ, UR5, PT, P0 ;  /* 0x00000005ff007c0c */ /* 0x000fda000bf05300 */
[----:B0-----:R-:W-:Y:S05]  /*22b90*/  @!P0 BRA `(.L_x_911) ;  /* 0x00000000004c8947 */ /* 0x001fea0003800000 */
[----:B------:R-:W3:Y:S01]  /*22ba0*/  LDL R11, [R1+0x28] ;  /* 0x00002800010b7983 */ /* 0x000ee20000100800 */
[----:B--2---:R-:W0:Y:S01]  /*22bb0*/  LDC R5, c[0x0][0x43c] ;  /* 0x00010f00ff057b82 */ /* 0x004e220000000800 */
[----:B------:R-:W-:Y:S02]  /*22bc0*/  ULDC.64 UR6, c[0x0][0x428] ;  /* 0x00010a0000067ab9 */ /* 0x000fe40000000a00 */
[----:B------:R-:W2:Y:S01]  /*22bd0*/  LDL R6, [R1+0xc] ;  /* 0x00000c0001067983 */ /* 0x000ea20000100800 */
        /* <DEDUP_REMOVED lines=8> */
[----:B---3--:R-:W-:-:S04]  /*22c60*/  IMAD R4, R11, UR6, RZ ;  /* 0x000000060b047c24 */ /* 0x008fc8000f8e02ff */
[C---:B--2---:R-:W-:Y:S02]  /*22c70*/  IMAD R4, R6.reuse, UR7, R4 ;  /* 0x0000000706047c24 */ /* 0x044fe4000f8e0204 */
[----:B------:R-:W-:-:S04]  /*22c80*/  IMAD.WIDE.U32 R2, R6, UR6, R2 ;  /* 0x0000000606027c25 */ /* 0x000fc8000f8e0002 */
[----:B------:R-:W-:Y:S01]  /*22c90*/  IMAD.IADD R3, R4, 0x1, R3 ;  /* 0x0000000104037824 */ /* 0x000fe200078e0203 */
[----:B------:R-:W-:-:S04]  /*22ca0*/  LEA R4, P0, R2, UR4, 0x2 ;  /* 0x0000000402047c11 */ /* 0x000fc8000f8010ff */
[----:B------:R-:W-:-:S05]  /*22cb0*/  LEA.HI.X R5, R2, UR5, R3, 0x2, P0 ;  /* 0x0000000502057c11 */ /* 0x000fca00080f1403 */
[----:B------:R0:W5:Y:S04]  /*22cc0*/  LDG.E R4, desc[UR60][R4.64] ;  /* 0x0000003c04047981 */ /* 0x000168000c1e1900 */
.L_x_911:
[----:B------:R-:W3:Y:S01]  /*22cd0*/  LDL R2, [R1+0x4] ;  /* 0x0000040001027983 */ /* 0x000ee20000100800 */
[----:B------:R-:W-:Y:S01]  /*22ce0*/  BSSY B3, `(.L_x_912) ;  /* 0x0000005000037945 */ /* 0x000fe20003800000 */
[----:B---3--:R-:W-:Y:S01]  /*22cf0*/  IMAD R3, R7, 0x8, R2 ;  /* 0x0000000807037824 */ /* 0x008fe200078e0202 */
[----:B------:R-:W-:-:S04]  /*22d00*/  SHF.L.U32 R2, R9, 0x1f, RZ ;  /* 0x0000001f09027819 */ /* 0x000fc800000006ff */
[----:B------:R-:W1:Y:S02]  /*22d10*/  SYNCS.PHASECHK.TRANS64.TRYWAIT P0, [R3+URZ+0x36840], R2 ;  /* 0x03684002030075a7 */ /* 0x000e64000800017f */
[----:B-1----:R-:W-:Y:S05]  /*22d20*/  @!P0 BRA `(.L_x_913) ;  /* 0x0000004c00988947 */ /* 0x002fea0003800000 */
.L_x_1049:
[----:B------:R-:W-:Y:S05]  /*22d30*/  BSYNC B3 ;  /* 0x0000000000037941 */ /* 0x000fea0003800000 */
.L_x_912:
[----:B0-2---:R-:W0:Y:S01]  /*22d40*/  S2R R5, SR_TID.X ;  /* 0x0000000000057919 */ /* 0x005e220000002100 */
        /* <DEDUP_REMOVED lines=11> */
.L_x_915:
[----:B------:R-:W-:Y:S05]  /*22e00*/  BSYNC B3 ;  /* 0x0000000000037941 */ /* 0x000fea0003800000 */
.L_x_914:
        /* <DEDUP_REMOVED lines=13> */
.L_x_916:
        /* <DEDUP_REMOVED lines=16> */
.L_x_917:
        /* <DEDUP_REMOVED lines=16> */
.L_x_918:
        /* <DEDUP_REMOVED lines=17> */
.L_x_1050:
[----:B------:R-:W-:Y:S05]  /*231f0*/  BSYNC B3 ;  /* 0x0000000000037941 */ /* 0x000fea0003800000 */
.L_x_919:
[----:B------:R1:W5:Y:S04]  /*23200*/  LDL R17, [R1+0x4] ;  /* 0x0000040001117983 */ /* 0x0003680000100800 */
[----:B------:R1:W5:Y:S01]  /*23210*/  LDL R6, [R1+0x8] ;  /* 0x0000080001067983 */ /* 0x0003620000100800 */
[----:B------:R-:W-:Y:S01]  /*23220*/  BSSY B3, `(.L_x_921) ;  /* 0x000000c000037945 */ /* 0x000fe20003800000 */
[----:B------:R-:W-:Y:S02]  /*23230*/  IMAD.MOV.U32 R12, RZ, RZ, 0x0 ;  /* 0x00000000ff0c7424 */ /* 0x000fe400078e00ff */
[----:B------:R-:W-:Y:S01]  /*23240*/  IMAD.MOV.U32 R13, RZ, RZ, 0x14f00000 ;  /* 0x14f00000ff0d7424 */ /* 0x000fe200078e00ff */
[----:B------:R-:W-:Y:S06]  /*23250*/  @P1 BRA `(.L_x_922) ;  /* 0x0000000000201947 */ /* 0x000fec0003800000 */
[----:B------:R-:W2:Y:S01]  /*23260*/  S2R R5, SR_TID.X ;  /* 0x0000000000057919 */ /* 0x000ea20000002100 */
[----:B0----5:R-:W-:Y:S02]  /*23270*/  IMAD R2, R6, 0x8, R17 ;  /* 0x0000000806027824 */ /* 0x021fe400078e0211 */
[----:B------:R-:W-:-:S04]  /*23280*/  IMAD.MOV.U32 R3, RZ, RZ, 0xa800 ;  /* 0x0000a800ff037424 */ /* 0x000fc800078e00ff */
[----:B------:R3:W-:Y:S01]  /*23290*/  SYNCS.ARRIVE.TRANS64 RZ, [R2+URZ+0x36850], R3 ;  /* 0x0368500302ff79a7 */ /* 0x0007e2000800003f */
[----:B--2---:R-:W-:-:S04]  /*232a0*/  LOP3.LUT R5, R5, 0x1f, RZ, 0xc0, !PT ;  /* 0x0000001f05057812 */ /* 0x004fc800078ec0ff */
[----:B------:R-:W-:-:S13]  /*232b0*/  ISETP.NE.AND P0, PT, R5, RZ, PT ;  /* 0x000000ff0500720c */ /* 0x000fda0003f05270 */
[----:B---3--:R-:W-:Y:S05]  /*232c0*/  @!P0 BRA `(.L_x_922) ;  /* 0x0000000000048947 */ /* 0x008fea0003800000 */
[----:B------:R-:W-:Y:S01]  /*232d0*/  BPT.TRAP 0x1 ;  /* 0x000000040000795c */ /* 0x000fe20000300000 */
.L_x_922:
[----:B------:R-:W-:Y:S05]  /*232e0*/  BSYNC B3 ;  /* 0x0000000000037941 */ /* 0x000fea0003800000 */
.L_x_921:
[----:B------:R-:W2:Y:S04]  /*232f0*/  LDL R5, [R1+0x1c] ;  /* 0x00001c0001057983 */ /* 0x000ea80000100800 */
[----:B0-----:R-:W2:Y:S01]  /*23300*/  LDL.LU R3, [R1+0x18] ;  /* 0x0000180001037983 */ /* 0x001ea20000300800 */
[----:B------:R-:W-:Y:S01]  /*23310*/  R2UR UR10, R11 ;  /* 0x000000000b0a72ca */ /* 0x000fe200000e0000 */
[--C-:B-----5:R-:W-:Y:S01]  /*23320*/  IMAD R2, R6, 0x8, R17.reuse ;  /* 0x0000000806027824 */ /* 0x120fe200078e0211 */
[----:B------:R-:W-:Y:S01]  /*23330*/  R2UR UR6, R12 ;  /* 0x000000000c0672ca */ /* 0x000fe200000e0000 */
[----:B------:R-:W-:Y:S01]  /*23340*/  IMAD R6, R6, 0xa800, R17 ;  /* 0x0000a80006067824 */ /* 0x000fe200078e0211 */
[----:B------:R-:W-:Y:S01]  /*23350*/  R2UR UR7, R13 ;  /* 0x000000000d0772ca */ /* 0x000fe200000e0000 */
[----:B------:R-:W-:Y:S01]  /*23360*/  UIADD3 UR4, UP0, UR36, 0x470, URZ ;  /* 0x0000047024047890 */ /* 0x000fe2000ff1e03f */
[----:B------:R-:W-:Y:S01]  /*23370*/  PLOP3.LUT P0, PT, PT, PT, PT, 0x80, 0x0 ;  /* 0x000000000000781c */ /* 0x000fe20003f0f070 */
[----:B------:R-:W-:-:S02]  /*23380*/  VIADD R2, R2, 0x36850 ;  /* 0x0003685002027836 */ /* 0x000fc40000000000 */
[----:B------:R-:W-:Y:S01]  /*23390*/  UIADD3.X UR5, URZ, UR37, URZ, UP0, !UPT ;  /* 0x000000253f057290 */ /* 0x000fe200087fe43f */
[----:B--2---:R-:W-:Y:S02]  /*233a0*/  IMAD R3, R3, 0x70, R5 ;  /* 0x0000007003037824 */ /* 0x004fe400078e0205 */
[----:B------:R-:W-:-:S09]  /*233b0*/  VIADD R5, R6, 0x400 ;  /* 0x0000040006057836 */ /* 0x000fd20000000000 */
.L_x_923:
        /* <DEDUP_REMOVED lines=16> */
.L_x_924:
        /* <DEDUP_REMOVED lines=16> */
.L_x_925:
        /* <DEDUP_REMOVED lines=13> */
.L_x_910:
[----:B------:R-:W-:Y:S05]  /*23690*/  BSYNC B1 ;  /* 0x0000000000017941 */ /* 0x000fea0003800000 */
.L_x_909:
[----:B0-----:R-:W3:Y:S04]  /*236a0*/  LDL.LU R0, [R1+0x38] ;  /* 0x0000380001007983 */ /* 0x001ee80000300800 */
[----:B------:R0:W-:Y:S04]  /*236b0*/  STL [R1+0x8], R7 ;  /* 0x0000080701007387 */ /* 0x0001e80000100800 */
[----:B------:R0:W-:Y:S02]  /*236c0*/  STL [R1+0x14], R9 ;  /* 0x0000140901007387 */ /* 0x0001e40000100800 */
[----:B0--3--:R-:W-:-:S07]  /*236d0*/  VIADD R0, R0, 0xfffffffd ;  /* 0xfffffffd00007836 */ /* 0x009fce0000000000 */
.L_x_908:
[----:B------:R-:W-:Y:S05]  /*236e0*/  BSYNC B2 ;  /* 0x0000000000027941 */ /* 0x000fea0003800000 */
.L_x_907:
[----:B------:R-:W3:Y:S01]  /*236f0*/  LDL.LU R2, [R1+0x3c] ;  /* 0x00003c0001027983 */ /* 0x000ee20000300800 */
[----:B------:R-:W-:-:S05]  /*23700*/  IMAD.MOV R8, RZ, RZ, -R8 ;  /* 0x000000ffff087224 */ /* 0x000fca00078e0a08 */
[----:B---3--:R-:W-:-:S13]  /*23710*/  ISETP.NE.AND P0, PT, R2, R8, PT ;  /* 0x000000080200720c */ /* 0x008fda0003f05270 */
[----:B------:R-:W-:Y:S05]  /*23720*/  @!P0 BRA `(.L_x_906) ;  /* 0x0000001800008947 */ /* 0x000fea0003800000 */
[----:B------:R0:W5:Y:S02]  /*23730*/  LDL R8, [R1] ;  /* 0x0000000001087983 */ /* 0x0001640000100800 */
.L_x_960:
[----:B---3--:R-:W3:Y:S04]  /*23740*/  LDL R4, [R1+0x10] ;  /* 0x0000100001047983 */ /* 0x008ee80000100800 */
[----:B----4-:R-:W4:Y:S04]  /*23750*/  LDL R3, [R1+0x8] ;  /* 0x0000080001037983 */ /* 0x010f280000100800 */
[----:B--2---:R-:W2:Y:S01]  /*23760*/  LDL R2, [R1+0x14] ;  /* 0x0000140001027983 */ /* 0x004ea20000100800 */
[----:B------:R-:W-:Y:S05]  /*23770*/  YIELD ;  /* 0x0000000000007946 */ /* 0x000fea0003800000 */
[----:B------:R-:W-:Y:S01]  /*23780*/  BSSY B1, `(.L_x_926) ;  /* 0x00000ba000017945 */ /* 0x000fe20003800000 */
[----:B---3--:R-:W-:Y:S01]  /*23790*/  LOP3.LUT P1, RZ, R4, 0x1, RZ, 0xc0, !PT ;  /* 0x0000000104ff7812 */ /* 0x008fe2000782c0ff */
[----:B----4-:R-:W-:-:S05]  /*237a0*/  VIADD R4, R3, 0x1 ;  /* 0x0000000103047836 */ /* 0x010fca0000000000 */
[----:B------:R-:W-:-:S04]  /*237b0*/  ISETP.NE.AND P0, PT, R4, 0x2, PT ;  /* 0x000000020400780c */ /* 0x000fc80003f05270 */
[----:B--2---:R-:W-:Y:S02]  /*237c0*/  SEL R5, RZ, 0x1, P0 ;  /* 0x00000001ff057807 */ /* 0x004fe40000000000 */
[----:B------:R-:W-:Y:S02]  /*237d0*/  SEL R4, R4, RZ, P0 ;  /* 0x000000ff04047207 */ /* 0x000fe40000000000 */
[----:B------:R-:W-:Y:S01]  /*237e0*/  LOP3.LUT R5, R2, R5, RZ, 0x3c, !PT ;  /* 0x0000000502057212 */ /* 0x000fe200078e3cff */
[----:B------:R-:W-:Y:S06]  /*237f0*/  @!P1 BRA `(.L_x_927) ;  /* 0x0000000800c89947 */ /* 0x000fec0003800000 */
[----:B------:R-:W-:Y:S01]  /*23800*/  ULDC.64 UR4, c[0x0][0x418] ;  /* 0x0001060000047ab9 */ /* 0x000fe20000000a00 */
[----:B------:R-:W-:Y:S01]  /*23810*/  IMAD.MOV.U32 R6, RZ, RZ, R0 ;  /* 0x000000ffff067224 */ /* 0x000fe200078e0000 */
[----:B------:R-:W-:-:S04]  /*23820*/  ISETP.NE.U32.AND P0, PT, RZ, UR4, PT ;  /* 0x00000004ff007c0c */ /* 0x000fc8000bf05070 */
[----:B------:R-:W-:-:S13]  /*23830*/  ISETP.NE.AND.EX P0, PT, RZ, UR5, PT, P0 ;  /* 0x00000005ff007c0c */ /* 0x000fda000bf05300 */
[----:B------:R-:W-:Y:S05]  /*23840*/  @!P0 BRA `(.L_x_928) ;  /* 0x00000000004c8947 */ /* 0x000fea0003800000 */
[----:B------:R-:W2:Y:S01]  /*23850*/  LDL R11, [R1+0x28] ;  /* 0x00002800010b7983 */ /* 0x000ea20000100800 */
[----:B------:R-:W3:Y:S01]  /*23860*/  LDC R7, c[0x0][0x43c] ;  /* 0x00010f00ff077b82 */ /* 0x000ee20000000800 */
        /* <DEDUP_REMOVED lines=14> */
[----:B-----5:R-:W-:-:S04]  /*23950*/  LEA R8, P0, R2, UR4, 0x2 ;  /* 0x0000000402087c11 */ /* 0x020fc8000f8010ff */
[----:B------:R-:W-:-:S05]  /*23960*/  LEA.HI.X R9, R2, UR5, R3, 0x2, P0 ;  /* 0x0000000502097c11 */ /* 0x000fca00080f1403 */
[----:B------:R2:W5:Y:S04]  /*23970*/  LDG.E R8, desc[UR60][R8.64] ;  /* 0x0000003c08087981 */ /* 0x000568000c1e1900 */
.L_x_928:
[----:B------:R-:W3:Y:S01]  /*23980*/  LDL R2, [R1+0x4] ;  /* 0x0000040001027983 */ /* 0x000ee20000100800 */
[----:B------:R-:W-:Y:S01]  /*23990*/  BSSY B2, `(.L_x_929) ;  /* 0x0000005000027945 */ /* 0x000fe20003800000 */
[----:B---3--:R-:W-:Y:S01]  /*239a0*/  IMAD R3, R4, 0x8, R2 ;  /* 0x0000000804037824 */ /* 0x008fe200078e0202 */
[----:B------:R-:W-:-:S04]  /*239b0*/  SHF.L.U32 R2, R5, 0x1f, RZ ;  /* 0x0000001f05027819 */ /* 0x000fc800000006ff */
[----:B------:R-:W3:Y:S02]  /*239c0*/  SYNCS.PHASECHK.TRANS64.TRYWAIT P0, [R3+URZ+0x36840], R2 ;  /* 0x03684002030075a7 */ /* 0x000ee4000800017f */
[----:B---3--:R-:W-:Y:S05]  /*239d0*/  @!P0 BRA `(.L_x_930) ;  /* 0x0000004000948947 */ /* 0x008fea0003800000 */
.L_x_1051:
[----:B------:R-:W-:Y:S05]  /*239e0*/  BSYNC B2 ;  /* 0x0000000000027941 */ /* 0x000fea0003800000 */
.L_x_929:
[----:B------:R-:W4:Y:S01]  /*239f0*/  S2R R7, SR_TID.X ;  /* 0x0000000000077919 */ /* 0x000f220000002100 */
[----:B------:R-:W-:Y:S01]  /*23a00*/  BSSY B2, `(.L_x_931) ;  /* 0x000000b000027945 */ /* 0x000fe20003800000 */
[----:B----4-:R-:W-:-:S04]  /*23a10*/  LOP3.LUT R7, R7, 0x7f, RZ, 0xc0, !PT ;  /* 0x0000007f07077812 */ /* 0x010fc800078ec0ff */
[----:B------:R-:W-:-:S13]  /*23a20*/  ISETP.NE.AND P1, PT, R7, RZ, PT ;  /* 0x000000ff0700720c */ /* 0x000fda0003f25270 */
[----:B------:R-:W-:Y:S05]  /*23a30*/  @P1 BRA `(.L_x_932) ;  /* 0x00000000001c1947 */ /* 0x000fea0003800000 */
[----:B------:R-:W4:Y:S01]  /*23a40*/  S2R R7, SR_TID.X ;  /* 0x0000000000077919 */ /* 0x000f220000002100 */
[----:B---3--:R-:W-:-:S04]  /*23a50*/  IMAD.MOV.U32 R2, RZ, RZ, 0xa800 ;  /* 0x0000a800ff027424 */ /* 0x008fc800078e00ff */
[----:B------:R3:W-:Y:S01]  /*23a60*/  SYNCS.ARRIVE.TRANS64 RZ, [R3+URZ+0x36830], R2 ;  /* 0x0368300203ff79a7 */ /* 0x0007e2000800003f */
[----:B----4-:R-:W-:-:S04]  /*23a70*/  LOP3.LUT R7, R7, 0x1f, RZ, 0xc0, !PT ;  /* 0x0000001f07077812 */ /* 0x010fc800078ec0ff */
[----:B------:R-:W-:-:S13]  /*23a80*/  ISETP.NE.AND P0, PT, R7, RZ, PT ;  /* 0x000000ff0700720c */ /* 0x000fda0003f05270 */
[----:B---3--:R-:W-:Y:S05]  /*23a90*/  @!P0 BRA `(.L_x_932) ;  /* 0x0000000000048947 */ /* 0x008fea0003800000 */
[----:B------:R-:W-:Y:S01]  /*23aa0*/  BPT.TRAP 0x1 ;  /* 0x000000040000795c */ /* 0x000fe20000300000 */
.L_x_932:
[----:B------:R-:W-:Y:S05]  /*23ab0*/  BSYNC B2 ;  /* 0x0000000000027941 */ /* 0x000fea0003800000 */
.L_x_931:
[----:B------:R-:W4:Y:S04]  /*23ac0*/  LDL R7, [R1+0x4] ;  /* 0x0000040001077983 */ /* 0x000f280000100800 */
        /* <DEDUP_REMOVED lines=9> */
[----:B----4-:R-:W-:-:S02]  /*23b60*/  IMAD R7, R4, 0xa800, R7 ;  /* 0x0000a80004077824 */ /* 0x010fc400078e0207 */
[----:B---3--:R-:W-:Y:S02]  /*23b70*/  IMAD R2, R6, 0x70, R2 ;  /* 0x0000007006027824 */ /* 0x008fe400078e0202 */
[----:B--2---:R-:W-:-:S08]  /*23b80*/  VIADD R9, R7, 0x21400 ;  /* 0x0002140007097836 */ /* 0x004fd00000000000 */
.L_x_933:
        /* <DEDUP_REMOVED lines=16> */
.L_x_934:
        /* <DEDUP_REMOVED lines=16> */
.L_x_935:
        /* <DEDUP_REMOVED lines=17> */
.L_x_1052:
[----:B------:R-:W-:Y:S05]  /*23ea0*/  BSYNC B2 ;  /* 0x0000000000027941 */ /* 0x000fea0003800000 */
.L_x_936:
        /* <DEDUP_REMOVED lines=11> */
.L_x_939:
[----:B------:R-:W-:Y:S05]  /*23f60*/  BSYNC B2 ;  /* 0x0000000000027941 */ /* 0x000fea0003800000 */
.L_x_938:
        /* <DEDUP_REMOVED lines=14> */
.L_x_940:
        /* <DEDUP_REMOVED lines=16> */
.L_x_941:
        /* <DEDUP_REMOVED lines=16> */
.L_x_942:
        /* <DEDUP_REMOVED lines=13> */
.L_x_927:
[----:B------:R-:W-:Y:S05]  /*24320*/  BSYNC B1 ;  /* 0x0000000000017941 */ /* 0x000fea0003800000 */
.L_x_926:
        /* <DEDUP_REMOVED lines=17> */
[----:B-----5:R-:W4:Y:S01]  /*24440*/  LDC R8, c[0x0][0x43c] ;  /* 0x00010f00ff087b82 */ /* 0x020f220000000800 */
[----:B------:R-:W-:Y:S02]  /*24450*/  ULDC.64 UR6, c[0x0][0x428] ;  /* 0x00010a0000067ab9 */ /* 0x000fe40000000a00 */
[----:B------:R-:W3:Y:S01]  /*24460*/  LDL R9, [R1+0xc] ;  /* 0x00000c0001097983 */ /* 0x000ee20000100800 */
[----:B----4-:R-:W-:-:S13]  /*24470*/  ISETP.NE.AND P0, PT, R8, 0x1, PT ;  /* 0x000000010800780c */ /* 0x010fda0003f05270 */
[----:B------:R-:W4:Y:S02]  /*24480*/  @P0 LDC.64 R2, c[0x0][0x440] ;  /* 0x00011000ff020b82 */ /* 0x000f240000000a00 */
[----:B----4-:R-:W-:-:S04]  /*24490*/  @P0 IMAD.HI.U32 R7, R6, R2, RZ ;  /* 0x0000000206070227 */ /* 0x010fc800078e00ff */
        /* <DEDUP_REMOVED lines=12> */
.L_x_945:
[----:B------:R-:W4:Y:S01]  /*24560*/  LDL R2, [R1+0x4] ;  /* 0x0000040001027983 */ /* 0x000f220000100800 */
[----:B------:R-:W-:Y:S01]  /*24570*/  SHF.L.U32 R3, R11, 0x1f, RZ ;  /* 0x0000001f0b037819 */ /* 0x000fe200000006ff */
[----:B------:R-:W-:Y:S01]  /*24580*/  BSSY B2, `(.L_x_946) ;  /* 0x0000004000027945 */ /* 0x000fe20003800000 */
[----:B----4-:R-:W-:-:S04]  /*24590*/  IMAD R2, R12, 0x8, R2 ;  /* 0x000000080c027824 */ /* 0x010fc800078e0202 */
[----:B------:R-:W4:Y:S02]  /*245a0*/  SYNCS.PHASECHK.TRANS64.TRYWAIT P0, [R2+URZ+0x36840], R3 ;  /* 0x03684003020075a7 */ /* 0x000f24000800017f */
[----:B----4-:R-:W-:Y:S05]  /*245b0*/  @!P0 BRA `(.L_x_947) ;  /* 0x0000003400c48947 */ /* 0x010fea0003800000 */
.L_x_1053:
[----:B------:R-:W-:Y:S05]  /*245c0*/  BSYNC B2 ;  /* 0x0000000000027941 */ /* 0x000fea0003800000 */
.L_x_946:
[----:B------:R-:W0:Y:S01]  /*245d0*/  S2R R7, SR_TID.X ;  /* 0x0000000000077919 */ /* 0x000e220000002100 */
[----:B------:R-:W-:Y:S01]  /*245e0*/  BSSY B2, `(.L_x_948) ;  /* 0x000000b000027945 */ /* 0x000fe20003800000 */
[----:B0-----:R-:W-:-:S04]  /*245f0*/  LOP3.LUT R7, R7, 0x7f, RZ, 0xc0, !PT ;  /* 0x0000007f07077812 */ /* 0x001fc800078ec0ff */
[----:B------:R-:W-:-:S13]  /*24600*/  ISETP.NE.AND P1, PT, R7, RZ, PT ;  /* 0x000000ff0700720c */ /* 0x000fda0003f25270 */
[----:B------:R-:W-:Y:S05]  /*24610*/  @P1 BRA `(.L_x_949) ;  /* 0x00000000001c1947 */ /* 0x000fea0003800000 */
[----:B------:R-:W0:Y:S01]  /*24620*/  S2R R7, SR_TID.X ;  /* 0x0000000000077919 */ /* 0x000e220000002100 */
[----:B----4-:R-:W-:-:S04]  /*24630*/  IMAD.MOV.U32 R3, RZ, RZ, 0xa800 ;  /* 0x0000a800ff037424 */ /* 0x010fc800078e00ff */
[----:B------:R4:W-:Y:S01]  /*24640*/  SYNCS.ARRIVE.TRANS64 RZ, [R2+URZ+0x36830], R3 ;  /* 0x0368300302ff79a7 */ /* 0x0009e2000800003f */
[----:B0-----:R-:W-:-:S04]  /*24650*/  LOP3.LUT R7, R7, 0x1f, RZ, 0xc0, !PT ;  /* 0x0000001f07077812 */ /* 0x001fc800078ec0ff */
[----:B------:R-:W-:-:S13]  /*24660*/  ISETP.NE.AND P0, PT, R7, RZ, PT ;  /* 0x000000ff0700720c */ /* 0x000fda0003f05270 */
[----:B----4-:R-:W-:Y:S05]  /*24670*/  @!P0 BRA `(.L_x_949) ;  /* 0x0000000000048947 */ /* 0x010fea0003800000 */
[----:B------:R-:W-:Y:S01]  /*24680*/  BPT.TRAP 0x1 ;  /* 0x000000040000795c */ /* 0x000fe20000300000 */
.L_x_949:
[----:B------:R-:W-:Y:S05]  /*24690*/  BSYNC B2 ;  /* 0x0000000000027941 */ /* 0x000fea0003800000 */
.L_x_948:
[----:B------:R-:W3:Y:S04]  /*246a0*/  LDL R7, [R1+0x8] ;  /* 0x0000080001077983 */ /* 0x000ee80000100800 */
[----:B--2---:R-:W2:Y:S04]  /*246b0*/  LDL R9, [R1+0x4] ;  /* 0x0000040001097983 */ /* 0x004ea80000100800 */
[----:B----4-:R-:W4:Y:S01]  /*246c0*/  LDL R2, [R1+0x1c] ;  /* 0x00001c0001027983 */ /* 0x010f220000100800 */
[----:B---3--:R-:W-:-:S05]  /*246d0*/  IMAD.MOV.U32 R11, RZ, RZ, RZ ;  /* 0x000000ffff0b7224 */ /* 0x008fca00078e00ff */
[----:B------:R-:W-:Y:S01]  /*246e0*/  R2UR UR10, R11 ;  /* 0x000000000b0a72ca */ /* 0x000fe200000e0000 */
[----:B------:R-:W-:Y:S01]  /*246f0*/  UIADD3 UR4, UP0, UR36, 0x370, URZ ;  /* 0x0000037024047890 */ /* 0x000fe2000ff1e03f */
[----:B------:R-:W-:Y:S01]  /*24700*/  PLOP3.LUT P0, PT, PT, PT, PT, 0x80, 0x0 ;  /* 0x000000000000781c */ /* 0x000fe20003f0f070 */
[----:B------:R-:W-:Y:S01]  /*24710*/  UMOV UR6, 0x0 ;  /* 0x0000000000067882 */ /* 0x000fe20000000000 */
[----:B------:R-:W-:Y:S01]  /*24720*/  UMOV UR7, 0x14f00000 ;  /* 0x14f0000000077882 */ /* 0x000fe20000000000 */
[----:B------:R-:W-:Y:S01]  /*24730*/  UIADD3.X UR5, URZ, UR37, URZ, UP0, !UPT ;  /* 0x000000253f057290 */ /* 0x000fe200087fe43f */
[C---:B------:R-:W-:Y:S02]  /*24740*/  IMAD R3, R7.reuse, 0x8, R10 ;  /* 0x0000000807037824 */ /* 0x040fe400078e020a */
[----:B--2---:R-:W-:Y:S02]  /*24750*/  IMAD R7, R7, 0xa800, R9 ;  /* 0x0000a80007077824 */ /* 0x004fe400078e0209 */
[----:B------:R-:W-:-:S02]  /*24760*/  VIADD R3, R3, 0x30 ;  /* 0x0000003003037836 */ /* 0x000fc40000000000 */
[----:B----4-:R-:W-:Y:S02]  /*24770*/  IMAD R2, R6, 0x70, R2 ;  /* 0x0000007006027824 */ /* 0x010fe400078e0202 */
[----:B------:R-:W-:-:S07]  /*24780*/  VIADD R9, R7, 0x21400 ;  /* 0x0002140007097836 */ /* 0x000fce0000000000 */
.L_x_950:
        /* <DEDUP_REMOVED lines=16> */
.L_x_951:
        /* <DEDUP_REMOVED lines=16> */
.L_x_952:
        /* <DEDUP_REMOVED lines=15> */
.L_x_1054:
[----:B------:R-:W-:Y:S05]  /*24a80*/  BSYNC B2 ;  /* 0x0000000000027941 */ /* 0x000fea0003800000 */
.L_x_953:
[----:B------:R-:W-:Y:S01]  /*24a90*/  BSSY B2, `(.L_x_955) ;  /* 0x000000b000027945 */ /* 0x000fe20003800000 */
[----:B------:R-:W-:Y:S02]  /*24aa0*/  IMAD.MOV.U32 R12, RZ, RZ, 0x0 ;  /* 0x00000000ff0c7424 */ /* 0x000fe400078e00ff */
[----:B------:R-:W-:Y:S01]  /*24ab0*/  IMAD.MOV.U32 R13, RZ, RZ, 0x14f00000 ;  /* 0x14f00000ff0d7424 */ /* 0x000fe200078e00ff */
[----:B------:R-:W-:Y:S06]  /*24ac0*/  @P1 BRA `(.L_x_956) ;  /* 0x00000000001c1947 */ /* 0x000fec0003800000 */
[----:B------:R-:W2:Y:S01]  /*24ad0*/  S2R R7, SR_TID.X ;  /* 0x0000000000077919 */ /* 0x000ea20000002100 */
[----:B------:R-:W-:-:S04]  /*24ae0*/  IMAD.MOV.U32 R3, RZ, RZ, 0xa800 ;  /* 0x0000a800ff037424 */ /* 0x000fc800078e00ff */
[----:B------:R3:W-:Y:S01]  /*24af0*/  SYNCS.ARRIVE.TRANS64 RZ, [R2+URZ+0x50], R3 ;  /* 0x0000500302ff79a7 */ /* 0x0007e2000800003f */
[----:B--2---:R-:W-:-:S04]  /*24b00*/  LOP3.LUT R7, R7, 0x1f, RZ, 0xc0, !PT ;  /* 0x0000001f07077812 */ /* 0x004fc800078ec0ff */
[----:B------:R-:W-:-:S13]  /*24b10*/  ISETP.NE.AND P0, PT, R7, RZ, PT ;  /* 0x000000ff0700720c */ /* 0x000fda0003f05270 */
[----:B---3--:R-:W-:Y:S05]  /*24b20*/  @!P0 BRA `(.L_x_956) ;  /* 0x0000000000048947 */ /* 0x008fea0003800000 */
[----:B------:R-:W-:Y:S01]  /*24b30*/  BPT.TRAP 0x1 ;  /* 0x000000040000795c */ /* 0x000fe20000300000 */
.L_x_956:
[----:B------:R-:W-:Y:S05]  /*24b40*/  BSYNC B2 ;  /* 0x0000000000027941 */ /* 0x000fea0003800000 */
.L_x_955:
[----:B------:R-:W2:Y:S04]  /*24b50*/  LDL R7, [R1+0x4] ;  /* 0x0000040001077983 */ /* 0x000ea80000100800 */
[----:B0-----:R-:W3:Y:S04]  /*24b60*/  LDL R5, [R1+0x1c] ;  /* 0x00001c0001057983 */ /* 0x001ee80000100800 */
[----:B------:R-:W3:Y:S01]  /*24b70*/  LDL.LU R3, [R1+0x18] ;  /* 0x0000180001037983 */ /* 0x000ee20000300800 */
[----:B------:R-:W-:Y:S01]  /*24b80*/  R2UR UR10, R11 ;  /* 0x000000000b0a72ca */ /* 0x000fe200000e0000 */
[----:B------:R-:W-:Y:S01]  /*24b90*/  UIADD3 UR4, UP0, UR36, 0x470, URZ ;  /* 0x0000047024047890 */ /* 0x000fe2000ff1e03f */
[----:B------:R-:W-:Y:S01]  /*24ba0*/  R2UR UR6, R12 ;  /* 0x000000000c0672ca */ /* 0x000fe200000e0000 */
[----:B------:R-:W-:Y:S01]  /*24bb0*/  VIADD R2, R2, 0x50 ;  /* 0x0000005002027836 */ /* 0x000fe20000000000 */
[----:B------:R-:W-:Y:S01]  /*24bc0*/  R2UR UR7, R13 ;  /* 0x000000000d0772ca */ /* 0x000fe200000e0000 */
[----:B------:R-:W-:Y:S01]  /*24bd0*/  UIADD3.X UR5, URZ, UR37, URZ, UP0, !UPT ;  /* 0x000000253f057290 */ /* 0x000fe200087fe43f */
[----:B------:R-:W-:Y:S01]  /*24be0*/  PLOP3.LUT P0, PT, PT, PT, PT, 0x80, 0x0 ;  /* 0x000000000000781c */ /* 0x000fe20003f0f070 */
[----:B--2---:R-:W-:-:S02]  /*24bf0*/  IMAD R4, R4, 0xa800, R7 ;  /* 0x0000a80004047824 */ /* 0x004fc400078e0207 */
[----:B---3--:R-:W-:Y:S02]  /*24c00*/  IMAD R3, R3, 0x70, R5 ;  /* 0x0000007003037824 */ /* 0x008fe400078e0205 */
[----:B------:R-:W-:-:S08]  /*24c10*/  VIADD R5, R4, 0x400 ;  /* 0x0000040004057836 */ /* 0x000fd00000000000 */
.L_x_957:
        /* <DEDUP_REMOVED lines=16> */
.L_x_958:
        /* <DEDUP_REMOVED lines=16> */
.L_x_959:
        /* <DEDUP_REMOVED lines=11> */
[----:B------:R4:W-:Y:S04]  /*24ed0*/  STL [R1+0x18], R6 ;  /* 0x0000180601007387 */ /* 0x0009e80000100800 */
[----:B------:R4:W-:Y:S02]  /*24ee0*/  STL [R1], R8 ;  /* 0x0000000801007387 */ /* 0x0009e40000100800 */
.L_x_944:
[----:B------:R-:W-:Y:S05]  /*24ef0*/  BSYNC B1 ;  /* 0x0000000000017941 */ /* 0x000fea0003800000 */
.L_x_943:
[C---:B------:R-:W-:Y:S01]  /*24f00*/  ISETP.GT.AND P0, PT, R0.reuse, 0x1, PT ;  /* 0x000000010000780c */ /* 0x040fe20003f04270 */
[----:B------:R-:W-:-:S12]  /*24f10*/  VIADD R0, R0, 0xfffffffe ;  /* 0xfffffffe00007836 */ /* 0x000fd80000000000 */
[----:B------:R-:W-:Y:S05]  /*24f20*/  @P0 BRA `(.L_x_960) ;  /* 0xffffffe800040947 */ /* 0x000fea000383ffff */
.L_x_906:
[----:B------:R-:W-:Y:S05]  /*24f30*/  BSYNC B0 ;  /* 0x0000000000007941 */ /* 0x000fea0003800000 */
.L_x_905:
[----:B------:R-:W0:Y:S01]  /*24f40*/  S2R R3, SR_TID.X ;  /* 0x0000000000037919 */ /* 0x000e220000002100 */
[----:B------:R-:W-:Y:S01]  /*24f50*/  BSSY B0, `(.L_x_961) ;  /* 0x0000010000007945 */ /* 0x000fe20003800000 */
[----:B0-----:R-:W-:-:S04]  /*24f60*/  LOP3.LUT R3, R3, 0x7f, RZ, 0xc0, !PT ;  /* 0x0000007f03037812 */ /* 0x001fc800078ec0ff */
[----:B------:R-:W-:-:S13]  /*24f70*/  ISETP.NE.AND P0, PT, R3, RZ, PT ;  /* 0x000000ff0300720c */ /* 0x000fda0003f05270 */
[----:B------:R-:W-:Y:S05]  /*24f80*/  @P0 BRA `(.L_x_962) ;  /* 0x0000000000300947 */ /* 0x000fea0003800000 */
[----:B------:R-:W0:Y:S01]  /*24f90*/  S2R R2, SR_LANEID ;  /* 0x0000000000027919 */ /* 0x000e220000000000 */
[----:B------:R-:W-:Y:S01]  /*24fa0*/  VOTEU.ANY UR4, UPT, PT ;  /* 0x0000000000047886 */ /* 0x000fe200038e0100 */
[----:B--2---:R-:W2:Y:S01]  /*24fb0*/  LDC.64 R4, c[0x0][0xc60] ;  /* 0x00031800ff047b82 */ /* 0x004ea20000000a00 */
[----:B------:R-:W0:Y:S02]  /*24fc0*/  FLO.U32 R0, UR4 ;  /* 0x0000000400007d00 */ /* 0x000e2400080e0000 */
[----:B0-----:R-:W-:-:S06]  /*24fd0*/  ISETP.EQ.U32.AND P0, PT, R0, R2, PT ;  /* 0x000000020000720c */ /* 0x001fcc0003f02070 */
[----:B------:R-:W2:Y:S07]  /*24fe0*/  POPC R2, UR4 ;  /* 0x0000000400027d09 */ /* 0x000eae0008000000 */
[----:B--2---:R-:W2:Y:S04]  /*24ff0*/  @P0 ATOMG.E.ADD.STRONG.GPU PT, R2, desc[UR60][R4.64], R2 ;  /* 0x00000002040209a8 */ /* 0x004ea800081ee1fc */
[----:B--2---:R0:W2:Y:S02]  /*25000*/  SHFL.IDX PT, R2, R2, R0, 0x1f ;  /* 0x00001f0002027589 */ /* 0x0040a400000e0000 */
[----:B0-----:R-:W0:Y:S02]  /*25010*/  S2R R0, SR_LTMASK ;  /* 0x0000000000007919 */ /* 0x001e240000003900 */
[----:B0-----:R-:W-:-:S06]  /*25020*/  LOP3.LUT R0, R0, UR4, RZ, 0xc0, !PT ;  /* 0x0000000400007c12 */ /* 0x001fcc000f8ec0ff */
[----:B------:R-:W2:Y:S02]  /*25030*/  POPC R0, R0 ;  /* 0x0000000000007309 */ /* 0x000ea40000000000 */
[----:B--2---:R-:W-:-:S07]  /*25040*/  IADD3 R16, R2, UR38, R0 ;  /* 0x0000002602107c10 */ /* 0x004fce000fffe000 */
.L_x_962:
[----:B------:R-:W-:Y:S05]  /*25050*/  BSYNC B0 ;  /* 0x0000000000007941 */ /* 0x000fea0003800000 */
.L_x_961:
        /* <DEDUP_REMOVED lines=13> */
.L_x_1055:
[----:B------:R-:W-:Y:S05]  /*25130*/  BSYNC B1 ;  /* 0x0000000000017941 */ /* 0x000fea0003800000 */
.L_x_965:
        /* <DEDUP_REMOVED lines=9> */
.L_x_968:
[----:B------:R-:W-:Y:S05]  /*251d0*/  BSYNC B1 ;  /* 0x0000000000017941 */ /* 0x000fea0003800000 */
.L_x_967:
        /* <DEDUP_REMOVED lines=14> */
.L_x_969:
        /* <DEDUP_REMOVED lines=16> */
.L_x_970:
        /* <DEDUP_REMOVED lines=16> */
.L_x_971:
        /* <DEDUP_REMOVED lines=11> */
.L_x_964:
[----:B------:R-:W-:Y:S05]  /*25570*/  BSYNC B0 ;  /* 0x0000000000007941 */ /* 0x000fea0003800000 */
.L_x_963:
        /* <DEDUP_REMOVED lines=9> */
.L_x_885:
[----:B------:R-:W-:Y:S05]  /*25610*/  BSYNC B7 ;  /* 0x0000000000077941 */ /* 0x000fea0003800000 */
.L_x_883:
[----:B0-----:R-:W2:Y:S02]  /*25620*/  LDL R0, [R1+0x10] ;  /* 0x0000100001007983 */ /* 0x001ea40000100800 */
        /* <DEDUP_REMOVED lines=12> */
.L_x_972:
[----:B------:R-:W0:Y:S01]  /*256f0*/  S2R R7, SR_TID.X ;  /* 0x0000000000077919 */ /* 0x000e220000002100 */
[----:B------:R-:W-:Y:S01]  /*25700*/  UMOV UR4, 0xffffffff ;  /* 0xffffffff00047882 */ /* 0x000fe20000000000 */
[----:B0-----:R-:W-:-:S04]  /*25710*/  LOP3.LUT R7, R7, 0x1f, RZ, 0xc0, !PT ;  /* 0x0000001f07077812 */ /* 0x001fc800078ec0ff */
        /* <DEDUP_REMOVED lines=10> */
[----:B------:R-:W-:Y:S01]  /*257c0*/  SHFL.IDX PT, R0, R16, RZ, 0x1f ;  /* 0x00001fff10007589 */ /* 0x000fe200000e0000 */
[C---:B------:R-:W-:Y:S02]  /*257d0*/  ISETP.GE.U32.AND P4, PT, R7.reuse, 0x8, PT ;  /* 0x000000080700780c */ /* 0x040fe40003f86070 */
[C---:B------:R-:W-:Y:S01]  /*257e0*/  ISETP.GE.U32.AND P5, PT, R7.reuse, 0x10, PT ;  /* 0x000000100700780c */ /* 0x040fe20003fa6070 */
[----:B------:R-:W-:Y:S01]  /*257f0*/  SHFL.IDX PT, R4, R16, 0x1, 0x1f ;  /* 0x00201f0010047f89 */ /* 0x000fe200000e0000 */
        /* <DEDUP_REMOVED lines=18> */
[----:B----4-:R0:W2:Y:S02]  /*25920*/  SHFL.IDX PT, R6, R5, 0x1f, 0x1f ;  /* 0x03e01f0005067f89 */ /* 0x0100a400000e0000 */
.L_x_1065:
[----:B------:R-:W-:Y:S02]  /*25930*/  ULDC UR4, c[0x0][0xc38] ;  /* 0x00030e0000047ab9 */ /* 0x000fe40000000800 */
[----:B------:R-:W-:-:S04]  /*25940*/  IMAD.U32 R16, RZ, RZ, UR4 ;  /* 0x00000004ff107e24 */ /* 0x000fc8000f8e00ff */
[----:B--2---:R-:W-:-:S04]  /*25950*/  IMAD R6, R6, R16, RZ ;  /* 0x0000001006067224 */ /* 0x004fc800078e02ff */
[----:B------:R-:W-:-:S05]  /*25960*/  IMAD.IADD R4, R4, 0x1, R6 ;  /* 0x0000000104047824 */ /* 0x000fca00078e0206 */
[----:B------:R-:W-:-:S13]  /*25970*/  ISETP.GT.AND P6, PT, R4, R0, PT ;  /* 0x000000000400720c */ /* 0x000fda0003fc4270 */
[----:B------:R-:W-:Y:S05]  /*25980*/  @P6 BRA `(.L_x_975) ;  /* 0x00000000009c6947 */ /* 0x000fea0003800000 */
.L_x_980:
[----:B------:R-:W2:Y:S01]  /*25990*/  LDC R2, c[0x0][0xc3c] ;  /* 0x00030f00ff027b82 */ /* 0x000ea20000000800 */
[----:B------:R-:W-:-:S05]  /*259a0*/  VIADD R19, R19, 0x1f ;  /* 0x0000001f13137836 */ /* 0x000fca0000000000 */
[----:B--2---:R-:W-:-:S13]  /*259b0*/  ISETP.GE.AND P6, PT, R19, R2, PT ;  /* 0x000000021300720c */ /* 0x004fda0003fc6270 */
[----:B------:R-:W-:Y:S05]  /*259c0*/  @P6 BRA `(.L_x_976) ;  /* 0x0000000400446947 */ /* 0x000fea0003800000 */
[----:B------:R-:W2:Y:S01]  /*259d0*/  S2R R3, SR_TID.X ;  /* 0x0000000000037919 */ /* 0x000ea20000002100 */
[----:B------:R-:W-:Y:S01]  /*259e0*/  BSSY B0, `(.L_x_977) ;  /* 0x0000009000007945 */ /* 0x000fe20003800000 */
[----:B--2---:R-:W-:-:S05]  /*259f0*/  LOP3.LUT R3, R3, 0x1f, RZ, 0xc0, !PT ;  /* 0x0000001f03037812 */ /* 0x004fca00078ec0ff */
[----:B0-----:R-:W-:-:S05]  /*25a00*/  IMAD.IADD R5, R19, 0x1, R3 ;  /* 0x0000000113057824 */ /* 0x001fca00078e0203 */
[----:B------:R-:W-:Y:S01]  /*25a10*/  ISETP.GE.OR P6, PT, R5, R2, !P0 ;  /* 0x000000020500720c */ /* 0x000fe200047c6670 */
[----:B------:R-:W-:-:S12]  /*25a20*/  IMAD.MOV.U32 R2, RZ, RZ, RZ ;  /* 0x000000ffff027224 */ /* 0x000fd800078e00ff */
[----:B------:R-:W-:Y:S05]  /*25a30*/  @P6 BRA `(.L_x_978) ;  /* 0x00000000000c6947 */ /* 0x000fea0003800000 */
[----:B------:R-:W0:Y:S02]  /*25a40*/  LDC.64 R2, c[0x0][0xc80] ;  /* 0x00032000ff027b82 */ /* 0x000e240000000a00 */
[----:B0-----:R-:W-:-:S06]  /*25a50*/  IMAD.WIDE R2, R5, 0x4, R2 ;  /* 0x0000000405027825 */ /* 0x001fcc00078e0202 */
[----:B------:R0:W5:Y:S02]  /*25a60*/  LDG.E R2, desc[UR60][R2.64] ;  /* 0x0000003c02027981 */ /* 0x000164000c1e1900 */
.L_x_978:
[----:B------:R-:W-:Y:S05]  /*25a70*/  BSYNC B0 ;  /* 0x0000000000007941 */ /* 0x000fea0003800000 */
.L_x_977:
[----:B------:R-:W-:-:S03]  /*25a80*/  UMOV UR4, 0xffffffff ;  /* 0xffffffff00047882 */ /* 0x000fc60000000000 */
[----:B------:R-:W-:Y:S05]  /*25a90*/  BRA.DIV UR4, `(.L_x_979) ;  /* 0x0000002a04047947 */ /* 0x000fea000b800000 */
        /* <DEDUP_REMOVED lines=15> */
[----:B------:R0:W2:Y:S02]  /*25b90*/  SHFL.IDX PT, R6, R5, 0x1f, 0x1f ;  /* 0x03e01f0005067f89 */ /* 0x0000a400000e0000 */
.L_x_1073:
[----:B------:R-:W-:Y:S02]  /*25ba0*/  ULDC UR4, c[0x0][0xc38] ;  /* 0x00030e0000047ab9 */ /* 0x000fe40000000800 */
[----:B------:R-:W-:-:S04]  /*25bb0*/  IMAD.U32 R16, RZ, RZ, UR4 ;  /* 0x00000004ff107e24 */ /* 0x000fc8000f8e00ff */
[----:B--2---:R-:W-:-:S04]  /*25bc0*/  IMAD R6, R6, R16, RZ ;  /* 0x0000001006067224 */ /* 0x004fc800078e02ff */
[----:B------:R-:W-:-:S05]  /*25bd0*/  IMAD.IADD R4, R6, 0x1, R4 ;  /* 0x0000000106047824 */ /* 0x000fca00078e0204 */
[----:B------:R-:W-:-:S13]  /*25be0*/  ISETP.GT.AND P6, PT, R4, R0, PT ;  /* 0x000000000400720c */ /* 0x000fda0003fc4270 */
[----:B------:R-:W-:Y:S05]  /*25bf0*/  @!P6 BRA `(.L_x_980) ;  /* 0xfffffffc0064e947 */ /* 0x000fea000383ffff */
.L_x_975:
[----:B------:R-:W-:Y:S01]  /*25c00*/  IMAD.IADD R6, R4, 0x1, -R6 ;  /* 0x0000000104067824 */ /* 0x000fe200078e0a06 */
[----:B------:R-:W-:-:S03]  /*25c10*/  UMOV UR4, 0xffffffff ;  /* 0xffffffff00047882 */ /* 0x000fc60000000000 */
[----:B------:R-:W-:-:S05]  /*25c20*/  IMAD R3, R5, R16, R6 ;  /* 0x0000001005037224 */ /* 0x000fca00078e0206 */
[----:B------:R-:W-:Y:S01]  /*25c30*/  ISETP.GT.AND P6, PT, R3, R0, PT ;  /* 0x000000000300720c */ /* 0x000fe20003fc4270 */
[----:B------:R-:W-:-:S12]  /*25c40*/  BRA.DIV UR4, `(.L_x_981) ;  /* 0x0000002a04707947 */ /* 0x000fd8000b800000 */
[----:B------:R-:W-:-:S04]  /*25c50*/  VOTE.ANY R3, PT, !P6 ;  /* 0x0000000000037806 */ /* 0x000fc800070e0100 */
[----:B------:R-:W2:Y:S02]  /*25c60*/  POPC R4, R3 ;  /* 0x0000000300047309 */ /* 0x000ea40000000000 */
[----:B--2---:R2:W3:Y:S02]  /*25c70*/  SHFL.IDX PT, R17, R2, R4, 0x1f ;  /* 0x00001f0402117589 */ /* 0x0044e400000e0000 */
.L_x_1077:
[----:B------:R-:W-:Y:S01]  /*25c80*/  ISETP.NE.AND P0, PT, R3, RZ, PT ;  /* 0x000000ff0300720c */ /* 0x000fe20003f05270 */
[----:B--2---:R-:W-:-:S12]  /*25c90*/  IMAD.MOV.U32 R2, RZ, RZ, RZ ;  /* 0x000000ffff027224 */ /* 0x004fd800078e00ff */
[----:B------:R-:W-:Y:S05]  /*25ca0*/  @!P0 BRA `(.L_x_982) ;  /* 0x0000000000108947 */ /* 0x000fea0003800000 */
[----:B------:R-:W-:Y:S01]  /*25cb0*/  UMOV UR4, 0xffffffff ;  /* 0xffffffff00047882 */ /* 0x000fe20000000000 */
[----:B------:R-:W-:Y:S02]  /*25cc0*/  VIADD R12, R4, 0xffffffff ;  /* 0xffffffff040c7836 */ /* 0x000fe40000000000 */
[----:B------:R-:W-:Y:S05]  /*25cd0*/  BRA.DIV UR4, `(.L_x_983) ;  /* 0x0000002a04947947 */ /* 0x000fea000b800000 */
[----:B------:R2:W4:Y:S02]  /*25ce0*/  SHFL.IDX PT, R2, R5, R12, 0x1f ;  /* 0x00001f0c05027589 */ /* 0x00052400000e0000 */
.L_x_982:
[----:B0-23--:R-:W-:Y:S01]  /*25cf0*/  IABS R5, R17 ;  /* 0x0000001100057213 */ /* 0x00dfe20000000000 */
[----:B----4-:R-:W-:Y:S02]  /*25d00*/  IMAD R16, R2, R16, R6 ;  /* 0x0000001002107224 */ /* 0x010fe400078e0206 */
[----:B------:R-:W-:Y:S01]  /*25d10*/  IMAD.IADD R19, R4, 0x1, R19 ;  /* 0x0000000104137824 */ /* 0x000fe200078e0213 */
[----:B------:R-:W0:Y:S01]  /*25d20*/  I2F.RP R2, R5 ;  /* 0x0000000500027306 */ /* 0x000e220000209400 */
[----:B------:R-:W-:-:S07]  /*25d30*/  IMAD.IADD R0, R0, 0x1, -R16 ;  /* 0x0000000100007824 */ /* 0x000fce00078e0a10 */
[----:B0-----:R-:W0:Y:S02]  /*25d40*/  MUFU.RCP R2, R2 ;  /* 0x0000000200027308 */ /* 0x001e240000001000 */
[----:B0-----:R-:W-:-:S06]  /*25d50*/  VIADD R2, R2, 0xffffffe ;  /* 0x0ffffffe02027836 */ /* 0x001fcc0000000000 */
[----:B------:R-:W0:Y:S02]  /*25d60*/  F2I.FTZ.U32.TRUNC.NTZ R3, R2 ;  /* 0x0000000200037305 */ /* 0x000e24000021f000 */
        /* <DEDUP_REMOVED lines=23> */
.L_x_976:
[----:B------:R-:W-:Y:S01]  /*25ee0*/  UMOV UR4, URZ ;  /* 0x0000003f00047c82 */ /* 0x000fe20008000000 */
[----:B------:R-:W-:Y:S01]  /*25ef0*/  UMOV UR5, URZ ;  /* 0x0000003f00057c82 */ /* 0x000fe20008000000 */
[----:B------:R-:W-:Y:S01]  /*25f00*/  ULDC UR6, c[0x0][0xc3c] ;  /* 0x00030f0000067ab9 */ /* 0x000fe20000000800 */
[----:B------:R-:W-:Y:S02]  /*25f10*/  IMAD.MOV.U32 R16, RZ, RZ, R0 ;  /* 0x000000ffff107224 */ /* 0x000fe400078e0000 */
[----:B------:R-:W-:Y:S02]  /*25f20*/  IMAD.U32 R17, RZ, RZ, UR4 ;  /* 0x00000004ff117e24 */ /* 0x000fe4000f8e00ff */
[----:B------:R-:W-:Y:S02]  /*25f30*/  IMAD.U32 R18, RZ, RZ, UR5 ;  /* 0x00000005ff127e24 */ /* 0x000fe4000f8e00ff */
[----:B------:R-:W-:-:S07]  /*25f40*/  IMAD.U32 R19, RZ, RZ, UR6 ;  /* 0x00000006ff137e24 */ /* 0x000fce000f8e00ff */
.L_x_984:
[----:B------:R3:W2:Y:S01]  /*25f50*/  LDL R3, [R1+0x4] ;  /* 0x0000040001037983 */ /* 0x0006a20000100800 */
[----:B------:R-:W4:Y:S01]  /*25f60*/  S2R R0, SR_TID.X ;  /* 0x0000000000007919 */ /* 0x000f220000002100 */
[----:B------:R-:W-:Y:S05]  /*25f70*/  WARPSYNC.ALL ;  /* 0x0000000000007948 */ /* 0x000fea0003800000 */
[----:B----4-:R-:W-:Y:S01]  /*25f80*/  LOP3.LUT R0, R0, 0x1f, RZ, 0xc0, !PT ;  /* 0x0000001f00007812 */ /* 0x010fe200078ec0ff */
        /* <DEDUP_REMOVED lines=8> */
.L_x_973:
[----:B------:R-:W-:Y:S02]  /*26010*/  ULDC UR4, c[0x0][0xc3c] ;  /* 0x00030f0000047ab9 */ /* 0x000fe40000000800 */
[----:B--2---:R-:W-:-:S13]  /*26020*/  ISETP.GE.AND P0, PT, R19, UR4, PT ;  /* 0x0000000413007c0c */ /* 0x004fda000bf06270 */
[----:B------:R-:W-:Y:S05]  /*26030*/  @!P0 BRA `(.L_x_985) ;  /* 0xffffff9000948947 */ /* 0x000fea000383ffff */
[----:B------:R-:W-:Y:S05]  /*26040*/  BSYNC B8 ;  /* 0x0000000000087941 */ /* 0x000fea0003800000 */
.L_x_839:
        /* <DEDUP_REMOVED lines=12> */
.L_x_1080:
[----:B------:R-:W-:Y:S05]  /*26110*/  BSYNC B0 ;  /* 0x0000000000007941 */ /* 0x000fea0003800000 */
.L_x_986:
[----:B------:R-:W-:-:S03]  /*26120*/  UMOV UR4, 0xffffffff ;  /* 0xffffffff00047882 */ /* 0x000fc60000000000 */
[----:B------:R-:W-:Y:S05]  /*26130*/  BRA.DIV UR4, `(.L_x_988) ;  /* 0x0000002604b87947 */ /* 0x000fea000b800000 */
[----:B------:R-:W2:Y:S02]  /*26140*/  S2R R2, SR_TID.X ;  /* 0x0000000000027919 */ /* 0x000ea40000002100 */
[----:B--2---:R-:W-:-:S04]  /*26150*/  SHF.R.U32.HI R2, RZ, 0x5, R2 ;  /* 0x00000005ff027819 */ /* 0x004fc80000011602 */
[----:B------:R-:W-:-:S05]  /*26160*/  LOP3.LUT R2, R2, 0x3, RZ, 0xc0, !PT ;  /* 0x0000000302027812 */ /* 0x000fca00078ec0ff */
[----:B------:R2:W3:Y:S02]  /*26170*/  SHFL.IDX PT, R14, R2, RZ, 0x1f ;  /* 0x00001fff020e7589 */ /* 0x0004e400000e0000 */
.L_x_1083:
[----:B---3--:R-:W-:-:S13]  /*26180*/  ISETP.NE.AND P0, PT, R14, RZ, PT ;  /* 0x000000ff0e00720c */ /* 0x008fda0003f05270 */
[----:B------:R-:W-:Y:S05]  /*26190*/  @P0 BRA `(.L_x_624) ;  /* 0x00000000009c0947 */ /* 0x000fea0003800000 */
[----:B------:R-:W-:-:S03]  /*261a0*/  UMOV UR4, 0xffffffff ;  /* 0xffffffff00047882 */ /* 0x000fc60000000000 */
[----:B------:R-:W-:Y:S05]  /*261b0*/  BRA.DIV UR4, `(.L_x_989) ;  /* 0x0000002604cc7947 */ /* 0x000fea000b800000 */
[----:B------:R-:W-:-:S13]  /*261c0*/  ELECT P6, URZ, PT ;  /* 0x00000000003f782f */ /* 0x000fda00038c0000 */
.L_x_1086:
[----:B------:R-:W-:Y:S05]  /*261d0*/  @!P6 BRA `(.L_x_624) ;  /* 0x00000000008ce947 */ /* 0x000fea0003800000 */
[----:B--2---:R-:W2:Y:S02]  /*261e0*/  LDL R2, [R1+0x9c] ;  /* 0x00009c0001027983 */ /* 0x004ea40000100800 */
[----:B--2---:R-:W-:-:S13]  /*261f0*/  R2UR UR4, R2 ;  /* 0x00000000020472ca */ /* 0x004fda00000e0000 */
[----:B------:R-:W-:-:S06]  /*26200*/  ULOP3.LUT UR4, UR4, 0x2, URZ, 0xfc, !UPT ;  /* 0x0000000204047892 */ /* 0x000fcc000f8efc3f */
[----:B------:R-:W-:-:S05]  /*26210*/  IMAD.U32 R2, RZ, RZ, UR4 ;  /* 0x00000004ff027e24 */ /* 0x000fca000f8e00ff */
[----:B------:R-:W-:-:S13]  /*26220*/  ISETP.NE.AND P2, PT, R2, 0x3, PT ;  /* 0x000000030200780c */ /* 0x000fda0003f45270 */
[----:B------:R-:W-:Y:S05]  /*26230*/  @!P2 BRA `(.L_x_990) ;  /* 0x000000000004a947 */ /* 0x000fea0003800000 */
[----:B------:R-:W-:Y:S01]  /*26240*/  BPT.TRAP 0x1 ;  /* 0x000000040000795c */ /* 0x000fe20000300000 */
.L_x_990:
[----:B0-----:R-:W4:Y:S04]  /*26250*/  LDL R3, [R1+0x8] ;  /* 0x0000080001037983 */ /* 0x001f280000100800 */
[----:B------:R-:W2:Y:S01]  /*26260*/  LDL.LU R7, [R1+0x14] ;  /* 0x0000140001077983 */ /* 0x000ea20000300800 */
[----:B------:R-:W-:-:S04]  /*26270*/  VIADD R2, R0, 0x36840 ;  /* 0x0003684000027836 */ /* 0x000fc80000000000 */
[C---:B----4-:R-:W-:Y:S02]  /*26280*/  IMAD R6, R3.reuse, 0x8, R2 ;  /* 0x0000000803067824 */ /* 0x050fe400078e0202 */
[----:B------:R-:W-:Y:S01]  /*26290*/  VIADD R3, R3, 0x1 ;  /* 0x0000000103037836 */ /* 0x000fe20000000000 */
[----:B--2---:R-:W-:-:S04]  /*262a0*/  SHF.L.U32 R5, R7, 0x1f, RZ ;  /* 0x0000001f07057819 */ /* 0x004fc800000006ff */
        /* <DEDUP_REMOVED lines=8> */
.L_x_1087:
[----:B------:R-:W2:Y:S02]  /*26330*/  SYNCS.PHASECHK.TRANS64.TRYWAIT P0, [R7+URZ], R2 ;  /* 0x00000002070075a7 */ /* 0x000ea4000800017f */
[----:B--2---:R-:W-:Y:S05]  /*26340*/  @!P0 BRA `(.L_x_992) ;  /* 0x00000024009c8947 */ /* 0x004fea0003800000 */
.L_x_1088:
[----:B------:R-:W-:Y:S05]  /*26350*/  @!P2 BRA `(.L_x_993) ;  /* 0x000000000004a947 */ /* 0x000fea0003800000 */
[----:B------:R-:W-:Y:S01]  /*26360*/  BPT.TRAP 0x1 ;  /* 0x000000040000795c */ /* 0x000fe20000300000 */
.L_x_993:
[----:B------:R-:W3:Y:S01]  /*26370*/  LDL.LU R4, [R1+0x8] ;  /* 0x0000080001047983 */ /* 0x000ee20000300800 */
[----:B------:R-:W-:-:S04]  /*26380*/  VIADD R0, R0, 0x36860 ;  /* 0x0003686000007836 */ /* 0x000fc80000000000 */
[----:B---3--:R-:W-:-:S04]  /*26390*/  IMAD R4, R4, 0x8, R0 ;  /* 0x0000000804047824 */ /* 0x008fc800078e0200 */
[----:B------:R-:W3:Y:S02]  /*263a0*/  SYNCS.PHASECHK.TRANS64.TRYWAIT P0, [R4+URZ], R5 ;  /* 0x00000005040075a7 */ /* 0x000ee4000800017f */
[----:B---3--:R-:W-:Y:S05]  /*263b0*/  @!P0 BRA `(.L_x_994) ;  /* 0x0000002400948947 */ /* 0x008fea0003800000 */
.L_x_1089:
[----:B------:R-:W-:-:S07]  /*263c0*/  IMAD R3, R3, 0x8, R0 ;  /* 0x0000000803037824 */ /* 0x000fce00078e0200 */
.L_x_995:
[----:B----4-:R4:W0:Y:S02]  /*263d0*/  SYNCS.PHASECHK.TRANS64.TRYWAIT P0, [R3+URZ], R2 ;  /* 0x00000002030075a7 */ /* 0x010824000800017f */
[----:B0-----:R-:W-:Y:S05]  /*263e0*/  @!P0 NANOSLEEP.SYNCS 0x989680 ;  /* 0x009896800000895d */ /* 0x001fea0003900000 */
[----:B------:R-:W0:Y:S02]  /*263f0*/  @!P0 SYNCS.PHASECHK.TRANS64 P0, [R3+URZ], R2 ;  /* 0x00000002030085a7 */ /* 0x000e24000800007f */
[----:B0-----:R-:W-:Y:S05]  /*26400*/  @!P0 BRA `(.L_x_995) ;  /* 0xfffffffc00f08947 */ /* 0x001fea000383ffff */
.L_x_624:
[----:B------:R-:W-:Y:S05]  /*26410*/  BSYNC B9 ;  /* 0x0000000000097941 */ /* 0x000fea0003800000 */
.L_x_621:
[----:B------:R-:W-:Y:S05]  /*26420*/  EXIT ;  /* 0x000000000000794d */ /* 0x000fea0003800000 */
.L_x_642:
[----:B0-----:R0:W1:Y:S02]  /*26430*/  SYNCS.PHASECHK.TRANS64.TRYWAIT P5, [R43+URZ+0x36890], R100 ;  /* 0x036890642b0075a7 */ /* 0x00106400080a017f */
[----:B-1----:R-:W-:Y:S05]  /*26440*/  @!P5 NANOSLEEP.SYNCS 0x989680 ;  /* 0x009896800000d95d */ /* 0x002fea0003900000 */
[----:B------:R-:W1:Y:S02]  /*26450*/  @!P5 SYNCS.PHASECHK.TRANS64 P5, [R43+URZ+0x36890], R100 ;  /* 0x036890642b00d5a7 */ /* 0x000e6400080a007f */
[----:B-1----:R-:W-:Y:S05]  /*26460*/  @!P5 BRA `(.L_x_642) ;  /* 0xfffffffc00f0d947 */ /* 0x002fea000383ffff */
[----:B------:R-:W-:Y:S05]  /*26470*/  BRA `(.L_x_996) ;  /* 0xfffffdd400347947 */ /* 0x000fea000383ffff */
.L_x_696:
[----:B-1----:R1:W3:Y:S02]  /*26480*/  SYNCS.PHASECHK.TRANS64.TRYWAIT P5, [R43+URZ+0x36890], R100 ;  /* 0x036890642b0075a7 */ /* 0x0022e400080a017f */
[----:B---3--:R-:W-:Y:S05]  /*26490*/  @!P5 NANOSLEEP.SYNCS 0x989680 ;  /* 0x009896800000d95d */ /* 0x008fea0003900000 */
[----:B------:R-:W3:Y:S02]  /*264a0*/  @!P5 SYNCS.PHASECHK.TRANS64 P5, [R43+URZ+0x36890], R100 ;  /* 0x036890642b00d5a7 */ /* 0x000ee400080a007f */
[----:B---3--:R-:W-:Y:S05]  /*264b0*/  @!P5 BRA `(.L_x_696) ;  /* 0xfffffffc00f0d947 */ /* 0x008fea000383ffff */
[----:B------:R-:W-:Y:S05]  /*264c0*/  BRA `(.L_x_997) ;  /* 0xfffffe0800887947 */ /* 0x000fea000383ffff */
.L_x_721:
[----:B-1----:R1:W2:Y:S02]  /*264d0*/  SYNCS.PHASECHK.TRANS64.TRYWAIT P3, [R43+URZ+0x36890], R100 ;  /* 0x036890642b0075a7 */ /* 0x0022a4000806017f */
[----:B--2---:R-:W-:Y:S05]  /*264e0*/  @!P3 NANOSLEEP.SYNCS 0x989680 ;  /* 0x009896800000b95d */ /* 0x004fea0003900000 */
[----:B------:R-:W2:Y:S02]  /*264f0*/  @!P3 SYNCS.PHASECHK.TRANS64 P3, [R43+URZ+0x36890], R100 ;  /* 0x036890642b00b5a7 */ /* 0x000ea4000806007f */
[----:B--2---:R-:W-:Y:S05]  /*26500*/  @!P3 BRA `(.L_x_721) ;  /* 0xfffffffc00f0b947 */ /* 0x004fea000383ffff */
[----:B------:R-:W-:Y:S05]  /*26510*/  BRA `(.L_x_998) ;  /* 0xfffffe3c00387947 */ /* 0x000fea000383ffff */
.L_x_727:
[----:B0-----:R0:W1:Y:S02]  /*26520*/  SYNCS.PHASECHK.TRANS64.TRYWAIT P2, [R43+URZ+0x368b0], R100 ;  /* 0x0368b0642b0075a7 */ /* 0x001064000804017f */
[----:B-1----:R-:W-:Y:S05]  /*26530*/  @!P2 NANOSLEEP.SYNCS 0x989680 ;  /* 0x009896800000a95d */ /* 0x002fea0003900000 */
[----:B------:R-:W1:Y:S02]  /*26540*/  @!P2 SYNCS.PHASECHK.TRANS64 P2, [R43+URZ+0x368b0], R100 ;  /* 0x0368b0642b00a5a7 */ /* 0x000e64000804007f */
[----:B-1----:R-:W-:Y:S05]  /*26550*/  @!P2 BRA `(.L_x_727) ;  /* 0xfffffffc00f0a947 */ /* 0x002fea000383ffff */
[----:B------:R-:W-:Y:S05]  /*26560*/  BRA `(.L_x_999) ;  /* 0xfffffe4000507947 */ /* 0x000fea000383ffff */
.L_x_745:
[----:B------:R-:W-:Y:S01]  /*26570*/  BSSY B1, `(.L_x_1000) ;  /* 0x0000008000017945 */ /* 0x000fe20003800000 */
[----:B------:R-:W-:Y:S02]  /*26580*/  IMAD.MOV.U32 R13, RZ, RZ, R25 ;  /* 0x000000ffff0d7224 */ /* 0x000fe400078e0019 */
[----:B------:R-:W-:Y:S02]  /*26590*/  IMAD.MOV.U32 R12, RZ, RZ, RZ ;  /* 0x000000ffff0c7224 */ /* 0x000fe400078e00ff */
[----:B------:R-:W-:Y:S02]  /*265a0*/  IMAD.MOV.U32 R11, RZ, RZ, 0x1c1f ;  /* 0x00001c1fff0b7424 */ /* 0x000fe400078e00ff */
[----:B------:R-:W-:-:S07]  /*265b0*/  IMAD.MOV.U32 R15, RZ, RZ, -0x1 ;  /* 0xffffffffff0f7424 */ /* 0x000fce00078e00ff */
[----:B------:R-:W-:Y:S05]  /*265c0*/  WARPSYNC.COLLECTIVE R15, `(.L_x_1001) ;  /* 0x000000000f087348 */ /* 0x000fea0003c00000 */
[----:B------:R0:W1:Y:S02]  /*265d0*/  SHFL.IDX P6, R14, R13, R12, R11 ;  /* 0x0000000c0d0e7389 */ /* 0x00006400000c000b */
[----:B01----:R-:W-:Y:S01]  /*265e0*/  ENDCOLLECTIVE ;  /* 0x000000000000791b */ /* 0x003fe20003800000 */
.L_x_1001:
[----:B------:R-:W-:Y:S05]  /*265f0*/  BSYNC B1 ;  /* 0x0000000000017941 */ /* 0x000fea0003800000 */
.L_x_1000:
[----:B------:R-:W-:Y:S02]  /*26600*/  IMAD.MOV.U32 R13, RZ, RZ, R24 ;  /* 0x000000ffff0d7224 */ /* 0x000fe400078e0018 */
[----:B------:R-:W-:Y:S02]  /*26610*/  IMAD.MOV.U32 R12, RZ, RZ, RZ ;  /* 0x000000ffff0c7224 */ /* 0x000fe400078e00ff */
[----:B------:R-:W-:Y:S02]  /*26620*/  IMAD.MOV.U32 R11, RZ, RZ, 0x1c1f ;  /* 0x00001c1fff0b7424 */ /* 0x000fe400078e00ff */
[----:B------:R-:W-:Y:S02]  /*26630*/  IMAD.MOV.U32 R15, RZ, RZ, -0x1 ;  /* 0xffffffffff0f7424 */ /* 0x000fe400078e00ff */
[----:B------:R-:W-:-:S07]  /*26640*/  IMAD.MOV.U32 R0, RZ, RZ, R14 ;  /* 0x000000ffff007224 */ /* 0x000fce00078e000e */
[----:B------:R-:W-:Y:S05]  /*26650*/  WARPSYNC.COLLECTIVE R15, `(.L_x_1002) ;  /* 0x000000000f087348 */ /* 0x000fea0003c00000 */
[----:B------:R0:W1:Y:S02]  /*26660*/  SHFL.IDX P6, R14, R13, R12, R11 ;  /* 0x0000000c0d0e7389 */ /* 0x00006400000c000b */
[----:B01----:R-:W-:Y:S01]  /*26670*/  ENDCOLLECTIVE ;  /* 0x000000000000791b */ /* 0x003fe20003800000 */
.L_x_1002:
[----:B------:R-:W-:Y:S02]  /*26680*/  IMAD.MOV.U32 R13, RZ, RZ, R27 ;  /* 0x000000ffff0d7224 */ /* 0x000fe400078e001b */
[----:B------:R-:W-:-:S07]  /*26690*/  IMAD.MOV.U32 R3, RZ, RZ, R14 ;  /* 0x000000ffff037224 */ /* 0x000fce00078e000e */
[----:B------:R-:W-:Y:S05]  /*266a0*/  WARPSYNC.COLLECTIVE R15, `(.L_x_1003) ;  /* 0x000000000f087348 */ /* 0x000fea0003c00000 */
[----:B------:R0:W1:Y:S02]  /*266b0*/  SHFL.IDX P6, R14, R13, R12, R11 ;  /* 0x0000000c0d0e7389 */ /* 0x00006400000c000b */
[----:B01----:R-:W-:Y:S01]  /*266c0*/  ENDCOLLECTIVE ;  /* 0x000000000000791b */ /* 0x003fe20003800000 */
.L_x_1003:
[----:B------:R-:W-:Y:S02]  /*266d0*/  IMAD.MOV.U32 R13, RZ, RZ, R26 ;  /* 0x000000ffff0d7224 */ /* 0x000fe400078e001a */
[----:B------:R-:W-:-:S07]  /*266e0*/  IMAD.MOV.U32 R4, RZ, RZ, R14 ;  /* 0x000000ffff047224 */ /* 0x000fce00078e000e */
[----:B------:R-:W-:Y:S05]  /*266f0*/  WARPSYNC.COLLECTIVE R15, `(.L_x_1004) ;  /* 0x000000000f087348 */ /* 0x000fea0003c00000 */
[----:B------:R0:W1:Y:S02]  /*26700*/  SHFL.IDX P6, R14, R13, R12, R11 ;  /* 0x0000000c0d0e7389 */ /* 0x00006400000c000b */
[----:B01----:R-:W-:Y:S01]  /*26710*/  ENDCOLLECTIVE ;  /* 0x000000000000791b */ /* 0x003fe20003800000 */
.L_x_1004:
[----:B------:R-:W-:Y:S05]  /*26720*/  BRA `(.L_x_1005) ;  /* 0xfffffe4c00e47947 */ /* 0x000fea000383ffff */
.L_x_749:
[----:B0-----:R0:W1:Y:S02]  /*26730*/  SYNCS.PHASECHK.TRANS64.TRYWAIT P0, [R16+URZ+0x36800], R7 ;  /* 0x03680007100075a7 */ /* 0x001064000800017f */
[----:B-1----:R-:W-:Y:S05]  /*26740*/  @!P0 NANOSLEEP.SYNCS 0x989680 ;  /* 0x009896800000895d */ /* 0x002fea0003900000 */
[----:B------:R-:W1:Y:S02]  /*26750*/  @!P0 SYNCS.PHASECHK.TRANS64 P0, [R16+URZ+0x36800], R7 ;  /* 0x03680007100085a7 */ /* 0x000e64000800007f */
[----:B-1----:R-:W-:Y:S05]  /*26760*/  @!P0 BRA `(.L_x_749) ;  /* 0xfffffffc00f08947 */ /* 0x002fea000383ffff */
[----:B------:R-:W-:Y:S05]  /*26770*/  BRA `(.L_x_1006) ;  /* 0xfffffe5800747947 */ /* 0x000fea000383ffff */
.L_x_773:
        /* <DEDUP_REMOVED lines=8> */
.L_x_1008:
[----:B------:R-:W-:Y:S05]  /*26800*/  BSYNC B1 ;  /* 0x0000000000017941 */ /* 0x000fea0003800000 */
.L_x_1007:
        /* <DEDUP_REMOVED lines=8> */
.L_x_1009:
[----:B------:R-:W-:Y:S02]  /*26890*/  IMAD.MOV.U32 R41, RZ, RZ, R3 ;  /* 0x000000ffff297224 */ /* 0x000fe400078e0003 */
[----:B------:R-:W-:Y:S02]  /*268a0*/  IMAD.MOV.U32 R13, RZ, RZ, R27 ;  /* 0x000000ffff0d7224 */ /* 0x000fe400078e001b */
[----:B------:R-:W-:-:S07]  /*268b0*/  IMAD.MOV.U32 R0, RZ, RZ, R14 ;  /* 0x000000ffff007224 */ /* 0x000fce00078e000e */
[----:B------:R-:W-:Y:S05]  /*268c0*/  WARPSYNC.COLLECTIVE R15, `(.L_x_1010) ;  /* 0x000000000f087348 */ /* 0x000fea0003c00000 */
[----:B------:R0:W1:Y:S02]  /*268d0*/  SHFL.IDX P6, R14, R13, R12, R11 ;  /* 0x0000000c0d0e7389 */ /* 0x00006400000c000b */
[----:B01----:R-:W-:Y:S01]  /*268e0*/  ENDCOLLECTIVE ;  /* 0x000000000000791b */ /* 0x003fe20003800000 */
.L_x_1010:
[----:B------:R-:W-:Y:S02]  /*268f0*/  IMAD.MOV.U32 R40, RZ, RZ, R0 ;  /* 0x000000ffff287224 */ /* 0x000fe400078e0000 */
[----:B------:R-:W-:Y:S02]  /*26900*/  IMAD.MOV.U32 R13, RZ, RZ, R26 ;  /* 0x000000ffff0d7224 */ /* 0x000fe400078e001a */
[----:B------:R-:W-:-:S07]  /*26910*/  IMAD.MOV.U32 R5, RZ, RZ, R14 ;  /* 0x000000ffff057224 */ /* 0x000fce00078e000e */
[----:B------:R-:W-:Y:S05]  /*26920*/  WARPSYNC.COLLECTIVE R15, `(.L_x_1011) ;  /* 0x000000000f087348 */ /* 0x000fea0003c00000 */
[----:B------:R0:W1:Y:S02]  /*26930*/  SHFL.IDX P6, R14, R13, R12, R11 ;  /* 0x0000000c0d0e7389 */ /* 0x00006400000c000b */
[----:B01----:R-:W-:Y:S01]  /*26940*/  ENDCOLLECTIVE ;  /* 0x000000000000791b */ /* 0x003fe20003800000 */
.L_x_1011:
[----:B------:R-:W-:Y:S05]  /*26950*/  BRA `(.L_x_1012) ;  /* 0xfffffe7800207947 */ /* 0x000fea000383ffff */
.L_x_777:
[----:B0-----:R0:W1:Y:S02]  /*26960*/  SYNCS.PHASECHK.TRANS64.TRYWAIT P0, [R16+URZ+0x36800], R5 ;  /* 0x03680005100075a7 */ /* 0x001064000800017f */
[----:B-1----:R-:W-:Y:S05]  /*26970*/  @!P0 NANOSLEEP.SYNCS 0x989680 ;  /* 0x009896800000895d */ /* 0x002fea0003900000 */
[----:B------:R-:W1:Y:S02]  /*26980*/  @!P0 SYNCS.PHASECHK.TRANS64 P0, [R16+URZ+0x36800], R5 ;  /* 0x03680005100085a7 */ /* 0x000e64000800007f */
[----:B-1----:R-:W-:Y:S05]  /*26990*/  @!P0 BRA `(.L_x_777) ;  /* 0xfffffffc00f08947 */ /* 0x002fea000383ffff */
[----:B------:R-:W-:Y:S05]  /*269a0*/  BRA `(.L_x_1013) ;  /* 0xfffffe8000147947 */ /* 0x000fea000383ffff */
.L_x_791:
[----:B-1----:R1:W2:Y:S02]  /*269b0*/  SYNCS.PHASECHK.TRANS64.TRYWAIT P2, [R3+URZ+0x36830], R0 ;  /* 0x03683000030075a7 */ /* 0x0022a4000804017f */
[----:B--2---:R-:W-:Y:S05]  /*269c0*/  @!P2 NANOSLEEP.SYNCS 0x989680 ;  /* 0x009896800000a95d */ /* 0x004fea0003900000 */
[----:B------:R-:W2:Y:S02]  /*269d0*/  @!P2 SYNCS.PHASECHK.TRANS64 P2, [R3+URZ+0x36830], R0 ;  /* 0x036830000300a5a7 */ /* 0x000ea4000804007f */
[----:B--2---:R-:W-:Y:S05]  /*269e0*/  @!P2 BRA `(.L_x_791) ;  /* 0xfffffffc00f0a947 */ /* 0x004fea000383ffff */
[----:B------:R-:W-:Y:S05]  /*269f0*/  BRA `(.L_x_790) ;  /* 0xfffffea400347947 */ /* 0x000fea000383ffff */
.L_x_798:
[----:B-1----:R1:W2:Y:S02]  /*26a00*/  SYNCS.PHASECHK.TRANS64.TRYWAIT P2, [R11+URZ+0x36830], R4 ;  /* 0x036830040b0075a7 */ /* 0x0022a4000804017f */
[----:B--2---:R-:W-:Y:S05]  /*26a10*/  @!P2 NANOSLEEP.SYNCS 0x989680 ;  /* 0x009896800000a95d */ /* 0x004fea0003900000 */
[----:B------:R-:W2:Y:S02]  /*26a20*/  @!P2 SYNCS.PHASECHK.TRANS64 P2, [R11+URZ+0x36830], R4 ;  /* 0x036830040b00a5a7 */ /* 0x000ea4000804007f */
[----:B--2---:R-:W-:Y:S05]  /*26a30*/  @!P2 BRA `(.L_x_798) ;  /* 0xfffffffc00f0a947 */ /* 0x004fea000383ffff */
[----:B------:R-:W-:Y:S05]  /*26a40*/  BRA `(.L_x_797) ;  /* 0xfffffef8001c7947 */ /* 0x000fea000383ffff */
.L_x_803:
[----:B-1----:R1:W2:Y:S02]  /*26a50*/  SYNCS.PHASECHK.TRANS64.TRYWAIT P2, [R9+URZ+0x36850], R0 ;  /* 0x03685000090075a7 */ /* 0x0022a4000804017f */
[----:B--2---:R-:W-:Y:S05]  /*26a60*/  @!P2 NANOSLEEP.SYNCS 0x989680 ;  /* 0x009896800000a95d */ /* 0x004fea0003900000 */
[----:B------:R-:W2:Y:S02]  /*26a70*/  @!P2 SYNCS.PHASECHK.TRANS64 P2, [R9+URZ+0x36850], R0 ;  /* 0x036850000900a5a7 */ /* 0x000ea4000804007f */
[----:B--2---:R-:W-:Y:S05]  /*26a80*/  @!P2 BRA `(.L_x_803) ;  /* 0xfffffffc00f0a947 */ /* 0x004fea000383ffff */
[----:B------:R-:W-:Y:S05]  /*26a90*/  BRA `(.L_x_802) ;  /* 0xffffff2c00b87947 */ /* 0x000fea000383ffff */
.L_x_809:
[----:B-1----:R1:W2:Y:S02]  /*26aa0*/  SYNCS.PHASECHK.TRANS64.TRYWAIT P0, [R6+URZ+0x36850], R3 ;  /* 0x03685003060075a7 */ /* 0x0022a4000800017f */
[----:B--2---:R-:W-:Y:S05]  /*26ab0*/  @!P0 NANOSLEEP.SYNCS 0x989680 ;  /* 0x009896800000895d */ /* 0x004fea0003900000 */
[----:B------:R-:W2:Y:S02]  /*26ac0*/  @!P0 SYNCS.PHASECHK.TRANS64 P0, [R6+URZ+0x36850], R3 ;  /* 0x03685003060085a7 */ /* 0x000ea4000800007f */
[----:B--2---:R-:W-:Y:S05]  /*26ad0*/  @!P0 BRA `(.L_x_809) ;  /* 0xfffffffc00f08947 */ /* 0x004fea000383ffff */
[----:B------:R-:W-:Y:S05]  /*26ae0*/  BRA `(.L_x_808) ;  /* 0xffffff4800b07947 */ /* 0x000fea000383ffff */
.L_x_845:
        /* <DEDUP_REMOVED lines=11> */
.L_x_1015:
[----:B------:R-:W-:Y:S05]  /*26ba0*/  BSYNC B1 ;  /* 0x0000000000017941 */ /* 0x000fea0003800000 */
.L_x_1014:
[----:B------:R-:W-:Y:S05]  /*26bb0*/  BRA `(.L_x_1016) ;  /* 0xffffff8c00887947 */ /* 0x000fea000383ffff */
.L_x_847:
[----:B------:R-:W-:Y:S01]  /*26bc0*/  BSSY B1, `(.L_x_1017) ;  /* 0x0000006000017945 */ /* 0x000fe20003800000 */
[----:B------:R-:W-:-:S07]  /*26bd0*/  IMAD.MOV.U32 R15, RZ, RZ, -0x1 ;  /* 0xffffffffff0f7424 */ /* 0x000fce00078e00ff */
[----:B01----:R-:W-:Y:S05]  /*26be0*/  WARPSYNC.COLLECTIVE R15, `(.L_x_1018) ;  /* 0x000000000f0c7348 */ /* 0x003fea0003c00000 */
[----:B------:R-:W-:Y:S02]  /*26bf0*/  ELECT P6, UR62, PT ;  /* 0x00000000003e782f */ /* 0x000fe400038c0000 */
[----:B------:R-:W-:Y:S01]  /*26c00*/  MOV R14, UR62 ;  /* 0x0000003e000e7c02 */ /* 0x000fe20008000f00 */
[----:B01----:R-:W-:Y:S10]  /*26c10*/  ENDCOLLECTIVE ;  /* 0x000000000000791b */ /* 0x003ff40003800000 */
.L_x_1018:
[----:B------:R-:W-:Y:S05]  /*26c20*/  BSYNC B1 ;  /* 0x0000000000017941 */ /* 0x000fea0003800000 */
.L_x_1017:
[----:B------:R-:W-:Y:S05]  /*26c30*/  BRA `(.L_x_846) ;  /* 0xffffff8c00807947 */ /* 0x000fea000383ffff */
.L_x_849:
[----:B0-----:R-:W2:Y:S02]  /*26c40*/  LDL R3, [R1+0x4] ;  /* 0x0000040001037983 */ /* 0x001ea40000100800 */
[----:B--2---:R0:W2:Y:S02]  /*26c50*/  SYNCS.PHASECHK.TRANS64.TRYWAIT P0, [R3+URZ+0x36820], R2 ;  /* 0x03682002030075a7 */ /* 0x0040a4000800017f */
[----:B--2---:R-:W-:Y:S05]  /*26c60*/  @!P0 NANOSLEEP.SYNCS 0x989680 ;  /* 0x009896800000895d */ /* 0x004fea0003900000 */
[----:B------:R-:W2:Y:S02]  /*26c70*/  @!P0 SYNCS.PHASECHK.TRANS64 P0, [R3+URZ+0x36820], R2 ;  /* 0x03682002030085a7 */ /* 0x000ea4000800007f */
[----:B--2---:R-:W-:Y:S05]  /*26c80*/  @!P0 BRA `(.L_x_849) ;  /* 0xfffffffc00ec8947 */ /* 0x004fea000383ffff */
[----:B------:R-:W-:Y:S05]  /*26c90*/  BRA `(.L_x_1019) ;  /* 0xffffff8c00907947 */ /* 0x000fea000383ffff */
.L_x_853:
[----:B0-----:R0:W2:Y:S02]  /*26ca0*/  SYNCS.PHASECHK.TRANS64.TRYWAIT P0, [R4+URZ+0x368a0], R8 ;  /* 0x0368a008040075a7 */ /* 0x0010a4000800017f */
[----:B--2---:R-:W-:Y:S05]  /*26cb0*/  @!P0 NANOSLEEP.SYNCS 0x989680 ;  /* 0x009896800000895d */ /* 0x004fea0003900000 */
[----:B------:R-:W2:Y:S02]  /*26cc0*/  @!P0 SYNCS.PHASECHK.TRANS64 P0, [R4+URZ+0x368a0], R8 ;  /* 0x0368a008040085a7 */ /* 0x000ea4000800007f */
[----:B--2---:R-:W-:Y:S05]  /*26cd0*/  @!P0 BRA `(.L_x_853) ;  /* 0xfffffffc00f08947 */ /* 0x004fea000383ffff */
[----:B------:R-:W-:Y:S05]  /*26ce0*/  BRA `(.L_x_1020) ;  /* 0xffffff8c00b47947 */ /* 0x000fea000383ffff */
.L_x_860:
[----:B--2---:R2:W3:Y:S02]  /*26cf0*/  SYNCS.PHASECHK.TRANS64.TRYWAIT P0, [R4+URZ+0x368c0], R8 ;  /* 0x0368c008040075a7 */ /* 0x0044e4000800017f */
[----:B---3--:R-:W-:Y:S05]  /*26d00*/  @!P0 NANOSLEEP.SYNCS 0x989680 ;  /* 0x009896800000895d */ /* 0x008fea0003900000 */
[----:B------:R-:W3:Y:S02]  /*26d10*/  @!P0 SYNCS.PHASECHK.TRANS64 P0, [R4+URZ+0x368c0], R8 ;  /* 0x0368c008040085a7 */ /* 0x000ee4000800007f */
[----:B---3--:R-:W-:Y:S05]  /*26d20*/  @!P0 BRA `(.L_x_860) ;  /* 0xfffffffc00f08947 */ /* 0x008fea000383ffff */
[----:B------:R-:W-:Y:S05]  /*26d30*/  BRA `(.L_x_1021) ;  /* 0xffffff9000b87947 */ /* 0x000fea000383ffff */
.L_x_869:
[----:B0-----:R0:W2:Y:S02]  /*26d40*/  SYNCS.PHASECHK.TRANS64.TRYWAIT P1, [R6+URZ+0x368a0], R5 ;  /* 0x0368a005060075a7 */ /* 0x0010a4000802017f */
[----:B--2---:R-:W-:Y:S05]  /*26d50*/  @!P1 NANOSLEEP.SYNCS 0x989680 ;  /* 0x009896800000995d */ /* 0x004fea0003900000 */
[----:B------:R-:W2:Y:S02]  /*26d60*/  @!P1 SYNCS.PHASECHK.TRANS64 P1, [R6+URZ+0x368a0], R5 ;  /* 0x0368a005060095a7 */ /* 0x000ea4000802007f */
[----:B--2---:R-:W-:Y:S05]  /*26d70*/  @!P1 BRA `(.L_x_869) ;  /* 0xfffffffc00f09947 */ /* 0x004fea000383ffff */
[----:B------:R-:W-:Y:S05]  /*26d80*/  BRA `(.L_x_1022) ;  /* 0xffffff9800087947 */ /* 0x000fea000383ffff */
.L_x_876:
[----:B--2---:R2:W3:Y:S02]  /*26d90*/  SYNCS.PHASECHK.TRANS64.TRYWAIT P1, [R6+URZ+0x368c0], R5 ;  /* 0x0368c005060075a7 */ /* 0x0044e4000802017f */
[----:B---3--:R-:W-:Y:S05]  /*26da0*/  @!P1 NANOSLEEP.SYNCS 0x989680 ;  /* 0x009896800000995d */ /* 0x008fea0003900000 */
[----:B------:R-:W3:Y:S02]  /*26db0*/  @!P1 SYNCS.PHASECHK.TRANS64 P1, [R6+URZ+0x368c0], R5 ;  /* 0x0368c005060095a7 */ /* 0x000ee4000802007f */
[----:B---3--:R-:W-:Y:S05]  /*26dc0*/  @!P1 BRA `(.L_x_876) ;  /* 0xfffffffc00f09947 */ /* 0x008fea000383ffff */
[----:B------:R-:W-:Y:S05]  /*26dd0*/  BRA `(.L_x_1023) ;  /* 0xffffff9c00087947 */ /* 0x000fea000383ffff */
.L_x_891:
        /* <DEDUP_REMOVED lines=11> */
.L_x_1025:
[----:B------:R-:W-:Y:S05]  /*26e90*/  BSYNC B0 ;  /* 0x0000000000007941 */ /* 0x000fea0003800000 */
.L_x_1024:
[----:B------:R-:W-:Y:S05]  /*26ea0*/  BRA `(.L_x_1026) ;  /* 0xffffffa400b47947 */ /* 0x000fea000383ffff */
.L_x_893:
[----:B------:R-:W-:Y:S01]  /*26eb0*/  BSSY B0, `(.L_x_1027) ;  /* 0x0000006000007945 */ /* 0x000fe20003800000 */
[----:B------:R-:W-:-:S07]  /*26ec0*/  IMAD.MOV.U32 R15, RZ, RZ, -0x1 ;  /* 0xffffffffff0f7424 */ /* 0x000fce00078e00ff */
[----:B01----:R-:W-:Y:S05]  /*26ed0*/  WARPSYNC.COLLECTIVE R15, `(.L_x_1028) ;  /* 0x000000000f0c7348 */ /* 0x003fea0003c00000 */
[----:B------:R-:W-:Y:S02]  /*26ee0*/  ELECT P6, UR62, PT ;  /* 0x00000000003e782f */ /* 0x000fe400038c0000 */
[----:B------:R-:W-:Y:S01]  /*26ef0*/  MOV R14, UR62 ;  /* 0x0000003e000e7c02 */ /* 0x000fe20008000f00 */
[----:B01----:R-:W-:Y:S10]  /*26f00*/  ENDCOLLECTIVE ;  /* 0x000000000000791b */ /* 0x003ff40003800000 */
.L_x_1028:
[----:B------:R-:W-:Y:S05]  /*26f10*/  BSYNC B0 ;  /* 0x0000000000007941 */ /* 0x000fea0003800000 */
.L_x_1027:
[----:B------:R-:W-:Y:S05]  /*26f20*/  BRA `(.L_x_1029) ;  /* 0xffffffa400c07947 */ /* 0x000fea000383ffff */
.L_x_895:
[----:B0-----:R0:W2:Y:S02]  /*26f30*/  SYNCS.PHASECHK.TRANS64.TRYWAIT P0, [R0+URZ+0x36840], R2 ;  /* 0x03684002000075a7 */ /* 0x0010a4000800017f */
[----:B--2---:R-:W-:Y:S05]  /*26f40*/  @!P0 NANOSLEEP.SYNCS 0x989680 ;  /* 0x009896800000895d */ /* 0x004fea0003900000 */
[----:B------:R-:W2:Y:S02]  /*26f50*/  @!P0 SYNCS.PHASECHK.TRANS64 P0, [R0+URZ+0x36840], R2 ;  /* 0x03684002000085a7 */ /* 0x000ea4000800007f */
[----:B--2---:R-:W-:Y:S05]  /*26f60*/  @!P0 BRA `(.L_x_895) ;  /* 0xfffffffc00f08947 */ /* 0x004fea000383ffff */
[----:B------:R-:W-:Y:S05]  /*26f70*/  BRA `(.L_x_1030) ;  /* 0xffffffa8002c7947 */ /* 0x000fea000383ffff */
.L_x_899:
[----:B------:R0:W5:Y:S01]  /*26f80*/  LDL.LU R8, [R1+0x50] ;  /* 0x0000500001087983 */ /* 0x0001620000300800 */
[----:B------:R-:W-:Y:S02]  /*26f90*/  IMAD.MOV.U32 R13, RZ, RZ, R3 ;  /* 0x000000ffff0d7224 */ /* 0x000fe400078e0003 */
[----:B------:R-:W-:Y:S02]  /*26fa0*/  IMAD.MOV.U32 R12, RZ, RZ, RZ ;  /* 0x000000ffff0c7224 */ /* 0x000fe400078e00ff */
[----:B------:R-:W-:Y:S02]  /*26fb0*/  IMAD.MOV.U32 R11, RZ, RZ, 0x181f ;  /* 0x0000181fff0b7424 */ /* 0x000fe400078e00ff */
[----:B------:R-:W-:-:S07]  /*26fc0*/  IMAD.MOV.U32 R15, RZ, RZ, -0x1 ;  /* 0xffffffffff0f7424 */ /* 0x000fce00078e00ff */
[----:B0----5:R-:W-:Y:S05]  /*26fd0*/  WARPSYNC.COLLECTIVE R15, `(.L_x_1031) ;  /* 0x000000000f087348 */ /* 0x021fea0003c00000 */
[----:B------:R1:W2:Y:S02]  /*26fe0*/  SHFL.IDX P6, R14, R13, R12, R11 ;  /* 0x0000000c0d0e7389 */ /* 0x0002a400000c000b */
[----:B012--5:R-:W-:Y:S01]  /*26ff0*/  ENDCOLLECTIVE ;  /* 0x000000000000791b */ /* 0x027fe20003800000 */
.L_x_1031:
[----:B------:R-:W-:Y:S02]  /*27000*/  IMAD.MOV.U32 R13, RZ, RZ, R4 ;  /* 0x000000ffff0d7224 */ /* 0x000fe400078e0004 */
[----:B------:R-:W-:-:S07]  /*27010*/  IMAD.MOV.U32 R6, RZ, RZ, R14 ;  /* 0x000000ffff067224 */ /* 0x000fce00078e000e */
[----:B------:R-:W-:Y:S05]  /*27020*/  WARPSYNC.COLLECTIVE R15, `(.L_x_1032) ;  /* 0x000000000f087348 */ /* 0x000fea0003c00000 */
[----:B------:R0:W1:Y:S02]  /*27030*/  SHFL.IDX P6, R14, R13, R12, R11 ;  /* 0x0000000c0d0e7389 */ /* 0x00006400000c000b */
[----:B01----:R-:W-:Y:S01]  /*27040*/  ENDCOLLECTIVE ;  /* 0x000000000000791b */ /* 0x003fe20003800000 */
.L_x_1032:
        /* <DEDUP_REMOVED lines=8> */
.L_x_1033:
[----:B------:R-:W-:Y:S02]  /*270d0*/  IMAD.MOV.U32 R13, RZ, RZ, R4 ;  /* 0x000000ffff0d7224 */ /* 0x000fe400078e0004 */
[----:B------:R-:W-:-:S07]  /*270e0*/  IMAD.MOV.U32 R9, RZ, RZ, R14 ;  /* 0x000000ffff097224 */ /* 0x000fce00078e000e */
[----:B------:R-:W-:Y:S05]  /*270f0*/  WARPSYNC.COLLECTIVE R15, `(.L_x_1034) ;  /* 0x000000000f087348 */ /* 0x000fea0003c00000 */
[----:B------:R0:W1:Y:S02]  /*27100*/  SHFL.IDX P6, R14, R13, R12, R11 ;  /* 0x0000000c0d0e7389 */ /* 0x00006400000c000b */
[----:B01----:R-:W-:Y:S01]  /*27110*/  ENDCOLLECTIVE ;  /* 0x000000000000791b */ /* 0x003fe20003800000 */
.L_x_1034:
[----:B------:R-:W-:-:S04]  /*27120*/  LOP3.LUT R8, R8, 0x7f, RZ, 0xc0, !PT ;  /* 0x0000007f08087812 */ /* 0x000fc800078ec0ff */
[----:B------:R-:W-:-:S05]  /*27130*/  SHF.R.U32.HI R5, RZ, 0x3, R8 ;  /* 0x00000003ff057819 */ /* 0x000fca0000011608 */
[----:B------:R-:W-:Y:S02]  /*27140*/  IMAD.IADD R0, R5, 0x1, R17 ;  /* 0x0000000105007824 */ /* 0x000fe400078e0211 */
[----:B------:R-:W0:Y:S01]  /*27150*/  S2R R17, SR_TID.X ;  /* 0x0000000000117919 */ /* 0x000e220000002100 */
[----:B------:R-:W-:Y:S02]  /*27160*/  IMAD.MOV.U32 R13, RZ, RZ, R3 ;  /* 0x000000ffff0d7224 */ /* 0x000fe400078e0003 */
[C---:B------:R-:W-:Y:S01]  /*27170*/  ISETP.GE.AND P3, PT, R0.reuse, R2, PT ;  /* 0x000000020000720c */ /* 0x040fe20003f66270 */
[----:B------:R-:W-:Y:S02]  /*27180*/  VIADD R5, R0, 0x10 ;  /* 0x0000001000057836 */ /* 0x000fe40000000000 */
[----:B------:R-:W-:Y:S02]  /*27190*/  IMAD.MOV.U32 R12, RZ, RZ, 0x2 ;  /* 0x00000002ff0c7424 */ /* 0x000fe400078e00ff */
[----:B0-----:R-:W-:-:S05]  /*271a0*/  IMAD.SHL.U32 R17, R17, 0x8, RZ ;  /* 0x0000000811117824 */ /* 0x001fca00078e00ff */
[----:B------:R-:W-:-:S04]  /*271b0*/  LOP3.LUT R17, R17, 0x38, RZ, 0xc0, !PT ;  /* 0x0000003811117812 */ /* 0x000fc800078ec0ff */
        /* <DEDUP_REMOVED lines=16> */
.L_x_1035:
        /* <DEDUP_REMOVED lines=9> */
.L_x_1036:
        /* <DEDUP_REMOVED lines=14> */
.L_x_1037:
        /* <DEDUP_REMOVED lines=17> */
.L_x_1038:
[----:B------:R-:W-:Y:S02]  /*27540*/  IMAD.MOV.U32 R13, RZ, RZ, R3 ;  /* 0x000000ffff0d7224 */ /* 0x000fe400078e0003 */
[----:B------:R-:W-:Y:S02]  /*27550*/  IMAD.MOV.U32 R12, RZ, RZ, 0x4 ;  /* 0x00000004ff0c7424 */ /* 0x000fe400078e00ff */
[----:B------:R-:W-:-:S07]  /*27560*/  IMAD.MOV.U32 R5, RZ, RZ, R14 ;  /* 0x000000ffff057224 */ /* 0x000fce00078e000e */
[----:B------:R-:W-:Y:S05]  /*27570*/  WARPSYNC.COLLECTIVE R15, `(.L_x_1039) ;  /* 0x000000000f087348 */ /* 0x000fea0003c00000 */
[----:B------:R0:W1:Y:S02]  /*27580*/  SHFL.IDX P6, R14, R13, R12, R11 ;  /* 0x0000000c0d0e7389 */ /* 0x00006400000c000b */
[----:B01----:R-:W-:Y:S01]  /*27590*/  ENDCOLLECTIVE ;  /* 0x000000000000791b */ /* 0x003fe20003800000 */
.L_x_1039:
        /* <DEDUP_REMOVED lines=17> */
.L_x_1040:
[----:B------:R-:W-:Y:S02]  /*276b0*/  IMAD.MOV.U32 R13, RZ, RZ, R3 ;  /* 0x000000ffff0d7224 */ /* 0x000fe400078e0003 */
[----:B------:R-:W-:Y:S02]  /*276c0*/  IMAD.MOV.U32 R12, RZ, RZ, 0x5 ;  /* 0x00000005ff0c7424 */ /* 0x000fe400078e00ff */
[----:B------:R-:W-:-:S07]  /*276d0*/  IMAD.MOV.U32 R5, RZ, RZ, R14 ;  /* 0x000000ffff057224 */ /* 0x000fce00078e000e */
[----:B------:R-:W-:Y:S05]  /*276e0*/  WARPSYNC.COLLECTIVE R15, `(.L_x_1041) ;  /* 0x000000000f087348 */ /* 0x000fea0003c00000 */
[----:B------:R0:W1:Y:S02]  /*276f0*/  SHFL.IDX P6, R14, R13, R12, R11 ;  /* 0x0000000c0d0e7389 */ /* 0x00006400000c000b */
[----:B01----:R-:W-:Y:S01]  /*27700*/  ENDCOLLECTIVE ;  /* 0x000000000000791b */ /* 0x003fe20003800000 */
.L_x_1041:
        /* <DEDUP_REMOVED lines=17> */
.L_x_1042:
[----:B------:R-:W-:Y:S02]  /*27820*/  IMAD.MOV.U32 R13, RZ, RZ, R3 ;  /* 0x000000ffff0d7224 */ /* 0x000fe400078e0003 */
[----:B------:R-:W-:Y:S02]  /*27830*/  IMAD.MOV.U32 R12, RZ, RZ, 0x6 ;  /* 0x00000006ff0c7424 */ /* 0x000fe400078e00ff */
[----:B------:R-:W-:-:S07]  /*27840*/  IMAD.MOV.U32 R5, RZ, RZ, R14 ;  /* 0x000000ffff057224 */ /* 0x000fce00078e000e */
[----:B------:R-:W-:Y:S05]  /*27850*/  WARPSYNC.COLLECTIVE R15, `(.L_x_1043) ;  /* 0x000000000f087348 */ /* 0x000fea0003c00000 */
[----:B------:R0:W1:Y:S02]  /*27860*/  SHFL.IDX P6, R14, R13, R12, R11 ;  /* 0x0000000c0d0e7389 */ /* 0x00006400000c000b */
[----:B01----:R-:W-:Y:S01]  /*27870*/  ENDCOLLECTIVE ;  /* 0x000000000000791b */ /* 0x003fe20003800000 */
.L_x_1043:
[----:B------:R-:W-:-:S05]  /*27880*/  @!P3 LEA R5, P4, R17, R5, 0x1 ;  /* 0x000000051105b211 */ /* 0x000fca00078808ff */
[----:B------:R-:W-:-:S04]  /*27890*/  @!P3 IMAD.X R6, RZ, RZ, R6, P4 ;  /* 0x000000ffff06b224 */ /* 0x000fc800020e0606 */
[----:B------:R-:W-:Y:S02]  /*278a0*/  @!P3 IMAD.MOV.U32 R7, RZ, RZ, R6 ;  /* 0x000000ffff07b224 */ /* 0x000fe400078e0006 */
[----:B------:R-:W-:Y:S02]  /*278b0*/  @!P3 IMAD.MOV.U32 R6, RZ, RZ, R5 ;  /* 0x000000ffff06b224 */ /* 0x000fe400078e0005 */
[----:B------:R-:W-:-:S03]  /*278c0*/  IMAD.MOV.U32 R13, RZ, RZ, R4 ;  /* 0x000000ffff0d7224 */ /* 0x000fc600078e0004 */
        /* <DEDUP_REMOVED lines=10> */
.L_x_1044:
[----:B------:R-:W-:-:S05]  /*27970*/  VIADD R7, R0, 0x60 ;  /* 0x0000006000077836 */ /* 0x000fca0000000000 */
[----:B------:R-:W-:Y:S01]  /*27980*/  ISETP.GE.AND P4, PT, R7, R2, PT ;  /* 0x000000020700720c */ /* 0x000fe20003f86270 */
[----:B------:R-:W-:Y:S02]  /*27990*/  IMAD.MOV.U32 R13, RZ, RZ, R3 ;  /* 0x000000ffff0d7224 */ /* 0x000fe400078e0003 */
[----:B------:R-:W-:Y:S02]  /*279a0*/  IMAD.MOV.U32 R12, RZ, RZ, 0x7 ;  /* 0x00000007ff0c7424 */ /* 0x000fe400078e00ff */
[----:B------:R-:W-:-:S08]  /*279b0*/  IMAD.MOV.U32 R5, RZ, RZ, R14 ;  /* 0x000000ffff057224 */ /* 0x000fd000078e000e */
[----:B------:R-:W-:Y:S05]  /*279c0*/  WARPSYNC.COLLECTIVE R15, `(.L_x_1045) ;  /* 0x000000000f087348 */ /* 0x000fea0003c00000 */
[----:B------:R0:W1:Y:S02]  /*279d0*/  SHFL.IDX P6, R14, R13, R12, R11 ;  /* 0x0000000c0d0e7389 */ /* 0x00006400000c000b */
[----:B01----:R-:W-:Y:S01]  /*279e0*/  ENDCOLLECTIVE ;  /* 0x000000000000791b */ /* 0x003fe20003800000 */
.L_x_1045:
        /* <DEDUP_REMOVED lines=14> */
.L_x_1046:
[----:B------:R-:W-:Y:S01]  /*27ad0*/  @!PT LDS RZ, [RZ] ;  /* 0x00000000fffff984 */ /* 0x000fe20000000800 */
[----:B------:R-:W-:Y:S01]  /*27ae0*/  @!PT LDS RZ, [RZ] ;  /* 0x00000000fffff984 */ /* 0x000fe20000000800 */
[----:B------:R-:W-:Y:S01]  /*27af0*/  @!PT LDS RZ, [RZ] ;  /* 0x00000000fffff984 */ /* 0x000fe20000000800 */
[----:B------:R0:W-:Y:S01]  /*27b00*/  @!P4 LDGSTS.E.BYPASS.LTC128B.128 [R10+0x20400], desc[UR60][R6.64+0x100], !P0 ;  /* 0x20400100060acfae */ /* 0x0001e2000c101d7c */
[----:B------:R-:W-:Y:S01]  /*27b10*/  IMAD.MOV.U32 R3, RZ, RZ, R14 ;  /* 0x000000ffff037224 */ /* 0x000fe200078e000e */
[----:B------:R-:W-:Y:S06]  /*27b20*/  BRA `(.L_x_1047) ;  /* 0xffffffac00047947 */ /* 0x000fec000383ffff */
.L_x_904:
[----:B0-----:R-:W3:Y:S02]  /*27b30*/  LDL R2, [R1+0x4] ;  /* 0x0000040001027983 */ /* 0x001ee40000100800 */
[----:B---3--:R0:W1:Y:S02]  /*27b40*/  SYNCS.PHASECHK.TRANS64.TRYWAIT P0, [R2+URZ+0x36820], R0 ;  /* 0x03682000020075a7 */ /* 0x008064000800017f */
[----:B-1----:R-:W-:Y:S05]  /*27b50*/  @!P0 NANOSLEEP.SYNCS 0x989680 ;  /* 0x009896800000895d */ /* 0x002fea0003900000 */
[----:B------:R-:W1:Y:S02]  /*27b60*/  @!P0 SYNCS.PHASECHK.TRANS64 P0, [R2+URZ+0x36820], R0 ;  /* 0x03682000020085a7 */ /* 0x000e64000800007f */
[----:B-1----:R-:W-:Y:S05]  /*27b70*/  @!P0 BRA `(.L_x_904) ;  /* 0xfffffffc00ec8947 */ /* 0x002fea000383ffff */
[----:B------:R-:W-:Y:S05]  /*27b80*/  BRA `(.L_x_1048) ;  /* 0xffffffac00887947 */ /* 0x000fea000383ffff */
.L_x_913:
[----:B-1----:R1:W3:Y:S02]  /*27b90*/  SYNCS.PHASECHK.TRANS64.TRYWAIT P0, [R3+URZ+0x36840], R2 ;  /* 0x03684002030075a7 */ /* 0x0022e4000800017f */
[----:B---3--:R-:W-:Y:S05]  /*27ba0*/  @!P0 NANOSLEEP.SYNCS 0x989680 ;  /* 0x009896800000895d */ /* 0x008fea0003900000 */
[----:B------:R-:W3:Y:S02]  /*27bb0*/  @!P0 SYNCS.PHASECHK.TRANS64 P0, [R3+URZ+0x36840], R2 ;  /* 0x03684002030085a7 */ /* 0x000ee4000800007f */
[----:B---3--:R-:W-:Y:S05]  /*27bc0*/  @!P0 BRA `(.L_x_913) ;  /* 0xfffffffc00f08947 */ /* 0x008fea000383ffff */
[----:B------:R-:W-:Y:S05]  /*27bd0*/  BRA `(.L_x_1049) ;  /* 0xffffffb000547947 */ /* 0x000fea000383ffff */
.L_x_920:
[----:B0-----:R0:W1:Y:S02]  /*27be0*/  SYNCS.PHASECHK.TRANS64.TRYWAIT P0, [R3+URZ+0x60], R2 ;  /* 0x00006002030075a7 */ /* 0x001064000800017f */
[----:B-1----:R-:W-:Y:S05]  /*27bf0*/  @!P0 NANOSLEEP.SYNCS 0x989680 ;  /* 0x009896800000895d */ /* 0x002fea0003900000 */
[----:B------:R-:W1:Y:S02]  /*27c00*/  @!P0 SYNCS.PHASECHK.TRANS64 P0, [R3+URZ+0x60], R2 ;  /* 0x00006002030085a7 */ /* 0x000e64000800007f */
[----:B-1----:R-:W-:Y:S05]  /*27c10*/  @!P0 BRA `(.L_x_920) ;  /* 0xfffffffc00f08947 */ /* 0x002fea000383ffff */
[----:B------:R-:W-:Y:S05]  /*27c20*/  BRA `(.L_x_1050) ;  /* 0xffffffb400707947 */ /* 0x000fea000383ffff */
.L_x_930:
[----:B---3--:R3:W4:Y:S02]  /*27c30*/  SYNCS.PHASECHK.TRANS64.TRYWAIT P0, [R3+URZ+0x36840], R2 ;  /* 0x03684002030075a7 */ /* 0x008724000800017f */
[----:B----4-:R-:W-:Y:S05]  /*27c40*/  @!P0 NANOSLEEP.SYNCS 0x989680 ;  /* 0x009896800000895d */ /* 0x010fea0003900000 */
[----:B------:R-:W4:Y:S02]  /*27c50*/  @!P0 SYNCS.PHASECHK.TRANS64 P0, [R3+URZ+0x36840], R2 ;  /* 0x03684002030085a7 */ /* 0x000f24000800007f */
[----:B----4-:R-:W-:Y:S05]  /*27c60*/  @!P0 BRA `(.L_x_930) ;  /* 0xfffffffc00f08947 */ /* 0x010fea000383ffff */
[----:B------:R-:W-:Y:S05]  /*27c70*/  BRA `(.L_x_1051) ;  /* 0xffffffbc00587947 */ /* 0x000fea000383ffff */
.L_x_937:
[----:B--2---:R2:W3:Y:S02]  /*27c80*/  SYNCS.PHASECHK.TRANS64.TRYWAIT P0, [R2+URZ+0x60], R3 ;  /* 0x00006003020075a7 */ /* 0x0044e4000800017f */
[----:B---3--:R-:W-:Y:S05]  /*27c90*/  @!P0 NANOSLEEP.SYNCS 0x989680 ;  /* 0x009896800000895d */ /* 0x008fea0003900000 */
[----:B------:R-:W3:Y:S02]  /*27ca0*/  @!P0 SYNCS.PHASECHK.TRANS64 P0, [R2+URZ+0x60], R3 ;  /* 0x00006003020085a7 */ /* 0x000ee4000800007f */
[----:B---3--:R-:W-:Y:S05]  /*27cb0*/  @!P0 BRA `(.L_x_937) ;  /* 0xfffffffc00f08947 */ /* 0x008fea000383ffff */
[----:B------:R-:W-:Y:S05]  /*27cc0*/  BRA `(.L_x_1052) ;  /* 0xffffffc000747947 */ /* 0x000fea000383ffff */
.L_x_947:
[----:B----4-:R4:W0:Y:S02]  /*27cd0*/  SYNCS.PHASECHK.TRANS64.TRYWAIT P0, [R2+URZ+0x36840], R3 ;  /* 0x03684003020075a7 */ /* 0x010824000800017f */
[----:B0-----:R-:W-:Y:S05]  /*27ce0*/  @!P0 NANOSLEEP.SYNCS 0x989680 ;  /* 0x009896800000895d */ /* 0x001fea0003900000 */
[----:B------:R-:W0:Y:S02]  /*27cf0*/  @!P0 SYNCS.PHASECHK.TRANS64 P0, [R2+URZ+0x36840], R3 ;  /* 0x03684003020085a7 */ /* 0x000e24000800007f */
[----:B0-----:R-:W-:Y:S05]  /*27d00*/  @!P0 BRA `(.L_x_947) ;  /* 0xfffffffc00f08947 */ /* 0x001fea000383ffff */
[----:B------:R-:W-:Y:S05]  /*27d10*/  BRA `(.L_x_1053) ;  /* 0xffffffc800287947 */ /* 0x000fea000383ffff */
.L_x_954:
[----:B0-----:R0:W2:Y:S02]  /*27d20*/  SYNCS.PHASECHK.TRANS64.TRYWAIT P0, [R2+URZ+0x60], R5 ;  /* 0x00006005020075a7 */ /* 0x0010a4000800017f */
[----:B--2---:R-:W-:Y:S05]  /*27d30*/  @!P0 NANOSLEEP.SYNCS 0x989680 ;  /* 0x009896800000895d */ /* 0x004fea0003900000 */
[----:B------:R-:W2:Y:S02]  /*27d40*/  @!P0 SYNCS.PHASECHK.TRANS64 P0, [R2+URZ+0x60], R5 ;  /* 0x00006005020085a7 */ /* 0x000ea4000800007f */
[----:B--2---:R-:W-:Y:S05]  /*27d50*/  @!P0 BRA `(.L_x_954) ;  /* 0xfffffffc00f08947 */ /* 0x004fea000383ffff */
[----:B------:R-:W-:Y:S05]  /*27d60*/  BRA `(.L_x_1054) ;  /* 0xffffffcc00447947 */ /* 0x000fea000383ffff */
.L_x_966:
[----:B0-----:R0:W2:Y:S02]  /*27d70*/  SYNCS.PHASECHK.TRANS64.TRYWAIT P0, [R2+URZ+0x36860], R0 ;  /* 0x03686000020075a7 */ /* 0x0010a4000800017f */
[----:B--2---:R-:W-:Y:S05]  /*27d80*/  @!P0 NANOSLEEP.SYNCS 0x989680 ;  /* 0x009896800000895d */ /* 0x004fea0003900000 */
[----:B------:R-:W2:Y:S02]  /*27d90*/  @!P0 SYNCS.PHASECHK.TRANS64 P0, [R2+URZ+0x36860], R0 ;  /* 0x03686000020085a7 */ /* 0x000ea4000800007f */
[----:B--2---:R-:W-:Y:S05]  /*27da0*/  @!P0 BRA `(.L_x_966) ;  /* 0xfffffffc00f08947 */ /* 0x004fea000383ffff */
[----:B------:R-:W-:Y:S05]  /*27db0*/  BRA `(.L_x_1055) ;  /* 0xffffffd000dc7947 */ /* 0x000fea000383ffff */
.L_x_974:
[----:B------:R-:W-:Y:S01]  /*27dc0*/  BSSY B0, `(.L_x_1056) ;  /* 0x0000008000007945 */ /* 0x000fe20003800000 */
[----:B------:R-:W-:Y:S02]  /*27dd0*/  IMAD.MOV.U32 R13, RZ, RZ, R16 ;  /* 0x000000ffff0d7224 */ /* 0x000fe400078e0010 */
[----:B------:R-:W-:Y:S02]  /*27de0*/  IMAD.MOV.U32 R12, RZ, RZ, RZ ;  /* 0x000000ffff0c7224 */ /* 0x000fe400078e00ff */
[----:B------:R-:W-:Y:S02]  /*27df0*/  IMAD.MOV.U32 R11, RZ, RZ, 0x1f ;  /* 0x0000001fff0b7424 */ /* 0x000fe400078e00ff */
[----:B------:R-:W-:-:S07]  /*27e00*/  IMAD.MOV.U32 R15, RZ, RZ, -0x1 ;  /* 0xffffffffff0f7424 */ /* 0x000fce00078e00ff */
[----:B-1--45:R-:W-:Y:S05]  /*27e10*/  WARPSYNC.COLLECTIVE R15, `(.L_x_1057) ;  /* 0x000000000f087348 */ /* 0x032fea0003c00000 */
[----:B------:R0:W2:Y:S02]  /*27e20*/  SHFL.IDX P6, R14, R13, R12, R11 ;  /* 0x0000000c0d0e7389 */ /* 0x0000a400000c000b */
[----:B012-45:R-:W-:Y:S01]  /*27e30*/  ENDCOLLECTIVE ;  /* 0x000000000000791b */ /* 0x037fe20003800000 */
.L_x_1057:
[----:B------:R-:W-:Y:S05]  /*27e40*/  BSYNC B0 ;  /* 0x0000000000007941 */ /* 0x000fea0003800000 */
.L_x_1056:
        /* <DEDUP_REMOVED lines=9> */
.L_x_1058:
        /* <DEDUP_REMOVED lines=18> */
.L_x_1059:
        /* <DEDUP_REMOVED lines=8> */
.L_x_1060:
        /* <DEDUP_REMOVED lines=8> */
.L_x_1061:
        /* <DEDUP_REMOVED lines=8> */
.L_x_1062:
        /* <DEDUP_REMOVED lines=8> */
.L_x_1063:
        /* <DEDUP_REMOVED lines=9> */
.L_x_1064:
[----:B------:R-:W-:Y:S01]  /*28290*/  IMAD.MOV.U32 R6, RZ, RZ, R14 ;  /* 0x000000ffff067224 */ /* 0x000fe200078e000e */
[----:B------:R-:W-:Y:S06]  /*282a0*/  BRA `(.L_x_1065) ;  /* 0xffffffd400a07947 */ /* 0x000fec000383ffff */
.L_x_979:
[----:B------:R-:W-:Y:S01]  /*282b0*/  BSSY B0, `(.L_x_1066) ;  /* 0x0000008000007945 */ /* 0x000fe20003800000 */
[----:B-----5:R-:W-:Y:S02]  /*282c0*/  IMAD.MOV.U32 R13, RZ, RZ, R2 ;  /* 0x000000ffff0d7224 */ /* 0x020fe400078e0002 */
[----:B------:R-:W-:Y:S02]  /*282d0*/  IMAD.MOV.U32 R12, RZ, RZ, 0x1 ;  /* 0x00000001ff0c7424 */ /* 0x000fe400078e00ff */
[----:B------:R-:W-:Y:S02]  /*282e0*/  IMAD.MOV.U32 R11, RZ, RZ, RZ ;  /* 0x000000ffff0b7224 */ /* 0x000fe400078e00ff */
[----:B------:R-:W-:-:S07]  /*282f0*/  IMAD.MOV.U32 R15, RZ, RZ, -0x1 ;  /* 0xffffffffff0f7424 */ /* 0x000fce00078e00ff */
[----:B01----:R-:W-:Y:S05]  /*28300*/  WARPSYNC.COLLECTIVE R15, `(.L_x_1067) ;  /* 0x000000000f087348 */ /* 0x003fea0003c00000 */
[----:B------:R2:W3:Y:S02]  /*28310*/  SHFL.UP P6, R14, R13, R12, R11 ;  /* 0x0400000c0d0e7389 */ /* 0x0004e400000c000b */
[----:B0123--:R-:W-:Y:S01]  /*28320*/  ENDCOLLECTIVE ;  /* 0x000000000000791b */ /* 0x00ffe20003800000 */
.L_x_1067:
[----:B------:R-:W-:Y:S05]  /*28330*/  BSYNC B0 ;  /* 0x0000000000007941 */ /* 0x000fea0003800000 */
.L_x_1066:
[----:B------:R-:W-:Y:S02]  /*28340*/  IMAD.MOV.U32 R3, RZ, RZ, R14 ;  /* 0x000000ffff037224 */ /* 0x000fe400078e000e */
[----:B------:R-:W-:Y:S02]  /*28350*/  IMAD.MOV.U32 R12, RZ, RZ, 0x2 ;  /* 0x00000002ff0c7424 */ /* 0x000fe400078e00ff */
[----:B------:R-:W-:Y:S01]  /*28360*/  IMAD.MOV.U32 R11, RZ, RZ, RZ ;  /* 0x000000ffff0b7224 */ /* 0x000fe200078e00ff */
[----:B------:R-:W-:Y:S01]  /*28370*/  SEL R3, R3, RZ, P1 ;  /* 0x000000ff03037207 */ /* 0x000fe20000800000 */
[----:B------:R-:W-:-:S04]  /*28380*/  IMAD.MOV.U32 R15, RZ, RZ, -0x1 ;  /* 0xffffffffff0f7424 */ /* 0x000fc800078e00ff */
[----:B------:R-:W-:-:S04]  /*28390*/  IMAD.IADD R3, R2, 0x1, R3 ;  /* 0x0000000102037824 */ /* 0x000fc800078e0203 */
[----:B------:R-:W-:-:S07]  /*283a0*/  IMAD.MOV.U32 R13, RZ, RZ, R3 ;  /* 0x000000ffff0d7224 */ /* 0x000fce00078e0003 */
[----:B------:R-:W-:Y:S05]  /*283b0*/  WARPSYNC.COLLECTIVE R15, `(.L_x_1068) ;  /* 0x000000000f087348 */ /* 0x000fea0003c00000 */
[----:B------:R0:W1:Y:S02]  /*283c0*/  SHFL.UP P6, R14, R13, R12, R11 ;  /* 0x0400000c0d0e7389 */ /* 0x00006400000c000b */
[----:B01----:R-:W-:Y:S01]  /*283d0*/  ENDCOLLECTIVE ;  /* 0x000000000000791b */ /* 0x003fe20003800000 */
.L_x_1068:
        /* <DEDUP_REMOVED lines=8> */
.L_x_1069:
        /* <DEDUP_REMOVED lines=8> */
.L_x_1070:
        /* <DEDUP_REMOVED lines=8> */
.L_x_1071:
        /* <DEDUP_REMOVED lines=9> */
.L_x_1072:
[----:B------:R-:W-:Y:S01]  /*285f0*/  IMAD.MOV.U32 R6, RZ, RZ, R14 ;  /* 0x000000ffff067224 */ /* 0x000fe200078e000e */
[----:B------:R-:W-:Y:S06]  /*28600*/  BRA `(.L_x_1073) ;  /* 0xffffffd400647947 */ /* 0x000fec000383ffff */
.L_x_981:
[----:B------:R-:W-:Y:S01]  /*28610*/  BSSY B0, `(.L_x_1074) ;  /* 0x0000006000007945 */ /* 0x000fe20003800000 */
[----:B------:R-:W-:Y:S01]  /*28620*/  PLOP3.LUT P6, PT, P6, PT, PT, 0x8, 0x0 ;  /* 0x000000000000781c */ /* 0x000fe200037ce170 */
[----:B------:R-:W-:-:S12]  /*28630*/  IMAD.MOV.U32 R15, RZ, RZ, -0x1 ;  /* 0xffffffffff0f7424 */ /* 0x000fd800078e00ff */
[----:B01---5:R-:W-:Y:S05]  /*28640*/  WARPSYNC.COLLECTIVE R15, `(.L_x_1075) ;  /* 0x000000000f087348 */ /* 0x023fea0003c00000 */
[----:B------:R-:W-:Y:S01]  /*28650*/  VOTE.ANY R14, PT, P6 ;  /* 0x00000000000e7806 */ /* 0x000fe200030e0100 */
[----:B01---5:R-:W-:Y:S06]  /*28660*/  ENDCOLLECTIVE ;  /* 0x000000000000791b */ /* 0x023fec0003800000 */
.L_x_1075:
[----:B------:R-:W-:Y:S05]  /*28670*/  BSYNC B0 ;  /* 0x0000000000007941 */ /* 0x000fea0003800000 */
.L_x_1074:
        /* <DEDUP_REMOVED lines=9> */
.L_x_1076:
[----:B------:R-:W-:Y:S01]  /*28710*/  IMAD.MOV.U32 R17, RZ, RZ, R14 ;  /* 0x000000ffff117224 */ /* 0x000fe200078e000e */
[----:B------:R-:W-:Y:S06]  /*28720*/  BRA `(.L_x_1077) ;  /* 0xffffffd400547947 */ /* 0x000fec000383ffff */
.L_x_983:
[----:B------:R-:W-:Y:S01]  /*28730*/  BSSY B0, `(.L_x_1078) ;  /* 0x0000007000007945 */ /* 0x000fe20003800000 */
[----:B------:R-:W-:Y:S02]  /*28740*/  IMAD.MOV.U32 R13, RZ, RZ, R5 ;  /* 0x000000ffff0d7224 */ /* 0x000fe400078e0005 */
[----:B------:R-:W-:Y:S02]  /*28750*/  IMAD.MOV.U32 R11, RZ, RZ, 0x1f ;  /* 0x0000001fff0b7424 */ /* 0x000fe400078e00ff */
[----:B------:R-:W-:-:S07]  /*28760*/  IMAD.MOV.U32 R15, RZ, RZ, -0x1 ;  /* 0xffffffffff0f7424 */ /* 0x000fce00078e00ff */
[----:B01-3-5:R-:W-:Y:S05]  /*28770*/  WARPSYNC.COLLECTIVE R15, `(.L_x_1079) ;  /* 0x000000000f087348 */ /* 0x02bfea0003c00000 */
[----:B------:R2:W4:Y:S02]  /*28780*/  SHFL.IDX P6, R14, R13, R12, R11 ;  /* 0x0000000c0d0e7389 */ /* 0x00052400000c000b */
[----:B012345:R-:W-:Y:S01]  /*28790*/  ENDCOLLECTIVE ;  /* 0x000000000000791b */ /* 0x03ffe20003800000 */
.L_x_1079:
[----:B------:R-:W-:Y:S05]  /*287a0*/  BSYNC B0 ;  /* 0x0000000000007941 */ /* 0x000fea0003800000 */
.L_x_1078:
[----:B------:R-:W-:Y:S01]  /*287b0*/  IMAD.MOV.U32 R2, RZ, RZ, R14 ;  /* 0x000000ffff027224 */ /* 0x000fe200078e000e */
[----:B------:R-:W-:Y:S06]  /*287c0*/  BRA `(.L_x_982) ;  /* 0xffffffd400487947 */ /* 0x000fec000383ffff */
.L_x_987:
[----:B0-----:R0:W2:Y:S02]  /*287d0*/  SYNCS.PHASECHK.TRANS64.TRYWAIT P0, [R0+URZ+0x36820], R3 ;  /* 0x03682003000075a7 */ /* 0x0010a4000800017f */
[----:B--2---:R-:W-:Y:S05]  /*287e0*/  @!P0 NANOSLEEP.SYNCS 0x989680 ;  /* 0x009896800000895d */ /* 0x004fea0003900000 */
[----:B------:R-:W2:Y:S02]  /*287f0*/  @!P0 SYNCS.PHASECHK.TRANS64 P0, [R0+URZ+0x36820], R3 ;  /* 0x03682003000085a7 */ /* 0x000ea4000800007f */
[----:B--2---:R-:W-:Y:S05]  /*28800*/  @!P0 BRA `(.L_x_987) ;  /* 0xfffffffc00f08947 */ /* 0x004fea000383ffff */
[----:B------:R-:W-:Y:S05]  /*28810*/  BRA `(.L_x_1080) ;  /* 0xffffffd8003c7947 */ /* 0x000fea000383ffff */
.L_x_988:
        /* <DEDUP_REMOVED lines=11> */
.L_x_1082:
[----:B------:R-:W-:Y:S05]  /*288d0*/  BSYNC B0 ;  /* 0x0000000000007941 */ /* 0x000fea0003800000 */
.L_x_1081:
[----:B------:R-:W-:Y:S05]  /*288e0*/  BRA `(.L_x_1083) ;  /* 0xffffffd800247947 */ /* 0x000fea000383ffff */
.L_x_989:
[----:B------:R-:W-:Y:S01]  /*288f0*/  BSSY B0, `(.L_x_1084) ;  /* 0x0000006000007945 */ /* 0x000fe20003800000 */
[----:B------:R-:W-:-:S07]  /*28900*/  IMAD.MOV.U32 R15, RZ, RZ, -0x1 ;  /* 0xffffffffff0f7424 */ /* 0x000fce00078e00ff */
[----:B012-45:R-:W-:Y:S05]  /*28910*/  WARPSYNC.COLLECTIVE R15, `(.L_x_1085) ;  /* 0x000000000f0c7348 */ /* 0x037fea0003c00000 */
[----:B------:R-:W-:Y:S02]  /*28920*/  ELECT P6, UR62, PT ;  /* 0x00000000003e782f */ /* 0x000fe400038c0000 */
[----:B------:R-:W-:Y:S01]  /*28930*/  MOV R14, UR62 ;  /* 0x0000003e000e7c02 */ /* 0x000fe20008000f00 */
[----:B012-45:R-:W-:Y:S10]  /*28940*/  ENDCOLLECTIVE ;  /* 0x000000000000791b */ /* 0x037ff40003800000 */
.L_x_1085:
[----:B------:R-:W-:Y:S05]  /*28950*/  BSYNC B0 ;  /* 0x0000000000007941 */ /* 0x000fea0003800000 */
.L_x_1084:
[----:B------:R-:W-:Y:S05]  /*28960*/  BRA `(.L_x_1086) ;  /* 0xffffffd800187947 */ /* 0x000fea000383ffff */
.L_x_991:
[----:B0-----:R0:W2:Y:S02]  /*28970*/  SYNCS.PHASECHK.TRANS64.TRYWAIT P0, [R6+URZ], R5 ;  /* 0x00000005060075a7 */ /* 0x0010a4000800017f */
[----:B--2---:R-:W-:Y:S05]  /*28980*/  @!P0 NANOSLEEP.SYNCS 0x989680 ;  /* 0x009896800000895d */ /* 0x004fea0003900000 */
[----:B------:R-:W2:Y:S02]  /*28990*/  @!P0 SYNCS.PHASECHK.TRANS64 P0, [R6+URZ], R5 ;  /* 0x00000005060085a7 */ /* 0x000ea4000800007f */
[----:B--2---:R-:W-:Y:S05]  /*289a0*/  @!P0 BRA `(.L_x_991) ;  /* 0xfffffffc00f08947 */ /* 0x004fea000383ffff */
[----:B------:R-:W-:Y:S05]  /*289b0*/  BRA `(.L_x_1087) ;  /* 0xffffffd8005c7947 */ /* 0x000fea000383ffff */
.L_x_992:
[----:B--2---:R2:W3:Y:S02]  /*289c0*/  SYNCS.PHASECHK.TRANS64.TRYWAIT P0, [R7+URZ], R2 ;  /* 0x00000002070075a7 */ /* 0x0044e4000800017f */
[----:B---3--:R-:W-:Y:S05]  /*289d0*/  @!P0 NANOSLEEP.SYNCS 0x989680 ;  /* 0x009896800000895d */ /* 0x008fea0003900000 */
[----:B------:R-:W3:Y:S02]  /*289e0*/  @!P0 SYNCS.PHASECHK.TRANS64 P0, [R7+URZ], R2 ;  /* 0x00000002070085a7 */ /* 0x000ee4000800007f */
[----:B---3--:R-:W-:Y:S05]  /*289f0*/  @!P0 BRA `(.L_x_992) ;  /* 0xfffffffc00f08947 */ /* 0x008fea000383ffff */
[----:B------:R-:W-:Y:S05]  /*28a00*/  BRA `(.L_x_1088) ;  /* 0xffffffd800507947 */ /* 0x000fea000383ffff */
.L_x_994:
[----:B---3--:R3:W4:Y:S02]  /*28a10*/  SYNCS.PHASECHK.TRANS64.TRYWAIT P0, [R4+URZ], R5 ;  /* 0x00000005040075a7 */ /* 0x008724000800017f */
[----:B----4-:R-:W-:Y:S05]  /*28a20*/  @!P0 NANOSLEEP.SYNCS 0x989680 ;  /* 0x009896800000895d */ /* 0x010fea0003900000 */
[----:B------:R-:W4:Y:S02]  /*28a30*/  @!P0 SYNCS.PHASECHK.TRANS64 P0, [R4+URZ], R5 ;  /* 0x00000005040085a7 */ /* 0x000f24000800007f */
[----:B----4-:R-:W-:Y:S05]  /*28a40*/  @!P0 BRA `(.L_x_994) ;  /* 0xfffffffc00f08947 */ /* 0x010fea000383ffff */
[----:B------:R-:W-:Y:S05]  /*28a50*/  BRA `(.L_x_1089) ;  /* 0xffffffd800587947 */ /* 0x000fea000383ffff */
.L_x_1090:
        /* <DEDUP_REMOVED lines=10> */
.L_x_3242:


//--------------------- .text._ZN7cutlass13device_kernelIN5flash11enable_sm90INS1_16FlashAttnFwdSm90INS1_25CollectiveMainloopFwdSm90ILi2EN4cute5tupleIJNS5_1CILi1EEES8_S8_EEENS6_IJNS7_ILi128EEENS7_ILi96EEENS7_ILi192EEEEEELi192ENS_10bfloat16_tEfNS_4arch4Sm90ELb0ELb1ELb0ELb0ELb0ELb0ELb0ELb1ELb1ELb1ELb0ELb0EEENS1_21CollectiveEpilogueFwdINS6_IJSA_SC_SB_EEES9_SE_SG_Li256ELb0ELb1ELb0ELb0EEENS1_30DynamicPersistentTileSchedulerILi256ELi128ELb0ELb1ELb1EEEEEEEEEvNT_6ParamsE --------------------------
	.section	.text._ZN7cutlass13device_kernelIN5flash11enable_sm90INS1_16FlashAttnFwdSm90INS1_25CollectiveMainloopFwdSm90ILi2EN4cute5tupleIJNS5_1CILi1EEES8_S8_EEENS6_IJNS7_ILi128EEENS7_ILi96EEENS7_ILi192EEEEEELi192ENS_10bfloat16_tEfNS_4arch4Sm90ELb0ELb1ELb0ELb0ELb0ELb0ELb0ELb1ELb1ELb1ELb0ELb0EEENS1_21CollectiveEpilogueFwdINS6_IJSA_SC_SB_EEES9_SE_SG_Li256ELb0ELb1ELb0ELb0EEENS1_30DynamicPersistentTileSchedulerILi256ELi128ELb0ELb1ELb1EEEEEEEEEvNT_6ParamsE,"ax",@progbits
	.align	128
.text._ZN7cutlass13device_kernelIN5flash11enable_sm90INS1_16FlashAttnFwdSm90INS1_25CollectiveMainloopFwdSm90ILi2EN4cute5tupleIJNS5_1CILi1EEES8_S8_EEENS6_IJNS7_ILi128EEENS7_ILi96EEENS7_ILi192EEEEEELi192ENS_10bfloat16_tEfNS_4arch4Sm90ELb0ELb1ELb0ELb0ELb0ELb0ELb0ELb1ELb1ELb1ELb0ELb0EEENS1_21CollectiveEpilogueFwdINS6_IJSA_SC_SB_EEES9_SE_SG_Li256ELb0ELb1ELb0ELb0EEENS1_30DynamicPersistentTileSchedulerILi256ELi128ELb0ELb1ELb1EEEEEEEEEvNT_6ParamsE:
        .type           _ZN7cutlass13device_kernelIN5flash11enable_sm90INS1_16FlashAttnFwdSm90INS1_25CollectiveMainloopFwdSm90ILi2EN4cute5tupleIJNS5_1CILi1EEES8_S8_EEENS6_IJNS7_ILi128EEENS7_ILi96EEENS7_ILi192EEEEEELi192ENS_10bfloat16_tEfNS_4arch4Sm90ELb0ELb1ELb0ELb0ELb0ELb0ELb0ELb1ELb1ELb1ELb0ELb0EEENS1_21CollectiveEpilogueFwdINS6_IJSA_SC_SB_EEES9_SE_SG_Li256ELb0ELb1ELb0ELb0EEENS1_30DynamicPersistentTileSchedulerILi256ELi128ELb0ELb1ELb1EEEEEEEEEvNT_6ParamsE,@function
        .size           _ZN7cutlass13device_kernelIN5flash11enable_sm90INS1_16FlashAttnFwdSm90INS1_25CollectiveMainloopFwdSm90ILi2EN4cute5tupleIJNS5_1CILi1EEES8_S8_EEENS6_IJNS7_ILi128EEENS7_ILi96EEENS7_ILi192EEEEEELi192ENS_10bfloat16_tEfNS_4arch4Sm90ELb0ELb1ELb0ELb0ELb0ELb0ELb0ELb1ELb1ELb1ELb0ELb0EEENS1_21CollectiveEpilogueFwdINS6_IJSA_SC_SB_EEES9_SE_SG_Li256ELb0ELb1ELb0ELb0EEENS1_30DynamicPersistentTileSchedulerILi256ELi128ELb0ELb1ELb1EEEEEEEEEvNT_6ParamsE,(.L_x_3243 - _ZN7cutlass13device_kernelIN5flash11enable_sm90INS1_16FlashAttnFwdSm90INS1_25CollectiveMainloopFwdSm90ILi2EN4cute5tupleIJNS5_1CILi1EEES8_S8_EEENS6_IJNS7_ILi128EEENS7_ILi96EEENS7_ILi192EEEEEELi192ENS_10bfloat16_tEfNS_4arch4Sm90ELb0ELb1ELb0ELb0ELb0ELb0ELb0ELb1ELb1ELb1ELb0ELb0EEENS1_21CollectiveEpilogueFwdINS6_IJSA_SC_SB_EEES9_SE_SG_Li256ELb0ELb1ELb0ELb0EEENS1_30DynamicPersistentTileSchedulerILi256ELi128ELb0ELb1ELb1EEEEEEEEEvNT_6ParamsE)
        .other          _ZN7cutlass13device_kernelIN5flash11enable_sm90INS1_16FlashAttnFwdSm90INS1_25CollectiveMainloopFwdSm90ILi2EN4cute5tupleIJNS5_1CILi1EEES8_S8_EEENS6_IJNS7_ILi128EEENS7_ILi96EEENS7_ILi192EEEEEELi192ENS_10bfloat16_tEfNS_4arch4Sm90ELb0ELb1ELb0ELb0ELb0ELb0ELb0ELb1ELb1ELb1ELb0ELb0EEENS1_21CollectiveEpilogueFwdINS6_IJSA_SC_SB_EEES9_SE_SG_Li256ELb0ELb1ELb0ELb0EEENS1_30DynamicPersistentTileSchedulerILi256ELi128ELb0ELb1ELb1EEEEEEEEEvNT_6ParamsE,@"STO_CUDA_ENTRY STV_DEFAULT"
_ZN7cutlass13device_kernelIN5flash11enable_sm90INS1_16FlashAttnFwdSm90INS1_25CollectiveMainloopFwdSm90ILi2EN4cute5tupleIJNS5_1CILi1EEES8_S8_EEENS6_IJNS7_ILi128EEENS7_ILi96EEENS7_ILi192EEEEEELi192ENS_10bfloat16_tEfNS_4arch4Sm90ELb0ELb1ELb0ELb0ELb0ELb0ELb0ELb1ELb1ELb1ELb0ELb0EEENS1_21CollectiveEpilogueFwdINS6_IJSA_SC_SB_EEES9_SE_SG_Li256ELb0ELb1ELb0ELb0EEENS1_30DynamicPersistentTileSchedulerILi256ELi128ELb0ELb1ELb1EEEEEEEEEvNT_6ParamsE:
        /* <DEDUP_REMOVED lines=18> */
.L_x_1092:
[----:B------:R-:W-:Y:S05]  /*0120*/  BSYNC B0 ;  /* 0x0000000000007941 */ /* 0x000fea0003800000 */
.L_x_1091:
        /* <DEDUP_REMOVED lines=41> */
.L_x_1093:
        /* <DEDUP_REMOVED lines=22> */
.L_x_1094:
        /* <DEDUP_REMOVED lines=18> */
.L_x_1095:
        /* <DEDUP_REMOVED lines=22> */
.L_x_1096:
        /* <DEDUP_REMOVED lines=22> */
.L_x_1097:
[----:B0-----:R-:W-:Y:S01]  /*0900*/  UMOV UR4, 0x1 ;  /* 0x0000000100047882 */ /* 0x001fe20000000000 */
[----:B------:R-:W-:Y:S01]  /*0910*/  PLOP3.LUT P0, PT, PT, PT, UP0, 0x80, 0x0 ;  /* 0x000000000000781c */ /* 0x000fe20003f0f008 */
[----:B------:R-:W-:Y:S01]  /*0920*/  USEL UR4, UR4, 0x2, !UP0 ;  /* 0x0000000204047887 */ /* 0x000fe2000c000000 */
[----:B------:R-:W-:-:S05]  /*0930*/  NOP ;  /* 0x0000000000007918 */ /* 0x000fca0000000000 */
[----:B------:R-:W-:-:S05]  /*0940*/  IMAD.U32 R2, RZ, RZ, UR4 ;  /* 0x00000004ff027e24 */ /* 0x000fca000f8e00ff */
[----:B------:R0:W-:Y:S01]  /*0950*/  STL [R1+0x1c], R2 ;  /* 0x00001c0201007387 */ /* 0x0001e20000100800 */
[----:B-12-4-:R-:W-:Y:S06]  /*0960*/  BAR.SYNC.DEFER_BLOCKING 0x0 ;  /* 0x0000000000007b1d */ /* 0x016fec0000010000 */
[----:B------:R-:W-:Y:S05]  /*0970*/  @!P0 BRA `(.L_x_1098) ;  /* 0x000000f400348947 */ /* 0x000fea0003800000 */
.L_x_1099:
[----:B------:R-:W-:-:S08]  /*0980*/  NOP ;  /* 0x0000000000007918 */ /* 0x000fd00000000000 */
[----:B------:R-:W1:Y:S02]  /*0990*/  USETMAXREG.TRY_ALLOC.CTAPOOL UP0, 0xf0 ;  /* 0x000000f0000079c8 */ /* 0x000e640008000600 */
[----:B-1----:R-:W-:-:S13]  /*09a0*/  PLOP3.LUT P0, PT, PT, PT, UP0, 0x80, 0x0 ;  /* 0x000000000000781c */ /* 0x002fda0003f0f008 */
[----:B------:R-:W-:Y:S05]  /*09b0*/  @!P0 BRA `(.L_x_1099) ;  /* 0xfffffffc00f08947 */ /* 0x000fea000383ffff */
[----:B------:R-:W1:Y:S08]  /*09c0*/  S2UR UR4, SR_CTAID.X ;  /* 0x00000000000479c3 */ /* 0x000e700000002500 */
[----:B------:R-:W-:Y:S08]  /*09d0*/  BAR.ARV 0x4, 0x180 ;  /* 0x0106000000007b1d */ /* 0x000ff00000002000 */
[----:B------:R-:W1:Y:S08]  /*09e0*/  LDC R0, c[0x0][0xc38] ;  /* 0x00030e00ff007b82 */ /* 0x000e700000000800 */
[----:B------:R-:W-:Y:S06]  /*09f0*/  BAR.ARV 0x8, 0x180 ;  /* 0x0206000000007b1d */ /* 0x000fec0000002000 */
[----:B-1----:R-:W-:-:S13]  /*0a00*/  ISETP.LE.AND P0, PT, R0, UR4, PT ;  /* 0x0000000400007c0c */ /* 0x002fda000bf03270 */
[----:B------:R-:W-:Y:S05]  /*0a10*/  @P0 EXIT ;  /* 0x000000000000094d */ /* 0x000fea0003800000 */
[----:B------:R-:W2:Y:S01]  /*0a20*/  LDL R3, [R1+0x1c] ;  /* 0x00001c0001037983 */ /* 0x000ea20000100800 */
[----:B------:R-:W-:Y:S01]  /*0a30*/  UMOV UR38, URZ ;  /* 0x0000003f00267c82 */ /* 0x000fe20008000000 */
[----:B------:R-:W-:Y:S01]  /*0a40*/  UMOV UR36, URZ ;  /* 0x0000003f00247c82 */ /* 0x000fe20008000000 */
[----:B0-----:R-:W0:Y:S02]  /*0a50*/  S2R R2, SR_TID.X ;  /* 0x0000000000027919 */ /* 0x001e240000002100 */
[----:B0-----:R-:W-:-:S05]  /*0a60*/  VIADD R205, R2, 0xffffff80 ;  /* 0xffffff8002cd7836 */ /* 0x001fca0000000000 */
[----:B------:R-:W-:-:S04]  /*0a70*/  SHF.R.S32.HI R0, RZ, 0x1f, R205 ;  /* 0x0000001fff007819 */ /* 0x000fc800000114cd */
[----:B------:R-:W-:-:S05]  /*0a80*/  LEA.HI R4, R0, R205, RZ, 0x5 ;  /* 0x000000cd00047211 */ /* 0x000fca00078f28ff */
[----:B------:R-:W-:-:S05]  /*0a90*/  IMAD.SHL.U32 R6, R4, 0x20, RZ ;  /* 0x0000002004067824 */ /* 0x000fca00078e00ff */
[----:B------:R-:W-:Y:S02]  /*0aa0*/  LOP3.LUT R7, R6, 0xfffffc00, RZ, 0xc0, !PT ;  /* 0xfffffc0006077812 */ /* 0x000fe400078ec0ff */
[----:B------:R-:W-:-:S04]  /*0ab0*/  LEA.HI R6, R0, R205, RZ, 0x2 ;  /* 0x000000cd00067211 */ /* 0x000fc800078f10ff */
[----:B------:R-:W-:-:S05]  /*0ac0*/  LOP3.LUT R6, R6, 0xfffffffc, RZ, 0xc0, !PT ;  /* 0xfffffffc06067812 */ /* 0x000fca00078ec0ff */
[----:B------:R-:W-:Y:S01]  /*0ad0*/  IMAD.IADD R6, R205, 0x1, -R6 ;  /* 0x00000001cd067824 */ /* 0x000fe200078e0a06 */
[----:B--2---:R-:W-:Y:S02]  /*0ae0*/  R2UR UR5, R3 ;  /* 0x00000000030572ca */ /* 0x004fe400000e0000 */
[----:B------:R-:W-:-:S04]  /*0af0*/  LEA.HI R3, R0, R205, RZ, 0x7 ;  /* 0x000000cd00037211 */ /* 0x000fc800078f38ff */
[----:B------:R-:W-:Y:S02]  /*0b00*/  LOP3.LUT R2, R3, 0xffffff80, RZ, 0xc0, !PT ;  /* 0xffffff8003027812 */ /* 0x000fe400078ec0ff */
[----:B------:R-:W-:-:S03]  /*0b10*/  SHF.R.S32.HI R198, RZ, 0x7, R3 ;  /* 0x00000007ffc67819 */ /* 0x000fc60000011403 */
[----:B------:R-:W-:Y:S01]  /*0b20*/  IMAD.IADD R197, R205, 0x1, -R2 ;  /* 0x00000001cdc57824 */ /* 0x000fe200078e0a02 */
[CC--:B------:R-:W-:Y:S01]  /*0b30*/  LEA.HI R2, R0.reuse, R205.reuse, RZ, 0x4 ;  /* 0x000000cd00027211 */ /* 0x0c0fe200078f20ff */
[----:B------:R-:W-:Y:S01]  /*0b40*/  ULOP3.LUT UR6, UR5, 0x1, URZ, 0xfc, !UPT ;  /* 0x0000000105067892 */ /* 0x000fe2000f8efc3f */
[----:B------:R-:W-:Y:S02]  /*0b50*/  LEA.HI R0, R0, R205, RZ, 0x3 ;  /* 0x000000cd00007211 */ /* 0x000fe400078f18ff */
[----:B------:R-:W-:Y:S01]  /*0b60*/  SHF.R.S32.HI R8, RZ, 0x1f, R197 ;  /* 0x0000001fff087819 */ /* 0x000fe200000114c5 */
[----:B------:R-:W-:Y:S01]  /*0b70*/  UMOV UR5, URZ ;  /* 0x0000003f00057c82 */ /* 0x000fe20008000000 */
[----:B------:R-:W-:Y:S01]  /*0b80*/  SHF.R.S32.HI R5, RZ, 0x4, R2 ;  /* 0x00000004ff057819 */ /* 0x000fe20000011402 */
[----:B------:R-:W-:Y:S01]  /*0b90*/  IMAD.U32 R201, RZ, RZ, UR6 ;  /* 0x00000006ffc97e24 */ /* 0x000fe2000f8e00ff */
[----:B------:R-:W-:Y:S01]  /*0ba0*/  LEA.HI R9, R8, R197, RZ, 0x2 ;  /* 0x000000c508097211 */ /* 0x000fe200078f10ff */
[----:B------:R-:W-:Y:S01]  /*0bb0*/  IMAD.U32 R196, RZ, RZ, UR5 ;  /* 0x00000005ffc47e24 */ /* 0x000fe2000f8e00ff */
[----:B------:R-:W-:-:S02]  /*0bc0*/  LOP3.LUT R4, R2, 0x3fffff0, RZ, 0xc0, !PT ;  /* 0x03fffff002047812 */ /* 0x000fc400078ec0ff */
[--C-:B------:R-:W-:Y:S02]  /*0bd0*/  SHF.R.S32.HI R10, RZ, 0x2, R9.reuse ;  /* 0x00000002ff0a7819 */ /* 0x100fe40000011409 */
[----:B------:R-:W-:Y:S01]  /*0be0*/  SHF.R.S32.HI R11, RZ, 0x1f, R9 ;  /* 0x0000001fff0b7819 */ /* 0x000fe20000011409 */
[----:B------:R-:W-:Y:S01]  /*0bf0*/  IMAD.IADD R4, R205, 0x1, -R4 ;  /* 0x00000001cd047824 */ /* 0x000fe200078e0a04 */
[----:B------:R-:W-:Y:S02]  /*0c00*/  LEA.HI R2, R2, R5, RZ, 0x1 ;  /* 0x0000000502027211 */ /* 0x000fe400078f08ff */
[----:B------:R-:W-:Y:S01]  /*0c10*/  LEA.HI R11, R11, R10, RZ, 0x3 ;  /* 0x0000000a0b0b7211 */ /* 0x000fe200078f18ff */
[----:B------:R-:W-:Y:S01]  /*0c20*/  IMAD R7, R4, 0x40, R7 ;  /* 0x0000004004077824 */ /* 0x000fe200078e0207 */
[----:B------:R-:W-:Y:S02]  /*0c30*/  LOP3.LUT R192, R0, 0xfffffff8, RZ, 0xc0, !PT ;  /* 0xfffffff800c07812 */ /* 0x000fe400078ec0ff */
[----:B------:R-:W-:-:S02]  /*0c40*/  LOP3.LUT R11, R11, 0xfffffff8, RZ, 0xc0, !PT ;  /* 0xfffffff80b0b7812 */ /* 0x000fc400078ec0ff */
[----:B------:R-:W-:Y:S01]  /*0c50*/  LEA.HI R8, R8, R197, RZ, 0x5 ;  /* 0x000000c508087211 */ /* 0x000fe200078f28ff */
[----:B------:R-:W-:Y:S01]  /*0c60*/  IMAD.IADD R192, R205, 0x1, -R192 ;  /* 0x00000001cdc07824 */ /* 0x000fe200078e0ac0 */
[----:B------:R-:W-:Y:S01]  /*0c70*/  LEA.HI R3, R3, R198, RZ, 0x1 ;  /* 0x000000c603037211 */ /* 0x000fe200078f08ff */
[----:B------:R-:W-:Y:S01]  /*0c80*/  IMAD.IADD R11, R10, 0x1, -R11 ;  /* 0x000000010a0b7824 */ /* 0x000fe200078e0a0b */
[----:B------:R-:W-:Y:S01]  /*0c90*/  LOP3.LUT R2, R2, 0x1ffffffe, RZ, 0xc0, !PT ;  /* 0x1ffffffe02027812 */ /* 0x000fe200078ec0ff */
[----:B------:R-:W-:Y:S01]  /*0ca0*/  IMAD.SHL.U32 R19, R192, 0x8, RZ ;  /* 0x00000008c0137824 */ /* 0x000fe200078e00ff */
[----:B------:R-:W-:Y:S02]  /*0cb0*/  SHF.R.S32.HI R8, RZ, 0x5, R8 ;  /* 0x00000005ff087819 */ /* 0x000fe40000011408 */
[----:B------:R-:W-:Y:S01]  /*0cc0*/  LEA.HI R4, R6, R6, RZ, 0x1 ;  /* 0x0000000606047211 */ /* 0x000fe200078f08ff */
[----:B------:R-:W-:Y:S01]  /*0cd0*/  IMAD.IADD R2, R5, 0x1, -R2 ;  /* 0x0000000105027824 */ /* 0x000fe200078e0a02 */
[----:B------:R-:W-:Y:S01]  /*0ce0*/  LOP3.LUT R3, R3, 0x3fffffe, RZ, 0xc0, !PT ;  /* 0x03fffffe03037812 */ /* 0x000fe200078ec0ff */
[----:B------:R-:W-:Y:S01]  /*0cf0*/  IMAD R8, R8, 0x10, R11 ;  /* 0x0000001008087824 */ /* 0x000fe200078e020b */
[----:B------:R-:W-:Y:S01]  /*0d00*/  LOP3.LUT R5, R4, 0x1ffffffe, RZ, 0xc0, !PT ;  /* 0x1ffffffe04057812 */ /* 0x000fe200078ec0ff */
[----:B------:R-:W-:Y:S01]  /*0d10*/  VIADD R22, R19, 0x40 ;  /* 0x0000004013167836 */ /* 0x000fe20000000000 */
[----:B------:R-:W-:Y:S01]  /*0d20*/  SHF.R.S32.HI R195, RZ, 0x3, R0 ;  /* 0x00000003ffc37819 */ /* 0x000fe20000011400 */
[----:B------:R-:W-:Y:S01]  /*0d30*/  IMAD.IADD R3, R198, 0x1, -R3 ;  /* 0x00000001c6037824 */ /* 0x000fe200078e0a03 */
[----:B------:R-:W-:Y:S01]  /*0d40*/  LOP3.LUT R0, R9, 0x7ffffffc, RZ, 0xc0, !PT ;  /* 0x7ffffffc09007812 */ /* 0x000fe200078ec0ff */
[----:B------:R-:W-:Y:S01]  /*0d50*/  VIADD R23, R19, 0x80 ;  /* 0x0000008013177836 */ /* 0x000fe20000000000 */
[----:B------:R-:W-:Y:S01]  /*0d60*/  SHF.R.S32.HI R204, RZ, 0x1f, R19 ;  /* 0x0000001fffcc7819 */ /* 0x000fe20000011413 */
[----:B------:R-:W-:Y:S01]  /*0d70*/  IMAD.IADD R18, R6, 0x1, -R5 ;  /* 0x0000000106127824 */ /* 0x000fe200078e0a05 */
[----:B------:R-:W-:Y:S01]  /*0d80*/  SHF.R.S32.HI R203, RZ, 0x1f, R22 ;  /* 0x0000001fffcb7819 */ /* 0x000fe20000011416 */
[----:B------:R-:W-:Y:S01]  /*0d90*/  IMAD R199, R3, 0x40, R8 ;  /* 0x0000004003c77824 */ /* 0x000fe200078e0208 */
[----:B------:R-:W-:Y:S01]  /*0da0*/  SHF.R.S32.HI R202, RZ, 0x1f, R23 ;  /* 0x0000001fffca7819 */ /* 0x000fe20000011417 */
[----:B------:R-:W-:-:S02]  /*0db0*/  IMAD R200, R2, 0x8, R7 ;  /* 0x0000000802c87824 */ /* 0x000fc400078e0207 */
[----:B------:R-:W-:Y:S02]  /*0dc0*/  IMAD.IADD R17, R197, 0x1, -R0 ;  /* 0x00000001c5117824 */ /* 0x000fe400078e0a00 */
[----:B------:R-:W-:-:S07]  /*0dd0*/  IMAD R18, R18, 0x8, R199 ;  /* 0x0000000812127824 */ /* 0x000fce00078e02c7 */
.L_x_1196:
[----:B------:R-:W-:Y:S01]  /*0de0*/  ULDC UR5, c[0x0][0xc60] ;  /* 0x0003180000057ab9 */ /* 0x000fe20000000800 */
[----:B------:R-:W-:Y:S01]  /*0df0*/  UMOV UR8, UR4 ;  /* 0x0000000400087c82 */ /* 0x000fe20008000000 */
[----:B------:R-:W-:-:S11]  /*0e00*/  UISETP.NE.AND UP0, UPT, UR5, 0x1, UPT ;  /* 0x000000010500788c */ /* 0x000fd6000bf05270 */
[----:B------:R-:W-:Y:S01]  /*0e10*/  @UP0 ULDC UR6, c[0x0][0xc64] ;  /* 0x0003190000060ab9 */ /* 0x000fe20000000800 */
[----:B------:R-:W-:Y:S01]  /*0e20*/  @UP0 ULDC UR9, c[0x0][0xc68] ;  /* 0x00031a0000090ab9 */ /* 0x000fe20000000800 */
[----:B------:R-:W-:-:S04]  /*0e30*/  UIMAD.WIDE.U32 UR6, UR4, UR6, URZ ;  /* 0x00000006040672a5 */ /* 0x000fc8000f8e003f */
[----:B------:R-:W-:-:S03]  /*0e40*/  @UP0 USHF.R.U32.HI UR8, URZ, UR9, UR7 ;  /* 0x000000093f080299 */ /* 0x000fc60008011607 */
[----:B------:R-:W-:Y:S02]  /*0e50*/  ULDC UR6, c[0x0][0xc78] ;  /* 0x00031e0000067ab9 */ /* 0x000fe40000000800 */
[----:B------:R-:W-:Y:S02]  /*0e60*/  UISETP.GE.AND UP0, UPT, UR8, UR6, UPT ;  /* 0x000000060800728c */ /* 0x000fe4000bf06270 */
[----:B------:R-:W-:-:S04]  /*0e70*/  UIADD3 UR6, -UR8, URZ, URZ ;  /* 0x0000003f08067290 */ /* 0x000fc8000fffe13f */
[----:B------:R-:W-:Y:S01]  /*0e80*/  PLOP3.LUT P0, PT, PT, PT, UP0, 0x80, 0x0 ;  /* 0x000000000000781c */ /* 0x000fe20003f0f008 */
[----:B------:R-:W-:-:S12]  /*0e90*/  UIMAD UR9, UR5, UR6, UR4 ;  /* 0x00000006050972a4 */ /* 0x000fd8000f8e0204 */
[----:B01234-:R-:W-:Y:S05]  /*0ea0*/  @!P0 BRA `(.L_x_1100) ;  /* 0x0000000000208947 */ /* 0x01ffea0003800000 */
[----:B------:R-:W-:Y:S01]  /*0eb0*/  ULDC UR7, c[0x0][0xc6c] ;  /* 0x00031b0000077ab9 */ /* 0x000fe20000000800 */
[----:B------:R-:W-:Y:S01]  /*0ec0*/  UMOV UR6, UR9 ;  /* 0x0000000900067c82 */ /* 0x000fe20008000000 */
[----:B------:R-:W-:-:S11]  /*0ed0*/  UISETP.NE.AND UP0, UPT, UR7, 0x1, UPT ;  /* 0x000000010700788c */ /* 0x000fd6000bf05270 */
[----:B------:R-:W-:Y:S02]  /*0ee0*/  @UP0 ULDC.64 UR10, c[0x0][0xc70] ;  /* 0x00031c00000a0ab9 */ /* 0x000fe40000000a00 */
[----:B------:R-:W-:-:S04]  /*0ef0*/  UIMAD.WIDE.U32 UR4, UR9, UR10, URZ ;  /* 0x0000000a090472a5 */ /* 0x000fc8000f8e003f */
[----:B------:R-:W-:-:S04]  /*0f00*/  @UP0 USHF.R.U32.HI UR6, URZ, UR11, UR5 ;  /* 0x0000000b3f060299 */ /* 0x000fc80008011605 */
[----:B------:R-:W-:Y:S01]  /*0f10*/  UIMAD UR4, UR6, UR7, URZ ;  /* 0x00000007060472a4 */ /* 0x000fe2000f8e023f */
[----:B------:R-:W-:Y:S11]  /*0f20*/  BRA `(.L_x_1101) ;  /* 0x00000000001c7947 */ /* 0x000ff60003800000 */
.L_x_1100:
[----:B------:R-:W-:Y:S01]  /*0f30*/  ULDC UR7, c[0x0][0xc54] ;  /* 0x0003150000077ab9 */ /* 0x000fe20000000800 */
[----:B------:R-:W-:Y:S01]  /*0f40*/  UMOV UR6, UR9 ;  /* 0x0000000900067c82 */ /* 0x000fe20008000000 */
[----:B------:R-:W-:-:S11]  /*0f50*/  UISETP.NE.AND UP0, UPT, UR7, 0x1, UPT ;  /* 0x000000010700788c */ /* 0x000fd6000bf05270 */
[----:B------:R-:W-:Y:S02]  /*0f60*/  @UP0 ULDC.64 UR10, c[0x0][0xc58] ;  /* 0x00031600000a0ab9 */ /* 0x000fe40000000a00 */
[----:B------:R-:W-:-:S04]  /*0f70*/  UIMAD.WIDE.U32 UR4, UR9, UR10, URZ ;  /* 0x0000000a090472a5 */ /* 0x000fc8000f8e003f */
[----:B------:R-:W-:-:S04]  /*0f80*/  @UP0 USHF.R.U32.HI UR6, URZ, UR11, UR5 ;  /* 0x0000000b3f060299 */ /* 0x000fc80008011605 */
[----:B------:R-:W-:-:S12]  /*0f90*/  UIMAD UR4, UR6, UR7, URZ ;  /* 0x00000007060472a4 */ /* 0x000fd8000f8e023f */
.L_x_1101:
[----:B------:R-:W0:Y:S01]  /*0fa0*/  LDC R0, c[0x0][0x448] ;  /* 0x00011200ff007b82 */ /* 0x000e220000000800 */
[----:B------:R-:W-:Y:S01]  /*0fb0*/  ULDC UR7, c[0x0][0xc48] ;  /* 0x0003120000077ab9 */ /* 0x000fe20000000800 */
[----:B------:R-:W-:Y:S02]  /*0fc0*/  ULOP3.LUT UR6, URZ, UR6, URZ, 0x33, !UPT ;  /* 0x000000063f067292 */ /* 0x000fe4000f8e333f */
[----:B------:R-:W-:Y:S02]  /*0fd0*/  UISETP.NE.AND UP0, UPT, UR7, 0x1, UPT ;  /* 0x000000010700788c */ /* 0x000fe4000bf05270 */
[----:B------:R-:W-:Y:S02]  /*0fe0*/  UIADD3 UR4, UR9, -UR4, URZ ;  /* 0x8000000409047290 */ /* 0x000fe4000fffe03f */
[----:B------:R-:W1:Y:S01]  /*0ff0*/  LDC.64 R8, c[0x0][0x9e0] ;  /* 0x00027800ff087b82 */ /* 0x000e620000000a00 */
[----:B------:R-:W-:Y:S01]  /*1000*/  ULDC UR5, c[0x0][0xc3c] ;  /* 0x00030f0000057ab9 */ /* 0x000fe20000000800 */
[----:B------:R-:W-:Y:S01]  /*1010*/  ULDC UR9, c[0x0][0xc54] ;  /* 0x0003150000097ab9 */ /* 0x000fe20000000800 */
[----:B------:R-:W-:-:S02]  /*1020*/  UIADD3 UR6, UR6, UR5, URZ ;  /* 0x0000000506067290 */ /* 0x000fc4000fffe03f */
[----:B------:R-:W-:Y:S02]  /*1030*/  UIMAD UR8, UR8, UR9, UR4 ;  /* 0x00000009080872a4 */ /* 0x000fe4000f8e0204 */
[----:B------:R-:W-:Y:S01]  /*1040*/  USHF.L.U32 UR39, UR6, 0x7, URZ ;  /* 0x0000000706277899 */ /* 0x000fe2000800063f */
[----:B------:R-:W2:Y:S01]  /*1050*/  LDC R74, c[0x0][0x288] ;  /* 0x0000a200ff4a7b82 */ /* 0x000ea20000000800 */
[----:B------:R-:W-:Y:S01]  /*1060*/  ULDC.64 UR10, c[0x0][0x418] ;  /* 0x00010600000a7ab9 */ /* 0x000fe20000000a00 */
[----:B------:R-:W-:Y:S01]  /*1070*/  @UP0 ULDC UR4, c[0x0][0xc4c] ;  /* 0x0003130000040ab9 */ /* 0x000fe20000000800 */
[----:B------:R-:W-:Y:S01]  /*1080*/  ISETP.NE.U32.AND P0, PT, RZ, UR10, PT ;  /* 0x0000000aff007c0c */ /* 0x000fe2000bf05070 */
[----:B------:R-:W-:Y:S02]  /*1090*/  UIMAD.WIDE.U32 UR4, UR8, UR4, URZ ;  /* 0x00000004080472a5 */ /* 0x000fe4000f8e003f */
[----:B------:R-:W-:Y:S01]  /*10a0*/  UIADD3 UR6, UR39, 0x7f, URZ ;  /* 0x0000007f27067890 */ /* 0x000fe2000fffe03f */
[----:B------:R-:W-:Y:S01]  /*10b0*/  ISETP.NE.AND.EX P0, PT, RZ, UR11, PT, P0 ;  /* 0x0000000bff007c0c */ /* 0x000fe2000bf05300 */
[----:B------:R-:W3:Y:S01]  /*10c0*/  LDC R7, c[0x0][0x2f0] ;  /* 0x0000bc00ff077b82 */ /* 0x000ee20000000800 */
[----:B0-----:R-:W-:Y:S01]  /*10d0*/  ISETP.NE.AND P1, PT, R0, 0x1, PT ;  /* 0x000000010000780c */ /* 0x001fe20003f25270 */
[----:B------:R-:W-:Y:S01]  /*10e0*/  @UP0 ULDC UR9, c[0x0][0xc50] ;  /* 0x0003140000090ab9 */ /* 0x000fe20000000800 */
[----:B------:R-:W-:Y:S01]  /*10f0*/  UMOV UR12, UR8 ;  /* 0x00000008000c7c82 */ /* 0x000fe20008000000 */
[----:B------:R-:W-:Y:S01]  /*1100*/  @UP0 USHF.R.U32.HI UR12, URZ, UR9, UR5 ;  /* 0x000000093f0c0299 */ /* 0x000fe20008011605 */
[----:B------:R-:W-:-:S03]  /*1110*/  IMAD.U32 R2, RZ, RZ, UR6 ;  /* 0x00000006ff027e24 */ /* 0x000fc6000f8e00ff */
[----:B------:R-:W0:Y:S01]  /*1120*/  LDC R0, c[0x0][0x424] ;  /* 0x00010900ff007b82 */ /* 0x000e220000000800 */
[----:B-1----:R-:W-:Y:S01]  /*1130*/  ISETP.GE.AND P2, PT, R9, 0x1, PT ;  /* 0x000000010900780c */ /* 0x002fe20003f46270 */
[----:B------:R-:W-:Y:S02]  /*1140*/  UIADD3 UR4, -UR12, URZ, URZ ;  /* 0x0000003f0c047290 */ /* 0x000fe4000fffe13f */
[----:B------:R-:W-:Y:S02]  /*1150*/  IMAD.U32 R194, RZ, RZ, UR12 ;  /* 0x0000000cffc27e24 */ /* 0x000fe4000f8e00ff */
[----:B------:R-:W-:Y:S02]  /*1160*/  UIMAD UR4, UR7, UR4, UR8 ;  /* 0x00000004070472a4 */ /* 0x000fe4000f8e0208 */
[----:B------:R-:W1:Y:S01]  /*1170*/  @P1 LDC R3, c[0x0][0x44c] ;  /* 0x00011300ff031b82 */ /* 0x000e620000000800 */
[----:B--2---:R-:W-:-:S03]  /*1180*/  IADD3 R5, -R74, 0x1, RZ ;  /* 0x000000014a057810 */ /* 0x004fc60007ffe1ff */
[----:B------:R-:W-:-:S04]  /*1190*/  IMAD.U32 R193, RZ, RZ, UR4 ;  /* 0x00000004ffc17e24 */ /* 0x000fc8000f8e00ff */
[----:B------:R-:W2:Y:S01]  /*11a0*/  @P1 LDC R4, c[0x0][0x450] ;  /* 0x00011400ff041b82 */ /* 0x000ea20000000800 */
[----:B0-----:R-:W-:-:S05]  /*11b0*/  SEL R0, R0, 0x1, P0 ;  /* 0x0000000100007807 */ /* 0x001fca0000000000 */
[CC--:B---3--:R-:W-:Y:S02]  /*11c0*/  IMAD R5, R0.reuse, R7.reuse, R5 ;  /* 0x0000000700057224 */ /* 0x0c8fe400078e0205 */
[----:B------:R-:W-:Y:S02]  /*11d0*/  IMAD R16, R0, R7, RZ ;  /* 0x0000000700107224 */ /* 0x000fe400078e02ff */
[----:B-1----:R-:W-:-:S05]  /*11e0*/  @P1 IMAD.HI.U32 R3, R3, UR6, RZ ;  /* 0x0000000603031c27 */ /* 0x002fca000f8e00ff */
[----:B--2---:R-:W-:-:S05]  /*11f0*/  @P1 SHF.R.U32.HI R2, RZ, R4, R3 ;  /* 0x00000004ff021219 */ /* 0x004fca0000011603 */
[----:B------:R-:W-:-:S04]  /*1200*/  IMAD.IADD R11, R5, 0x1, R2 ;  /* 0x00000001050b7824 */ /* 0x000fc800078e0202 */
[----:B------:R-:W-:Y:S01]  /*1210*/  IMAD.IADD R2, R11, 0x1, R8 ;  /* 0x000000010b027824 */ /* 0x000fe200078e0208 */
[----:B------:R-:W-:Y:S06]  /*1220*/  @!P2 BRA `(.L_x_1102) ;  /* 0x000000000040a947 */ /* 0x000fec0003800000 */
[C---:B------:R-:W-:Y:S01]  /*1230*/  ISETP.GT.AND P0, PT, R11.reuse, RZ, PT ;  /* 0x000000ff0b00720c */ /* 0x040fe20003f04270 */
[----:B------:R-:W-:-:S12]  /*1240*/  VIADD R3, R11, 0xffffffff ;  /* 0xffffffff0b037836 */ /* 0x000fd80000000000 */
[----:B------:R-:W-:Y:S05]  /*1250*/  @P0 BRA `(.L_x_1103) ;  /* 0x00000000001c0947 */ /* 0x000fea0003800000 */
[----:B------:R-:W-:Y:S01]  /*1260*/  ISETP.NE.AND P0, PT, R9, 0x1, PT ;  /* 0x000000010900780c */ /* 0x000fe20003f05270 */
[----:B------:R-:W-:-:S12]  /*1270*/  IMAD.MOV R3, RZ, RZ, -R11 ;  /* 0x000000ffff037224 */ /* 0x000fd800078e0a0b */
[----:B------:R-:W0:Y:S02]  /*1280*/  @P0 LDC.64 R4, c[0x0][0x9e8] ;  /* 0x00027a00ff040b82 */ /* 0x000e240000000a00 */
[----:B0-----:R-:W-:-:S05]  /*1290*/  @P0 IMAD.HI.U32 R4, R3, R4, RZ ;  /* 0x0000000403040227 */ /* 0x001fca00078e00ff */
[----:B------:R-:W-:-:S04]  /*12a0*/  @P0 SHF.R.U32.HI R3, RZ, R5, R4 ;  /* 0x00000005ff030219 */ /* 0x000fc80000011604 */
[----:B------:R-:W-:Y:S01]  /*12b0*/  LOP3.LUT R3, RZ, R3, RZ, 0x33, !PT ;  /* 0x00000003ff037212 */ /* 0x000fe200078e33ff */
[----:B------:R-:W-:Y:S06]  /*12c0*/  BRA `(.L_x_1104) ;  /* 0x0000000000107947 */ /* 0x000fec0003800000 */
.L_x_1103:
[----:B------:R-:W-:-:S13]  /*12d0*/  ISETP.NE.AND P0, PT, R9, 0x1, PT ;  /* 0x000000010900780c */ /* 0x000fda0003f05270 */
[----:B------:R-:W0:Y:S02]  /*12e0*/  @P0 LDC.64 R4, c[0x0][0x9e8] ;  /* 0x00027a00ff040b82 */ /* 0x000e240000000a00 */
[----:B0-----:R-:W-:-:S05]  /*12f0*/  @P0 IMAD.HI.U32 R4, R3, R4, RZ ;  /* 0x0000000403040227 */ /* 0x001fca00078e00ff */
[----:B------:R-:W-:-:S07]  /*1300*/  @P0 SHF.R.U32.HI R3, RZ, R5, R4 ;  /* 0x00000005ff030219 */ /* 0x000fce0000011604 */
.L_x_1104:
[----:B------:R-:W-:-:S05]  /*1310*/  IMAD R3, R3, R9, R9 ;  /* 0x0000000903037224 */ /* 0x000fca00078e0209 */
[----:B------:R-:W-:-:S07]  /*1320*/  VIMNMX R2, R2, R3, PT ;  /* 0x0000000302027248 */ /* 0x000fce0003fe0100 */
.L_x_1102:
[----:B------:R-:W0:Y:S01]  /*1330*/  @P1 LDC R4, c[0x0][0x44c] ;  /* 0x00011300ff041b82 */ /* 0x000e220000000800 */
[----:B------:R-:W-:Y:S01]  /*1340*/  IMAD.U32 R3, RZ, RZ, UR39 ;  /* 0x00000027ff037e24 */ /* 0x000fe2000f8e00ff */
[----:B------:R-:W-:Y:S01]  /*1350*/  ULDC UR4, c[0x0][0x9dc] ;  /* 0x0002770000047ab9 */ /* 0x000fe20000000800 */
[-C--:B------:R-:W-:Y:S02]  /*1360*/  IMAD R74, R0, R7.reuse, -R74 ;  /* 0x00000007004a7224 */ /* 0x080fe400078e0a4a */
[----:B------:R-:W-:Y:S02]  /*1370*/  VIADD R2, R2, 0x5f ;  /* 0x0000005f02027836 */ /* 0x000fe40000000000 */
[----:B------:R-:W-:Y:S01]  /*1380*/  IMAD R0, R0, R7, 0x5f ;  /* 0x0000005f00007424 */ /* 0x000fe200078e0207 */
[----:B------:R-:W1:Y:S01]  /*1390*/  @P1 LDC R5, c[0x0][0x450] ;  /* 0x00011400ff051b82 */ /* 0x000e620000000800 */
[----:B------:R-:W-:-:S04]  /*13a0*/  IMAD.HI R2, R2, 0x2aaaaaab, RZ ;  /* 0x2aaaaaab02027827 */ /* 0x000fc800078e02ff */
[----:B------:R-:W-:-:S04]  /*13b0*/  IMAD.HI R0, R0, 0x2aaaaaab, RZ ;  /* 0x2aaaaaab00007827 */ /* 0x000fc800078e02ff */
[----:B0-----:R-:W-:-:S05]  /*13c0*/  @P1 IMAD.HI.U32 R4, R4, UR39, RZ ;  /* 0x0000002704041c27 */ /* 0x001fca000f8e00ff */
[----:B-1----:R-:W-:Y:S02]  /*13d0*/  @P1 SHF.R.U32.HI R3, RZ, R5, R4 ;  /* 0x00000005ff031219 */ /* 0x002fe40000011604 */
[----:B------:R-:W-:-:S03]  /*13e0*/  SHF.R.U32.HI R5, RZ, 0x1f, R2 ;  /* 0x0000001fff057819 */ /* 0x000fc60000011602 */
[----:B------:R-:W-:Y:S01]  /*13f0*/  IMAD.IADD R4, R74, 0x1, R3 ;  /* 0x000000014a047824 */ /* 0x000fe200078e0203 */
[----:B------:R-:W-:Y:S02]  /*1400*/  SHF.R.U32.HI R3, RZ, 0x1f, R0 ;  /* 0x0000001fff037819 */ /* 0x000fe40000011600 */
[----:B------:R-:W-:Y:S01]  /*1410*/  LEA.HI.SX32 R2, R2, R5, 0x1c ;  /* 0x0000000502027211 */ /* 0x000fe200078fe2ff */
[----:B------:R-:W-:Y:S01]  /*1420*/  VIADD R6, R4, -UR4 ;  /* 0x8000000404067c36 */ /* 0x000fe20008000000 */
[----:B------:R-:W-:-:S04]  /*1430*/  LEA.HI.SX32 R3, R0, R3, 0x1c ;  /* 0x0000000300037211 */ /* 0x000fc800078fe2ff */
[----:B------:R-:W-:Y:S02]  /*1440*/  R2UR UR4, R6 ;  /* 0x00000000060472ca */ /* 0x000fe400000e0000 */
[----:B------:R-:W-:Y:S01]  /*1450*/  VIMNMX R75, R3, R2, PT ;  /* 0x00000002034b7248 */ /* 0x000fe20003fe0100 */
[----:B------:R-:W-:-:S12]  /*1460*/  @!P2 BRA `(.L_x_1105) ;  /* 0x000000000044a947 */ /* 0x000fd80003800000 */
[----:B------:R-:W-:-:S13]  /*1470*/  ISETP.GT.AND P0, PT, R4, -0x1, PT ;  /* 0xffffffff0400780c */ /* 0x000fda0003f04270 */
[----:B------:R-:W-:Y:S05]  /*1480*/  @P0 BRA `(.L_x_1106) ;  /* 0x00000000001c0947 */ /* 0x000fea0003800000 */
[----:B------:R-:W-:Y:S02]  /*1490*/  ISETP.NE.AND P0, PT, R9, 0x1, PT ;  /* 0x000000010900780c */ /* 0x000fe40003f05270 */
[----:B------:R-:W-:-:S11]  /*14a0*/  LOP3.LUT R3, RZ, R4, RZ, 0x33, !PT ;  /* 0x00000004ff037212 */ /* 0x000fd600078e33ff */
[----:B------:R-:W0:Y:S02]  /*14b0*/  @P0 LDC.64 R6, c[0x0][0x9e8] ;  /* 0x00027a00ff060b82 */ /* 0x000e240000000a00 */
[----:B0-----:R-:W-:-:S05]  /*14c0*/  @P0 IMAD.HI.U32 R0, R3, R6, RZ ;  /* 0x0000000603000227 */ /* 0x001fca00078e00ff */
[----:B------:R-:W-:-:S04]  /*14d0*/  @P0 SHF.R.U32.HI R3, RZ, R7, R0 ;  /* 0x00000007ff030219 */ /* 0x000fc80000011600 */
[----:B------:R-:W-:Y:S01]  /*14e0*/  LOP3.LUT R4, RZ, R3, RZ, 0x33, !PT ;  /* 0x00000003ff047212 */ /* 0x000fe200078e33ff */
[----:B------:R-:W-:Y:S06]  /*14f0*/  BRA `(.L_x_1107) ;  /* 0x0000000000107947 */ /* 0x000fec0003800000 */
.L_x_1106:
[----:B------:R-:W-:-:S13]  /*1500*/  ISETP.NE.AND P0, PT, R9, 0x1, PT ;  /* 0x000000010900780c */ /* 0x000fda0003f05270 */
[----:B------:R-:W0:Y:S02]  /*1510*/  @P0 LDC.64 R2, c[0x0][0x9e8] ;  /* 0x00027a00ff020b82 */ /* 0x000e240000000a00 */
[----:B0-----:R-:W-:-:S05]  /*1520*/  @P0 IMAD.HI.U32 R0, R4, R2, RZ ;  /* 0x0000000204000227 */ /* 0x001fca00078e00ff */
[----:B------:R-:W-:-:S07]  /*1530*/  @P0 SHF.R.U32.HI R4, RZ, R3, R0 ;  /* 0x00000003ff040219 */ /* 0x000fce0000011600 */
.L_x_1107:
[----:B------:R-:W-:-:S05]  /*1540*/  IMAD R4, R4, R9, RZ ;  /* 0x0000000904047224 */ /* 0x000fca00078e02ff */
[----:B------:R-:W-:-:S13]  /*1550*/  R2UR UR5, R4 ;  /* 0x00000000040572ca */ /* 0x000fda00000e0000 */
[----:B------:R-:W-:-:S04]  /*1560*/  UISETP.LT.AND UP0, UPT, UR4, UR5, UPT ;  /* 0x000000050400728c */ /* 0x000fc8000bf01270 */
[----:B------:R-:W-:-:S12]  /*1570*/  USEL UR4, UR4, UR5, !UP0 ;  /* 0x0000000504047287 */ /* 0x000fd8000c000000 */
.L_x_1105:
[----:B------:R-:W-:Y:S01]  /*1580*/  UIMAD.WIDE UR4, UR4, 0x2aaaaaab, URZ ;  /* 0x2aaaaaab040478a5 */ /* 0x000fe2000f8e023f */
[----:B------:R-:W-:Y:S02]  /*1590*/  PLOP3.LUT P0, PT, PT, PT, PT, 0x80, 0x0 ;  /* 0x000000000000781c */ /* 0x000fe40003f0f070 */
[----:B------:R-:W-:Y:S02]  /*15a0*/  CS2R R2, SRZ ;  /* 0x0000000000027805 */ /* 0x000fe4000001ff00 */
[----:B------:R-:W-:Y:S01]  /*15b0*/  CS2R R118, SRZ ;  /* 0x0000000000767805 */ /* 0x000fe2000001ff00 */
[----:B------:R-:W-:Y:S01]  /*15c0*/  USHF.R.U32.HI UR4, URZ, 0x1f, UR5 ;  /* 0x0000001f3f047899 */ /* 0x000fe20008011605 */
[----:B------:R-:W-:Y:S02]  /*15d0*/  CS2R R116, SRZ ;  /* 0x0000000000747805 */ /* 0x000fe4000001ff00 */
[----:B------:R-:W-:Y:S02]  /*15e0*/  CS2R R114, SRZ ;  /* 0x0000000000727805 */ /* 0x000fe4000001ff00 */
[----:B------:R-:W-:Y:S01]  /*15f0*/  CS2R R112, SRZ ;  /* 0x0000000000707805 */ /* 0x000fe2000001ff00 */
[----:B------:R-:W-:Y:S01]  /*1600*/  ULEA.HI.SX32 UR4, UR5, UR4, 0x1c ;  /* 0x0000000405047291 */ /* 0x000fe2000f8fe23f */
[----:B------:R-:W-:-:S02]  /*1610*/  CS2R R110, SRZ ;  /* 0x00000000006e7805 */ /* 0x000fc4000001ff00 */
[----:B------:R-:W-:Y:S02]  /*1620*/  CS2R R108, SRZ ;  /* 0x00000000006c7805 */ /* 0x000fe4000001ff00 */
[----:B------:R-:W-:Y:S01]  /*1630*/  CS2R R106, SRZ ;  /* 0x00000000006a7805 */ /* 0x000fe2000001ff00 */
[----:B------:R-:W-:Y:S01]  /*1640*/  UISETP.LT.AND UP0, UPT, URZ, UR4, UPT ;  /* 0x000000043f00728c */ /* 0x000fe2000bf01270 */
[----:B------:R-:W-:Y:S02]  /*1650*/  CS2R R104, SRZ ;  /* 0x0000000000687805 */ /* 0x000fe4000001ff00 */
[----:B------:R-:W-:Y:S02]  /*1660*/  CS2R R56, SRZ ;  /* 0x0000000000387805 */ /* 0x000fe4000001ff00 */
[----:B------:R-:W-:Y:S01]  /*1670*/  CS2R R98, SRZ ;  /* 0x0000000000627805 */ /* 0x000fe2000001ff00 */
[----:B------:R-:W-:Y:S01]  /*1680*/  USEL UR61, URZ, UR4, !UP0 ;  /* 0x000000043f3d7287 */ /* 0x000fe2000c000000 */
[----:B------:R-:W-:-:S02]  /*1690*/  CS2R R100, SRZ ;  /* 0x0000000000647805 */ /* 0x000fc4000001ff00 */
[----:B------:R-:W-:Y:S02]  /*16a0*/  CS2R R90, SRZ ;  /* 0x00000000005a7805 */ /* 0x000fe4000001ff00 */
[----:B------:R-:W-:Y:S02]  /*16b0*/  CS2R R96, SRZ ;  /* 0x0000000000607805 */ /* 0x000fe4000001ff00 */
[----:B------:R-:W-:Y:S02]  /*16c0*/  CS2R R94, SRZ ;  /* 0x00000000005e7805 */ /* 0x000fe4000001ff00 */
[----:B------:R-:W-:Y:S02]  /*16d0*/  CS2R R92, SRZ ;  /* 0x00000000005c7805 */ /* 0x000fe4000001ff00 */
[----:B------:R-:W-:Y:S02]  /*16e0*/  ISETP.GT.AND P1, PT, R75, UR61, PT ;  /* 0x0000003d4b007c0c */ /* 0x000fe4000bf24270 */
        /* <DEDUP_REMOVED lines=28> */
[----:B------:R-:W-:Y:S01]  /*18b0*/  CS2R R142, SRZ ;  /* 0x00000000008e7805 */ /* 0x000fe2000001ff00 */
[----:B------:R-:W-:Y:S01]  /*18c0*/  IMAD.MOV.U32 R0, RZ, RZ, RZ ;  /* 0x000000ffff007224 */ /* 0x000fe200078e00ff */
[----:B------:R-:W-:Y:S01]  /*18d0*/  CS2R R6, SRZ ;  /* 0x0000000000067805 */ /* 0x000fe2000001ff00 */
[----:B------:R-:W-:Y:S01]  /*18e0*/  IMAD.MOV.U32 R152, RZ, RZ, RZ ;  /* 0x000000ffff987224 */ /* 0x000fe200078e00ff */
[----:B------:R-:W-:Y:S01]  /*18f0*/  CS2R R4, SRZ ;  /* 0x0000000000047805 */ /* 0x000fe2000001ff00 */
[----:B------:R-:W-:Y:S02]  /*1900*/  IMAD.MOV.U32 R29, RZ, RZ, RZ ;  /* 0x000000ffff1d7224 */ /* 0x000fe400078e00ff */
[----:B------:R-:W-:-:S02]  /*1910*/  IMAD.MOV.U32 R150, RZ, RZ, RZ ;  /* 0x000000ffff967224 */ /* 0x000fc400078e00ff */
        /* <DEDUP_REMOVED lines=33> */
.L_x_1109:
[----:B------:R-:W-:Y:S02]  /*1b30*/  R2UR UR6, R196 ;  /* 0x00000000c40672ca */ /* 0x000fe400000e0000 */
[----:B------:R-:W-:-:S11]  /*1b40*/  R2UR UR5, R201 ;  /* 0x00000000c90572ca */ /* 0x000fd600000e0000 */
[----:B------:R-:W-:Y:S02]  /*1b50*/  ULEA.HI UR4, UR6, UR6, URZ, 0x1 ;  /* 0x0000000606047291 */ /* 0x000fe4000f8f083f */
[----:B------:R-:W-:Y:S02]  /*1b60*/  IMAD.U32 R2, RZ, RZ, UR5 ;  /* 0x00000005ff027e24 */ /* 0x000fe4000f8e00ff */
[----:B------:R-:W-:-:S03]  /*1b70*/  ULOP3.LUT UR4, UR4, 0xfffffffe, URZ, 0xc0, !UPT ;  /* 0xfffffffe04047892 */ /* 0x000fc6000f8ec03f */
[----:B------:R-:W-:Y:S01]  /*1b80*/  ISETP.NE.AND P0, PT, R2, 0x3, PT ;  /* 0x000000030200780c */ /* 0x000fe20003f05270 */
[----:B------:R-:W-:-:S06]  /*1b90*/  UIADD3 UR4, UR6, -UR4, URZ ;  /* 0x8000000406047290 */ /* 0x000fcc000fffe03f */
[----:B------:R-:W-:-:S05]  /*1ba0*/  IMAD.U32 R0, RZ, RZ, UR4 ;  /* 0x00000004ff007e24 */ /* 0x000fca000f8e00ff */
[----:B------:R-:W-:-:S04]  /*1bb0*/  SHF.L.U32 R0, R0, 0x1f, RZ ;  /* 0x0000001f00007819 */ /* 0x000fc800000006ff */
[----:B------:R-:W0:Y:S02]  /*1bc0*/  SYNCS.PHASECHK.TRANS64.TRYWAIT P1, [UR37+0x30800], R0 ;  /* 0x03080000ff0075a7 */ /* 0x000e240008020165 */
[----:B0-----:R-:W-:Y:S05]  /*1bd0*/  @!P1 BRA `(.L_x_1110) ;  /* 0x0000013400689947 */ /* 0x001fea0003800000 */
.L_x_1310:
[----:B------:R-:W-:Y:S05]  /*1be0*/  @!P0 BRA `(.L_x_1111) ;  /* 0x0000000000048947 */ /* 0x000fea0003800000 */
[----:B------:R-:W-:Y:S01]  /*1bf0*/  BPT.TRAP 0x1 ;  /* 0x000000040000795c */ /* 0x000fe20000300000 */
.L_x_1111:
[----:B0-----:R-:W-:Y:S02]  /*1c00*/  IMAD.U32 R3, RZ, RZ, UR36 ;  /* 0x00000024ff037e24 */ /* 0x001fe4000f8e00ff */
[----:B------:R-:W-:-:S03]  /*1c10*/  IMAD.U32 R0, RZ, RZ, UR38 ;  /* 0x00000026ff007e24 */ /* 0x000fc6000f8e00ff */
[----:B------:R-:W-:Y:S02]  /*1c20*/  LEA R3, R3, UR37, 0x3 ;  /* 0x0000002503037c11 */ /* 0x000fe4000f8e18ff */
[----:B------:R-:W-:-:S04]  /*1c30*/  SHF.L.U32 R0, R0, 0x1f, RZ ;  /* 0x0000001f00007819 */ /* 0x000fc800000006ff */
[----:B------:R0:W1:Y:S01]  /*1c40*/  SYNCS.PHASECHK.TRANS64.TRYWAIT P1, [R3+URZ+0x30830], R0 ;  /* 0x03083000030075a7 */ /* 0x000062000802017f */
[----:B------:R-:W-:Y:S05]  /*1c50*/  @!P0 BRA `(.L_x_1112) ;  /* 0x0000000000048947 */ /* 0x000fea0003800000 */
[----:B------:R-:W-:Y:S01]  /*1c60*/  BPT.TRAP 0x1 ;  /* 0x000000040000795c */ /* 0x000fe20000300000 */
.L_x_1112:
[----:B------:R-:W2:Y:S01]  /*1c70*/  LDL.LU R2, [R1+0xc] ;  /* 0x00000c0001027983 */ /* 0x000ea20000300800 */
[----:B------:R-:W3:Y:S02]  /*1c80*/  S2R R4, SR_TID.X ;  /* 0x0000000000047919 */ /* 0x000ee40000002100 */
[----:B---3--:R-:W-:Y:S02]  /*1c90*/  LOP3.LUT P2, RZ, R4, 0x7f, RZ, 0xc0, !PT ;  /* 0x0000007f04ff7812 */ /* 0x008fe4000784c0ff */
[----:B--2---:R-:W-:-:S11]  /*1ca0*/  LOP3.LUT R2, R2, 0xfff7ffff, RZ, 0xc0, !PT ;  /* 0xfff7ffff02027812 */ /* 0x004fd600078ec0ff */
[----:B------:R-:W-:-:S05]  /*1cb0*/  @P2 LOP3.LUT R2, R2, 0x80000, RZ, 0xfc, !PT ;  /* 0x0008000002022812 */ /* 0x000fca00078efcff */
[----:B------:R2:W-:Y:S01]  /*1cc0*/  STL [R1+0xc], R2 ;  /* 0x00000c0201007387 */ /* 0x0005e20000100800 */
[----:B-1----:R-:W-:Y:S05]  /*1cd0*/  @P1 BRA `(.L_x_1113) ;  /* 0x0000000000081947 */ /* 0x002fea0003800000 */
[----:B------:R-:W1:Y:S02]  /*1ce0*/  SYNCS.PHASECHK.TRANS64.TRYWAIT P1, [R3+URZ+0x30830], R0 ;  /* 0x03083000030075a7 */ /* 0x000e64000802017f */
[----:B-1----:R-:W-:Y:S05]  /*1cf0*/  @!P1 BRA `(.L_x_1114) ;  /* 0x0000013400389947 */ /* 0x002fea0003800000 */
.L_x_1113:
[----:B------:R-:W-:Y:S05]  /*1d00*/  WARPSYNC.ALL ;  /* 0x0000000000007948 */ /* 0x000fea0003800000 */
[----:B------:R-:W-:Y:S01]  /*1d10*/  UIADD3 UR4, UR37, 0x1e400, URZ ;  /* 0x0001e40025047890 */ /* 0x000fe2000fffe03f */
[----:B------:R-:W-:Y:S01]  /*1d20*/  WARPGROUP.ARRIVE ;  /* 0x00000000000079c5 */ /* 0x000fe20000000000 */
[----:B------:R-:W-:Y:S01]  /*1d30*/  UMOV UR9, 0x40000040 ;  /* 0x4000004000097882 */ /* 0x000fe20000000000 */
[----:B------:R-:W-:Y:S01]  /*1d40*/  UMOV UR11, 0x40000040 ;  /* 0x40000040000b7882 */ /* 0x000fe20000000000 */
[----:B------:R-:W-:Y:S01]  /*1d50*/  USHF.R.U32.HI UR4, URZ, 0x4, UR4 ;  /* 0x000000043f047899 */ /* 0x000fe20008011604 */
[----:B------:R-:W-:Y:S01]  /*1d60*/  IMAD.U32 R7, RZ, RZ, UR9 ;  /* 0x00000009ff077e24 */ /* 0x000fe2000f8e00ff */
[----:B------:R-:W-:Y:S01]  /*1d70*/  UMOV UR13, 0x40000040 ;  /* 0x40000040000d7882 */ /* 0x000fe20000000000 */
[----:B------:R-:W-:Y:S01]  /*1d80*/  UMOV UR15, 0x40000040 ;  /* 0x40000040000f7882 */ /* 0x000fe20000000000 */
[----:B------:R-:W-:Y:S01]  /*1d90*/  ULOP3.LUT UR4, UR4, 0x3fff, URZ, 0xc0, !UPT ;  /* 0x00003fff04047892 */ /* 0x000fe2000f8ec03f */
[----:B------:R-:W3:Y:S01]  /*1da0*/  S2R R5, SR_TID.X ;  /* 0x0000000000057919 */ /* 0x000ee20000002100 */
[----:B------:R-:W-:Y:S01]  /*1db0*/  UMOV UR17, 0x40000040 ;  /* 0x4000004000117882 */ /* 0x000fe20000000000 */
[----:B------:R-:W-:Y:S01]  /*1dc0*/  UMOV UR19, 0x40000040 ;  /* 0x4000004000137882 */ /* 0x000fe20000000000 */
[----:B------:R-:W-:Y:S01]  /*1dd0*/  ULOP3.LUT UR60, UR4, 0x10000, URZ, 0xfc, !UPT ;  /* 0x00010000043c7892 */ /* 0x000fe2000f8efc3f */
[----:B01----:R-:W-:Y:S01]  /*1de0*/  VIADD R0, R18, UR39 ;  /* 0x0000002712007c36 */ /* 0x003fe20008000000 */
[----:B------:R-:W-:Y:S01]  /*1df0*/  ULOP3.LUT UR4, UR40, 0x10000, URZ, 0xfc, !UPT ;  /* 0x0001000028047892 */ /* 0x000fe2000f8efc3f */
[----:B------:R-:W0:Y:S01]  /*1e00*/  LDC R11, c[0x0][0x288] ;  /* 0x0000a200ff0b7b82 */ /* 0x000e220000000800 */
[----:B------:R-:W-:Y:S01]  /*1e10*/  UIMAD UR5, UR36, 0x900, UR60 ;  /* 0x00000900240578a4 */ /* 0x000fe2000f8e023c */
[----:B--2---:R-:W-:Y:S01]  /*1e20*/  IMAD.MOV.U32 R2, RZ, RZ, R0 ;  /* 0x000000ffff027224 */ /* 0x004fe200078e0000 */
[----:B------:R-:W-:-:S02]  /*1e30*/  UIADD3 UR12, UR4, 0x4, URZ ;  /* 0x00000004040c7890 */ /* 0x000fc4000fffe03f */
[----:B------:R-:W-:Y:S01]  /*1e40*/  UIADD3 UR14, UR5, 0x4, URZ ;  /* 0x00000004050e7890 */ /* 0x000fe2000fffe03f */
[----:B------:R-:W-:Y:S02]  /*1e50*/  UMOV UR8, UR4 ;  /* 0x0000000400087c82 */ /* 0x000fe40008000000 */
[----:B------:R-:W-:Y:S01]  /*1e60*/  UMOV UR10, UR5 ;  /* 0x00000005000a7c82 */ /* 0x000fe20008000000 */
[----:B------:R-:W-:Y:S01]  /*1e70*/  IMAD.U32 R6, RZ, RZ, UR8 ;  /* 0x00000008ff067e24 */ /* 0x000fe2000f8e00ff */
[----:B------:R-:W-:Y:S01]  /*1e80*/  HGMMA.64x96x16.F32.BF16 R24, gdesc[UR8], RZ, !UPT, gsb0 ;  /* 0x01600000081879f0 */ /* 0x000fe2000c0018ff */
[----:B------:R-:W-:Y:S02]  /*1e90*/  UIADD3 UR8, UR4, 0x2, URZ ;  /* 0x0000000204087890 */ /* 0x000fe4000fffe03f */
[----:B------:R-:W-:Y:S01]  /*1ea0*/  UIADD3 UR10, UR5, 0x2, URZ ;  /* 0x00000002050a7890 */ /* 0x000fe2000fffe03f */
[----:B------:R-:W-:Y:S01]  /*1eb0*/  UMOV UR9, 0x40000040 ;  /* 0x4000004000097882 */ /* 0x000fe20000000000 */
[----:B------:R-:W-:Y:S01]  /*1ec0*/  UMOV UR11, 0x40000040 ;  /* 0x40000040000b7882 */ /* 0x000fe20000000000 */
[----:B------:R-:W-:-:S02]  /*1ed0*/  UIADD3 UR16, UR4, 0x6, URZ ;  /* 0x0000000604107890 */ /* 0x000fc4000fffe03f */
[----:B------:R-:W-:Y:S02]  /*1ee0*/  UIADD3 UR18, UR5, 0x6, URZ ;  /* 0x0000000605127890 */ /* 0x000fe4000fffe03f */
[----:B------:R-:W-:Y:S02]  /*1ef0*/  UIADD3 UR20, UR4, 0x400, URZ ;  /* 0x0000040004147890 */ /* 0x000fe4000fffe03f */
[----:B------:R-:W-:Y:S01]  /*1f00*/  UIADD3 UR22, UR5, 0x300, URZ ;  /* 0x0000030005167890 */ /* 0x000fe2000fffe03f */
[----:B------:R-:W-:Y:S01]  /*1f10*/  UMOV UR21, 0x40000040 ;  /* 0x4000004000157882 */ /* 0x000fe20000000000 */
[----:B------:R-:W-:Y:S01]  /*1f20*/  UMOV UR23, 0x40000040 ;  /* 0x4000004000177882 */ /* 0x000fe20000000000 */
[----:B------:R-:W-:Y:S01]  /*1f30*/  UIADD3 UR24, UR4, 0x402, URZ ;  /* 0x0000040204187890 */ /* 0x000fe2000fffe03f */
[----:B---3--:R-:W-:Y:S01]  /*1f40*/  LOP3.LUT P3, RZ, R5, 0x7f, RZ, 0xc0, !PT ;  /* 0x0000007f05ff7812 */ /* 0x008fe2000786c0ff */
[----:B------:R-:W-:Y:S01]  /*1f50*/  UIADD3 UR26, UR5, 0x302, URZ ;  /* 0x00000302051a7890 */ /* 0x000fe2000fffe03f */
[----:B------:R-:W-:Y:S01]  /*1f60*/  UMOV UR25, 0x40000040 ;  /* 0x4000004000197882 */ /* 0x000fe20000000000 */
[----:B------:R-:W-:Y:S01]  /*1f70*/  UMOV UR27, 0x40000040 ;  /* 0x40000040001b7882 */ /* 0x000fe20000000000 */
[----:B------:R-:W-:-:S02]  /*1f80*/  UIADD3 UR28, UR4, 0x404, URZ ;  /* 0x00000404041c7890 */ /* 0x000fc4000fffe03f */
[----:B------:R-:W-:Y:S01]  /*1f90*/  UIADD3 UR30, UR5, 0x304, URZ ;  /* 0x00000304051e7890 */ /* 0x000fe2000fffe03f */
[----:B------:R-:W-:Y:S01]  /*1fa0*/  UMOV UR29, 0x40000040 ;  /* 0x40000040001d7882 */ /* 0x000fe20000000000 */
[----:B------:R-:W-:Y:S01]  /*1fb0*/  UMOV UR31, 0x40000040 ;  /* 0x40000040001f7882 */ /* 0x000fe20000000000 */
[----:B------:R-:W-:Y:S02]  /*1fc0*/  UIADD3 UR32, UR4, 0x406, URZ ;  /* 0x0000040604207890 */ /* 0x000fe4000fffe03f */
[----:B------:R-:W-:Y:S01]  /*1fd0*/  UIADD3 UR34, UR5, 0x306, URZ ;  /* 0x0000030605227890 */ /* 0x000fe2000fffe03f */
[----:B------:R-:W-:Y:S01]  /*1fe0*/  UMOV UR33, 0x40000040 ;  /* 0x4000004000217882 */ /* 0x000fe20000000000 */
[----:B------:R-:W-:Y:S01]  /*1ff0*/  UMOV UR35, 0x40000040 ;  /* 0x4000004000237882 */ /* 0x000fe20000000000 */
[----:B------:R-:W-:Y:S02]  /*2000*/  UIADD3 UR40, UR4, 0x800, URZ ;  /* 0x0000080004287890 */ /* 0x000fe4000fffe03f */
        /* <DEDUP_REMOVED lines=15> */
[----:B------:R-:W-:Y:S01]  /*2100*/  ULDC UR4, c[0x0][0x448] ;  /* 0x0001120000047ab9 */ /* 0x000fe20000000800 */
[----:B------:R-:W-:Y:S01]  /*2110*/  ULDC UR6, c[0x0][0x9dc] ;  /* 0x0002770000067ab9 */ /* 0x000fe20000000800 */
[----:B------:R-:W-:-:S02]  /*2120*/  UISETP.NE.AND UP0, UPT, UR4, 0x1, UPT ;  /* 0x000000010400788c */ /* 0x000fc4000bf05270 */
[----:B------:R-:W-:-:S04]  /*2130*/  ULOP3.LUT UR7, URZ, UR6, URZ, 0x33, !UPT ;  /* 0x000000063f077292 */ /* 0x000fc8000f8e333f */
[----:B------:R-:W-:Y:S02]  /*2140*/  PLOP3.LUT P1, PT, PT, PT, UP0, 0x80, 0x0 ;  /* 0x000000000000781c */ /* 0x000fe40003f2f008 */
[----:B------:R-:W-:-:S03]  /*2150*/  PLOP3.LUT P2, PT, PT, PT, UP0, 0x80, 0x0 ;  /* 0x000000000000781c */ /* 0x000fc60003f4f008 */
[----:B------:R-:W-:-:S08]  /*2160*/  @UP0 ULDC UR4, c[0x0][0x44c] ;  /* 0x0001130000040ab9 */ /* 0x000fd00000000800 */
[----:B------:R-:W-:Y:S01]  /*2170*/  @P1 IMAD.HI.U32 R4, R0, UR4, RZ ;  /* 0x0000000400041c27 */ /* 0x000fe2000f8e00ff */
[----:B------:R-:W-:-:S03]  /*2180*/  @UP0 ULDC UR4, c[0x0][0x450] ;  /* 0x0001140000040ab9 */ /* 0x000fc60000000800 */
[----:B------:R-:W-:Y:S01]  /*2190*/  @!P3 VIADD R0, R3, 0x30840 ;  /* 0x000308400300b836 */ /* 0x000fe20000000000 */
[----:B------:R-:W-:Y:S01]  /*21a0*/  @P2 SHF.R.U32.HI R2, RZ, UR4, R4 ;  /* 0x00000004ff022c19 */ /* 0x000fe20008011604 */
[----:B------:R-:W-:Y:S01]  /*21b0*/  IMAD.MOV.U32 R4, RZ, RZ, -0x60 ;  /* 0xffffffa0ff047424 */ /* 0x000fe200078e00ff */
[----:B------:R-:W-:Y:S02]  /*21c0*/  ULDC.64 UR4, c[0x0][0x9e0] ;  /* 0x0002780000047ab9 */ /* 0x000fe40000000a00 */
[----:B------:R-:W-:Y:S01]  /*21d0*/  UISETP.GE.AND UP1, UPT, UR5, 0x1, UPT ;  /* 0x000000010500788c */ /* 0x000fe2000bf26270 */
[----:B------:R-:W1:Y:S01]  /*21e0*/  SHFL.IDX PT, R12, R2, RZ, 0x1c1f ;  /* 0x001c1fff020c7589 */ /* 0x000e6200000e0000 */
[----:B------:R-:W-:Y:S01]  /*21f0*/  IMAD R4, R75, R4, 0x61 ;  /* 0x000000614b047424 */ /* 0x000fe200078e0204 */
[----:B------:R-:W-:-:S03]  /*2200*/  @!P3 PRMT R0, RZ, 0x654, R0 ;  /* 0x00000654ff00b816 */ /* 0x000fc60000000000 */
[----:B------:R-:W-:Y:S01]  /*2210*/  IMAD R3, R17, -0x2, R4 ;  /* 0xfffffffe11037824 */ /* 0x000fe200078e0204 */
[----:B------:R-:W-:Y:S01]  /*2220*/  PLOP3.LUT P1, PT, PT, PT, UP1, 0x40, 0x0 ;  /* 0x000000000000781c */ /* 0x000fe20003f2e818 */
[----:B------:R-:W-:Y:S02]  /*2230*/  VIADD R10, R4, 0xffffffff ;  /* 0xffffffff040a7836 */ /* 0x000fe40000000000 */
[C---:B------:R-:W-:Y:S01]  /*2240*/  VIADD R15, R3.reuse, 0xffffffff ;  /* 0xffffffff030f7836 */ /* 0x040fe20000000000 */
[----:B0-----:R-:W-:Y:S01]  /*2250*/  IADD3 R5, R3, -R11, R16 ;  /* 0x8000000b03057210 */ /* 0x001fe20007ffe010 */
[----:B------:R-:W-:Y:S02]  /*2260*/  WARPGROUP.DEPBAR.LE gsb0, 0x0 ;  /* 0x00008000000079c5 */ /* 0x000fe40000010000 */
[----:B------:R-:W-:Y:S02]  /*2270*/  WARPGROUP.ARRIVE ;  /* 0x00000000000079c5 */ /* 0x000fe40000000000 */
[----:B------:R-:W-:-:S02]  /*2280*/  VIADD R13, R5, UR4 ;  /* 0x00000004050d7c36 */ /* 0x000fc40008000000 */
[----:B------:R-:W-:Y:S02]  /*2290*/  VIADD R5, R5, UR7 ;  /* 0x0000000705057c36 */ /* 0x000fe40008000000 */
[----:B------:R-:W-:Y:S02]  /*22a0*/  HGMMA.64x96x16.F32.BF16 R24, gdesc[UR8], R24, gsb0 ;  /* 0x01600000081879f0 */ /* 0x000fe40008001818 */
[----:B-1----:R-:W-:Y:S01]  /*22b0*/  IMAD.IADD R3, R5, 0x1, R12 ;  /* 0x0000000105037824 */ /* 0x002fe200078e020c */
[----:B------:R-:W-:Y:S02]  /*22c0*/  WARPGROUP.DEPBAR.LE gsb0, 0x0 ;  /* 0x00008000000079c5 */ /* 0x000fe40000010000 */
[----:B------:R-:W-:-:S06]  /*22d0*/  WARPGROUP.ARRIVE ;  /* 0x00000000000079c5 */ /* 0x000fcc0000000000 */
[----:B------:R-:W-:Y:S03]  /*22e0*/  HGMMA.64x96x16.F32.BF16 R24, gdesc[UR12], R24, gsb0 ;  /* 0x016000000c1879f0 */ /* 0x000fe60008001818 */
        /* <DEDUP_REMOVED lines=28> */
[----:B------:R0:W-:Y:S02]  /*24b0*/  @!P3 SYNCS.ARRIVE.TRANS64.RED.A1T0 RZ, [R0+URZ], RZ ;  /* 0x000000ff00ffb9a7 */ /* 0x0001e4000810043f */
[----:B0-----:R-:W-:-:S04]  /*24c0*/  IMAD R0, R75, -0x60, R16 ;  /* 0xffffffa04b007824 */ /* 0x001fc800078e0210 */
[----:B------:R-:W-:-:S04]  /*24d0*/  VIADD R0, R0, 0x60 ;  /* 0x0000006000007836 */ /* 0x000fc80000000000 */
[----:B------:R-:W-:-:S05]  /*24e0*/  IMAD R8, R17, -0x2, R0 ;  /* 0xfffffffe11087824 */ /* 0x000fca00078e0200 */
[----:B------:R-:W-:Y:S01]  /*24f0*/  VIADDMNMX R0, R12, R13, R8, PT ;  /* 0x0000000d0c007246 */ /* 0x000fe20003800108 */
[----:B------:R-:W-:Y:S06]  /*2500*/  @P1 BRA `(.L_x_1115) ;  /* 0x0000000000541947 */ /* 0x000fec0003800000 */
[----:B------:R-:W-:Y:S01]  /*2510*/  IADD3 R4, R16, -R11, R12 ;  /* 0x8000000b10047210 */ /* 0x000fe20007ffe00c */
[----:B------:R-:W-:Y:S03]  /*2520*/  BSSY B0, `(.L_x_1116) ;  /* 0x0000010000007945 */ /* 0x000fe60003800000 */
[----:B------:R-:W-:-:S13]  /*2530*/  ISETP.GT.AND P1, PT, R4, -0x1, PT ;  /* 0xffffffff0400780c */ /* 0x000fda0003f24270 */
[----:B------:R-:W-:Y:S05]  /*2540*/  @P1 BRA `(.L_x_1117) ;  /* 0x0000000000201947 */ /* 0x000fea0003800000 */
[----:B------:R-:W-:Y:S01]  /*2550*/  UISETP.NE.AND UP2, UPT, UR5, 0x1, UPT ;  /* 0x000000010500788c */ /* 0x000fe2000bf45270 */
[----:B------:R-:W-:-:S05]  /*2560*/  LOP3.LUT R4, RZ, R4, RZ, 0x33, !PT ;  /* 0x00000004ff047212 */ /* 0x000fca00078e33ff */
[----:B------:R-:W-:-:S05]  /*2570*/  PLOP3.LUT P1, PT, PT, PT, UP2, 0x80, 0x0 ;  /* 0x000000000000781c */ /* 0x000fca0003f2f028 */
[----:B------:R-:W-:-:S08]  /*2580*/  @UP2 ULDC.64 UR10, c[0x0][0x9e8] ;  /* 0x00027a00000a2ab9 */ /* 0x000fd00000000a00 */
[----:B------:R-:W-:-:S05]  /*2590*/  @P1 IMAD.HI.U32 R9, R4, UR10, RZ ;  /* 0x0000000a04091c27 */ /* 0x000fca000f8e00ff */
[----:B------:R-:W-:-:S04]  /*25a0*/  @P1 SHF.R.U32.HI R4, RZ, UR11, R9 ;  /* 0x0000000bff041c19 */ /* 0x000fc80008011609 */
[----:B------:R-:W-:Y:S01]  /*25b0*/  LOP3.LUT R4, RZ, R4, RZ, 0x33, !PT ;  /* 0x00000004ff047212 */ /* 0x000fe200078e33ff */
[----:B------:R-:W-:Y:S06]  /*25c0*/  BRA `(.L_x_1118) ;  /* 0x0000000000147947 */ /* 0x000fec0003800000 */
.L_x_1117:
[----:B------:R-:W-:-:S06]  /*25d0*/  UISETP.NE.AND UP2, UPT, UR5, 0x1, UPT ;  /* 0x000000010500788c */ /* 0x000fcc000bf45270 */
[----:B------:R-:W-:-:S05]  /*25e0*/  PLOP3.LUT P1, PT, PT, PT, UP2, 0x80, 0x0 ;  /* 0x000000000000781c */ /* 0x000fca0003f2f028 */
[----:B------:R-:W-:-:S08]  /*25f0*/  @UP2 ULDC.64 UR10, c[0x0][0x9e8] ;  /* 0x00027a00000a2ab9 */ /* 0x000fd00000000a00 */
[----:B------:R-:W-:-:S05]  /*2600*/  @P1 IMAD.HI.U32 R9, R4, UR10, RZ ;  /* 0x0000000a04091c27 */ /* 0x000fca000f8e00ff */
[----:B------:R-:W-:-:S07]  /*2610*/  @P1 SHF.R.U32.HI R4, RZ, UR11, R9 ;  /* 0x0000000bff041c19 */ /* 0x000fce0008011609 */
.L_x_1118:
[----:B------:R-:W-:Y:S05]  /*2620*/  BSYNC B0 ;  /* 0x0000000000007941 */ /* 0x000fea0003800000 */
.L_x_1116:
[----:B------:R-:W-:-:S05]  /*2630*/  IMAD R4, R4, UR5, R15 ;  /* 0x0000000504047c24 */ /* 0x000fca000f8e020f */
[----:B------:R-:W-:Y:S02]  /*2640*/  VIMNMX R3, R3, R4, !PT ;  /* 0x0000000403037248 */ /* 0x000fe40007fe0100 */
[----:B------:R-:W-:-:S07]  /*2650*/  VIADDMNMX R0, R4, UR5, R0, PT ;  /* 0x0000000504007c46 */ /* 0x000fce000b800100 */
.L_x_1115:
[C---:B------:R-:W-:Y:S02]  /*2660*/  ISETP.GE.AND P1, PT, R10.reuse, 0x2, PT ;  /* 0x000000020a00780c */ /* 0x040fe40003f26270 */
[C---:B------:R-:W-:Y:S02]  /*2670*/  ISETP.GE.AND P5, PT, R10.reuse, 0xa, PT ;  /* 0x0000000a0a00780c */ /* 0x040fe40003fa6270 */
[----:B------:R-:W-:Y:S02]  /*2680*/  ISETP.GT.AND P3, PT, R3, 0x1, !P1 ;  /* 0x000000010300780c */ /* 0x000fe40004f64270 */
[----:B------:R-:W-:Y:S02]  /*2690*/  ISETP.GE.AND P2, PT, R10, 0x9, PT ;  /* 0x000000090a00780c */ /* 0x000fe40003f46270 */
[----:B------:R-:W-:Y:S02]  /*26a0*/  ISETP.LT.OR P3, PT, R0, 0x2, P3 ;  /* 0x000000020000780c */ /* 0x000fe40001f61670 */
[----:B------:R-:W-:-:S02]  /*26b0*/  P2R R12, PR, RZ, 0x20 ;  /* 0x00000020ff0c7803 */ /* 0x000fc40000000000 */
[----:B------:R-:W-:Y:S02]  /*26c0*/  FSEL R14, R25, -INF , !P3 ;  /* 0xff800000190e7808 */ /* 0x000fe40005800000 */
[C---:B------:R-:W-:Y:S02]  /*26d0*/  ISETP.GT.AND P3, PT, R3.reuse, 0x9, !P5 ;  /* 0x000000090300780c */ /* 0x040fe40006f64270 */
[----:B------:R-:W-:Y:S02]  /*26e0*/  ISETP.GT.AND P4, PT, R3, 0x8, !P2 ;  /* 0x000000080300780c */ /* 0x000fe40005784270 */
[----:B------:R-:W-:Y:S02]  /*26f0*/  ISETP.LT.OR P3, PT, R0, 0xa, P3 ;  /* 0x0000000a0000780c */ /* 0x000fe40001f61670 */
[----:B------:R-:W-:Y:S02]  /*2700*/  ISETP.GE.AND P5, PT, R10, 0x11, PT ;  /* 0x000000110a00780c */ /* 0x000fe40003fa6270 */
[----:B------:R-:W-:-:S02]  /*2710*/  FSEL R20, R29, -INF , !P3 ;  /* 0xff8000001d147808 */ /* 0x000fc40005800000 */
[----:B------:R-:W-:Y:S02]  /*2720*/  ISETP.LT.OR P4, PT, R0, 0x9, P4 ;  /* 0x000000090000780c */ /* 0x000fe40002781670 */
[----:B------:R-:W-:Y:S02]  /*2730*/  ISETP.GT.AND P3, PT, R3, 0x10, !P5 ;  /* 0x000000100300780c */ /* 0x000fe40006f64270 */
[----:B------:R-:W-:Y:S02]  /*2740*/  FSEL R28, R28, -INF , !P4 ;  /* 0xff8000001c1c7808 */ /* 0x000fe40006000000 */
[----:B------:R-:W-:Y:S02]  /*2750*/  ISETP.LT.OR P3, PT, R0, 0x11, P3 ;  /* 0x000000110000780c */ /* 0x000fe40001f61670 */
[----:B------:R-:W-:Y:S02]  /*2760*/  ISETP.GE.AND P4, PT, R10, 0x12, PT ;  /* 0x000000120a00780c */ /* 0x000fe40003f86270 */
[----:B------:R-:W-:-:S02]  /*2770*/  FSEL R32, R32, -INF , !P3 ;  /* 0xff80000020207808 */ /* 0x000fc40005800000 */
[----:B------:R-:W-:Y:S02]  /*2780*/  ISETP.GT.AND P3, PT, R3, 0x11, !P4 ;  /* 0x000000110300780c */ /* 0x000fe40006764270 */
[----:B------:R-:W-:Y:S02]  /*2790*/  P2R R25, PR, RZ, 0x10 ;  /* 0x00000010ff197803 */ /* 0x000fe40000000000 */
[----:B------:R-:W-:Y:S02]  /*27a0*/  ISETP.LT.OR P3, PT, R0, 0x12, P3 ;  /* 0x000000120000780c */ /* 0x000fe40001f61670 */
[----:B------:R-:W-:Y:S02]  /*27b0*/  ISETP.GE.AND P4, PT, R10, 0x19, PT ;  /* 0x000000190a00780c */ /* 0x000fe40003f86270 */
[----:B------:R-:W-:Y:S02]  /*27c0*/  FSEL R72, R33, -INF , !P3 ;  /* 0xff80000021487808 */ /* 0x000fe40005800000 */
[----:B------:R-:W-:-:S02]  /*27d0*/  ISETP.GT.AND P3, PT, R3, 0x18, !P4 ;  /* 0x000000180300780c */ /* 0x000fc40006764270 */
[----:B------:R-:W-:Y:S02]  /*27e0*/  P2R R29, PR, RZ, 0x10 ;  /* 0x00000010ff1d7803 */ /* 0x000fe40000000000 */
[----:B------:R-:W-:Y:S02]  /*27f0*/  ISETP.LT.OR P3, PT, R0, 0x19, P3 ;  /* 0x000000190000780c */ /* 0x000fe40001f61670 */
[----:B------:R-:W-:Y:S02]  /*2800*/  ISETP.GE.AND P4, PT, R10, 0x1a, PT ;  /* 0x0000001a0a00780c */ /* 0x000fe40003f86270 */
[----:B------:R-:W-:Y:S02]  /*2810*/  FSEL R36, R36, -INF , !P3 ;  /* 0xff80000024247808 */ /* 0x000fe40005800000 */
[----:B------:R-:W-:Y:S02]  /*2820*/  ISETP.GT.AND P3, PT, R3, 0x19, !P4 ;  /* 0x000000190300780c */ /* 0x000fe40006764270 */
[----:B------:R-:W-:-:S02]  /*2830*/  P2R R33, PR, RZ, 0x10 ;  /* 0x00000010ff217803 */ /* 0x000fc40000000000 */
[----:B------:R-:W-:Y:S02]  /*2840*/  ISETP.LT.OR P3, PT, R0, 0x1a, P3 ;  /* 0x0000001a0000780c */ /* 0x000fe40001f61670 */
[----:B------:R-:W-:Y:S02]  /*2850*/  ISETP.GE.AND P4, PT, R10, 0x21, PT ;  /* 0x000000210a00780c */ /* 0x000fe40003f86270 */
[----:B------:R-:W-:Y:S02]  /*2860*/  FSEL R76, R37, -INF , !P3 ;  /* 0xff800000254c7808 */ /* 0x000fe40005800000 */
[----:B------:R-:W-:Y:S02]  /*2870*/  ISETP.GT.AND P3, PT, R3, 0x20, !P4 ;  /* 0x000000200300780c */ /* 0x000fe40006764270 */
[----:B------:R-:W-:Y:S02]  /*2880*/  P2R R37, PR, RZ, 0x10 ;  /* 0x00000010ff257803 */ /* 0x000fe40000000000 */
[----:B------:R-:W-:-:S02]  /*2890*/  ISETP.LT.OR P3, PT, R0, 0x21, P3 ;  /* 0x000000210000780c */ /* 0x000fc40001f61670 */
[----:B------:R-:W-:Y:S02]  /*28a0*/  ISETP.GE.AND P4, PT, R10, 0x22, PT ;  /* 0x000000220a00780c */ /* 0x000fe40003f86270 */
[----:B------:R-:W-:Y:S02]  /*28b0*/  FSEL R40, R40, -INF , !P3 ;  /* 0xff80000028287808 */ /* 0x000fe40005800000 */
[----:B------:R-:W-:Y:S02]  /*28c0*/  ISETP.GT.AND P3, PT, R3, 0x21, !P4 ;  /* 0x000000210300780c */ /* 0x000fe40006764270 */
[----:B------:R-:W-:Y:S02]  /*28d0*/  P2R R73, PR, RZ, 0x10 ;  /* 0x00000010ff497803 */ /* 0x000fe40000000000 */
[----:B------:R-:W-:Y:S02]  /*28e0*/  ISETP.LT.OR P3, PT, R0, 0x22, P3 ;  /* 0x000000220000780c */ /* 0x000fe40001f61670 */
[----:B------:R-:W-:-:S02]  /*28f0*/  ISETP.GE.AND P4, PT, R10, 0x29, PT ;  /* 0x000000290a00780c */ /* 0x000fc40003f86270 */
[----:B------:R-:W-:Y:S02]  /*2900*/  FSEL R78, R41, -INF , !P3 ;  /* 0xff800000294e7808 */ /* 0x000fe40005800000 */
[----:B------:R-:W-:Y:S02]  /*2910*/  ISETP.GT.AND P3, PT, R3, 0x28, !P4 ;  /* 0x000000280300780c */ /* 0x000fe40006764270 */
[----:B------:R-:W-:Y:S02]  /*2920*/  P2R R41, PR, RZ, 0x10 ;  /* 0x00000010ff297803 */ /* 0x000fe40000000000 */
        /* <DEDUP_REMOVED lines=51> */
[----:B------:R-:W-:Y:S02]  /*2c60*/  P2R R21, PR, RZ, 0x20 ;  /* 0x00000020ff157803 */ /* 0x000fe40000000000 */
[----:B------:R-:W-:Y:S02]  /*2c70*/  FSEL R64, R64, -INF , !P3 ;  /* 0xff80000040407808 */ /* 0x000fe40005800000 */
[C---:B------:R-:W-:Y:S02]  /*2c80*/  ISETP.GE.AND P3, PT, R10.reuse, 0x52, PT ;  /* 0x000000520a00780c */ /* 0x040fe40003f66270 */
[----:B------:R-:W-:Y:S02]  /*2c90*/  ISETP.GE.AND P6, PT, R10, 0x1, PT ;  /* 0x000000010a00780c */ /* 0x000fe40003fc6270 */
[----:B------:R-:W-:-:S04]  /*2ca0*/  ISETP.GT.AND P4, PT, R3, 0x51, !P3 ;  /* 0x000000510300780c */ /* 0x000fc80005f84270 */
[----:B------:R-:W-:-:S04]  /*2cb0*/  ISETP.LT.OR P4, PT, R0, 0x52, P4 ;  /* 0x000000520000780c */ /* 0x000fc80002781670 */
[----:B------:R-:W-:Y:S02]  /*2cc0*/  FSEL R90, R65, -INF , !P4 ;  /* 0xff800000415a7808 */ /* 0x000fe40006000000 */
[----:B------:R-:W-:-:S04]  /*2cd0*/  ISETP.GE.AND P4, PT, R10, 0x59, PT ;  /* 0x000000590a00780c */ /* 0x000fc80003f86270 */
[----:B------:R-:W-:-:S04]  /*2ce0*/  ISETP.GT.AND P5, PT, R3, 0x58, !P4 ;  /* 0x000000580300780c */ /* 0x000fc800067a4270 */
[----:B------:R-:W-:-:S04]  /*2cf0*/  ISETP.LT.OR P5, PT, R0, 0x59, P5 ;  /* 0x000000590000780c */ /* 0x000fc80002fa1670 */
[----:B------:R-:W-:Y:S02]  /*2d00*/  FSEL R9, R68, -INF , !P5 ;  /* 0xff80000044097808 */ /* 0x000fe40006800000 */
[----:B------:R-:W-:-:S04]  /*2d10*/  ISETP.GT.AND P5, PT, R3, RZ, !P6 ;  /* 0x000000ff0300720c */ /* 0x000fc800077a4270 */
[----:B------:R-:W-:-:S04]  /*2d20*/  ISETP.LT.OR P5, PT, R0, 0x1, P5 ;  /* 0x000000010000780c */ /* 0x000fc80002fa1670 */
[----:B------:R-:W-:Y:S02]  /*2d30*/  FSEL R24, R24, -INF , !P5 ;  /* 0xff80000018187808 */ /* 0x000fe40006800000 */
[----:B------:R-:W-:-:S04]  /*2d40*/  ISETP.GE.AND P5, PT, R10, 0x5a, PT ;  /* 0x0000005a0a00780c */ /* 0x000fc80003fa6270 */
[----:B------:R-:W-:Y:S02]  /*2d50*/  P2R R65, PR, RZ, 0x20 ;  /* 0x00000020ff417803 */ /* 0x000fe40000000000 */
[----:B------:R-:W-:-:S04]  /*2d60*/  ISETP.GT.AND P5, PT, R3, 0x59, !P5 ;  /* 0x000000590300780c */ /* 0x000fc80006fa4270 */
[----:B------:R-:W-:Y:S02]  /*2d70*/  ISETP.LT.OR P5, PT, R0, 0x5a, P5 ;  /* 0x0000005a0000780c */ /* 0x000fe40002fa1670 */
[----:B------:R-:W0:Y:S02]  /*2d80*/  SHFL.IDX PT, R0, R2, 0x1, 0x1c1f ;  /* 0x003c1f0002007f89 */ /* 0x000e2400000e0000 */
[----:B------:R-:W-:Y:S02]  /*2d90*/  FSEL R68, R69, -INF , !P5 ;  /* 0xff80000045447808 */ /* 0x000fe40006800000 */
[----:B------:R-:W-:Y:S02]  /*2da0*/  PLOP3.LUT P5, PT, PT, PT, UP1, 0x40, 0x0 ;  /* 0x000000000000781c */ /* 0x000fe40003fae818 */
[----:B0-----:R-:W-:Y:S01]  /*2db0*/  VIADDMNMX R4, R0, R13, R8, PT ;  /* 0x0000000d00047246 */ /* 0x001fe20003800108 */
[----:B------:R-:W-:-:S10]  /*2dc0*/  IMAD.IADD R8, R5, 0x1, R0 ;  /* 0x0000000105087824 */ /* 0x000fd400078e0200 */
[----:B------:R-:W-:Y:S05]  /*2dd0*/  @P5 BRA `(.L_x_1119) ;  /* 0x00000000005c5947 */ /* 0x000fea0003800000 */
        /* <DEDUP_REMOVED lines=8> */
[----:B------:R-:W-:Y:S01]  /*2e60*/  @P5 IMAD.HI.U32 R2, R0, UR10, RZ ;  /* 0x0000000a00025c27 */ /* 0x000fe2000f8e00ff */
[----:B------:R-:W-:-:S13]  /*2e70*/  PLOP3.LUT P5, PT, PT, PT, UP2, 0x80, 0x0 ;  /* 0x000000000000781c */ /* 0x000fda0003faf028 */
[----:B------:R-:W-:-:S04]  /*2e80*/  @P5 SHF.R.U32.HI R0, RZ, UR11, R2 ;  /* 0x0000000bff005c19 */ /* 0x000fc80008011602 */
[----:B------:R-:W-:Y:S01]  /*2e90*/  LOP3.LUT R0, RZ, R0, RZ, 0x33, !PT ;  /* 0x00000000ff007212 */ /* 0x000fe200078e33ff */
[----:B------:R-:W-:Y:S06]  /*2ea0*/  BRA `(.L_x_1122) ;  /* 0x0000000000187947 */ /* 0x000fec0003800000 */
.L_x_1121:
[----:B------:R-:W-:-:S06]  /*2eb0*/  UISETP.NE.AND UP2, UPT, UR5, 0x1, UPT ;  /* 0x000000010500788c */ /* 0x000fcc000bf45270 */
[----:B------:R-:W-:-:S05]  /*2ec0*/  PLOP3.LUT P5, PT, PT, PT, UP2, 0x80, 0x0 ;  /* 0x000000000000781c */ /* 0x000fca0003faf028 */
[----:B------:R-:W-:-:S08]  /*2ed0*/  @UP2 ULDC.64 UR10, c[0x0][0x9e8] ;  /* 0x00027a00000a2ab9 */ /* 0x000fd00000000a00 */
[----:B------:R-:W-:Y:S01]  /*2ee0*/  @P5 IMAD.HI.U32 R2, R0, UR10, RZ ;  /* 0x0000000a00025c27 */ /* 0x000fe2000f8e00ff */
[----:B------:R-:W-:-:S13]  /*2ef0*/  PLOP3.LUT P5, PT, PT, PT, UP2, 0x80, 0x0 ;  /* 0x000000000000781c */ /* 0x000fda0003faf028 */
[----:B------:R-:W-:-:S07]  /*2f00*/  @P5 SHF.R.U32.HI R0, RZ, UR11, R2 ;  /* 0x0000000bff005c19 */ /* 0x000fce0008011602 */
.L_x_1122:
[----:B------:R-:W-:Y:S05]  /*2f10*/  BSYNC B0 ;  /* 0x0000000000007941 */ /* 0x000fea0003800000 */
.L_x_1120:
[----:B------:R-:W-:-:S05]  /*2f20*/  IMAD R3, R0, UR5, R15 ;  /* 0x0000000500037c24 */ /* 0x000fca000f8e020f */
[----:B------:R-:W-:Y:S02]  /*2f30*/  VIMNMX R8, R8, R3, !PT ;  /* 0x0000000308087248 */ /* 0x000fe40007fe0100 */
[----:B------:R-:W-:-:S07]  /*2f40*/  VIADDMNMX R4, R3, UR5, R4, PT ;  /* 0x0000000503047c46 */ /* 0x000fce000b800104 */
.L_x_1119:
[C---:B------:R-:W-:Y:S01]  /*2f50*/  ISETP.GT.AND P1, PT, R8.reuse, 0x1, !P1 ;  /* 0x000000010800780c */ /* 0x040fe20004f24270 */
[----:B------:R-:W-:Y:S01]  /*2f60*/  ULDC UR7, c[0x0][0x988] ;  /* 0x0002620000077ab9 */ /* 0x000fe20000000800 */
[----:B------:R-:W-:Y:S01]  /*2f70*/  ISETP.GT.AND P2, PT, R8, 0x8, !P2 ;  /* 0x000000080800780c */ /* 0x000fe20005744270 */
[----:B------:R-:W-:Y:S01]  /*2f80*/  @UP0 ULDC UR10, c[0x0][0x44c] ;  /* 0x00011300000a0ab9 */ /* 0x000fe20000000800 */
[----:B------:R-:W-:Y:S01]  /*2f90*/  ISETP.LT.OR P1, PT, R4, 0x2, P1 ;  /* 0x000000020400780c */ /* 0x000fe20000f21670 */
[----:B------:R-:W-:Y:S01]  /*2fa0*/  UIMAD.WIDE.U32 UR10, UR39, UR10, URZ ;  /* 0x0000000a270a72a5 */ /* 0x000fe2000f8e003f */
[----:B------:R-:W-:Y:S01]  /*2fb0*/  FMNMX.FTZ R0, R24, R14, !PT ;  /* 0x0000000e18007209 */ /* 0x000fe20007810000 */
[----:B------:R-:W-:Y:S01]  /*2fc0*/  @UP0 ULDC UR15, c[0x0][0x450] ;  /* 0x00011400000f0ab9 */ /* 0x000fe20000000800 */
[----:B------:R-:W-:Y:S02]  /*2fd0*/  FSEL R27, R27, -INF , !P1 ;  /* 0xff8000001b1b7808 */ /* 0x000fe40004800000 */
[----:B------:R-:W-:-:S02]  /*2fe0*/  ISETP.NE.AND P1, PT, R12, RZ, PT ;  /* 0x000000ff0c00720c */ /* 0x000fc40003f25270 */
[----:B------:R-:W-:Y:S02]  /*2ff0*/  ISETP.LT.OR P2, PT, R4, 0x9, P2 ;  /* 0x000000090400780c */ /* 0x000fe40001741670 */
[----:B------:R-:W-:Y:S02]  /*3000*/  ISETP.GT.AND P1, PT, R8, 0x9, !P1 ;  /* 0x000000090800780c */ /* 0x000fe40004f24270 */
[----:B------:R-:W-:Y:S02]  /*3010*/  FMNMX.FTZ R0, R28, R0, !PT ;  /* 0x000000001c007209 */ /* 0x000fe40007810000 */
[----:B------:R-:W-:Y:S02]  /*3020*/  ISETP.LT.OR P1, PT, R4, 0xa, P1 ;  /* 0x0000000a0400780c */ /* 0x000fe40000f21670 */
[----:B------:R-:W-:Y:S02]  /*3030*/  FSEL R15, R30, -INF , !P2 ;  /* 0xff8000001e0f7808 */ /* 0x000fe40005000000 */
[----:B------:R-:W-:-:S02]  /*3040*/  FSEL R31, R31, -INF , !P1 ;  /* 0xff8000001f1f7808 */ /* 0x000fc40004800000 */
[----:B------:R-:W-:Y:S02]  /*3050*/  ISETP.NE.AND P1, PT, R21, RZ, PT ;  /* 0x000000ff1500720c */ /* 0x000fe40003f25270 */
[----:B------:R-:W-:Y:S02]  /*3060*/  ISETP.NE.AND P2, PT, R25, RZ, PT ;  /* 0x000000ff1900720c */ /* 0x000fe40003f45270 */
[----:B------:R-:W-:Y:S02]  /*3070*/  ISETP.GT.AND P1, PT, R8, 0x10, !P1 ;  /* 0x000000100800780c */ /* 0x000fe40004f24270 */
[----:B------:R-:W-:Y:S02]  /*3080*/  FMNMX.FTZ R0, R20, R0, !PT ;  /* 0x0000000014007209 */ /* 0x000fe40007810000 */
[----:B------:R-:W-:Y:S02]  /*3090*/  ISETP.LT.OR P1, PT, R4, 0x11, P1 ;  /* 0x000000110400780c */ /* 0x000fe40000f21670 */
[----:B------:R-:W-:-:S02]  /*30a0*/  FMNMX.FTZ R0, R32, R0, !PT ;  /* 0x0000000020007209 */ /* 0x000fc40007810000 */
[----:B------:R-:W-:Y:S02]  /*30b0*/  FSEL R21, R34, -INF , !P1 ;  /* 0xff80000022157808 */ /* 0x000fe40004800000 */
[----:B------:R-:W-:Y:S02]  /*30c0*/  ISETP.GT.AND P1, PT, R8, 0x11, !P2 ;  /* 0x000000110800780c */ /* 0x000fe40005724270 */
[----:B------:R-:W-:Y:S02]  /*30d0*/  ISETP.NE.AND P5, PT, R29, RZ, PT ;  /* 0x000000ff1d00720c */ /* 0x000fe40003fa5270 */
[----:B------:R-:W-:Y:S02]  /*30e0*/  ISETP.LT.OR P1, PT, R4, 0x12, P1 ;  /* 0x000000120400780c */ /* 0x000fe40000f21670 */
[----:B------:R-:W-:Y:S02]  /*30f0*/  FMNMX.FTZ R0, R72, R0, !PT ;  /* 0x0000000048007209 */ /* 0x000fe40007810000 */
[----:B------:R-:W-:-:S02]  /*3100*/  FSEL R35, R35, -INF , !P1 ;  /* 0xff80000023237808 */ /* 0x000fc40004800000 */
[----:B------:R-:W-:Y:S02]  /*3110*/  ISETP.GT.AND P1, PT, R8, 0x18, !P5 ;  /* 0x000000180800780c */ /* 0x000fe40006f24270 */
[----:B------:R-:W-:Y:S02]  /*3120*/  FMNMX.FTZ R0, R36, R0, !PT ;  /* 0x0000000024007209 */ /* 0x000fe40007810000 */
[----:B------:R-:W-:Y:S02]  /*3130*/  ISETP.LT.OR P1, PT, R4, 0x19, P1 ;  /* 0x000000190400780c */ /* 0x000fe40000f21670 */
[----:B------:R-:W-:Y:S02]  /*3140*/  FMNMX.FTZ R0, R76, R0, !PT ;  /* 0x000000004c007209 */ /* 0x000fe40007810000 */
[----:B------:R-:W-:Y:S02]  /*3150*/  FSEL R25, R38, -INF , !P1 ;  /* 0xff80000026197808 */ /* 0x000fe40004800000 */
[----:B------:R-:W-:-:S02]  /*3160*/  FMNMX.FTZ R0, R40, R0, !PT ;  /* 0x0000000028007209 */ /* 0x000fc40007810000 */
[----:B------:R-:W-:Y:S02]  /*3170*/  ISETP.NE.AND P1, PT, R33, RZ, PT ;  /* 0x000000ff2100720c */ /* 0x000fe40003f25270 */
[----:B------:R-:W-:Y:S02]  /*3180*/  FMNMX.FTZ R0, R78, R0, !PT ;  /* 0x000000004e007209 */ /* 0x000fe40007810000 */
[----:B------:R-:W-:Y:S02]  /*3190*/  ISETP.GT.AND P1, PT, R8, 0x19, !P1 ;  /* 0x000000190800780c */ /* 0x000fe40004f24270 */
[----:B------:R-:W-:Y:S02]  /*31a0*/  FMNMX.FTZ R0, R44, R0, !PT ;  /* 0x000000002c007209 */ /* 0x000fe40007810000 */
[----:B------:R-:W-:Y:S02]  /*31b0*/  ISETP.LT.OR P1, PT, R4, 0x1a, P1 ;  /* 0x0000001a0400780c */ /* 0x000fe40000f21670 */
[----:B------:R-:W-:-:S02]  /*31c0*/  FMNMX.FTZ R0, R80, R0, !PT ;  /* 0x0000000050007209 */ /* 0x000fc40007810000 */
[----:B------:R-:W-:Y:S02]  /*31d0*/  FSEL R39, R39, -INF , !P1 ;  /* 0xff80000027277808 */ /* 0x000fe40004800000 */
[----:B------:R-:W-:Y:S02]  /*31e0*/  ISETP.NE.AND P1, PT, R37, RZ, PT ;  /* 0x000000ff2500720c */ /* 0x000fe40003f25270 */
[----:B------:R-:W-:Y:S02]  /*31f0*/  FMNMX.FTZ R0, R48, R0, !PT ;  /* 0x0000000030007209 */ /* 0x000fe40007810000 */
[----:B------:R-:W-:Y:S02]  /*3200*/  ISETP.GT.AND P1, PT, R8, 0x20, !P1 ;  /* 0x000000200800780c */ /* 0x000fe40004f24270 */
[----:B------:R-:W-:Y:S02]  /*3210*/  FMNMX.FTZ R0, R82, R0, !PT ;  /* 0x0000000052007209 */ /* 0x000fe40007810000 */
[----:B------:R-:W-:-:S02]  /*3220*/  ISETP.LT.OR P1, PT, R4, 0x21, P1 ;  /* 0x000000210400780c */ /* 0x000fc40000f21670 */
[----:B------:R-:W-:Y:S02]  /*3230*/  FMNMX.FTZ R0, R52, R0, !PT ;  /* 0x0000000034007209 */ /* 0x000fe40007810000 */
[----:B------:R-:W-:Y:S02]  /*3240*/  FSEL R29, R42, -INF , !P1 ;  /* 0xff8000002a1d7808 */ /* 0x000fe40004800000 */
[----:B------:R-:W-:Y:S02]  /*3250*/  ISETP.NE.AND P1, PT, R73, RZ, PT ;  /* 0x000000ff4900720c */ /* 0x000fe40003f25270 */
[----:B------:R-:W-:Y:S02]  /*3260*/  FMNMX.FTZ R0, R84, R0, !PT ;  /* 0x0000000054007209 */ /* 0x000fe40007810000 */
[----:B------:R-:W-:Y:S02]  /*3270*/  ISETP.GT.AND P1, PT, R8, 0x21, !P1 ;  /* 0x000000210800780c */ /* 0x000fe40004f24270 */
[----:B------:R-:W-:-:S02]  /*3280*/  FMNMX.FTZ R0, R56, R0, !PT ;  /* 0x0000000038007209 */ /* 0x000fc40007810000 */
[----:B------:R-:W-:Y:S02]  /*3290*/  ISETP.LT.OR P1, PT, R4, 0x22, P1 ;  /* 0x000000220400780c */ /* 0x000fe40000f21670 */
[----:B------:R-:W-:Y:S02]  /*32a0*/  FMNMX.FTZ R0, R86, R0, !PT ;  /* 0x0000000056007209 */ /* 0x000fe40007810000 */
[----:B------:R-:W-:Y:S02]  /*32b0*/  FSEL R43, R43, -INF , !P1 ;  /* 0xff8000002b2b7808 */ /* 0x000fe40004800000 */
[----:B------:R-:W-:Y:S02]  /*32c0*/  ISETP.NE.AND P1, PT, R41, RZ, PT ;  /* 0x000000ff2900720c */ /* 0x000fe40003f25270 */
[----:B------:R-:W-:Y:S02]  /*32d0*/  FMNMX.FTZ R0, R60, R0, !PT ;  /* 0x000000003c007209 */ /* 0x000fe40007810000 */
[----:B------:R-:W-:-:S02]  /*32e0*/  ISETP.GT.AND P1, PT, R8, 0x28, !P1 ;  /* 0x000000280800780c */ /* 0x000fc40004f24270 */
[----:B------:R-:W-:Y:S02]  /*32f0*/  FMNMX.FTZ R0, R88, R0, !PT ;  /* 0x0000000058007209 */ /* 0x000fe40007810000 */
[----:B------:R-:W-:Y:S02]  /*3300*/  ISETP.LT.OR P1, PT, R4, 0x29, P1 ;  /* 0x000000290400780c */ /* 0x000fe40000f21670 */
[----:B------:R-:W-:Y:S02]  /*3310*/  FMNMX.FTZ R0, R64, R0, !PT ;  /* 0x0000000040007209 */ /* 0x000fe40007810000 */
[----:B------:R-:W-:Y:S02]  /*3320*/  FSEL R33, R46, -INF , !P1 ;  /* 0xff8000002e217808 */ /* 0x000fe40004800000 */
[----:B------:R-:W-:Y:S02]  /*3330*/  FMNMX.FTZ R0, R90, R0, !PT ;  /* 0x000000005a007209 */ /* 0x000fe40007810000 */
[----:B------:R-:W-:-:S02]  /*3340*/  ISETP.NE.AND P1, PT, R77, RZ, PT ;  /* 0x000000ff4d00720c */ /* 0x000fc40003f25270 */
[----:B------:R-:W-:Y:S02]  /*3350*/  FMNMX.FTZ R0, R9, R0, !PT ;  /* 0x0000000009007209 */ /* 0x000fe40007810000 */
[----:B------:R-:W-:Y:S02]  /*3360*/  ISETP.GT.AND P1, PT, R8, 0x29, !P1 ;  /* 0x000000290800780c */ /* 0x000fe40004f24270 */
[----:B------:R-:W-:Y:S01]  /*3370*/  FMNMX.FTZ R2, R68, R0, !PT ;  /* 0x0000000044027209 */ /* 0x000fe20007810000 */
[----:B------:R-:W-:Y:S01]  /*3380*/  IMAD.U32 R0, RZ, RZ, UR7 ;  /* 0x00000007ff007e24 */ /* 0x000fe2000f8e00ff */
[----:B------:R-:W-:Y:S01]  /*3390*/  ISETP.LT.OR P1, PT, R4, 0x2a, P1 ;  /* 0x0000002a0400780c */ /* 0x000fe20000f21670 */
[----:B------:R-:W-:Y:S01]  /*33a0*/  UMOV UR7, UR39 ;  /* 0x0000002700077c82 */ /* 0x000fe20008000000 */
[----:B------:R-:W-:Y:S01]  /*33b0*/  ISETP.GT.AND P6, PT, R8, RZ, !P6 ;  /* 0x000000ff0800720c */ /* 0x000fe200077c4270 */
[----:B------:R-:W0:Y:S01]  /*33c0*/  SHFL.BFLY PT, R5, R2, 0x2, 0x1f ;  /* 0x0c401f0002057f89 */ /* 0x000e2200000e0000 */
[----:B------:R-:W-:Y:S01]  /*33d0*/  FSEL R47, R47, -INF , !P1 ;  /* 0xff8000002f2f7808 */ /* 0x000fe20004800000 */
[----:B------:R-:W-:Y:S01]  /*33e0*/  @UP0 USHF.R.U32.HI UR7, URZ, UR15, UR11 ;  /* 0x0000000f3f070299 */ /* 0x000fe2000801160b */
[----:B------:R-:W-:-:S02]  /*33f0*/  ISETP.NE.AND P1, PT, R45, RZ, PT ;  /* 0x000000ff2d00720c */ /* 0x000fc40003f25270 */
[----:B------:R-:W-:Y:S02]  /*3400*/  ISETP.LT.OR P6, PT, R4, 0x1, P6 ;  /* 0x000000010400780c */ /* 0x000fe400037c1670 */
[----:B------:R-:W-:Y:S02]  /*3410*/  ISETP.GT.AND P1, PT, R8, 0x30, !P1 ;  /* 0x000000300800780c */ /* 0x000fe40004f24270 */
[----:B------:R-:W-:Y:S02]  /*3420*/  FSEL R13, R26, -INF , !P6 ;  /* 0xff8000001a0d7808 */ /* 0x000fe40007000000 */
[----:B------:R-:W-:Y:S02]  /*3430*/  ISETP.LT.OR P1, PT, R4, 0x31, P1 ;  /* 0x000000310400780c */ /* 0x000fe40000f21670 */
[----:B------:R-:W-:Y:S02]  /*3440*/  ISETP.NE.AND P2, PT, R53, RZ, PT ;  /* 0x000000ff3500720c */ /* 0x000fe40003f45270 */
[----:B------:R-:W-:-:S02]  /*3450*/  FSEL R37, R50, -INF , !P1 ;  /* 0xff80000032257808 */ /* 0x000fc40004800000 */
[----:B------:R-:W-:Y:S02]  /*3460*/  ISETP.NE.AND P1, PT, R79, RZ, PT ;  /* 0x000000ff4f00720c */ /* 0x000fe40003f25270 */
[----:B------:R-:W-:Y:S02]  /*3470*/  ISETP.NE.AND P5, PT, R83, RZ, PT ;  /* 0x000000ff5300720c */ /* 0x000fe40003fa5270 */
[----:B------:R-:W-:Y:S02]  /*3480*/  ISETP.GT.AND P1, PT, R8, 0x31, !P1 ;  /* 0x000000310800780c */ /* 0x000fe40004f24270 */
[----:B------:R-:W-:Y:S02]  /*3490*/  ISETP.NE.AND P6, PT, R85, RZ, PT ;  /* 0x000000ff5500720c */ /* 0x000fe40003fc5270 */
[----:B------:R-:W-:Y:S02]  /*34a0*/  ISETP.LT.OR P1, PT, R4, 0x32, P1 ;  /* 0x000000320400780c */ /* 0x000fe40000f21670 */
[----:B0-----:R-:W-:-:S02]  /*34b0*/  FMNMX.FTZ R10, R2, R5, !PT ;  /* 0x00000005020a7209 */ /* 0x001fc40007810000 */
[----:B------:R-:W-:Y:S02]  /*34c0*/  FMNMX.FTZ R2, R13, R27, !PT ;  /* 0x0000001b0d027209 */ /* 0x000fe40007810000 */
[----:B------:R-:W-:Y:S01]  /*34d0*/  FSEL R51, R51, -INF , !P1 ;  /* 0xff80000033337808 */ /* 0x000fe20004800000 */
[----:B------:R-:W0:Y:S01]  /*34e0*/  SHFL.BFLY PT, R5, R10, 0x1, 0x1f ;  /* 0x0c201f000a057f89 */ /* 0x000e2200000e0000 */
        /* <DEDUP_REMOVED lines=14> */
[----:B------:R-:W-:Y:S02]  /*35d0*/  ISETP.GT.AND P1, PT, R8, 0x40, !P2 ;  /* 0x000000400800780c */ /* 0x000fe40005724270 */
[----:B------:R-:W-:-:S02]  /*35e0*/  FMNMX.FTZ R2, R29, R2, !PT ;  /* 0x000000021d027209 */ /* 0x000fc40007810000 */
[----:B------:R-:W-:Y:S02]  /*35f0*/  ISETP.LT.OR P1, PT, R4, 0x41, P1 ;  /* 0x000000410400780c */ /* 0x000fe40000f21670 */
[----:B------:R-:W-:Y:S02]  /*3600*/  FMNMX.FTZ R2, R43, R2, !PT ;  /* 0x000000022b027209 */ /* 0x000fe40007810000 */
[----:B------:R-:W-:Y:S02]  /*3610*/  FSEL R3, R58, -INF , !P1 ;  /* 0xff8000003a037808 */ /* 0x000fe40004800000 */
[----:B------:R-:W-:Y:S02]  /*3620*/  FMNMX.FTZ R2, R33, R2, !PT ;  /* 0x0000000221027209 */ /* 0x000fe40007810000 */
[----:B------:R-:W-:Y:S02]  /*3630*/  ISETP.GT.AND P1, PT, R8, 0x41, !P5 ;  /* 0x000000410800780c */ /* 0x000fe40006f24270 */
[----:B0-----:R-:W-:-:S02]  /*3640*/  FMNMX.FTZ R5, R10, R5, !PT ;  /* 0x000000050a057209 */ /* 0x001fc40007810000 */
[----:B------:R-:W-:Y:S02]  /*3650*/  FMNMX.FTZ R2, R47, R2, !PT ;  /* 0x000000022f027209 */ /* 0x000fe40007810000 */
[----:B------:R-:W-:Y:S01]  /*3660*/  ISETP.LT.OR P1, PT, R4, 0x42, P1 ;  /* 0x000000420400780c */ /* 0x000fe20000f21670 */
[----:B------:R-:W-:Y:S01]  /*3670*/  FMUL.FTZ R12, R5, R0 ;  /* 0x00000000050c7220 */ /* 0x000fe20000410000 */
[----:B------:R-:W-:Y:S02]  /*3680*/  FMNMX.FTZ R2, R37, R2, !PT ;  /* 0x0000000225027209 */ /* 0x000fe40007810000 */
[----:B------:R-:W-:Y:S02]  /*3690*/  FSEL R59, R59, -INF , !P1 ;  /* 0xff8000003b3b7808 */ /* 0x000fe40004800000 */
[----:B------:R-:W-:Y:S02]  /*36a0*/  FSETP.NEU.FTZ.AND P1, PT, R5, -INF , PT ;  /* 0xff8000000500780b */ /* 0x000fe40003f3d000 */
[----:B------:R-:W-:-:S02]  /*36b0*/  ISETP.NE.AND P5, PT, R57, RZ, PT ;  /* 0x000000ff3900720c */ /* 0x000fc40003fa5270 */
[----:B------:R-:W-:Y:S02]  /*36c0*/  FMNMX.FTZ R2, R51, R2, !PT ;  /* 0x0000000233027209 */ /* 0x000fe40007810000 */
[----:B------:R-:W-:Y:S02]  /*36d0*/  FSEL R61, R12, RZ, P1 ;  /* 0x000000ff0c3d7208 */ /* 0x000fe40000800000 */
[----:B------:R-:W-:Y:S02]  /*36e0*/  ISETP.GT.AND P1, PT, R8, 0x48, !P5 ;  /* 0x000000480800780c */ /* 0x000fe40006f24270 */
[----:B------:R-:W-:Y:S01]  /*36f0*/  FMNMX.FTZ R2, R41, R2, !PT ;  /* 0x0000000229027209 */ /* 0x000fe20007810000 */
[-CC-:B------:R-:W-:Y:S01]  /*3700*/  FFMA.FTZ R10, R24, R0.reuse, -R61.reuse ;  /* 0x00000000180a7223 */ /* 0x180fe2000001083d */
[----:B------:R-:W-:Y:S01]  /*3710*/  ISETP.LT.OR P1, PT, R4, 0x49, P1 ;  /* 0x000000490400780c */ /* 0x000fe20000f21670 */
[--C-:B------:R-:W-:Y:S01]  /*3720*/  FFMA.FTZ R12, R14, R0, -R61.reuse ;  /* 0x000000000e0c7223 */ /* 0x100fe2000001083d */
[----:B------:R-:W-:Y:S01]  /*3730*/  FMNMX.FTZ R2, R55, R2, !PT ;  /* 0x0000000237027209 */ /* 0x000fe20007810000 */
[-CC-:B------:R-:W-:Y:S01]  /*3740*/  FFMA.FTZ R14, R28, R0.reuse, -R61.reuse ;  /* 0x000000001c0e7223 */ /* 0x180fe2000001083d */
[----:B------:R-:W-:Y:S01]  /*3750*/  FSEL R45, R62, -INF , !P1 ;  /* 0xff8000003e2d7808 */ /* 0x000fe20004800000 */
[----:B------:R-:W-:Y:S01]  /*3760*/  MUFU.EX2 R10, R10 ;  /* 0x0000000a000a7308 */ /* 0x000fe20000000800 */
[----:B------:R-:W-:Y:S01]  /*3770*/  ISETP.NE.AND P2, PT, R87, RZ, PT ;  /* 0x000000ff5700720c */ /* 0x000fe20003f45270 */
[-CC-:B------:R-:W-:Y:S01]  /*3780*/  FFMA.FTZ R20, R20, R0.reuse, -R61.reuse ;  /* 0x0000000014147223 */ /* 0x180fe2000001083d */
[----:B------:R-:W-:Y:S01]  /*3790*/  ISETP.GT.AND P1, PT, R8, 0x49, !P6 ;  /* 0x000000490800780c */ /* 0x000fe20007724270 */
[--C-:B------:R-:W-:Y:S01]  /*37a0*/  FFMA.FTZ R24, R32, R0, -R61.reuse ;  /* 0x0000000020187223 */ /* 0x100fe2000001083d */
[----:B------:R-:W-:Y:S01]  /*37b0*/  FMNMX.FTZ R2, R3, R2, !PT ;  /* 0x0000000203027209 */ /* 0x000fe20007810000 */
[-CC-:B------:R-:W-:Y:S01]  /*37c0*/  FFMA.FTZ R9, R9, R0.reuse, -R61.reuse ;  /* 0x0000000009097223 */ /* 0x180fe2000001083d */
[----:B------:R-:W-:Y:S01]  /*37d0*/  ISETP.GT.AND P2, PT, R8, 0x50, !P2 ;  /* 0x000000500800780c */ /* 0x000fe20005744270 */
[----:B------:R-:W-:Y:S01]  /*37e0*/  MUFU.EX2 R14, R14 ;  /* 0x0000000e000e7308 */ /* 0x000fe20000000800 */
[----:B------:R-:W-:Y:S01]  /*37f0*/  ISETP.LT.OR P1, PT, R4, 0x4a, P1 ;  /* 0x0000004a0400780c */ /* 0x000fe20000f21670 */
[--C-:B------:R-:W-:Y:S01]  /*3800*/  FFMA.FTZ R26, R36, R0, -R61.reuse ;  /* 0x00000000241a7223 */ /* 0x100fe2000001083d */
[----:B------:R-:W-:Y:S01]  /*3810*/  FMNMX.FTZ R2, R59, R2, !PT ;  /* 0x000000023b027209 */ /* 0x000fe20007810000 */
[-CC-:B------:R-:W-:Y:S01]  /*3820*/  FFMA.FTZ R36, R90, R0.reuse, -R61.reuse ;  /* 0x000000005a247223 */ /* 0x180fe2000001083d */
[----:B------:R-:W-:Y:S01]  /*3830*/  ISETP.GT.AND P3, PT, R8, 0x51, !P3 ;  /* 0x000000510800780c */ /* 0x000fe20005f64270 */
[-CC-:B------:R-:W-:Y:S01]  /*3840*/  FFMA.FTZ R28, R48, R0.reuse, -R61.reuse ;  /* 0x00000000301c7223 */ /* 0x180fe2000001083d */
[----:B------:R-:W-:Y:S01]  /*3850*/  ISETP.LT.OR P2, PT, R4, 0x51, P2 ;  /* 0x000000510400780c */ /* 0x000fe20001741670 */
[----:B------:R0:W-:Y:S01]  /*3860*/  MUFU.EX2 R69, R20 ;  /* 0x0000001400457308 */ /* 0x0001e20000000800 */
[----:B------:R-:W-:Y:S01]  /*3870*/  FSEL R63, R63, -INF , !P1 ;  /* 0xff8000003f3f7808 */ /* 0x000fe20004800000 */
[--C-:B------:R-:W-:Y:S01]  /*3880*/  FFMA.FTZ R30, R52, R0, -R61.reuse ;  /* 0x00000000341e7223 */ /* 0x100fe2000001083d */
[----:B------:R-:W-:Y:S01]  /*3890*/  FMNMX.FTZ R2, R45, R2, !PT ;  /* 0x000000022d027209 */ /* 0x000fe20007810000 */
[-CC-:B------:R-:W-:Y:S01]  /*38a0*/  FFMA.FTZ R32, R84, R0.reuse, -R61.reuse ;  /* 0x0000000054207223 */ /* 0x180fe2000001083d */
[----:B------:R-:W-:Y:S01]  /*38b0*/  ISETP.NE.AND P5, PT, R65, RZ, PT ;  /* 0x000000ff4100720c */ /* 0x000fe20003fa5270 */
[-CC-:B------:R-:W-:Y:S01]  /*38c0*/  FFMA.FTZ R34, R56, R0.reuse, -R61.reuse ;  /* 0x0000000038227223 */ /* 0x180fe2000001083d */
[----:B------:R-:W-:Y:S01]  /*38d0*/  ISETP.GT.AND P4, PT, R8, 0x58, !P4 ;  /* 0x000000580800780c */ /* 0x000fe20006784270 */
[----:B------:R1:W2:Y:S01]  /*38e0*/  MUFU.EX2 R65, R12 ;  /* 0x0000000c00417308 */ /* 0x0002a20000000800 */
[----:B------:R-:W-:Y:S01]  /*38f0*/  ISETP.LT.OR P3, PT, R4, 0x52, P3 ;  /* 0x000000520400780c */ /* 0x000fe20001f61670 */
[----:B0-----:R-:W-:Y:S01]  /*3900*/  FFMA.FTZ R20, R76, R0, -R61 ;  /* 0x000000004c147223 */ /* 0x001fe2000001083d */
[----:B------:R-:W-:-:S02]  /*3910*/  FSEL R49, R66, -INF , !P2 ;  /* 0xff80000042317808 */ /* 0x000fc40005000000 */
[----:B------:R-:W-:Y:S02]  /*3920*/  FMNMX.FTZ R2, R63, R2, !PT ;  /* 0x000000023f027209 */ /* 0x000fe40007810000 */
[----:B------:R-:W-:Y:S01]  /*3930*/  ISETP.GT.AND P5, PT, R8, 0x59, !P5 ;  /* 0x000000590800780c */ /* 0x000fe20006fa4270 */
[----:B------:R-:W-:Y:S01]  /*3940*/  MUFU.EX2 R24, R24 ;  /* 0x0000001800187308 */ /* 0x000fe20000000800 */
[----:B------:R-:W-:Y:S01]  /*3950*/  ISETP.LT.OR P4, PT, R4, 0x59, P4 ;  /* 0x000000590400780c */ /* 0x000fe20002781670 */
[-CC-:B-1----:R-:W-:Y:S01]  /*3960*/  FFMA.FTZ R12, R72, R0.reuse, -R61.reuse ;  /* 0x00000000480c7223 */ /* 0x182fe2000001083d */
[----:B------:R-:W-:Y:S01]  /*3970*/  FSEL R67, R67, -INF , !P3 ;  /* 0xff80000043437808 */ /* 0x000fe20005800000 */
[--C-:B------:R-:W-:Y:S01]  /*3980*/  FFMA.FTZ R8, R40, R0, -R61.reuse ;  /* 0x0000000028087223 */ /* 0x100fe2000001083d */
[----:B------:R-:W-:Y:S02]  /*3990*/  FMNMX.FTZ R2, R49, R2, !PT ;  /* 0x0000000231027209 */ /* 0x000fe40007810000 */
[----:B------:R-:W-:Y:S01]  /*39a0*/  ISETP.LT.OR P5, PT, R4, 0x5a, P5 ;  /* 0x0000005a0400780c */ /* 0x000fe20002fa1670 */
[----:B------:R-:W-:Y:S01]  /*39b0*/  FFMA.FTZ R4, R44, R0, -R61 ;  /* 0x000000002c047223 */ /* 0x000fe2000001083d */
[----:B------:R-:W-:Y:S01]  /*39c0*/  FSEL R53, R70, -INF , !P4 ;  /* 0xff80000046357808 */ /* 0x000fe20006000000 */
[----:B------:R0:W-:Y:S01]  /*39d0*/  MUFU.EX2 R77, R20 ;  /* 0x00000014004d7308 */ /* 0x0001e20000000800 */
[----:B------:R-:W-:-:S02]  /*39e0*/  FMNMX.FTZ R2, R67, R2, !PT ;  /* 0x0000000243027209 */ /* 0x000fc40007810000 */
[----:B------:R-:W-:Y:S02]  /*39f0*/  FSEL R71, R71, -INF , !P5 ;  /* 0xff80000047477808 */ /* 0x000fe40006800000 */
[----:B------:R-:W-:Y:S02]  /*3a00*/  FMNMX.FTZ R2, R53, R2, !PT ;  /* 0x0000000235027209 */ /* 0x000fe40007810000 */
[----:B--2---:R-:W-:Y:S01]  /*3a10*/  F2FP.BF16.F32.PACK_AB R188, R65, R10 ;  /* 0x0000000a41bc723e */ /* 0x004fe200000010ff */
[----:B------:R-:W-:Y:S01]  /*3a20*/  MUFU.EX2 R182, R4 ;  /* 0x0000000400b67308 */ /* 0x000fe20000000800 */
[----:B------:R-:W-:Y:S01]  /*3a30*/  FMNMX.FTZ R2, R71, R2, !PT ;  /* 0x0000000247027209 */ /* 0x000fe20007810000 */
[--C-:B0-----:R-:W-:Y:S01]  /*3a40*/  FFMA.FTZ R20, R80, R0, -R61.reuse ;  /* 0x0000000050147223 */ /* 0x101fe2000001083d */
[----:B------:R-:W-:Y:S02]  /*3a50*/  R2UR UR14, R74 ;  /* 0x000000004a0e72ca */ /* 0x000fe400000e0000 */
[----:B------:R-:W-:Y:S01]  /*3a60*/  F2FP.BF16.F32.PACK_AB R190, R69, R14 ;  /* 0x0000000e45be723e */ /* 0x000fe200000010ff */
[----:B------:R-:W0:Y:S02]  /*3a70*/  SHFL.BFLY PT, R57, R2, 0x2, 0x1f ;  /* 0x0c401f0002397f89 */ /* 0x000e2400000e0000 */
[----:B------:R1:W2:Y:S08]  /*3a80*/  MUFU.EX2 R73, R12 ;  /* 0x0000000c00497308 */ /* 0x0002b00000000800 */
[----:B------:R3:W-:Y:S01]  /*3a90*/  MUFU.EX2 R170, R9 ;  /* 0x0000000900aa7308 */ /* 0x0007e20000000800 */
[----:B-1----:R-:W-:Y:S01]  /*3aa0*/  FFMA.FTZ R12, R78, R0, -R61 ;  /* 0x000000004e0c7223 */ /* 0x002fe2000001083d */
[----:B------:R-:W-:-:S04]  /*3ab0*/  UIADD3 UR10, UR14, UR7, URZ ;  /* 0x000000070e0a7290 */ /* 0x000fc8000fffe03f */
[----:B------:R-:W-:Y:S02]  /*3ac0*/  UIADD3 UR4, UR10, UR4, URZ ;  /* 0x000000040a047290 */ /* 0x000fe4000fffe03f */
[----:B------:R1:W-:Y:S01]  /*3ad0*/  MUFU.EX2 R81, R20 ;  /* 0x0000001400517308 */ /* 0x0003e20000000800 */
[----:B---3--:R-:W-:Y:S01]  /*3ae0*/  FADD.FTZ R9, R10, R65 ;  /* 0x000000410a097221 */ /* 0x008fe20000010000 */
[----:B--2---:R-:W-:-:S03]  /*3af0*/  F2FP.BF16.F32.PACK_AB R184, R73, R24 ;  /* 0x0000001849b8723e */ /* 0x004fc600000010ff */
[----:B------:R-:W-:Y:S01]  /*3b00*/  FADD.FTZ R46, R14, R9 ;  /* 0x000000090e2e7221 */ /* 0x000fe20000010000 */
[----:B0-----:R-:W-:Y:S01]  /*3b10*/  FMNMX.FTZ R57, R2, R57, !PT ;  /* 0x0000003902397209 */ /* 0x001fe20007810000 */
[-CC-:B------:R-:W-:Y:S01]  /*3b20*/  FFMA.FTZ R2, R86, R0.reuse, -R61.reuse ;  /* 0x0000000056027223 */ /* 0x180fe2000001083d */
[----:B------:R-:W0:Y:S01]  /*3b30*/  MUFU.EX2 R26, R26 ;  /* 0x0000001a001a7308 */ /* 0x000e220000000800 */
[----:B-1----:R-:W-:Y:S01]  /*3b40*/  FFMA.FTZ R20, R88, R0, -R61 ;  /* 0x0000000058147223 */ /* 0x002fe2000001083d */
[----:B------:R-:W-:Y:S01]  /*3b50*/  FADD.FTZ R9, R69, R46 ;  /* 0x0000002e45097221 */ /* 0x000fe20000010000 */
[----:B------:R-:W1:Y:S03]  /*3b60*/  SHFL.BFLY PT, R4, R57, 0x1, 0x1f ;  /* 0x0c201f0039047f89 */ /* 0x000e6600000e0000 */
[----:B------:R-:W-:Y:S02]  /*3b70*/  FADD.FTZ R46, R24, R9 ;  /* 0x00000009182e7221 */ /* 0x000fe40000010000 */
[----:B------:R2:W-:Y:S02]  /*3b80*/  MUFU.EX2 R87, R2 ;  /* 0x0000000200577308 */ /* 0x0005e40000000800 */
[----:B------:R-:W-:-:S06]  /*3b90*/  FADD.FTZ R9, R73, R46 ;  /* 0x0000002e49097221 */ /* 0x000fcc0000010000 */
[----:B------:R-:W-:Y:S01]  /*3ba0*/  MUFU.EX2 R89, R20 ;  /* 0x0000001400597308 */ /* 0x000fe20000000800 */
[----:B0-----:R-:W-:Y:S01]  /*3bb0*/  FADD.FTZ R48, R26, R9 ;  /* 0x000000091a307221 */ /* 0x001fe20000010000 */
[----:B------:R-:W-:-:S03]  /*3bc0*/  F2FP.BF16.F32.PACK_AB R186, R77, R26 ;  /* 0x0000001a4dba723e */ /* 0x000fc600000010ff */
[----:B------:R-:W-:-:S03]  /*3bd0*/  FADD.FTZ R9, R77, R48 ;  /* 0x000000304d097221 */ /* 0x000fc60000010000 */
[----:B------:R-:W0:Y:S01]  /*3be0*/  MUFU.EX2 R8, R8 ;  /* 0x0000000800087308 */ /* 0x000e220000000800 */
[----:B-1----:R-:W-:-:S04]  /*3bf0*/  FMNMX.FTZ R4, R57, R4, !PT ;  /* 0x0000000439047209 */ /* 0x002fc80007810000 */
[C---:B------:R-:W-:Y:S01]  /*3c00*/  FSETP.NEU.FTZ.AND P1, PT, R4.reuse, -INF , PT ;  /* 0xff8000000400780b */ /* 0x040fe20003f3d000 */
[----:B--2---:R-:W-:Y:S02]  /*3c10*/  FMUL.FTZ R2, R4, R0 ;  /* 0x0000000004027220 */ /* 0x004fe40000410000 */
[----:B------:R1:W2:Y:S03]  /*3c20*/  MUFU.EX2 R79, R12 ;  /* 0x0000000c004f7308 */ /* 0x0002a60000000800 */
[----:B------:R-:W-:Y:S02]  /*3c30*/  FSEL R2, R2, RZ, P1 ;  /* 0x000000ff02027208 */ /* 0x000fe40000800000 */
[----:B------:R-:W-:-:S03]  /*3c40*/  PLOP3.LUT P1, PT, PT, PT, UP1, 0x40, 0x0 ;  /* 0x000000000000781c */ /* 0x000fc60003f2e818 */
        /* <DEDUP_REMOVED lines=9> */
[-C--:B-1----:R-:W-:Y:S01]  /*3ce0*/  FFMA.FTZ R12, R82, R0.reuse, -R61 ;  /* 0x00000000520c7223 */ /* 0x082fe2000001083d */
[-CC-:B------:R-:W-:Y:S01]  /*3cf0*/  FFMA.FTZ R39, R39, R0.reuse, -R2.reuse ;  /* 0x0000000027277223 */ /* 0x180fe20000010802 */
[----:B0-----:R-:W-:Y:S01]  /*3d00*/  FADD.FTZ R50, R8, R9 ;  /* 0x0000000908327221 */ /* 0x001fe20000010000 */
[-CC-:B------:R-:W-:Y:S01]  /*3d10*/  FFMA.FTZ R29, R29, R0.reuse, -R2.reuse ;  /* 0x000000001d1d7223 */ /* 0x180fe20000010802 */
[-CC-:B------:R-:W-:Y:S01]  /*3d20*/  FFMA.FTZ R43, R43, R0.reuse, -R2.reuse ;  /* 0x000000002b2b7223 */ /* 0x180fe20000010802 */
[-CC-:B------:R-:W-:Y:S01]  /*3d30*/  FFMA.FTZ R33, R33, R0.reuse, -R2.reuse ;  /* 0x0000000021217223 */ /* 0x180fe20000010802 */
[-CC-:B------:R-:W-:Y:S01]  /*3d40*/  FFMA.FTZ R47, R47, R0.reuse, -R2.reuse ;  /* 0x000000002f2f7223 */ /* 0x180fe20000010802 */
[----:B------:R2:W0:Y:S01]  /*3d50*/  MUFU.EX2 R20, R27 ;  /* 0x0000001b00147308 */ /* 0x0004220000000800 */
[-CC-:B------:R-:W-:Y:S01]  /*3d60*/  FFMA.FTZ R37, R37, R0.reuse, -R2.reuse ;  /* 0x0000000025257223 */ /* 0x180fe20000010802 */
[-CC-:B------:R-:W-:Y:S01]  /*3d70*/  FFMA.FTZ R51, R51, R0.reuse, -R2.reuse ;  /* 0x0000000033337223 */ /* 0x180fe20000010802 */
[-CC-:B------:R-:W-:Y:S01]  /*3d80*/  FFMA.FTZ R41, R41, R0.reuse, -R2.reuse ;  /* 0x0000000029297223 */ /* 0x180fe20000010802 */
[-CC-:B------:R-:W-:Y:S01]  /*3d90*/  FFMA.FTZ R55, R55, R0.reuse, -R2.reuse ;  /* 0x0000000037377223 */ /* 0x180fe20000010802 */
[-CC-:B------:R-:W-:Y:S01]  /*3da0*/  FFMA.FTZ R3, R3, R0.reuse, -R2.reuse ;  /* 0x0000000003037223 */ /* 0x180fe20000010802 */
[-CC-:B------:R-:W-:Y:S01]  /*3db0*/  FFMA.FTZ R59, R59, R0.reuse, -R2.reuse ;  /* 0x000000003b3b7223 */ /* 0x180fe20000010802 */
[-C--:B------:R-:W-:Y:S01]  /*3dc0*/  FFMA.FTZ R45, R45, R0.reuse, -R2 ;  /* 0x000000002d2d7223 */ /* 0x080fe20000010802 */
[----:B------:R-:W1:Y:S01]  /*3dd0*/  MUFU.EX2 R15, R15 ;  /* 0x0000000f000f7308 */ /* 0x000e620000000800 */
[----:B--2---:R-:W-:Y:S01]  /*3de0*/  FADD.FTZ R27, R79, R50 ;  /* 0x000000324f1b7221 */ /* 0x004fe20000010000 */
[-CC-:B------:R-:W-:Y:S01]  /*3df0*/  FFMA.FTZ R63, R63, R0.reuse, -R2.reuse ;  /* 0x000000003f3f7223 */ /* 0x180fe20000010802 */
[-CC-:B------:R-:W-:Y:S01]  /*3e00*/  FFMA.FTZ R49, R49, R0.reuse, -R2.reuse ;  /* 0x0000000031317223 */ /* 0x180fe20000010802 */
[-CC-:B------:R-:W-:Y:S01]  /*3e10*/  FFMA.FTZ R67, R67, R0.reuse, -R2.reuse ;  /* 0x0000000043437223 */ /* 0x180fe20000010802 */
[----:B------:R-:W-:Y:S01]  /*3e20*/  FADD.FTZ R52, R182, R27 ;  /* 0x0000001bb6347221 */ /* 0x000fe20000010000 */
[-CC-:B------:R-:W-:Y:S01]  /*3e30*/  FFMA.FTZ R53, R53, R0.reuse, -R2.reuse ;  /* 0x0000000035357223 */ /* 0x180fe20000010802 */
[----:B------:R-:W-:Y:S01]  /*3e40*/  FFMA.FTZ R71, R71, R0, -R2 ;  /* 0x0000000047477223 */ /* 0x000fe20000010802 */
[----:B------:R-:W2:Y:S01]  /*3e50*/  MUFU.EX2 R36, R31 ;  /* 0x0000001f00247308 */ /* 0x000ea20000000800 */
[----:B0-----:R-:W-:Y:S01]  /*3e60*/  FADD.FTZ R48, R13, R20 ;  /* 0x000000140d307221 */ /* 0x001fe20000010000 */
[----:B------:R-:W-:Y:S01]  /*3e70*/  FADD.FTZ R27, R81, R52 ;  /* 0x00000034511b7221 */ /* 0x000fe20000010000 */
[----:B------:R-:W-:-:S02]  /*3e80*/  F2FP.BF16.F32.PACK_AB R180, R79, R8 ;  /* 0x000000084fb4723e */ /* 0x000fc400000010ff */
[----:B------:R-:W-:Y:S02]  /*3e90*/  F2FP.BF16.F32.PACK_AB R189, R20, R13 ;  /* 0x0000000d14bd723e */ /* 0x000fe400000010ff */
[----:B------:R-:W-:Y:S01]  /*3ea0*/  F2FP.BF16.F32.PACK_AB R182, R81, R182 ;  /* 0x000000b651b6723e */ /* 0x000fe200000010ff */
[----:B------:R-:W0:Y:S01]  /*3eb0*/  MUFU.EX2 R21, R21 ;  /* 0x0000001500157308 */ /* 0x000e220000000800 */
[----:B-1----:R-:W-:-:S07]  /*3ec0*/  FADD.FTZ R9, R15, R48 ;  /* 0x000000300f097221 */ /* 0x002fce0000010000 */
[----:B------:R-:W1:Y:S01]  /*3ed0*/  MUFU.EX2 R38, R35 ;  /* 0x0000002300267308 */ /* 0x000e620000000800 */
[C---:B--2---:R-:W-:Y:S01]  /*3ee0*/  FADD.FTZ R50, R36.reuse, R9 ;  /* 0x0000000924327221 */ /* 0x044fe20000010000 */
[----:B------:R-:W-:-:S06]  /*3ef0*/  F2FP.BF16.F32.PACK_AB R191, R36, R15 ;  /* 0x0000000f24bf723e */ /* 0x000fcc00000010ff */
[----:B------:R-:W2:Y:S01]  /*3f00*/  MUFU.EX2 R28, R28 ;  /* 0x0000001c001c7308 */ /* 0x000ea20000000800 */
[----:B0-----:R-:W-:-:S07]  /*3f10*/  FADD.FTZ R9, R21, R50 ;  /* 0x0000003215097221 */ /* 0x001fce0000010000 */
[----:B------:R-:W0:Y:S01]  /*3f20*/  MUFU.EX2 R25, R25 ;  /* 0x0000001900197308 */ /* 0x000e220000000800 */
[C---:B-1----:R-:W-:Y:S01]  /*3f30*/  FADD.FTZ R50, R38.reuse, R9 ;  /* 0x0000000926327221 */ /* 0x042fe20000010000 */
[----:B------:R-:W-:-:S06]  /*3f40*/  F2FP.BF16.F32.PACK_AB R185, R38, R21 ;  /* 0x0000001526b9723e */ /* 0x000fcc00000010ff */
[----:B------:R1:W3:Y:S01]  /*3f50*/  MUFU.EX2 R83, R12 ;  /* 0x0000000c00537308 */ /* 0x0002e20000000800 */
[----:B--2---:R-:W-:-:S07]  /*3f60*/  FADD.FTZ R52, R28, R27 ;  /* 0x0000001b1c347221 */ /* 0x004fce0000010000 */
[----:B------:R-:W2:Y:S01]  /*3f70*/  MUFU.EX2 R40, R39 ;  /* 0x0000002700287308 */ /* 0x000ea20000000800 */
[----:B-1----:R-:W-:Y:S01]  /*3f80*/  FFMA.FTZ R12, R60, R0, -R61 ;  /* 0x000000003c0c7223 */ /* 0x002fe2000001083d */
[----:B0-----:R-:W-:-:S06]  /*3f90*/  FADD.FTZ R9, R25, R50 ;  /* 0x0000003219097221 */ /* 0x001fcc0000010000 */
[----:B------:R-:W0:Y:S01]  /*3fa0*/  MUFU.EX2 R30, R30 ;  /* 0x0000001e001e7308 */ /* 0x000e220000000800 */
[C---:B---3--:R-:W-:Y:S01]  /*3fb0*/  FADD.FTZ R27, R83.reuse, R52 ;  /* 0x00000034531b7221 */ /* 0x048fe20000010000 */
[----:B------:R-:W-:-:S06]  /*3fc0*/  F2FP.BF16.F32.PACK_AB R176, R83, R28 ;  /* 0x0000001c53b0723e */ /* 0x000fcc00000010ff */
[----:B------:R-:W1:Y:S01]  /*3fd0*/  MUFU.EX2 R29, R29 ;  /* 0x0000001d001d7308 */ /* 0x000e620000000800 */
[C---:B--2---:R-:W-:Y:S01]  /*3fe0*/  FADD.FTZ R52, R40.reuse, R9 ;  /* 0x0000000928347221 */ /* 0x044fe20000010000 */
[----:B------:R-:W-:-:S06]  /*3ff0*/  F2FP.BF16.F32.PACK_AB R187, R40, R25 ;  /* 0x0000001928bb723e */ /* 0x000fcc00000010ff */
[----:B------:R2:W3:Y:S01]  /*4000*/  MUFU.EX2 R85, R32 ;  /* 0x0000002000557308 */ /* 0x0004e20000000800 */
[----:B0-----:R-:W-:-:S07]  /*4010*/  FADD.FTZ R54, R30, R27 ;  /* 0x0000001b1e367221 */ /* 0x001fce0000010000 */
[----:B------:R-:W0:Y:S01]  /*4020*/  MUFU.EX2 R42, R43 ;  /* 0x0000002b002a7308 */ /* 0x000e220000000800 */
[-CC-:B--2---:R-:W-:Y:S01]  /*4030*/  FFMA.FTZ R32, R64, R0.reuse, -R61.reuse ;  /* 0x0000000040207223 */ /* 0x184fe2000001083d */
[----:B-1----:R-:W-:Y:S01]  /*4040*/  FADD.FTZ R9, R29, R52 ;  /* 0x000000341d097221 */ /* 0x002fe20000010000 */
[----:B------:R-:W-:-:S05]  /*4050*/  FFMA.FTZ R61, R68, R0, -R61 ;  /* 0x00000000443d7223 */ /* 0x000fca000001083d */
[----:B------:R-:W1:Y:S01]  /*4060*/  MUFU.EX2 R34, R34 ;  /* 0x0000002200227308 */ /* 0x000e620000000800 */
[C---:B---3--:R-:W-:Y:S01]  /*4070*/  FADD.FTZ R27, R85.reuse, R54 ;  /* 0x00000036551b7221 */ /* 0x048fe20000010000 */
[----:B------:R-:W-:-:S06]  /*4080*/  F2FP.BF16.F32.PACK_AB R178, R85, R30 ;  /* 0x0000001e55b2723e */ /* 0x000fcc00000010ff */
[----:B------:R-:W2:Y:S01]  /*4090*/  MUFU.EX2 R33, R33 ;  /* 0x0000002100217308 */ /* 0x000ea20000000800 */
[C---:B0-----:R-:W-:Y:S01]  /*40a0*/  FADD.FTZ R2, R42.reuse, R9 ;  /* 0x000000092a027221 */ /* 0x041fe20000010000 */
[----:B------:R-:W-:-:S06]  /*40b0*/  F2FP.BF16.F32.PACK_AB R181, R42, R29 ;  /* 0x0000001d2ab5723e */ /* 0x000fcc00000010ff */
[----:B------:R-:W0:Y:S01]  /*40c0*/  MUFU.EX2 R44, R47 ;  /* 0x0000002f002c7308 */ /* 0x000e220000000800 */
[----:B-1----:R-:W-:Y:S01]  /*40d0*/  FADD.FTZ R10, R34, R27 ;  /* 0x0000001b220a7221 */ /* 0x002fe20000010000 */
[----:B------:R-:W-:-:S03]  /*40e0*/  F2FP.BF16.F32.PACK_AB R172, R87, R34 ;  /* 0x0000002257ac723e */ /* 0x000fc600000010ff */
[----:B------:R-:W-:-:S03]  /*40f0*/  FADD.FTZ R27, R87, R10 ;  /* 0x0000000a571b7221 */ /* 0x000fc60000010000 */
[----:B------:R-:W1:Y:S01]  /*4100*/  MUFU.EX2 R12, R12 ;  /* 0x0000000c000c7308 */ /* 0x000e620000000800 */
[----:B--2---:R-:W-:-:S07]  /*4110*/  FADD.FTZ R9, R33, R2 ;  /* 0x0000000221097221 */ /* 0x004fce0000010000 */
        /* <DEDUP_REMOVED lines=17> */
[----:B--2---:R-:W-:Y:S01]  /*4230*/  FADD.FTZ R9, R41, R8 ;  /* 0x0000000829097221 */ /* 0x004fe20000010000 */
[----:B------:R-:W-:-:S06]  /*4240*/  FADD.FTZ R12, R170, R27 ;  /* 0x0000001baa0c7221 */ /* 0x000fcc0000010000 */
[----:B------:R-:W2:Y:S01]  /*4250*/  MUFU.EX2 R50, R59 ;  /* 0x0000003b00327308 */ /* 0x000ea20000000800 */
[C---:B0-----:R-:W-:Y:S01]  /*4260*/  FADD.FTZ R10, R48.reuse, R9 ;  /* 0x00000009300a7221 */ /* 0x041fe20000010000 */
[----:B------:R-:W-:-:S06]  /*4270*/  F2FP.BF16.F32.PACK_AB R179, R48, R41 ;  /* 0x0000002930b3723e */ /* 0x000fcc00000010ff */
        /* <DEDUP_REMOVED lines=10> */
[----:B------:R-:W1:Y:S01]  /*4320*/  MUFU.EX2 R8, R67 ;  /* 0x0000004300087308 */ /* 0x000e620000000800 */
[C---:B--2---:R-:W-:Y:S01]  /*4330*/  FADD.FTZ R12, R2.reuse, R13 ;  /* 0x0000000d020c7221 */ /* 0x044fe20000010000 */
[----:B------:R-:W-:-:S06]  /*4340*/  F2FP.BF16.F32.PACK_AB R175, R2, R45 ;  /* 0x0000002d02af723e */ /* 0x000fcc00000010ff */
        /* <DEDUP_REMOVED lines=8> */
[----:B------:R-:W-:Y:S01]  /*43d0*/  VIADD R10, R75, 0xfffffffe ;  /* 0xfffffffe4b0a7836 */ /* 0x000fe20000000000 */
[----:B------:R-:W-:Y:S06]  /*43e0*/  @P1 BRA `(.L_x_1123) ;  /* 0x0000000000441947 */ /* 0x000fec0003800000 */
[----:B------:R-:W-:Y:S01]  /*43f0*/  ISETP.LT.AND P1, PT, RZ, UR10, PT ;  /* 0x0000000aff007c0c */ /* 0x000fe2000bf21270 */
[----:B------:R-:W-:-:S12]  /*4400*/  UIADD3 UR7, UR10, -0x1, URZ ;  /* 0xffffffff0a077890 */ /* 0x000fd8000fffe03f */
[----:B------:R-:W-:Y:S05]  /*4410*/  @P1 BRA `(.L_x_1124) ;  /* 0x00000000001c1947 */ /* 0x000fea0003800000 */
[----:B------:R-:W-:Y:S02]  /*4420*/  UISETP.NE.AND UP2, UPT, UR5, 0x1, UPT ;  /* 0x000000010500788c */ /* 0x000fe4000bf45270 */
[----:B------:R-:W-:-:S09]  /*4430*/  UIADD3 UR7, -UR10, URZ, URZ ;  /* 0x0000003f0a077290 */ /* 0x000fd2000fffe13f */
[----:B------:R-:W-:Y:S02]  /*4440*/  @UP2 ULDC.64 UR10, c[0x0][0x9e8] ;  /* 0x00027a00000a2ab9 */ /* 0x000fe40000000a00 */
[----:B------:R-:W-:-:S04]  /*4450*/  UIMAD.WIDE.U32 UR14, UR7, UR10, URZ ;  /* 0x0000000a070e72a5 */ /* 0x000fc8000f8e003f */
[----:B------:R-:W-:-:S04]  /*4460*/  @UP2 USHF.R.U32.HI UR7, URZ, UR11, UR15 ;  /* 0x0000000b3f072299 */ /* 0x000fc8000801160f */
[----:B------:R-:W-:Y:S01]  /*4470*/  ULOP3.LUT UR7, URZ, UR7, URZ, 0x33, !UPT ;  /* 0x000000073f077292 */ /* 0x000fe2000f8e333f */
[----:B------:R-:W-:Y:S11]  /*4480*/  BRA `(.L_x_1125) ;  /* 0x0000000000107947 */ /* 0x000ff60003800000 */
.L_x_1124:
[----:B------:R-:W-:-:S11]  /*4490*/  UISETP.NE.AND UP2, UPT, UR5, 0x1, UPT ;  /* 0x000000010500788c */ /* 0x000fd6000bf45270 */
[----:B------:R-:W-:Y:S02]  /*44a0*/  @UP2 ULDC.64 UR10, c[0x0][0x9e8] ;  /* 0x00027a00000a2ab9 */ /* 0x000fe40000000a00 */
[----:B------:R-:W-:-:S04]  /*44b0*/  UIMAD.WIDE.U32 UR14, UR7, UR10, URZ ;  /* 0x0000000a070e72a5 */ /* 0x000fc8000f8e003f */
[----:B------:R-:W-:-:S12]  /*44c0*/  @UP2 USHF.R.U32.HI UR7, URZ, UR11, UR15 ;  /* 0x0000000b3f072299 */ /* 0x000fd8000801160f */
.L_x_1125:
[----:B------:R-:W-:-:S04]  /*44d0*/  UIMAD UR5, UR7, UR5, UR5 ;  /* 0x00000005070572a4 */ /* 0x000fc8000f8e0205 */
[----:B------:R-:W-:-:S04]  /*44e0*/  UISETP.LT.AND UP2, UPT, UR4, UR5, UPT ;  /* 0x000000050400728c */ /* 0x000fc8000bf41270 */
[----:B------:R-:W-:-:S12]  /*44f0*/  USEL UR4, UR4, UR5, UP2 ;  /* 0x0000000504047287 */ /* 0x000fd80009000000 */
.L_x_1123:
[----:B------:R-:W-:Y:S01]  /*4500*/  UIMAD.WIDE UR4, UR4, 0x2aaaaaab, URZ ;  /* 0x2aaaaaab040478a5 */ /* 0x000fe2000f8e023f */
[----:B------:R-:W-:Y:S01]  /*4510*/  IMAD.MOV.U32 R3, RZ, RZ, 0x3f800000 ;  /* 0x3f800000ff037424 */ /* 0x000fe200078e00ff */
[----:B------:R-:W-:Y:S01]  /*4520*/  CS2R R118, SRZ ;  /* 0x0000000000767805 */ /* 0x000fe2000001ff00 */
[----:B------:R-:W-:Y:S01]  /*4530*/  IMAD.MOV.U32 R2, RZ, RZ, 0x3f800000 ;  /* 0x3f800000ff027424 */ /* 0x000fe200078e00ff */
        /* <DEDUP_REMOVED lines=8> */
[----:B------:R-:W-:Y:S01]  /*45c0*/  UISETP.LT.AND UP2, UPT, UR61, UR4, UPT ;  /* 0x000000043d00728c */ /* 0x000fe2000bf41270 */
[----:B------:R-:W-:Y:S02]  /*45d0*/  CS2R R104, SRZ ;  /* 0x0000000000687805 */ /* 0x000fe4000001ff00 */
[----:B------:R-:W-:Y:S02]  /*45e0*/  CS2R R102, SRZ ;  /* 0x0000000000667805 */ /* 0x000fe4000001ff00 */
[----:B------:R-:W-:Y:S01]  /*45f0*/  CS2R R100, SRZ ;  /* 0x0000000000647805 */ /* 0x000fe2000001ff00 */
[----:B------:R-:W-:Y:S01]  /*4600*/  USEL UR58, UR61, UR4, !UP2 ;  /* 0x000000043d3a7287 */ /* 0x000fe2000d000000 */
[----:B------:R-:W-:-:S02]  /*4610*/  CS2R R98, SRZ ;  /* 0x0000000000627805 */ /* 0x000fc4000001ff00 */
[----:B------:R-:W-:Y:S02]  /*4620*/  CS2R R96, SRZ ;  /* 0x0000000000607805 */ /* 0x000fe4000001ff00 */
[----:B------:R-:W-:Y:S02]  /*4630*/  CS2R R94, SRZ ;  /* 0x00000000005e7805 */ /* 0x000fe4000001ff00 */
[----:B------:R-:W-:Y:S02]  /*4640*/  CS2R R92, SRZ ;  /* 0x00000000005c7805 */ /* 0x000fe4000001ff00 */
[----:B------:R-:W-:Y:S02]  /*4650*/  CS2R R90, SRZ ;  /* 0x00000000005a7805 */ /* 0x000fe4000001ff00 */
[----:B------:R-:W-:Y:S02]  /*4660*/  ISETP.GE.AND P1, PT, R10, UR58, PT ;  /* 0x0000003a0a007c0c */ /* 0x000fe4000bf26270 */
        /* <DEDUP_REMOVED lines=33> */
[----:B------:R-:W-:Y:S06]  /*4880*/  @!P1 BRA `(.L_x_1126) ;  /* 0x0000002c00f09947 */ /* 0x000fec0003800000 */
[----:B------:R-:W-:Y:S01]  /*4890*/  IMAD.MOV.U32 R3, RZ, RZ, 0x3f800000 ;  /* 0x3f800000ff037424 */ /* 0x000fe200078e00ff */
[----:B------:R-:W-:Y:S01]  /*48a0*/  ULDC UR59, c[0x0][0x9e4] ;  /* 0x00027900003b7ab9 */ /* 0x000fe20000000800 */
[----:B------:R-:W-:-:S07]  /*48b0*/  IMAD.MOV.U32 R119, RZ, RZ, RZ ;  /* 0x000000ffff777224 */ /* 0x000fce00078e00ff */
.L_x_1143:
[----:B------:R-:W-:-:S04]  /*48c0*/  UIADD3 UR4, UR36, 0x1, URZ ;  /* 0x0000000124047890 */ /* 0x000fc8000fffe03f */
[----:B------:R-:W-:-:S04]  /*48d0*/  UISETP.NE.AND UP2, UPT, UR4, 0x2, UPT ;  /* 0x000000020400788c */ /* 0x000fc8000bf45270 */
[----:B------:R-:W-:Y:S02]  /*48e0*/  USEL UR7, URZ, 0x1, UP2 ;  /* 0x000000013f077887 */ /* 0x000fe40009000000 */
[----:B------:R-:W-:Y:S02]  /*48f0*/  USEL UR4, UR4, URZ, UP2 ;  /* 0x0000003f04047287 */ /* 0x000fe40009000000 */
[----:B------:R-:W-:Y:S01]  /*4900*/  ULOP3.LUT UR7, UR38, UR7, URZ, 0x3c, !UPT ;  /* 0x0000000726077292 */ /* 0x000fe2000f8e3c3f */
[----:B------:R-:W-:Y:S11]  /*4910*/  @!P0 BRA `(.L_x_1127) ;  /* 0x0000000000048947 */ /* 0x000ff60003800000 */
[----:B------:R-:W-:Y:S01]  /*4920*/  BPT.TRAP 0x1 ;  /* 0x000000040000795c */ /* 0x000fe20000300000 */
.L_x_1127:
[----:B------:R-:W-:Y:S01]  /*4930*/  ULEA UR6, UR4, UR37, 0x3 ;  /* 0x0000002504067291 */ /* 0x000fe2000f8e183f */
[----:B------:R-:W-:-:S05]  /*4940*/  IMAD.U32 R0, RZ, RZ, UR7 ;  /* 0x00000007ff007e24 */ /* 0x000fca000f8e00ff */
[----:B------:R-:W-:-:S04]  /*4950*/  SHF.L.U32 R0, R0, 0x1f, RZ ;  /* 0x0000001f00007819 */ /* 0x000fc800000006ff */
[----:B------:R0:W1:Y:S01]  /*4960*/  SYNCS.PHASECHK.TRANS64.TRYWAIT P1, [UR6+0x30830], R0 ;  /* 0x03083000ff0075a7 */ /* 0x0000620008020146 */
[----:B------:R-:W-:Y:S05]  /*4970*/  @!P0 BRA `(.L_x_1128) ;  /* 0x0000000000048947 */ /* 0x000fea0003800000 */
[----:B------:R-:W-:Y:S01]  /*4980*/  BPT.TRAP 0x1 ;  /* 0x000000040000795c */ /* 0x000fe20000300000 */
.L_x_1128:
[----:B-1----:R-:W-:Y:S05]  /*4990*/  @P1 BRA `(.L_x_1129) ;  /* 0x0000000000081947 */ /* 0x002fea0003800000 */
[----:B------:R-:W1:Y:S02]  /*49a0*/  SYNCS.PHASECHK.TRANS64.TRYWAIT P1, [UR6+0x30830], R0 ;  /* 0x03083000ff0075a7 */ /* 0x000e640008020146 */
[----:B-1----:R-:W-:Y:S05]  /*49b0*/  @!P1 BRA `(.L_x_1130) ;  /* 0x00000108001c9947 */ /* 0x002fea0003800000 */
.L_x_1129:
[----:B------:R-:W-:Y:S01]  /*49c0*/  R2UR UR52, R6 ;  /* 0x00000000063472ca */ /* 0x000fe200000e0000 */
[----:B------:R-:W-:Y:S01]  /*49d0*/  UIMAD UR5, UR4, 0x900, UR60 ;  /* 0x00000900040578a4 */ /* 0x000fe2000f8e023c */
[----:B------:R-:W-:Y:S01]  /*49e0*/  R2UR UR53, R7 ;  /* 0x00000000073572ca */ /* 0x000fe200000e0000 */
[----:B------:R-:W-:Y:S01]  /*49f0*/  WARPGROUP.ARRIVE ;  /* 0x00000000000079c5 */ /* 0x000fe20000000000 */
[----:B------:R-:W-:Y:S01]  /*4a00*/  UMOV UR55, 0x40000040 ;  /* 0x4000004000377882 */ /* 0x000fe20000000000 */
[----:B------:R-:W-:Y:S01]  /*4a10*/  UIADD3 UR10, UR5, 0x2, URZ ;  /* 0x00000002050a7890 */ /* 0x000fe2000fffe03f */
[-C--:B------:R-:W-:Y:S01]  /*4a20*/  FMUL.FTZ R24, R24, R2.reuse ;  /* 0x0000000218187220 */ /* 0x080fe20000410000 */
[----:B------:R-:W-:Y:S01]  /*4a30*/  UMOV UR11, 0x40000040 ;  /* 0x40000040000b7882 */ /* 0x000fe20000000000 */
[----:B------:R-:W-:Y:S01]  /*4a40*/  UMOV UR54, UR5 ;  /* 0x0000000500367c82 */ /* 0x000fe20008000000 */
[----:B------:R-:W-:Y:S01]  /*4a50*/  UIADD3 UR14, UR5, 0x4, URZ ;  /* 0x00000004050e7890 */ /* 0x000fe2000fffe03f */
[-C--:B------:R-:W-:Y:S01]  /*4a60*/  FMUL.FTZ R25, R25, R2.reuse ;  /* 0x0000000219197220 */ /* 0x080fe20000410000 */
[----:B------:R-:W-:Y:S01]  /*4a70*/  UMOV UR15, 0x40000040 ;  /* 0x40000040000f7882 */ /* 0x000fe20000000000 */
[----:B------:R-:W-:Y:S01]  /*4a80*/  UIADD3 UR18, UR5, 0x6, URZ ;  /* 0x0000000605127890 */ /* 0x000fe2000fffe03f */
[-C--:B------:R-:W-:Y:S01]  /*4a90*/  FMUL.FTZ R28, R28, R2.reuse ;  /* 0x000000021c1c7220 */ /* 0x080fe20000410000 */
[----:B------:R-:W-:Y:S01]  /*4aa0*/  UMOV UR19, 0x40000040 ;  /* 0x4000004000137882 */ /* 0x000fe20000000000 */
[----:B------:R-:W-:Y:S01]  /*4ab0*/  HGMMA.64x96x16.F32.BF16 R120, gdesc[UR52], RZ, !UPT, gsb0 ;  /* 0x01600000347879f0 */ /* 0x000fe2000c0018ff */
[----:B------:R-:W-:Y:S01]  /*4ac0*/  UIADD3 UR22, UR5, 0x300, URZ ;  /* 0x0000030005167890 */ /* 0x000fe2000fffe03f */
[-C--:B------:R-:W-:Y:S01]  /*4ad0*/  FMUL.FTZ R29, R29, R2.reuse ;  /* 0x000000021d1d7220 */ /* 0x080fe20000410000 */
[----:B------:R-:W-:Y:S01]  /*4ae0*/  UMOV UR23, 0x40000040 ;  /* 0x4000004000177882 */ /* 0x000fe20000000000 */
        /* <DEDUP_REMOVED lines=20> */
[----:B------:R-:W-:Y:S01]  /*4c30*/  UMOV UR52, UR56 ;  /* 0x0000003800347c82 */ /* 0x000fe20008000000 */
[----:B------:R-:W-:Y:S01]  /*4c40*/  UMOV UR53, UR57 ;  /* 0x0000003900357c82 */ /* 0x000fe20008000000 */
        /* <DEDUP_REMOVED lines=83> */
[----:B------:R-:W-:Y:S01]  /*5180*/  HGMMA.64x96x16.F32.BF16 R120, gdesc[UR8], R120, gsb0 ;  /* 0x01600000087879f0 */ /* 0x000fe20008001878 */
[-C--:B------:R-:W-:Y:S01]  /*5190*/  FMUL.FTZ R111, R111, R3.reuse ;  /* 0x000000036f6f7220 */ /* 0x080fe20000410000 */
[-C--:B------:R-:W-:Y:S01]  /*51a0*/  FMUL.FTZ R114, R114, R3.reuse ;  /* 0x0000000372727220 */ /* 0x080fe20000410000 */
[-C--:B------:R-:W-:Y:S01]  /*51b0*/  FMUL.FTZ R115, R115, R3.reuse ;  /* 0x0000000373737220 */ /* 0x080fe20000410000 */
[-C--:B------:R-:W-:Y:S01]  /*51c0*/  FMUL.FTZ R118, R118, R3.reuse ;  /* 0x0000000376767220 */ /* 0x080fe20000410000 */
[----:B------:R-:W-:Y:S01]  /*51d0*/  FMUL.FTZ R119, R119, R3 ;  /* 0x0000000377777220 */ /* 0x000fe20000410000 */
[----:B------:R-:W-:-:S02]  /*51e0*/  WARPGROUP.DEPBAR.LE gsb0, 0x0 ;  /* 0x00008000000079c5 */ /* 0x000fc40000010000 */
        /* <DEDUP_REMOVED lines=30> */
[----:B------:R-:W-:Y:S05]  /*53d0*/  @!P0 BRA `(.L_x_1131) ;  /* 0x0000000000048947 */ /* 0x000fea0003800000 */
[----:B------:R-:W-:Y:S01]  /*53e0*/  BPT.TRAP 0x1 ;  /* 0x000000040000795c */ /* 0x000fe20000300000 */
.L_x_1131:
[----:B------:R-:W-:Y:S01]  /*53f0*/  ULEA UR5, UR36, UR37, 0x3 ;  /* 0x0000002524057291 */ /* 0x000fe2000f8e183f */
[----:B01----:R-:W-:-:S05]  /*5400*/  IMAD.U32 R0, RZ, RZ, UR38 ;  /* 0x00000026ff007e24 */ /* 0x003fca000f8e00ff */
[----:B------:R-:W-:-:S04]  /*5410*/  SHF.L.U32 R0, R0, 0x1f, RZ ;  /* 0x0000001f00007819 */ /* 0x000fc800000006ff */
[----:B------:R0:W1:Y:S01]  /*5420*/  SYNCS.PHASECHK.TRANS64.TRYWAIT P1, [UR5+0x30850], R0 ;  /* 0x03085000ff0075a7 */ /* 0x0000620008020145 */
[----:B------:R-:W-:Y:S05]  /*5430*/  @!P0 BRA `(.L_x_1132) ;  /* 0x0000000000048947 */ /* 0x000fea0003800000 */
[----:B------:R-:W-:Y:S01]  /*5440*/  BPT.TRAP 0x1 ;  /* 0x000000040000795c */ /* 0x000fe20000300000 */
.L_x_1132:
[----:B-1----:R-:W-:Y:S05]  /*5450*/  @P1 BRA `(.L_x_1133) ;  /* 0x0000000000081947 */ /* 0x002fea0003800000 */
[----:B------:R-:W1:Y:S02]  /*5460*/  SYNCS.PHASECHK.TRANS64.TRYWAIT P1, [UR5+0x30850], R0 ;  /* 0x03085000ff0075a7 */ /* 0x000e640008020145 */
[----:B-1----:R-:W-:Y:S05]  /*5470*/  @!P1 BRA `(.L_x_1134) ;  /* 0x000000fc00849947 */ /* 0x002fea0003800000 */
.L_x_1133:
[----:B------:R-:W-:Y:S01]  /*5480*/  UIADD3 UR10, UR37, 0x400, URZ ;  /* 0x00000400250a7890 */ /* 0x000fe2000fffe03f */
[----:B------:R-:W-:Y:S01]  /*5490*/  WARPGROUP.ARRIVE ;  /* 0x00000000000079c5 */ /* 0x000fe20000000000 */
[----:B------:R-:W-:-:S05]  /*54a0*/  UMOV UR11, 0x40000040 ;  /* 0x40000040000b7882 */ /* 0x000fca0000000000 */
[----:B------:R-:W2:Y:S01]  /*54b0*/  S2R R206, SR_TID.X ;  /* 0x0000000000ce7919 */ /* 0x000ea20000002100 */
[----:B------:R-:W-:Y:S01]  /*54c0*/  USHF.R.U32.HI UR10, URZ, 0x4, UR10 ;  /* 0x000000043f0a7899 */ /* 0x000fe2000801160a */
[----:B------:R-:W-:Y:S01]  /*54d0*/  PLOP3.LUT P1, PT, PT, PT, UP0, 0x80, 0x0 ;  /* 0x000000000000781c */ /* 0x000fe20003f2f008 */
[----:B------:R-:W-:Y:S01]  /*54e0*/  VIADD R12, R18, UR39 ;  /* 0x00000027120c7c36 */ /* 0x000fe20008000000 */
[----:B------:R-:W-:Y:S01]  /*54f0*/  PLOP3.LUT P2, PT, PT, PT, UP0, 0x80, 0x0 ;  /* 0x000000000000781c */ /* 0x000fe20003f4f008 */
[----:B------:R-:W-:Y:S01]  /*5500*/  ULOP3.LUT UR10, UR10, 0x3fff, URZ, 0xc0, !UPT ;  /* 0x00003fff0a0a7892 */ /* 0x000fe2000f8ec03f */
[----:B------:R-:W3:Y:S01]  /*5510*/  LDC R11, c[0x0][0x288] ;  /* 0x0000a200ff0b7b82 */ /* 0x000ee20000000800 */
[----:B------:R-:W-:Y:S01]  /*5520*/  IMAD R13, R10, -0x60, RZ ;  /* 0xffffffa00a0d7824 */ /* 0x000fe200078e02ff */
[----:B------:R-:W-:Y:S01]  /*5530*/  ULDC UR15, c[0x0][0x9dc] ;  /* 0x00027700000f7ab9 */ /* 0x000fe20000000800 */
[----:B------:R-:W-:Y:S02]  /*5540*/  ULOP3.LUT UR10, UR10, 0x3000000, URZ, 0xfc, !UPT ;  /* 0x030000000a0a7892 */ /* 0x000fe4000f8efc3f */
[----:B------:R-:W-:-:S02]  /*5550*/  VIADD R2, R13, 0x1 ;  /* 0x000000010d027836 */ /* 0x000fc40000000000 */
[----:B------:R-:W-:-:S07]  /*5560*/  UIMAD UR14, UR36, 0x900, UR10 ;  /* 0x00000900240e78a4 */ /* 0x000fce000f8e020a */
[----:B------:R-:W-:Y:S02]  /*5570*/  UMOV UR10, UR14 ;  /* 0x0000000e000a7c82 */ /* 0x000fe40008000000 */
[----:B------:R-:W-:Y:S01]  /*5580*/  HGMMA.64x192x16.F32.BF16 R24, R188, gdesc[UR8].tnspB, R24, gsb0 ;  /* 0x42e00008bc187df0 */ /* 0x000fe20008001818 */
[----:B------:R-:W-:Y:S01]  /*5590*/  UIADD3 UR10, UR14, 0x80, URZ ;  /* 0x000000800e0a7890 */ /* 0x000fe2000fffe03f */
[----:B------:R-:W-:Y:S01]  /*55a0*/  UMOV UR11, 0x40000040 ;  /* 0x40000040000b7882 */ /* 0x000fe20000000000 */
[----:B--2---:R-:W-:Y:S01]  /*55b0*/  LOP3.LUT P3, RZ, R206, 0x7f, RZ, 0xc0, !PT ;  /* 0x0000007fceff7812 */ /* 0x004fe2000786c0ff */
[----:B------:R-:W-:Y:S02]  /*55c0*/  WARPGROUP.DEPBAR.LE gsb0, 0x0 ;  /* 0x00008000000079c5 */ /* 0x000fe40000010000 */
[----:B------:R-:W-:-:S14]  /*55d0*/  WARPGROUP.ARRIVE ;  /* 0x00000000000079c5 */ /* 0x000fdc0000000000 */
        /* <DEDUP_REMOVED lines=21> */
[----:B------:R-:W-:Y:S02]  /*5730*/  @UP0 ULDC UR10, c[0x0][0x44c] ;  /* 0x00011300000a0ab9 */ /* 0x000fe40000000800 */
[----:B01----:R-:W-:Y:S01]  /*5740*/  @P1 IMAD.HI.U32 R0, R12, UR10, RZ ;  /* 0x0000000a0c001c27 */ /* 0x003fe2000f8e00ff */
[----:B------:R-:W-:Y:S01]  /*5750*/  @UP0 ULDC UR10, c[0x0][0x450] ;  /* 0x00011400000a0ab9 */ /* 0x000fe20000000800 */
[----:B------:R-:W-:-:S03]  /*5760*/  PLOP3.LUT P1, PT, PT, PT, UP1, 0x40, 0x0 ;  /* 0x000000000000781c */ /* 0x000fc60003f2e818 */
[----:B------:R-:W-:Y:S01]  /*5770*/  @P2 SHF.R.U32.HI R12, RZ, UR10, R0 ;  /* 0x0000000aff0c2c19 */ /* 0x000fe20008011600 */
[----:B------:R-:W-:Y:S01]  /*5780*/  IMAD.U32 R0, RZ, RZ, UR6 ;  /* 0x00000006ff007e24 */ /* 0x000fe2000f8e00ff */
[----:B------:R-:W-:Y:S01]  /*5790*/  UMOV UR6, UR15 ;  /* 0x0000000f00067c82 */ /* 0x000fe20008000000 */
[----:B------:R-:W-:Y:S01]  /*57a0*/  ULDC UR15, c[0x0][0x9e0] ;  /* 0x00027800000f7ab9 */ /* 0x000fe20000000800 */
[----:B------:R-:W-:Y:S01]  /*57b0*/  ULOP3.LUT UR10, URZ, UR6, URZ, 0x33, !UPT ;  /* 0x000000063f0a7292 */ /* 0x000fe2000f8e333f */
[----:B------:R-:W-:Y:S01]  /*57c0*/  @!P3 VIADD R0, R0, 0x30840 ;  /* 0x000308400000b836 */ /* 0x000fe20000000000 */
[----:B------:R-:W0:Y:S04]  /*57d0*/  SHFL.IDX PT, R3, R12, RZ, 0x1c1f ;  /* 0x001c1fff0c037589 */ /* 0x000e2800000e0000 */
[----:B------:R-:W-:Y:S01]  /*57e0*/  @!P3 PRMT R0, RZ, 0x654, R0 ;  /* 0x00000654ff00b816 */ /* 0x000fe20000000000 */
[----:B------:R-:W-:-:S03]  /*57f0*/  WARPGROUP.DEPBAR.LE gsb0, 0x0 ;  /* 0x00008000000079c5 */ /* 0x000fc60000010000 */
[----:B------:R1:W-:Y:S02]  /*5800*/  @!P3 SYNCS.ARRIVE.TRANS64.RED.A1T0 RZ, [R0+URZ], RZ ;  /* 0x000000ff00ffb9a7 */ /* 0x0003e4000810043f */
[----:B-1----:R-:W-:-:S05]  /*5810*/  IMAD R0, R17, -0x2, R2 ;  /* 0xfffffffe11007824 */ /* 0x002fca00078e0202 */
[C---:B---3--:R-:W-:Y:S01]  /*5820*/  IADD3 R14, R0.reuse, -R11, R16 ;  /* 0x8000000b000e7210 */ /* 0x048fe20007ffe010 */
[----:B------:R-:W-:-:S04]  /*5830*/  VIADD R0, R0, 0xffffffff ;  /* 0xffffffff00007836 */ /* 0x000fc80000000000 */
[C---:B------:R-:W-:Y:S02]  /*5840*/  VIADD R2, R14.reuse, UR15 ;  /* 0x0000000f0e027c36 */ /* 0x040fe40008000000 */
[----:B------:R-:W-:Y:S02]  /*5850*/  VIADD R14, R14, UR10 ;  /* 0x0000000a0e0e7c36 */ /* 0x000fe40008000000 */
[--C-:B0-----:R-:W-:Y:S02]  /*5860*/  IMAD.IADD R20, R2, 0x1, R3.reuse ;  /* 0x0000000102147824 */ /* 0x101fe400078e0203 */
[----:B------:R-:W-:Y:S01]  /*5870*/  IMAD.IADD R168, R14, 0x1, R3 ;  /* 0x000000010ea87824 */ /* 0x000fe200078e0203 */
[----:B------:R-:W-:Y:S06]  /*5880*/  @P1 BRA `(.L_x_1135) ;  /* 0x0000000000541947 */ /* 0x000fec0003800000 */
[----:B------:R-:W-:Y:S01]  /*5890*/  IADD3 R3, R16, -R11, R3 ;  /* 0x8000000b10037210 */ /* 0x000fe20007ffe003 */
[----:B------:R-:W-:Y:S03]  /*58a0*/  BSSY B0, `(.L_x_1136) ;  /* 0x0000010000007945 */ /* 0x000fe60003800000 */
[----:B------:R-:W-:-:S13]  /*58b0*/  ISETP.GT.AND P1, PT, R3, -0x1, PT ;  /* 0xffffffff0300780c */ /* 0x000fda0003f24270 */
[----:B------:R-:W-:Y:S05]  /*58c0*/  @P1 BRA `(.L_x_1137) ;  /* 0x0000000000201947 */ /* 0x000fea0003800000 */
[----:B------:R-:W-:Y:S01]  /*58d0*/  IMAD.U32 R15, RZ, RZ, UR59 ;  /* 0x0000003bff0f7e24 */ /* 0x000fe2000f8e00ff */
[----:B------:R-:W-:-:S04]  /*58e0*/  LOP3.LUT R3, RZ, R3, RZ, 0x33, !PT ;  /* 0x00000003ff037212 */ /* 0x000fc800078e33ff */
[----:B------:R-:W-:-:S13]  /*58f0*/  ISETP.NE.AND P1, PT, R15, 0x1, PT ;  /* 0x000000010f00780c */ /* 0x000fda0003f25270 */
[----:B------:R-:W0:Y:S02]  /*5900*/  @P1 LDC.64 R170, c[0x0][0x9e8] ;  /* 0x00027a00ffaa1b82 */ /* 0x000e240000000a00 */
[----:B0-----:R-:W-:-:S05]  /*5910*/  @P1 IMAD.HI.U32 R170, R3, R170, RZ ;  /* 0x000000aa03aa1227 */ /* 0x001fca00078e00ff */
[----:B------:R-:W-:-:S04]  /*5920*/  @P1 SHF.R.U32.HI R3, RZ, R171, R170 ;  /* 0x000000abff031219 */ /* 0x000fc800000116aa */
[----:B------:R-:W-:Y:S01]  /*5930*/  LOP3.LUT R3, RZ, R3, RZ, 0x33, !PT ;  /* 0x00000003ff037212 */ /* 0x000fe200078e33ff */
[----:B------:R-:W-:Y:S06]  /*5940*/  BRA `(.L_x_1138) ;  /* 0x0000000000147947 */ /* 0x000fec0003800000 */
.L_x_1137:
[----:B------:R-:W-:-:S05]  /*5950*/  IMAD.U32 R15, RZ, RZ, UR59 ;  /* 0x0000003bff0f7e24 */ /* 0x000fca000f8e00ff */
[----:B------:R-:W-:-:S13]  /*5960*/  ISETP.NE.AND P1, PT, R15, 0x1, PT ;  /* 0x000000010f00780c */ /* 0x000fda0003f25270 */
[----:B------:R-:W0:Y:S02]  /*5970*/  @P1 LDC.64 R170, c[0x0][0x9e8] ;  /* 0x00027a00ffaa1b82 */ /* 0x000e240000000a00 */
[----:B0-----:R-:W-:-:S05]  /*5980*/  @P1 IMAD.HI.U32 R170, R3, R170, RZ ;  /* 0x000000aa03aa1227 */ /* 0x001fca00078e00ff */
[----:B------:R-:W-:-:S07]  /*5990*/  @P1 SHF.R.U32.HI R3, RZ, R171, R170 ;  /* 0x000000abff031219 */ /* 0x000fce00000116aa */
.L_x_1138:
[----:B------:R-:W-:Y:S05]  /*59a0*/  BSYNC B0 ;  /* 0x0000000000007941 */ /* 0x000fea0003800000 */
.L_x_1136:
[----:B------:R-:W-:-:S05]  /*59b0*/  IMAD R3, R3, R15, R0 ;  /* 0x0000000f03037224 */ /* 0x000fca00078e0200 */
[----:B------:R-:W-:Y:S02]  /*59c0*/  VIADDMNMX R20, R3, R15, R20, PT ;  /* 0x0000000f03147246 */ /* 0x000fe40003800114 */
[----:B------:R-:W-:-:S07]  /*59d0*/  VIMNMX R168, R168, R3, !PT ;  /* 0x00000003a8a87248 */ /* 0x000fce0007fe0100 */
.L_x_1135:
[C---:B------:R-:W-:Y:S01]  /*59e0*/  ISETP.GE.AND P1, PT, R13.reuse, 0x2, PT ;  /* 0x000000020d00780c */ /* 0x040fe20003f26270 */
[----:B------:R-:W0:Y:S01]  /*59f0*/  SHFL.IDX PT, R185, R12, 0x1, 0x1c1f ;  /* 0x003c1f000cb97f89 */ /* 0x000e2200000e0000 */
        /* <DEDUP_REMOVED lines=11> */
[----:B------:R-:W-:Y:S01]  /*5ab0*/  ISETP.LT.OR P4, PT, R20, 0x9, P4 ;  /* 0x000000091400780c */ /* 0x000fe20002781670 */
[--C-:B0-----:R-:W-:Y:S01]  /*5ac0*/  IMAD.IADD R2, R2, 0x1, R185.reuse ;  /* 0x0000000102027824 */ /* 0x101fe200078e02b9 */
[----:B------:R-:W-:Y:S01]  /*5ad0*/  ISETP.GT.AND P3, PT, R168, 0x10, !P5 ;  /* 0x00000010a800780c */ /* 0x000fe20006f64270 */
[----:B------:R-:W-:Y:S01]  /*5ae0*/  IMAD.IADD R14, R14, 0x1, R185 ;  /* 0x000000010e0e7824 */ /* 0x000fe200078e02b9 */
        /* <DEDUP_REMOVED lines=22> */
[C---:B------:R-:W-:Y:S02]  /*5c50*/  ISETP.GE.AND P4, PT, R13.reuse, 0x22, PT ;  /* 0x000000220d00780c */ /* 0x040fe40003f86270 */
        /* <DEDUP_REMOVED lines=54> */
[----:B------:R-:W-:Y:S02]  /*5fc0*/  P2R R172, PR, RZ, 0x20 ;  /* 0x00000020ffac7803 */ /* 0x000fe40000000000 */
[----:B------:R-:W-:Y:S02]  /*5fd0*/  FSEL R157, R157, -INF , !P3 ;  /* 0xff8000009d9d7808 */ /* 0x000fe40005800000 */
[----:B------:R-:W-:-:S04]  /*5fe0*/  ISETP.GE.AND P3, PT, R13, 0x51, PT ;  /* 0x000000510d00780c */ /* 0x000fc80003f66270 */
[----:B------:R-:W-:-:S04]  /*5ff0*/  ISETP.GT.AND P4, PT, R168, 0x50, !P3 ;  /* 0x00000050a800780c */ /* 0x000fc80005f84270 */
[----:B------:R-:W-:-:S04]  /*6000*/  ISETP.LT.OR P4, PT, R20, 0x51, P4 ;  /* 0x000000511400780c */ /* 0x000fc80002781670 */
        /* <DEDUP_REMOVED lines=10> */
[----:B------:R-:W-:Y:S02]  /*60b0*/  P2R R156, PR, RZ, 0x40 ;  /* 0x00000040ff9c7803 */ /* 0x000fe40000000000 */
[----:B------:R-:W-:-:S04]  /*60c0*/  ISETP.GT.AND P6, PT, R168, RZ, !P6 ;  /* 0x000000ffa800720c */ /* 0x000fc800077c4270 */
[----:B------:R-:W-:-:S04]  /*60d0*/  ISETP.LT.OR P6, PT, R20, 0x1, P6 ;  /* 0x000000011400780c */ /* 0x000fc800037c1670 */
[----:B------:R-:W-:Y:S02]  /*60e0*/  FSEL R120, R120, -INF , !P6 ;  /* 0xff80000078787808 */ /* 0x000fe40007000000 */
[----:B------:R-:W-:-:S04]  /*60f0*/  ISETP.GE.AND P6, PT, R13, 0x5a, PT ;  /* 0x0000005a0d00780c */ /* 0x000fc80003fc6270 */
[----:B------:R-:W-:Y:S02]  /*6100*/  P2R R124, PR, RZ, 0x40 ;  /* 0x00000040ff7c7803 */ /* 0x000fe40000000000 */
[----:B------:R-:W-:-:S04]  /*6110*/  ISETP.GT.AND P6, PT, R168, 0x59, !P6 ;  /* 0x00000059a800780c */ /* 0x000fc800077c4270 */
[----:B------:R-:W-:-:S04]  /*6120*/  ISETP.LT.OR P6, PT, R20, 0x5a, P6 ;  /* 0x0000005a1400780c */ /* 0x000fc800037c1670 */
[----:B------:R-:W-:Y:S02]  /*6130*/  FSEL R165, R165, -INF , !P6 ;  /* 0xff800000a5a57808 */ /* 0x000fe40007000000 */
[----:B------:R-:W-:-:S13]  /*6140*/  PLOP3.LUT P6, PT, PT, PT, UP1, 0x40, 0x0 ;  /* 0x000000000000781c */ /* 0x000fda0003fce818 */
[----:B------:R-:W-:Y:S05]  /*6150*/  @P6 BRA `(.L_x_1139) ;  /* 0x0000000000546947 */ /* 0x000fea0003800000 */
        /* <DEDUP_REMOVED lines=12> */
.L_x_1141:
[----:B------:R-:W-:-:S05]  /*6220*/  IMAD.U32 R20, RZ, RZ, UR59 ;  /* 0x0000003bff147e24 */ /* 0x000fca000f8e00ff */
[----:B------:R-:W-:-:S13]  /*6230*/  ISETP.NE.AND P6, PT, R20, 0x1, PT ;  /* 0x000000011400780c */ /* 0x000fda0003fc5270 */
[----:B------:R-:W0:Y:S02]  /*6240*/  @P6 LDC.64 R12, c[0x0][0x9e8] ;  /* 0x00027a00ff0c6b82 */ /* 0x000e240000000a00 */
[----:B0-----:R-:W-:-:S05]  /*6250*/  @P6 IMAD.HI.U32 R12, R185, R12, RZ ;  /* 0x0000000cb90c6227 */ /* 0x001fca00078e00ff */
[----:B------:R-:W-:-:S07]  /*6260*/  @P6 SHF.R.U32.HI R185, RZ, R13, R12 ;  /* 0x0000000dffb96219 */ /* 0x000fce000001160c */
.L_x_1142:
[----:B------:R-:W-:Y:S05]  /*6270*/  BSYNC B0 ;  /* 0x0000000000007941 */ /* 0x000fea0003800000 */
.L_x_1140:
[----:B------:R-:W-:-:S05]  /*6280*/  IMAD R185, R185, R20, R0 ;  /* 0x00000014b9b97224 */ /* 0x000fca00078e0200 */
[----:B------:R-:W-:Y:S02]  /*6290*/  VIADDMNMX R2, R185, R20, R2, PT ;  /* 0x00000014b9027246 */ /* 0x000fe40003800102 */
[----:B------:R-:W-:-:S07]  /*62a0*/  VIMNMX R14, R14, R185, !PT ;  /* 0x000000b90e0e7248 */ /* 0x000fce0007fe0100 */
.L_x_1139:
[C---:B------:R-:W-:Y:S01]  /*62b0*/  ISETP.GT.AND P1, PT, R14.reuse, 0x1, !P1 ;  /* 0x000000010e00780c */ /* 0x040fe20004f24270 */
[----:B------:R-:W-:Y:S01]  /*62c0*/  UMOV UR38, UR7 ;  /* 0x0000000700267c82 */ /* 0x000fe20008000000 */
[----:B------:R-:W-:Y:S01]  /*62d0*/  ISETP.GT.AND P2, PT, R14, 0x8, !P2 ;  /* 0x000000080e00780c */ /* 0x000fe20005744270 */
[----:B------:R-:W-:Y:S01]  /*62e0*/  UMOV UR36, UR4 ;  /* 0x0000000400247c82 */ /* 0x000fe20008000000 */
[C---:B------:R-:W-:Y:S02]  /*62f0*/  ISETP.LT.OR P1, PT, R2.reuse, 0x2, P1 ;  /* 0x000000020200780c */ /* 0x040fe40000f21670 */
[----:B------:R-:W-:Y:S02]  /*6300*/  ISETP.LT.OR P2, PT, R2, 0x9, P2 ;  /* 0x000000090200780c */ /* 0x000fe40001741670 */
[----:B------:R-:W-:Y:S02]  /*6310*/  FSEL R215, R123, -INF , !P1 ;  /* 0xff8000007bd77808 */ /* 0x000fe40004800000 */
[----:B------:R-:W-:-:S02]  /*6320*/  ISETP.NE.AND P1, PT, R174, RZ, PT ;  /* 0x000000ffae00720c */ /* 0x000fc40003f25270 */
[----:B------:R-:W-:Y:S02]  /*6330*/  FSEL R185, R126, -INF , !P2 ;  /* 0xff8000007eb97808 */ /* 0x000fe40005000000 */
[----:B------:R-:W-:Y:S02]  /*6340*/  ISETP.GT.AND P1, PT, R14, 0x9, !P1 ;  /* 0x000000090e00780c */ /* 0x000fe40004f24270 */
[----:B------:R-:W-:Y:S02]  /*6350*/  ISETP.NE.AND P2, PT, R182, RZ, PT ;  /* 0x000000ffb600720c */ /* 0x000fe40003f45270 */
[----:B------:R-:W-:Y:S02]  /*6360*/  ISETP.LT.OR P1, PT, R2, 0xa, P1 ;  /* 0x0000000a0200780c */ /* 0x000fe40000f21670 */
[----:B------:R-:W-:Y:S02]  /*6370*/  ISETP.NE.AND P6, PT, R184, RZ, PT ;  /* 0x000000ffb800720c */ /* 0x000fe40003fc5270 */
[----:B------:R-:W-:-:S02]  /*6380*/  FSEL R213, R127, -INF , !P1 ;  /* 0xff8000007fd57808 */ /* 0x000fc40004800000 */
        /* <DEDUP_REMOVED lines=21> */
[----:B------:R-:W-:Y:S02]  /*64e0*/  ISETP.GT.AND P1, PT, R14, 0x19, !P2 ;  /* 0x000000190e00780c */ /* 0x000fe40005724270 */
[----:B------:R-:W-:Y:S02]  /*64f0*/  FMNMX.FTZ R0, R137, R0, !PT ;  /* 0x0000000089007209 */ /* 0x000fe40007810000 */
[----:B------:R-:W-:-:S02]  /*6500*/  ISETP.LT.OR P1, PT, R2, 0x1a, P1 ;  /* 0x0000001a0200780c */ /* 0x000fc40000f21670 */
[----:B------:R-:W-:Y:S02]  /*6510*/  FMNMX.FTZ R0, R133, R0, !PT ;  /* 0x0000000085007209 */ /* 0x000fe40007810000 */
[----:B------:R-:W-:Y:S02]  /*6520*/  FSEL R209, R135, -INF , !P1 ;  /* 0xff80000087d17808 */ /* 0x000fe40004800000 */
[----:B------:R-:W-:Y:S02]  /*6530*/  ISETP.GT.AND P1, PT, R14, 0x20, !P6 ;  /* 0x000000200e00780c */ /* 0x000fe40007724270 */
[----:B------:R-:W-:Y:S02]  /*6540*/  FMNMX.FTZ R0, R141, R0, !PT ;  /* 0x000000008d007209 */ /* 0x000fe40007810000 */
[----:B------:R-:W-:Y:S02]  /*6550*/  ISETP.LT.OR P1, PT, R2, 0x21, P1 ;  /* 0x000000210200780c */ /* 0x000fe40000f21670 */
[----:B------:R-:W-:-:S02]  /*6560*/  FMNMX.FTZ R0, R3, R0, !PT ;  /* 0x0000000003007209 */ /* 0x000fc40007810000 */
[----:B------:R-:W-:Y:S02]  /*6570*/  FSEL R189, R138, -INF , !P1 ;  /* 0xff8000008abd7808 */ /* 0x000fe40004800000 */
[----:B------:R-:W-:Y:S01]  /*6580*/  ISETP.NE.AND P1, PT, R132, RZ, PT ;  /* 0x000000ff8400720c */ /* 0x000fe20003f25270 */
[----:B------:R-:W-:Y:S01]  /*6590*/  IMAD.U32 R132, RZ, RZ, UR5 ;  /* 0x00000005ff847e24 */ /* 0x000fe2000f8e00ff */
        /* <DEDUP_REMOVED lines=20> */
[----:B------:R-:W-:Y:S02]  /*66e0*/  ISETP.NE.AND P1, PT, R176, RZ, PT ;  /* 0x000000ffb000720c */ /* 0x000fe40003f25270 */
[----:B------:R-:W-:-:S02]  /*66f0*/  ISETP.NE.AND P2, PT, R186, RZ, PT ;  /* 0x000000ffba00720c */ /* 0x000fc40003f45270 */
[----:B------:R-:W-:Y:S02]  /*6700*/  ISETP.GT.AND P1, PT, R14, 0x30, !P1 ;  /* 0x000000300e00780c */ /* 0x000fe40004f24270 */
[----:B------:R-:W-:Y:S02]  /*6710*/  FMNMX.FTZ R0, R129, R0, !PT ;  /* 0x0000000081007209 */ /* 0x000fe40007810000 */
[----:B------:R-:W-:Y:S02]  /*6720*/  ISETP.LT.OR P1, PT, R2, 0x31, P1 ;  /* 0x000000310200780c */ /* 0x000fe40000f21670 */
[----:B------:R-:W-:Y:S02]  /*6730*/  FMNMX.FTZ R20, R165, R0, !PT ;  /* 0x00000000a5147209 */ /* 0x000fe40007810000 */
[----:B------:R-:W-:Y:S01]  /*6740*/  FSEL R135, R146, -INF , !P1 ;  /* 0xff80000092877808 */ /* 0x000fe20004800000 */
[----:B------:R-:W0:Y:S01]  /*6750*/  LDC R0, c[0x0][0x988] ;  /* 0x00026200ff007b82 */ /* 0x000e220000000800 */
[----:B------:R-:W-:Y:S01]  /*6760*/  ISETP.NE.AND P1, PT, R144, RZ, PT ;  /* 0x000000ff9000720c */ /* 0x000fe20003f25270 */
[----:B------:R-:W1:Y:S01]  /*6770*/  SHFL.BFLY PT, R13, R20, 0x2, 0x1f ;  /* 0x0c401f00140d7f89 */ /* 0x000e6200000e0000 */
[----:B------:R-:W-:-:S02]  /*6780*/  ISETP.NE.AND P6, PT, R188, RZ, PT ;  /* 0x000000ffbc00720c */ /* 0x000fc40003fc5270 */
[C---:B------:R-:W-:Y:S02]  /*6790*/  ISETP.GT.AND P1, PT, R14.reuse, 0x31, !P1 ;  /* 0x000000310e00780c */ /* 0x040fe40004f24270 */
[----:B------:R-:W-:Y:S02]  /*67a0*/  ISETP.GT.AND P3, PT, R14, 0x50, !P3 ;  /* 0x000000500e00780c */ /* 0x000fe40005f64270 */
[----:B------:R-:W-:Y:S02]  /*67b0*/  ISETP.LT.OR P1, PT, R2, 0x32, P1 ;  /* 0x000000320200780c */ /* 0x000fe40000f21670 */
[----:B------:R-:W-:Y:S02]  /*67c0*/  ISETP.GT.AND P4, PT, R14, 0x51, !P4 ;  /* 0x000000510e00780c */ /* 0x000fe40006784270 */
[----:B------:R-:W-:Y:S02]  /*67d0*/  FSEL R147, R147, -INF , !P1 ;  /* 0xff80000093937808 */ /* 0x000fe40004800000 */
[----:B------:R-:W-:-:S02]  /*67e0*/  ISETP.NE.AND P1, PT, R178, RZ, PT ;  /* 0x000000ffb200720c */ /* 0x000fc40003f25270 */
[----:B------:R-:W-:Y:S02]  /*67f0*/  ISETP.LT.OR P3, PT, R2, 0x51, P3 ;  /* 0x000000510200780c */ /* 0x000fe40001f61670 */
[C---:B------:R-:W-:Y:S02]  /*6800*/  ISETP.GT.AND P1, PT, R14.reuse, 0x38, !P1 ;  /* 0x000000380e00780c */ /* 0x040fe40004f24270 */
[----:B------:R-:W-:Y:S02]  /*6810*/  ISETP.GT.AND P5, PT, R14, 0x58, !P5 ;  /* 0x000000580e00780c */ /* 0x000fe40006fa4270 */
[C---:B------:R-:W-:Y:S02]  /*6820*/  ISETP.LT.OR P1, PT, R2.reuse, 0x39, P1 ;  /* 0x000000390200780c */ /* 0x040fe40000f21670 */
[----:B------:R-:W-:Y:S02]  /*6830*/  ISETP.LT.OR P4, PT, R2, 0x52, P4 ;  /* 0x000000520200780c */ /* 0x000fe40002781670 */
[----:B------:R-:W-:-:S02]  /*6840*/  FSEL R131, R150, -INF , !P1 ;  /* 0xff80000096837808 */ /* 0x000fc40004800000 */
[----:B------:R-:W-:Y:S02]  /*6850*/  ISETP.NE.AND P1, PT, R148, RZ, PT ;  /* 0x000000ff9400720c */ /* 0x000fe40003f25270 */
[----:B-1----:R-:W-:Y:S02]  /*6860*/  FMNMX.FTZ R126, R20, R13, !PT ;  /* 0x0000000d147e7209 */ /* 0x002fe40007810000 */
[----:B------:R-:W-:Y:S02]  /*6870*/  ISETP.GT.AND P1, PT, R14, 0x39, !P1 ;  /* 0x000000390e00780c */ /* 0x000fe40004f24270 */
[C---:B------:R-:W-:Y:S01]  /*6880*/  ISETP.LT.OR P5, PT, R2.reuse, 0x59, P5 ;  /* 0x000000590200780c */ /* 0x040fe20002fa1670 */
[----:B------:R-:W1:Y:S01]  /*6890*/  SHFL.BFLY PT, R13, R126, 0x1, 0x1f ;  /* 0x0c201f007e0d7f89 */ /* 0x000e6200000e0000 */
[----:B------:R-:W-:Y:S02]  /*68a0*/  ISETP.LT.OR P1, PT, R2, 0x3a, P1 ;  /* 0x0000003a0200780c */ /* 0x000fe40000f21670 */
[----:B------:R-:W-:-:S02]  /*68b0*/  FSEL R163, R163, -INF , !P4 ;  /* 0xff800000a3a37808 */ /* 0x000fc40006000000 */
[----:B------:R-:W-:Y:S02]  /*68c0*/  FSEL R151, R151, -INF , !P1 ;  /* 0xff80000097977808 */ /* 0x000fe40004800000 */
[----:B------:R-:W-:-:S04]  /*68d0*/  ISETP.NE.AND P1, PT, R180, RZ, PT ;  /* 0x000000ffb400720c */ /* 0x000fc80003f25270 */
[----:B------:R-:W-:-:S04]  /*68e0*/  ISETP.GT.AND P1, PT, R14, 0x40, !P1 ;  /* 0x000000400e00780c */ /* 0x000fc80004f24270 */
[----:B------:R-:W-:-:S04]  /*68f0*/  ISETP.LT.OR P1, PT, R2, 0x41, P1 ;  /* 0x000000410200780c */ /* 0x000fc80000f21670 */
[----:B------:R-:W-:Y:S02]  /*6900*/  FSEL R127, R154, -INF , !P1 ;  /* 0xff8000009a7f7808 */ /* 0x000fe40004800000 */
[----:B------:R-:W-:Y:S02]  /*6910*/  ISETP.NE.AND P1, PT, R152, RZ, PT ;  /* 0x000000ff9800720c */ /* 0x000fe40003f25270 */
[----:B-1----:R-:W-:Y:S02]  /*6920*/  FMNMX.FTZ R13, R126, R13, !PT ;  /* 0x0000000d7e0d7209 */ /* 0x002fe40007810000 */
[----:B------:R-:W-:-:S03]  /*6930*/  ISETP.GT.AND P1, PT, R14, 0x41, !P1 ;  /* 0x000000410e00780c */ /* 0x000fc60004f24270 */
[----:B0-----:R-:W-:Y:S01]  /*6940*/  FMUL.FTZ R12, R13, R0 ;  /* 0x000000000d0c7220 */ /* 0x001fe20000410000 */
[----:B------:R-:W-:-:S04]  /*6950*/  ISETP.LT.OR P1, PT, R2, 0x42, P1 ;  /* 0x000000420200780c */ /* 0x000fc80000f21670 */
[----:B------:R-:W-:Y:S02]  /*6960*/  FSEL R155, R155, -INF , !P1 ;  /* 0xff8000009b9b7808 */ /* 0x000fe40004800000 */
[----:B------:R-:W-:-:S04]  /*6970*/  ISETP.GT.AND P1, PT, R14, 0x48, !P2 ;  /* 0x000000480e00780c */ /* 0x000fc80005724270 */
[----:B------:R-:W-:-:S04]  /*6980*/  ISETP.LT.OR P1, PT, R2, 0x49, P1 ;  /* 0x000000490200780c */ /* 0x000fc80000f21670 */
[----:B------:R-:W-:Y:S02]  /*6990*/  FSEL R123, R158, -INF , !P1 ;  /* 0xff8000009e7b7808 */ /* 0x000fe40004800000 */
[----:B------:R-:W-:Y:S02]  /*69a0*/  ISETP.GT.AND P1, PT, R14, 0x49, !P6 ;  /* 0x000000490e00780c */ /* 0x000fe40007724270 */
[----:B------:R-:W-:Y:S02]  /*69b0*/  ISETP.NE.AND P6, PT, R156, RZ, PT ;  /* 0x000000ff9c00720c */ /* 0x000fe40003fc5270 */
[----:B------:R-:W-:-:S04]  /*69c0*/  ISETP.LT.OR P1, PT, R2, 0x4a, P1 ;  /* 0x0000004a0200780c */ /* 0x000fc80000f21670 */
[----:B------:R-:W-:Y:S02]  /*69d0*/  FSEL R159, R159, -INF , !P1 ;  /* 0xff8000009f9f7808 */ /* 0x000fe40004800000 */
[----:B------:R-:W-:Y:S02]  /*69e0*/  ISETP.GT.AND P1, PT, R14, RZ, !P6 ;  /* 0x000000ff0e00720c */ /* 0x000fe40007724270 */
[----:B------:R-:W-:Y:S02]  /*69f0*/  ISETP.NE.AND P6, PT, R124, RZ, PT ;  /* 0x000000ff7c00720c */ /* 0x000fe40003fc5270 */
[----:B------:R-:W-:Y:S02]  /*6a00*/  ISETP.LT.OR P1, PT, R2, 0x1, P1 ;  /* 0x000000010200780c */ /* 0x000fe40000f21670 */
[----:B------:R-:W-:Y:S02]  /*6a10*/  ISETP.GT.AND P2, PT, R14, 0x59, !P6 ;  /* 0x000000590e00780c */ /* 0x000fe40007744270 */
[----:B------:R-:W-:-:S02]  /*6a20*/  FSEL R219, R122, -INF , !P1 ;  /* 0xff8000007adb7808 */ /* 0x000fc40004800000 */
[----:B------:R-:W-:Y:S02]  /*6a30*/  FSETP.NEU.FTZ.AND P1, PT, R13, -INF , PT ;  /* 0xff8000000d00780b */ /* 0x000fe40003f3d000 */
[----:B------:R-:W-:Y:S02]  /*6a40*/  FMNMX.FTZ R20, R219, R4, !PT ;  /* 0x00000004db147209 */ /* 0x000fe40007810000 */
[----:B------:R-:W-:Y:S02]  /*6a50*/  FSEL R12, R12, RZ, P1 ;  /* 0x000000ff0c0c7208 */ /* 0x000fe40000800000 */
[----:B------:R-:W-:Y:S02]  /*6a60*/  FMNMX.FTZ R20, R215, R20, !PT ;  /* 0x00000014d7147209 */ /* 0x000fe40007810000 */
[----:B------:R-:W-:Y:S01]  /*6a70*/  ISETP.LT.OR P2, PT, R2, 0x5a, P2 ;  /* 0x0000005a0200780c */ /* 0x000fe20001741670 */
[--C-:B------:R-:W-:Y:S01]  /*6a80*/  FFMA.FTZ R184, R175, R0, -R12.reuse ;  /* 0x00000000afb87223 */ /* 0x100fe2000001080c */
[----:B------:R-:W-:Y:S01]  /*6a90*/  FMNMX.FTZ R20, R185, R20, !PT ;  /* 0x00000014b9147209 */ /* 0x000fe20007810000 */
[-CC-:B------:R-:W-:Y:S01]  /*6aa0*/  FFMA.FTZ R190, R171, R0.reuse, -R12.reuse ;  /* 0x00000000abbe7223 */ /* 0x180fe2000001080c */
[----:B------:R-:W-:Y:S01]  /*6ab0*/  FSEL R175, R162, -INF , !P3 ;  /* 0xff800000a2af7808 */ /* 0x000fe20005800000 */
        /* <DEDUP_REMOVED lines=10> */
[--C-:B------:R-:W-:Y:S01]  /*6b60*/  FFMA.FTZ R169, R173, R0, -R12.reuse ;  /* 0x00000000ada97223 */ /* 0x100fe2000001080c */
[----:B------:R-:W-:Y:S01]  /*6b70*/  FSEL R14, R13, RZ, P1 ;  /* 0x000000ff0d0e7208 */ /* 0x000fe20000800000 */
        /* <DEDUP_REMOVED lines=23> */
[----:B------:R-:W-:Y:S01]  /*6cf0*/  FFMA.FTZ R170, R129, R0, -R12 ;  /* 0x0000000081aa7223 */ /* 0x000fe2000001080c */
[----:B------:R-:W-:Y:S01]  /*6d00*/  MUFU.EX2 R169, R169 ;  /* 0x000000a900a97308 */ /* 0x000fe20000000800 */
[----:B------:R-:W-:-:S02]  /*6d10*/  FMNMX.FTZ R20, R135, R20, !PT ;  /* 0x0000001487147209 */ /* 0x000fc40007810000 */
[----:B------:R-:W-:Y:S02]  /*6d20*/  LOP3.LUT P6, RZ, R206, 0x7f, RZ, 0xc0, !PT ;  /* 0x0000007fceff7812 */ /* 0x000fe400078cc0ff */
[----:B------:R-:W-:-:S03]  /*6d30*/  FMNMX.FTZ R20, R147, R20, !PT ;  /* 0x0000001493147209 */ /* 0x000fc60007810000 */
[----:B------:R-:W-:Y:S01]  /*6d40*/  MUFU.EX2 R184, R184 ;  /* 0x000000b800b87308 */ /* 0x000fe20000000800 */
[----:B------:R-:W-:-:S04]  /*6d50*/  FMNMX.FTZ R20, R131, R20, !PT ;  /* 0x0000001483147209 */ /* 0x000fc80007810000 */
        /* <DEDUP_REMOVED lines=13> */
[----:B------:R-:W-:Y:S02]  /*6e30*/  MUFU.EX2 R137, R137 ;  /* 0x0000008900897308 */ /* 0x000fe40000000800 */
[----:B------:R-:W0:Y:S06]  /*6e40*/  SHFL.BFLY PT, R3, R20, 0x2, 0x1f ;  /* 0x0c401f0014037f89 */ /* 0x000e2c00000e0000 */
[----:B------:R-:W-:Y:S08]  /*6e50*/  MUFU.EX2 R182, R182 ;  /* 0x000000b600b67308 */ /* 0x000ff00000000800 */
[----:B------:R-:W-:Y:S08]  /*6e60*/  MUFU.EX2 R133, R133 ;  /* 0x0000008500857308 */ /* 0x000ff00000000800 */
[----:B------:R-:W-:Y:S01]  /*6e70*/  MUFU.EX2 R176, R176 ;  /* 0x000000b000b07308 */ /* 0x000fe20000000800 */
[----:B0-----:R-:W-:-:S05]  /*6e80*/  FMNMX.FTZ R3, R20, R3, !PT ;  /* 0x0000000314037209 */ /* 0x001fca0007810000 */
[----:B------:R-:W0:Y:S02]  /*6e90*/  SHFL.BFLY PT, R2, R3, 0x1, 0x1f ;  /* 0x0c201f0003027f89 */ /* 0x000e2400000e0000 */
[----:B------:R-:W-:Y:S08]  /*6ea0*/  MUFU.EX2 R141, R141 ;  /* 0x0000008d008d7308 */ /* 0x000ff00000000800 */
[----:B------:R-:W-:Y:S08]  /*6eb0*/  MUFU.EX2 R178, R178 ;  /* 0x000000b200b27308 */ /* 0x000ff00000000800 */
[----:B------:R-:W-:Y:S01]  /*6ec0*/  MUFU.EX2 R15, R15 ;  /* 0x0000000f000f7308 */ /* 0x000fe20000000800 */
[----:B0-----:R-:W-:Y:S01]  /*6ed0*/  FMNMX.FTZ R21, R3, R2, !PT ;  /* 0x0000000203157209 */ /* 0x001fe20007810000 */
[----:B------:R-:W-:Y:S01]  /*6ee0*/  FADD.FTZ R3, -R14, R5 ;  /* 0x000000050e037221 */ /* 0x000fe20000010100 */
[----:B------:R-:W-:-:S05]  /*6ef0*/  FFMA.FTZ R5, R165, R0, -R12 ;  /* 0x00000000a5057223 */ /* 0x000fca000001080c */
[----:B------:R-:W-:Y:S01]  /*6f00*/  MUFU.EX2 R172, R172 ;  /* 0x000000ac00ac7308 */ /* 0x000fe20000000800 */
[----:B------:R-:W-:Y:S01]  /*6f10*/  FSETP.NEU.FTZ.AND P1, PT, R21, -INF , PT ;  /* 0xff8000001500780b */ /* 0x000fe20003f3d000 */
[-C--:B------:R-:W-:Y:S01]  /*6f20*/  FMUL.FTZ R3, R3, R0.reuse ;  /* 0x0000000003037220 */ /* 0x080fe20000410000 */
[----:B------:R-:W-:-:S05]  /*6f30*/  FMUL.FTZ R120, R21, R0 ;  /* 0x0000000015787220 */ /* 0x000fca0000410000 */
[----:B------:R0:W1:Y:S01]  /*6f40*/  MUFU.EX2 R2, R3 ;  /* 0x0000000300027308 */ /* 0x0000620000000800 */
[----:B------:R-:W-:-:S05]  /*6f50*/  FSEL R120, R120, RZ, P1 ;  /* 0x000000ff78787208 */ /* 0x000fca0000800000 */
[-CC-:B------:R-:W-:Y:S01]  /*6f60*/  FFMA.FTZ R12, R219, R0.reuse, -R120.reuse ;  /* 0x00000000db0c7223 */ /* 0x180fe20000010878 */
[-CC-:B------:R-:W-:Y:S01]  /*6f70*/  FFMA.FTZ R129, R215, R0.reuse, -R120.reuse ;  /* 0x00000000d7817223 */ /* 0x180fe20000010878 */
[-CC-:B------:R-:W-:Y:S01]  /*6f80*/  FFMA.FTZ R14, R185, R0.reuse, -R120.reuse ;  /* 0x00000000b90e7223 */ /* 0x180fe20000010878 */
[----:B0-----:R-:W-:Y:S01]  /*6f90*/  FSEL R3, R21, RZ, P1 ;  /* 0x000000ff15037208 */ /* 0x001fe20000800000 */
[-CC-:B------:R-:W-:Y:S01]  /*6fa0*/  FFMA.FTZ R149, R213, R0.reuse, -R120.reuse ;  /* 0x00000000d5957223 */ /* 0x180fe20000010878 */
[-CC-:B------:R-:W-:Y:S01]  /*6fb0*/  FFMA.FTZ R185, R191, R0.reuse, -R120.reuse ;  /* 0x00000000bfb97223 */ /* 0x180fe20000010878 */
[----:B------:R-:W-:Y:S01]  /*6fc0*/  MUFU.EX2 R12, R12 ;  /* 0x0000000c000c7308 */ /* 0x000fe20000000800 */
[-C--:B------:R-:W-:Y:S01]  /*6fd0*/  FFMA.FTZ R20, R211, R0.reuse, -R120 ;  /* 0x00000000d3147223 */ /* 0x080fe20000010878 */
[----:B------:R-:W-:Y:S01]  /*6fe0*/  FADD.FTZ R3, -R3, R4 ;  /* 0x0000000403037221 */ /* 0x000fe20000010100 */
[-CC-:B------:R-:W-:Y:S01]  /*6ff0*/  FFMA.FTZ R187, R187, R0.reuse, -R120.reuse ;  /* 0x00000000bbbb7223 */ /* 0x180fe20000010878 */
[-CC-:B------:R-:W-:Y:S01]  /*7000*/  FFMA.FTZ R179, R131, R0.reuse, -R120.reuse ;  /* 0x0000000083b37223 */ /* 0x180fe20000010878 */
[----:B-1----:R-:W-:Y:S01]  /*7010*/  FFMA.FTZ R9, R2, R9, R217 ;  /* 0x0000000902097223 */ /* 0x002fe200000100d9 */
[-C--:B------:R-:W-:Y:S01]  /*7020*/  FMUL.FTZ R3, R3, R0.reuse ;  /* 0x0000000003037220 */ /* 0x080fe20000410000 */
[-CC-:B------:R-:W-:Y:S01]  /*7030*/  FFMA.FTZ R122, R209, R0.reuse, -R120.reuse ;  /* 0x00000000d17a7223 */ /* 0x180fe20000010878 */
[----:B------:R-:W-:Y:S01]  /*7040*/  MUFU.EX2 R129, R129 ;  /* 0x0000008100817308 */ /* 0x000fe20000000800 */
[----:B------:R-:W-:Y:S01]  /*7050*/  FADD.FTZ R9, R188, R9 ;  /* 0x00000009bc097221 */ /* 0x000fe20000010000 */
[-CC-:B------:R-:W-:Y:S01]  /*7060*/  FFMA.FTZ R181, R189, R0.reuse, -R120.reuse ;  /* 0x00000000bdb57223 */ /* 0x180fe20000010878 */
[-CC-:B------:R-:W-:Y:S01]  /*7070*/  FFMA.FTZ R124, R207, R0.reuse, -R120.reuse ;  /* 0x00000000cf7c7223 */ /* 0x180fe20000010878 */
[-CC-:B------:R-:W-:Y:S01]  /*7080*/  FFMA.FTZ R183, R139, R0.reuse, -R120.reuse ;  /* 0x000000008bb77223 */ /* 0x180fe20000010878 */
[----:B------:R-:W-:Y:S01]  /*7090*/  FADD.FTZ R128, R190, R9 ;  /* 0x00000009be807221 */ /* 0x000fe20000010000 */
[-CC-:B------:R-:W-:Y:S01]  /*70a0*/  FFMA.FTZ R143, R143, R0.reuse, -R120.reuse ;  /* 0x000000008f8f7223 */ /* 0x180fe20000010878 */
[-C--:B------:R-:W-:Y:S01]  /*70b0*/  FFMA.FTZ R126, R135, R0.reuse, -R120 ;  /* 0x00000000877e7223 */ /* 0x080fe20000010878 */
[----:B------:R-:W0:Y:S01]  /*70c0*/  MUFU.EX2 R3, R3 ;  /* 0x0000000300037308 */ /* 0x000e220000000800 */
[----:B------:R-:W-:Y:S01]  /*70d0*/  FADD.FTZ R9, R169, R128 ;  /* 0x00000080a9097221 */ /* 0x000fe20000010000 */
[-CC-:B------:R-:W-:Y:S01]  /*70e0*/  FFMA.FTZ R135, R147, R0.reuse, -R120.reuse ;  /* 0x0000000093877223 */ /* 0x180fe20000010878 */
[-CC-:B------:R-:W-:Y:S01]  /*70f0*/  FFMA.FTZ R127, R127, R0.reuse, -R120.reuse ;  /* 0x000000007f7f7223 */ /* 0x180fe20000010878 */
[-CC-:B------:R-:W-:Y:S01]  /*7100*/  FFMA.FTZ R123, R123, R0.reuse, -R120.reuse ;  /* 0x000000007b7b7223 */ /* 0x180fe20000010878 */
[----:B------:R-:W-:Y:S01]  /*7110*/  FADD.FTZ R128, R184, R9 ;  /* 0x00000009b8807221 */ /* 0x000fe20000010000 */
[-CC-:B------:R-:W-:Y:S01]  /*7120*/  FFMA.FTZ R159, R159, R0.reuse, -R120.reuse ;  /* 0x000000009f9f7223 */ /* 0x180fe20000010878 */
[-C--:B------:R-:W-:Y:S01]  /*7130*/  FFMA.FTZ R175, R175, R0.reuse, -R120 ;  /* 0x00000000afaf7223 */ /* 0x080fe20000010878 */
[----:B------:R-:W1:Y:S01]  /*7140*/  MUFU.EX2 R14, R14 ;  /* 0x0000000e000e7308 */ /* 0x000e620000000800 */
[----:B------:R-:W-:Y:S01]  /*7150*/  FADD.FTZ R131, R171, R128 ;  /* 0x00000080ab837221 */ /* 0x000fe20000010000 */
[-CC-:B------:R-:W-:Y:S01]  /*7160*/  FFMA.FTZ R163, R163, R0.reuse, -R120.reuse ;  /* 0x00000000a3a37223 */ /* 0x180fe20000010878 */
[----:B------:R-:W-:Y:S01]  /*7170*/  FFMA.FTZ R177, R177, R0, -R120 ;  /* 0x00000000b1b17223 */ /* 0x000fe20000010878 */
[----:B------:R-:W-:Y:S01]  /*7180*/  ISETP.GT.AND P1, PT, R10, UR58, PT ;  /* 0x0000003a0a007c0c */ /* 0x000fe2000bf24270 */
[----:B------:R-:W-:Y:S01]  /*7190*/  FADD.FTZ R130, R186, R131 ;  /* 0x00000083ba827221 */ /* 0x000fe20000010000 */
[----:B------:R-:W-:Y:S01]  /*71a0*/  F2FP.BF16.F32.PACK_AB R190, R169, R190 ;  /* 0x000000bea9be723e */ /* 0x000fe200000010ff */
[----:B------:R-:W-:Y:S01]  /*71b0*/  VIADD R10, R10, 0xffffffff ;  /* 0xffffffff0a0a7836 */ /* 0x000fe20000000000 */
[----:B------:R-:W2:Y:S01]  /*71c0*/  MUFU.EX2 R149, R149 ;  /* 0x0000009500957308 */ /* 0x000ea20000000800 */
[----:B0-----:R-:W-:Y:S01]  /*71d0*/  FFMA.FTZ R8, R3, R8, R12 ;  /* 0x0000000803087223 */ /* 0x001fe2000001000c */
[----:B------:R-:W-:-:S02]  /*71e0*/  F2FP.BF16.F32.PACK_AB R184, R171, R184 ;  /* 0x000000b8abb8723e */ /* 0x000fc400000010ff */
[----:B------:R-:W-:Y:S01]  /*71f0*/  F2FP.BF16.F32.PACK_AB R186, R173, R186 ;  /* 0x000000baadba723e */ /* 0x000fe200000010ff */
[----:B------:R-:W-:Y:S01]  /*7200*/  FADD.FTZ R9, R129, R8 ;  /* 0x0000000881097221 */ /* 0x000fe20000010000 */
[----:B------:R-:W-:Y:S01]  /*7210*/  FFMA.FTZ R8, R151, R0, -R120 ;  /* 0x0000000097087223 */ /* 0x000fe20000010878 */
[----:B------:R-:W-:Y:S01]  /*7220*/  F2FP.BF16.F32.PACK_AB R188, R188, R217 ;  /* 0x000000d9bcbc723e */ /* 0x000fe200000010ff */
[----:B------:R-:W0:Y:S01]  /*7230*/  MUFU.EX2 R185, R185 ;  /* 0x000000b900b97308 */ /* 0x000e220000000800 */
[----:B-1----:R-:W-:Y:S01]  /*7240*/  FADD.FTZ R128, R14, R9 ;  /* 0x000000090e807221 */ /* 0x002fe20000010000 */
[----:B------:R-:W-:Y:S01]  /*7250*/  FADD.FTZ R9, R173, R130 ;  /* 0x00000082ad097221 */ /* 0x000fe20000010000 */
[----:B------:R-:W-:-:S03]  /*7260*/  F2FP.BF16.F32.PACK_AB R189, R129, R12 ;  /* 0x0000000c81bd723e */ /* 0x000fc600000010ff */
[----:B------:R-:W-:Y:S01]  /*7270*/  FADD.FTZ R130, R180, R9 ;  /* 0x00000009b4827221 */ /* 0x000fe20000010000 */
[----:B------:R-:W-:Y:S01]  /*7280*/  F2FP.BF16.F32.PACK_AB R180, R137, R180 ;  /* 0x000000b489b4723e */ /* 0x000fe200000010ff */
[----:B------:R-:W1:Y:S01]  /*7290*/  MUFU.EX2 R20, R20 ;  /* 0x0000001400147308 */ /* 0x000e620000000800 */
[----:B--2---:R-:W-:Y:S01]  /*72a0*/  FADD.FTZ R128, R149, R128 ;  /* 0x0000008095807221 */ /* 0x004fe20000010000 */
[----:B------:R-:W-:Y:S01]  /*72b0*/  FADD.FTZ R131, R137, R130 ;  /* 0x0000008289837221 */ /* 0x000fe20000010000 */
[----:B------:R-:W-:-:S05]  /*72c0*/  F2FP.BF16.F32.PACK_AB R191, R149, R14 ;  /* 0x0000000e95bf723e */ /* 0x000fca00000010ff */
[----:B------:R-:W2:Y:S01]  /*72d0*/  MUFU.EX2 R187, R187 ;  /* 0x000000bb00bb7308 */ /* 0x000ea20000000800 */
[----:B0-----:R-:W-:Y:S01]  /*72e0*/  FADD.FTZ R9, R185, R128 ;  /* 0x00000080b9097221 */ /* 0x001fe20000010000 */
[----:B------:R-:W-:Y:S02]  /*72f0*/  @!P6 VIADD R128, R132, 0x30860 ;  /* 0x000308608480e836 */ /* 0x000fe40000000000 */
[----:B------:R-:W-:Y:S01]  /*7300*/  FADD.FTZ R132, R182, R131 ;  /* 0x00000083b6847221 */ /* 0x000fe20000010000 */
[----:B------:R-:W-:-:S03]  /*7310*/  F2FP.BF16.F32.PACK_AB R182, R133, R182 ;  /* 0x000000b685b6723e */ /* 0x000fc600000010ff */
[----:B------:R-:W-:Y:S01]  /*7320*/  FADD.FTZ R131, R133, R132 ;  /* 0x0000008485837221 */ /* 0x000fe20000010000 */
[----:B------:R-:W0:Y:S01]  /*7330*/  MUFU.EX2 R122, R122 ;  /* 0x0000007a007a7308 */ /* 0x000e220000000800 */
[----:B-1----:R-:W-:Y:S01]  /*7340*/  FADD.FTZ R130, R20, R9 ;  /* 0x0000000914827221 */ /* 0x002fe20000010000 */
[----:B------:R-:W-:Y:S01]  /*7350*/  @!P6 PRMT R134, RZ, 0x654, R128 ;  /* 0x00000654ff86e816 */ /* 0x000fe20000000080 */
[----:B------:R-:W-:Y:S01]  /*7360*/  FADD.FTZ R132, R176, R131 ;  /* 0x00000083b0847221 */ /* 0x000fe20000010000 */
[-CC-:B------:R-:W-:Y:S01]  /*7370*/  FFMA.FTZ R128, R155, R0.reuse, -R120.reuse ;  /* 0x000000009b807223 */ /* 0x180fe20000010878 */
[----:B------:R-:W-:Y:S01]  /*7380*/  FFMA.FTZ R120, R167, R0, -R120 ;  /* 0x00000000a7787223 */ /* 0x000fe20000010878 */
[----:B------:R1:W-:Y:S01]  /*7390*/  @!P6 SYNCS.ARRIVE.TRANS64.RED.A1T0 RZ, [R134+URZ], RZ ;  /* 0x000000ff86ffe9a7 */ /* 0x0003e2000810043f */
[----:B------:R-:W-:Y:S01]  /*73a0*/  FADD.FTZ R131, R141, R132 ;  /* 0x000000848d837221 */ /* 0x000fe20000010000 */
[----:B------:R-:W3:Y:S01]  /*73b0*/  MUFU.EX2 R181, R181 ;  /* 0x000000b500b57308 */ /* 0x000ee20000000800 */
[----:B--2---:R-:W-:Y:S01]  /*73c0*/  FADD.FTZ R9, R187, R130 ;  /* 0x00000082bb097221 */ /* 0x004fe20000010000 */
[----:B------:R-:W-:Y:S01]  /*73d0*/  F2FP.BF16.F32.PACK_AB R176, R141, R176 ;  /* 0x000000b08db0723e */ /* 0x000fe200000010ff */
[----:B------:R-:W-:Y:S01]  /*73e0*/  FADD.FTZ R132, R178, R131 ;  /* 0x00000083b2847221 */ /* 0x000fe20000010000 */
[----:B------:R-:W-:-:S02]  /*73f0*/  F2FP.BF16.F32.PACK_AB R178, R15, R178 ;  /* 0x000000b20fb2723e */ /* 0x000fc400000010ff */
[----:B------:R-:W-:Y:S01]  /*7400*/  F2FP.BF16.F32.PACK_AB R185, R20, R185 ;  /* 0x000000b914b9723e */ /* 0x000fe200000010ff */
[----:B------:R-:W-:Y:S01]  /*7410*/  FADD.FTZ R131, R15, R132 ;  /* 0x000000840f837221 */ /* 0x000fe20000010000 */
[----:B------:R-:W2:Y:S01]  /*7420*/  MUFU.EX2 R124, R124 ;  /* 0x0000007c007c7308 */ /* 0x000ea20000000800 */
[C---:B0-----:R-:W-:Y:S01]  /*7430*/  FADD.FTZ R130, R122.reuse, R9 ;  /* 0x000000097a827221 */ /* 0x041fe20000010000 */
[----:B------:R-:W-:Y:S01]  /*7440*/  F2FP.BF16.F32.PACK_AB R187, R122, R187 ;  /* 0x000000bb7abb723e */ /* 0x000fe200000010ff */
[----:B------:R-:W-:-:S05]  /*7450*/  FADD.FTZ R132, R172, R131 ;  /* 0x00000083ac847221 */ /* 0x000fca0000010000 */
[----:B------:R-:W0:Y:S01]  /*7460*/  MUFU.EX2 R183, R183 ;  /* 0x000000b700b77308 */ /* 0x000e220000000800 */
[----:B---3--:R-:W-:-:S07]  /*7470*/  FADD.FTZ R9, R181, R130 ;  /* 0x00000082b5097221 */ /* 0x008fce0000010000 */
[----:B------:R-:W3:Y:S01]  /*7480*/  MUFU.EX2 R4, R143 ;  /* 0x0000008f00047308 */ /* 0x000ee20000000800 */
[C---:B--2---:R-:W-:Y:S01]  /*7490*/  FADD.FTZ R130, R124.reuse, R9 ;  /* 0x000000097c827221 */ /* 0x044fe20000010000 */
[----:B------:R-:W-:-:S06]  /*74a0*/  F2FP.BF16.F32.PACK_AB R181, R124, R181 ;  /* 0x000000b57cb5723e */ /* 0x000fcc00000010ff */
[----:B------:R-:W2:Y:S01]  /*74b0*/  MUFU.EX2 R126, R126 ;  /* 0x0000007e007e7308 */ /* 0x000ea20000000800 */
[----:B0-----:R-:W-:-:S07]  /*74c0*/  FADD.FTZ R9, R183, R130 ;  /* 0x00000082b7097221 */ /* 0x001fce0000010000 */
[----:B------:R-:W0:Y:S01]  /*74d0*/  MUFU.EX2 R145, R145 ;  /* 0x0000009100917308 */ /* 0x000e220000000800 */
[C---:B---3--:R-:W-:Y:S01]  /*74e0*/  FADD.FTZ R9, R4.reuse, R9 ;  /* 0x0000000904097221 */ /* 0x048fe20000010000 */
[----:B------:R-:W-:Y:S01]  /*74f0*/  F2FP.BF16.F32.PACK_AB R183, R4, R183 ;  /* 0x000000b704b7723e */ /* 0x000fe200000010ff */
[----:B------:R-:W-:-:S05]  /*7500*/  IMAD.MOV.U32 R4, RZ, RZ, R21 ;  /* 0x000000ffff047224 */ /* 0x000fca00078e0015 */
[----:B------:R-:W3:Y:S01]  /*7510*/  MUFU.EX2 R135, R135 ;  /* 0x0000008700877308 */ /* 0x000ee20000000800 */
[----:B--2---:R-:W-:-:S07]  /*7520*/  FADD.FTZ R130, R126, R9 ;  /* 0x000000097e827221 */ /* 0x004fce0000010000 */
[----:B------:R-:W2:Y:S01]  /*7530*/  MUFU.EX2 R174, R174 ;  /* 0x000000ae00ae7308 */ /* 0x000ea20000000800 */
[C---:B0-----:R-:W-:Y:S01]  /*7540*/  FADD.FTZ R9, R145.reuse, R132 ;  /* 0x0000008491097221 */ /* 0x041fe20000010000 */
[----:B------:R-:W-:-:S06]  /*7550*/  F2FP.BF16.F32.PACK_AB R172, R145, R172 ;  /* 0x000000ac91ac723e */ /* 0x000fcc00000010ff */
[----:B------:R-:W0:Y:S01]  /*7560*/  MUFU.EX2 R179, R179 ;  /* 0x000000b300b37308 */ /* 0x000e220000000800 */
[----:B---3--:R-:W-:-:S07]  /*7570*/  FADD.FTZ R130, R135, R130 ;  /* 0x0000008287827221 */ /* 0x008fce0000010000 */
[----:B------:R-:W3:Y:S01]  /*7580*/  MUFU.EX2 R121, R121 ;  /* 0x0000007900797308 */ /* 0x000ee20000000800 */
[----:B--2---:R-:W-:-:S07]  /*7590*/  FADD.FTZ R132, R174, R9 ;  /* 0x00000009ae847221 */ /* 0x004fce0000010000 */
[----:B------:R-:W2:Y:S01]  /*75a0*/  MUFU.EX2 R8, R8 ;  /* 0x0000000800087308 */ /* 0x000ea20000000800 */
[----:B0-----:R-:W-:-:S07]  /*75b0*/  FADD.FTZ R9, R179, R130 ;  /* 0x00000082b3097221 */ /* 0x001fce0000010000 */
[----:B------:R-:W-:Y:S01]  /*75c0*/  MUFU.EX2 R168, R168 ;  /* 0x000000a800a87308 */ /* 0x000fe20000000800 */
[----:B---3--:R-:W-:-:S07]  /*75d0*/  F2FP.BF16.F32.PACK_AB R174, R121, R174 ;  /* 0x000000ae79ae723e */ /* 0x008fce00000010ff */
[----:B------:R-:W0:Y:S01]  /*75e0*/  MUFU.EX2 R127, R127 ;  /* 0x0000007f007f7308 */ /* 0x000e220000000800 */
[C---:B--2---:R-:W-:Y:S01]  /*75f0*/  FADD.FTZ R130, R8.reuse, R9 ;  /* 0x0000000908827221 */ /* 0x044fe20000010000 */
[----:B------:R-:W-:-:S06]  /*7600*/  F2FP.BF16.F32.PACK_AB R179, R8, R179 ;  /* 0x000000b308b3723e */ /* 0x000fcc00000010ff */
[----:B------:R-:W-:Y:S08]  /*7610*/  MUFU.EX2 R125, R125 ;  /* 0x0000007d007d7308 */ /* 0x000ff00000000800 */
[----:B------:R-:W2:Y:S01]  /*7620*/  MUFU.EX2 R128, R128 ;  /* 0x0000008000807308 */ /* 0x000ea20000000800 */
[----:B0-----:R-:W-:-:S07]  /*7630*/  FADD.FTZ R9, R127, R130 ;  /* 0x000000827f097221 */ /* 0x001fce0000010000 */
[----:B------:R-:W0:Y:S08]  /*7640*/  MUFU.EX2 R170, R170 ;  /* 0x000000aa00aa7308 */ /* 0x000e300000000800 */
[----:B-1----:R1:W3:Y:S01]  /*7650*/  MUFU.EX2 R134, R123 ;  /* 0x0000007b00867308 */ /* 0x0022e20000000800 */
[C---:B--2---:R-:W-:Y:S01]  /*7660*/  FADD.FTZ R9, R128.reuse, R9 ;  /* 0x0000000980097221 */ /* 0x044fe20000010000 */
[----:B------:R-:W-:-:S06]  /*7670*/  F2FP.BF16.F32.PACK_AB R173, R128, R127 ;  /* 0x0000007f80ad723e */ /* 0x000fcc00000010ff */
[----:B------:R-:W2:Y:S01]  /*7680*/  MUFU.EX2 R159, R159 ;  /* 0x0000009f009f7308 */ /* 0x000ea20000000800 */
[----:B-1----:R-:W-:-:S04]  /*7690*/  FADD.FTZ R123, R121, R132 ;  /* 0x00000084797b7221 */ /* 0x002fc80000010000 */
[----:B------:R-:W-:Y:S01]  /*76a0*/  FADD.FTZ R132, R168, R123 ;  /* 0x0000007ba8847221 */ /* 0x000fe20000010000 */
[C---:B------:R-:W-:Y:S02]  /*76b0*/  F2FP.BF16.F32.PACK_AB R168, R125.reuse, R168 ;  /* 0x000000a87da8723e */ /* 0x040fe400000010ff */
[----:B------:R2:W1:Y:S01]  /*76c0*/  MUFU.EX2 R136, R175 ;  /* 0x000000af00887308 */ /* 0x0004620000000800 */
[----:B------:R-:W-:-:S04]  /*76d0*/  FADD.FTZ R15, R125, R132 ;  /* 0x000000847d0f7221 */ /* 0x000fc80000010000 */
[----:B0-----:R-:W-:Y:S01]  /*76e0*/  FADD.FTZ R130, R170, R15 ;  /* 0x0000000faa827221 */ /* 0x001fe20000010000 */
[----:B---3--:R-:W-:Y:S02]  /*76f0*/  FADD.FTZ R15, R134, R9 ;  /* 0x00000009860f7221 */ /* 0x008fe40000010000 */
[----:B------:R-:W0:Y:S01]  /*7700*/  MUFU.EX2 R163, R163 ;  /* 0x000000a300a37308 */ /* 0x000e220000000800 */
[C---:B--2---:R-:W-:Y:S01]  /*7710*/  F2FP.BF16.F32.PACK_AB R175, R159.reuse, R134 ;  /* 0x000000869faf723e */ /* 0x044fe200000010ff */
[----:B------:R-:W-:-:S06]  /*7720*/  FADD.FTZ R15, R159, R15 ;  /* 0x0000000f9f0f7221 */ /* 0x000fcc0000010000 */
[----:B------:R2:W3:Y:S01]  /*7730*/  MUFU.EX2 R132, R177 ;  /* 0x000000b100847308 */ /* 0x0004e20000000800 */
[----:B-1----:R-:W-:-:S07]  /*7740*/  FADD.FTZ R15, R136, R15 ;  /* 0x0000000f880f7221 */ /* 0x002fce0000010000 */
[----:B------:R-:W1:Y:S01]  /*7750*/  MUFU.EX2 R5, R5 ;  /* 0x0000000500057308 */ /* 0x000e620000000800 */
[----:B0-----:R-:W-:Y:S01]  /*7760*/  FADD.FTZ R15, R163, R15 ;  /* 0x0000000fa30f7221 */ /* 0x001fe20000010000 */
[----:B--2---:R-:W-:Y:S02]  /*7770*/  F2FP.BF16.F32.PACK_AB R177, R135, R126 ;  /* 0x0000007e87b1723e */ /* 0x004fe400000010ff */
[----:B------:R-:W-:-:S04]  /*7780*/  F2FP.BF16.F32.PACK_AB R169, R163, R136 ;  /* 0x00000088a3a9723e */ /* 0x000fc800000010ff */
[----:B------:R-:W0:Y:S01]  /*7790*/  MUFU.EX2 R120, R120 ;  /* 0x0000007800787308 */ /* 0x000e220000000800 */
[----:B---3--:R-:W-:Y:S01]  /*77a0*/  FADD.FTZ R15, R132, R15 ;  /* 0x0000000f840f7221 */ /* 0x008fe20000010000 */
[C---:B-1----:R-:W-:Y:S01]  /*77b0*/  FADD.FTZ R9, R5.reuse, R130 ;  /* 0x0000008205097221 */ /* 0x042fe20000010000 */
[----:B------:R-:W-:Y:S01]  /*77c0*/  F2FP.BF16.F32.PACK_AB R170, R5, R170 ;  /* 0x000000aa05aa723e */ /* 0x000fe200000010ff */
[----:B------:R-:W-:Y:S02]  /*77d0*/  IMAD.MOV.U32 R5, RZ, RZ, R13 ;  /* 0x000000ffff057224 */ /* 0x000fe400078e000d */
[C---:B0-----:R-:W-:Y:S01]  /*77e0*/  FADD.FTZ R8, R120.reuse, R15 ;  /* 0x0000000f78087221 */ /* 0x041fe20000010000 */
[----:B------:R-:W-:Y:S01]  /*77f0*/  F2FP.BF16.F32.PACK_AB R171, R120, R132 ;  /* 0x0000008478ab723e */ /* 0x000fe200000010ff */
[----:B------:R-:W-:Y:S06]  /*7800*/  @P1 BRA `(.L_x_1143) ;  /* 0xffffffd0002c1947 */ /* 0x000fec000383ffff */
[----:B------:R-:W-:Y:S01]  /*7810*/  IMAD.MOV.U32 R4, RZ, RZ, R21 ;  /* 0x000000ffff047224 */ /* 0x000fe200078e0015 */
[----:B------:R-:W-:Y:S01]  /*7820*/  UMOV UR36, UR4 ;  /* 0x0000000400247c82 */ /* 0x000fe20008000000 */
[----:B------:R-:W-:Y:S01]  /*7830*/  IMAD.MOV.U32 R5, RZ, RZ, R13 ;  /* 0x000000ffff057224 */ /* 0x000fe200078e000d */
[----:B------:R-:W-:-:S06]  /*7840*/  UMOV UR38, UR7 ;  /* 0x0000000700267c82 */ /* 0x000fcc0008000000 */
.L_x_1126:
[----:B------:R-:W-:Y:S01]  /*7850*/  ULDC UR4, c[0x0][0x448] ;  /* 0x0001120000047ab9 */ /* 0x000fe20000000800 */
[----:B------:R-:W-:Y:S01]  /*7860*/  IADD3 R11, R16, 0x1, -R11 ;  /* 0x00000001100b7810 */ /* 0x000fe20007ffe80b */
[----:B------:R-:W-:Y:S01]  /*7870*/  UISETP.NE.AND UP0, UPT, UR4, 0x1, UPT ;  /* 0x000000010400788c */ /* 0x000fe2000bf05270 */
[----:B------:R-:W-:Y:S02]  /*7880*/  ULDC UR7, c[0x0][0x9e4] ;  /* 0x0002790000077ab9 */ /* 0x000fe40000000800 */
[----:B------:R-:W-:Y:S01]  /*7890*/  R2UR UR11, R11 ;  /* 0x000000000b0b72ca */ /* 0x000fe200000e0000 */
[----:B------:R-:W-:Y:S02]  /*78a0*/  UISETP.GE.AND UP1, UPT, UR7, 0x1, UPT ;  /* 0x000000010700788c */ /* 0x000fe4000bf26270 */
[----:B------:R-:W-:-:S04]  /*78b0*/  UIADD3 UR10, UR39, 0x7f, URZ ;  /* 0x0000007f270a7890 */ /* 0x000fc8000fffe03f */
[----:B------:R-:W-:Y:S01]  /*78c0*/  PLOP3.LUT P1, PT, PT, PT, UP1, 0x40, 0x0 ;  /* 0x000000000000781c */ /* 0x000fe20003f2e818 */
[----:B------:R-:W-:Y:S01]  /*78d0*/  @UP0 ULDC UR4, c[0x0][0x44c] ;  /* 0x0001130000040ab9 */ /* 0x000fe20000000800 */
[----:B------:R-:W-:Y:S01]  /*78e0*/  @UP0 ULDC UR14, c[0x0][0x450] ;  /* 0x00011400000e0ab9 */ /* 0x000fe20000000800 */
[----:B------:R-:W-:-:S04]  /*78f0*/  UIMAD.WIDE.U32 UR4, UR10, UR4, URZ ;  /* 0x000000040a0472a5 */ /* 0x000fc8000f8e003f */
[----:B------:R-:W-:-:S04]  /*7900*/  @UP0 USHF.R.U32.HI UR10, URZ, UR14, UR5 ;  /* 0x0000000e3f0a0299 */ /* 0x000fc80008011605 */
[----:B------:R-:W-:-:S04]  /*7910*/  UIADD3 UR10, UR11, UR10, URZ ;  /* 0x0000000a0b0a7290 */ /* 0x000fc8000fffe03f */
[----:B------:R-:W-:Y:S01]  /*7920*/  UIADD3 UR14, UR10, -UR6, URZ ;  /* 0x800000060a0e7290 */ /* 0x000fe2000fffe03f */
[----:B------:R-:W-:Y:S11]  /*7930*/  @P1 BRA `(.L_x_1144) ;  /* 0x0000000000481947 */ /* 0x000ff60003800000 */
[----:B------:R-:W-:Y:S02]  /*7940*/  UMOV UR6, UR10 ;  /* 0x0000000a00067c82 */ /* 0x000fe40008000000 */
[----:B------:R-:W-:-:S06]  /*7950*/  UISETP.GT.AND UP2, UPT, UR6, -0x1, UPT ;  /* 0xffffffff0600788c */ /* 0x000fcc000bf44270 */
[----:B------:R-:W-:-:S13]  /*7960*/  PLOP3.LUT P1, PT, PT, PT, UP2, 0x80, 0x0 ;  /* 0x000000000000781c */ /* 0x000fda0003f2f028 */
[----:B------:R-:W-:Y:S05]  /*7970*/  @P1 BRA `(.L_x_1145) ;  /* 0x00000000001c1947 */ /* 0x000fea0003800000 */
[----:B------:R-:W-:Y:S02]  /*7980*/  UISETP.NE.AND UP2, UPT, UR7, 0x1, UPT ;  /* 0x000000010700788c */ /* 0x000fe4000bf45270 */
[----:B------:R-:W-:-:S09]  /*7990*/  ULOP3.LUT UR6, URZ, UR6, URZ, 0x33, !UPT ;  /* 0x000000063f067292 */ /* 0x000fd2000f8e333f */
[----:B------:R-:W-:Y:S02]  /*79a0*/  @UP2 ULDC.64 UR4, c[0x0][0x9e8] ;  /* 0x00027a0000042ab9 */ /* 0x000fe40000000a00 */
[----:B------:R-:W-:-:S04]  /*79b0*/  UIMAD.WIDE.U32 UR10, UR6, UR4, URZ ;  /* 0x00000004060a72a5 */ /* 0x000fc8000f8e003f */
[----:B------:R-:W-:-:S04]  /*79c0*/  @UP2 USHF.R.U32.HI UR6, URZ, UR5, UR11 ;  /* 0x000000053f062299 */ /* 0x000fc8000801160b */
[----:B------:R-:W-:Y:S01]  /*79d0*/  ULOP3.LUT UR6, URZ, UR6, URZ, 0x33, !UPT ;  /* 0x000000063f067292 */ /* 0x000fe2000f8e333f */
[----:B------:R-:W-:Y:S11]  /*79e0*/  BRA `(.L_x_1146) ;  /* 0x0000000000107947 */ /* 0x000ff60003800000 */
.L_x_1145:
[----:B------:R-:W-:-:S11]  /*79f0*/  UISETP.NE.AND UP2, UPT, UR7, 0x1, UPT ;  /* 0x000000010700788c */ /* 0x000fd6000bf45270 */
[----:B------:R-:W-:Y:S02]  /*7a00*/  @UP2 ULDC.64 UR4, c[0x0][0x9e8] ;  /* 0x00027a0000042ab9 */ /* 0x000fe40000000a00 */
[----:B------:R-:W-:-:S04]  /*7a10*/  UIMAD.WIDE.U32 UR10, UR6, UR4, URZ ;  /* 0x00000004060a72a5 */ /* 0x000fc8000f8e003f */
[----:B------:R-:W-:-:S12]  /*7a20*/  @UP2 USHF.R.U32.HI UR6, URZ, UR5, UR11 ;  /* 0x000000053f062299 */ /* 0x000fd8000801160b */
.L_x_1146:
[----:B------:R-:W-:-:S04]  /*7a30*/  UIMAD UR6, UR6, UR7, URZ ;  /* 0x00000007060672a4 */ /* 0x000fc8000f8e023f */
[----:B------:R-:W-:-:S04]  /*7a40*/  UISETP.LT.AND UP2, UPT, UR14, UR6, UPT ;  /* 0x000000060e00728c */ /* 0x000fc8000bf41270 */
[----:B------:R-:W-:-:S12]  /*7a50*/  USEL UR14, UR14, UR6, !UP2 ;  /* 0x000000060e0e7287 */ /* 0x000fd8000d000000 */
.L_x_1144:
[----:B------:R-:W-:-:S04]  /*7a60*/  UIADD3 UR4, UR14, 0x5f, URZ ;  /* 0x0000005f0e047890 */ /* 0x000fc8000fffe03f */
[----:B------:R-:W-:-:S04]  /*7a70*/  UIMAD.WIDE UR4, UR4, 0x2aaaaaab, URZ ;  /* 0x2aaaaaab040478a5 */ /* 0x000fc8000f8e023f */
[----:B------:R-:W-:-:S04]  /*7a80*/  USHF.R.U32.HI UR4, URZ, 0x1f, UR5 ;  /* 0x0000001f3f047899 */ /* 0x000fc80008011605 */
[----:B------:R-:W-:-:S04]  /*7a90*/  ULEA.HI.SX32 UR4, UR5, UR4, 0x1c ;  /* 0x0000000405047291 */ /* 0x000fc8000f8fe23f */
[----:B------:R-:W-:-:S04]  /*7aa0*/  UISETP.LT.AND UP2, UPT, UR61, UR4, UPT ;  /* 0x000000043d00728c */ /* 0x000fc8000bf41270 */
[----:B------:R-:W-:-:S06]  /*7ab0*/  USEL UR58, UR61, UR4, !UP2 ;  /* 0x000000043d3a7287 */ /* 0x000fcc000d000000 */
[----:B------:R-:W-:-:S13]  /*7ac0*/  ISETP.GE.AND P1, PT, R10, UR58, PT ;  /* 0x0000003a0a007c0c */ /* 0x000fda000bf26270 */
[----:B------:R-:W-:Y:S05]  /*7ad0*/  @!P1 BRA `(.L_x_1147) ;  /* 0x0000001c007c9947 */ /* 0x000fea0003800000 */
[----:B------:R-:W-:Y:S01]  /*7ae0*/  IMAD.MOV.U32 R11, RZ, RZ, R4 ;  /* 0x000000ffff0b7224 */ /* 0x000fe200078e0004 */
[----:B------:R-:W-:Y:S01]  /*7af0*/  UMOV UR6, UR38 ;  /* 0x0000002600067c82 */ /* 0x000fe20008000000 */
[----:B------:R-:W-:Y:S01]  /*7b00*/  IMAD.MOV.U32 R12, RZ, RZ, R5 ;  /* 0x000000ffff0c7224 */ /* 0x000fe200078e0005 */
[----:B------:R-:W-:-:S06]  /*7b10*/  UMOV UR4, UR36 ;  /* 0x0000002400047c82 */ /* 0x000fcc0008000000 */
.L_x_1156:
[----:B------:R-:W-:-:S04]  /*7b20*/  UIADD3 UR7, UR4, 0x1, URZ ;  /* 0x0000000104077890 */ /* 0x000fc8000fffe03f */
[----:B------:R-:W-:-:S04]  /*7b30*/  UISETP.NE.AND UP2, UPT, UR7, 0x2, UPT ;  /* 0x000000020700788c */ /* 0x000fc8000bf45270 */
[----:B------:R-:W-:Y:S02]  /*7b40*/  USEL UR7, UR7, URZ, UP2 ;  /* 0x0000003f07077287 */ /* 0x000fe40009000000 */
[----:B------:R-:W-:-:S04]  /*7b50*/  USEL UR38, URZ, 0x1, UP2 ;  /* 0x000000013f267887 */ /* 0x000fc80009000000 */
[----:B------:R-:W-:Y:S01]  /*7b60*/  ULOP3.LUT UR38, UR6, UR38, URZ, 0x3c, !UPT ;  /* 0x0000002606267292 */ /* 0x000fe2000f8e3c3f */
[----:B------:R-:W-:Y:S01]  /*7b70*/  UMOV UR36, UR7 ;  /* 0x0000000700247c82 */ /* 0x000fe20008000000 */
[----:B------:R-:W-:Y:S10]  /*7b80*/  @!P0 BRA `(.L_x_1148) ;  /* 0x0000000000048947 */ /* 0x000ff40003800000 */
[----:B------:R-:W-:Y:S01]  /*7b90*/  BPT.TRAP 0x1 ;  /* 0x000000040000795c */ /* 0x000fe20000300000 */
.L_x_1148:
[----:B------:R-:W-:Y:S01]  /*7ba0*/  ULEA UR5, UR36, UR37, 0x3 ;  /* 0x0000002524057291 */ /* 0x000fe2000f8e183f */
[----:B------:R-:W-:-:S05]  /*7bb0*/  IMAD.U32 R0, RZ, RZ, UR38 ;  /* 0x00000026ff007e24 */ /* 0x000fca000f8e00ff */
[----:B------:R-:W-:-:S04]  /*7bc0*/  SHF.L.U32 R0, R0, 0x1f, RZ ;  /* 0x0000001f00007819 */ /* 0x000fc800000006ff */
[----:B------:R0:W1:Y:S01]  /*7bd0*/  SYNCS.PHASECHK.TRANS64.TRYWAIT P1, [UR5+0x30830], R0 ;  /* 0x03083000ff0075a7 */ /* 0x0000620008020145 */
[----:B------:R-:W-:Y:S05]  /*7be0*/  @!P0 BRA `(.L_x_1149) ;  /* 0x0000000000048947 */ /* 0x000fea0003800000 */
[----:B------:R-:W-:Y:S01]  /*7bf0*/  BPT.TRAP 0x1 ;  /* 0x000000040000795c */ /* 0x000fe20000300000 */
.L_x_1149:
[----:B-1----:R-:W-:Y:S05]  /*7c00*/  @P1 BRA `(.L_x_1150) ;  /* 0x0000000000081947 */ /* 0x002fea0003800000 */
[----:B------:R-:W1:Y:S02]  /*7c10*/  SYNCS.PHASECHK.TRANS64.TRYWAIT P1, [UR5+0x30830], R0 ;  /* 0x03083000ff0075a7 */ /* 0x000e640008020145 */
[----:B-1----:R-:W-:Y:S05]  /*7c20*/  @!P1 BRA `(.L_x_1151) ;  /* 0x000000d400b09947 */ /* 0x002fea0003800000 */
.L_x_1150:
        /* <DEDUP_REMOVED lines=163> */
.L_x_1152:
[----:B------:R-:W-:Y:S01]  /*8660*/  ULEA UR5, UR4, UR37, 0x3 ;  /* 0x0000002504057291 */ /* 0x000fe2000f8e183f */
[----:B01----:R-:W-:-:S05]  /*8670*/  IMAD.U32 R0, RZ, RZ, UR6 ;  /* 0x00000006ff007e24 */ /* 0x003fca000f8e00ff */
[----:B------:R-:W-:-:S04]  /*8680*/  SHF.L.U32 R0, R0, 0x1f, RZ ;  /* 0x0000001f00007819 */ /* 0x000fc800000006ff */
[----:B------:R0:W1:Y:S01]  /*8690*/  SYNCS.PHASECHK.TRANS64.TRYWAIT P1, [UR5+0x30850], R0 ;  /* 0x03085000ff0075a7 */ /* 0x0000620008020145 */
[----:B------:R-:W-:Y:S05]  /*86a0*/  @!P0 BRA `(.L_x_1153) ;  /* 0x0000000000048947 */ /* 0x000fea0003800000 */
[----:B------:R-:W-:Y:S01]  /*86b0*/  BPT.TRAP 0x1 ;  /* 0x000000040000795c */ /* 0x000fe20000300000 */
.L_x_1153:
[----:B-1----:R-:W-:Y:S05]  /*86c0*/  @P1 BRA `(.L_x_1154) ;  /* 0x0000000000081947 */ /* 0x002fea0003800000 */
[----:B------:R-:W1:Y:S02]  /*86d0*/  SYNCS.PHASECHK.TRANS64.TRYWAIT P1, [UR5+0x30850], R0 ;  /* 0x03085000ff0075a7 */ /* 0x000e640008020145 */
[----:B-1----:R-:W-:Y:S05]  /*86e0*/  @!P1 BRA `(.L_x_1155) ;  /* 0x000000cc00189947 */ /* 0x002fea0003800000 */
.L_x_1154:
[----:B------:R-:W-:Y:S01]  /*86f0*/  UIADD3 UR6, UR37, 0x400, URZ ;  /* 0x0000040025067890 */ /* 0x000fe2000fffe03f */
[----:B------:R-:W-:Y:S01]  /*8700*/  WARPGROUP.ARRIVE ;  /* 0x00000000000079c5 */ /* 0x000fe20000000000 */
[----:B------:R-:W-:Y:S01]  /*8710*/  UMOV UR11, 0x40000040 ;  /* 0x40000040000b7882 */ /* 0x000fe20000000000 */
[----:B01----:R-:W-:Y:S01]  /*8720*/  FMNMX.FTZ R0, R120, R12, !PT ;  /* 0x0000000c78007209 */ /* 0x003fe20007810000 */
[----:B------:R-:W-:Y:S01]  /*8730*/  USHF.R.U32.HI UR6, URZ, 0x4, UR6 ;  /* 0x000000043f067899 */ /* 0x000fe20008011606 */
[----:B------:R-:W-:Y:S02]  /*8740*/  FMNMX.FTZ R4, R122, R11, !PT ;  /* 0x0000000b7a047209 */ /* 0x000fe40007810000 */
[----:B------:R-:W0:Y:S01]  /*8750*/  S2R R206, SR_TID.X ;  /* 0x0000000000ce7919 */ /* 0x000e220000002100 */
[----:B------:R-:W-:Y:S01]  /*8760*/  FMNMX.FTZ R3, R121, R0, !PT ;  /* 0x0000000079037209 */ /* 0x000fe20007810000 */
[----:B------:R-:W-:Y:S01]  /*8770*/  ULOP3.LUT UR6, UR6, 0x3fff, URZ, 0xc0, !UPT ;  /* 0x00003fff06067892 */ /* 0x000fe2000f8ec03f */
[----:B------:R-:W-:-:S02]  /*8780*/  FMNMX.FTZ R15, R123, R4, !PT ;  /* 0x000000047b0f7209 */ /* 0x000fc40007810000 */
[----:B------:R-:W-:Y:S01]  /*8790*/  FMNMX.FTZ R0, R124, R3, !PT ;  /* 0x000000037c007209 */ /* 0x000fe20007810000 */
[----:B------:R-:W-:Y:S01]  /*87a0*/  ULOP3.LUT UR6, UR6, 0x3000000, URZ, 0xfc, !UPT ;  /* 0x0300000006067892 */ /* 0x000fe2000f8efc3f */
[----:B------:R-:W-:Y:S02]  /*87b0*/  FMNMX.FTZ R4, R126, R15, !PT ;  /* 0x0000000f7e047209 */ /* 0x000fe40007810000 */
[----:B------:R-:W-:Y:S01]  /*87c0*/  FMNMX.FTZ R3, R125, R0, !PT ;  /* 0x000000007d037209 */ /* 0x000fe20007810000 */
[----:B------:R-:W-:Y:S01]  /*87d0*/  UIMAD UR4, UR4, 0x900, UR6 ;  /* 0x00000900040478a4 */ /* 0x000fe2000f8e0206 */
[----:B------:R-:W-:Y:S02]  /*87e0*/  FMNMX.FTZ R15, R127, R4, !PT ;  /* 0x000000047f0f7209 */ /* 0x000fe40007810000 */
[----:B------:R-:W-:Y:S01]  /*87f0*/  FMNMX.FTZ R0, R128, R3, !PT ;  /* 0x0000000380007209 */ /* 0x000fe20007810000 */
[----:B------:R-:W-:Y:S01]  /*8800*/  UMOV UR6, UR38 ;  /* 0x0000002600067c82 */ /* 0x000fe20008000000 */
[----:B------:R-:W-:-:S02]  /*8810*/  FMNMX.FTZ R4, R130, R15, !PT ;  /* 0x0000000f82047209 */ /* 0x000fc40007810000 */
[----:B------:R-:W-:Y:S01]  /*8820*/  UMOV UR10, UR4 ;  /* 0x00000004000a7c82 */ /* 0x000fe20008000000 */
[----:B------:R-:W-:Y:S01]  /*8830*/  FMNMX.FTZ R3, R129, R0, !PT ;  /* 0x0000000081037209 */ /* 0x000fe20007810000 */
[----:B------:R-:W-:Y:S01]  /*8840*/  HGMMA.64x192x16.F32.BF16 R24, R188, gdesc[UR8].tnspB, R24, gsb0 ;  /* 0x42e00008bc187df0 */ /* 0x000fe20008001818 */
[----:B------:R-:W-:Y:S01]  /*8850*/  UIADD3 UR10, UR4, 0x80, URZ ;  /* 0x00000080040a7890 */ /* 0x000fe2000fffe03f */
[----:B------:R-:W-:Y:S01]  /*8860*/  FMNMX.FTZ R15, R131, R4, !PT ;  /* 0x00000004830f7209 */ /* 0x000fe20007810000 */
[----:B------:R-:W-:Y:S01]  /*8870*/  UMOV UR11, 0x40000040 ;  /* 0x40000040000b7882 */ /* 0x000fe20000000000 */
        /* <DEDUP_REMOVED lines=11> */
[----:B0-----:R-:W-:Y:S02]  /*8930*/  LOP3.LUT P1, RZ, R206, 0x7f, RZ, 0xc0, !PT ;  /* 0x0000007fceff7812 */ /* 0x001fe4000782c0ff */
        /* <DEDUP_REMOVED lines=14> */
[----:B-1----:R-:W-:-:S05]  /*8a20*/  FMNMX.FTZ R14, R2, R3, !PT ;  /* 0x00000003020e7209 */ /* 0x002fca0007810000 */
[----:B------:R-:W1:Y:S02]  /*8a30*/  SHFL.BFLY PT, R5, R14, 0x1, 0x1f ;  /* 0x0c201f000e057f89 */ /* 0x000e6400000e0000 */
[----:B-1----:R-:W-:-:S05]  /*8a40*/  FMNMX.FTZ R5, R14, R5, !PT ;  /* 0x000000050e057209 */ /* 0x002fca0007810000 */
[----:B------:R-:W-:-:S04]  /*8a50*/  FADD.FTZ R3, -R5, R12 ;  /* 0x0000000c05037221 */ /* 0x000fc80000010100 */
[-C--:B0-----:R-:W-:Y:S01]  /*8a60*/  FMUL.FTZ R12, R3, R0.reuse ;  /* 0x00000000030c7220 */ /* 0x081fe20000410000 */
[----:B------:R-:W-:-:S03]  /*8a70*/  FMUL.FTZ R3, R5, R0 ;  /* 0x0000000005037220 */ /* 0x000fc60000410000 */
[----:B------:R0:W-:Y:S01]  /*8a80*/  MUFU.EX2 R2, R12 ;  /* 0x0000000c00027308 */ /* 0x0001e20000000800 */
[-CC-:B------:R-:W-:Y:S01]  /*8a90*/  FFMA.FTZ R15, R125, R0.reuse, -R3.reuse ;  /* 0x000000007d0f7223 */ /* 0x180fe20000010803 */
[-CC-:B------:R-:W-:Y:S01]  /*8aa0*/  FFMA.FTZ R21, R129, R0.reuse, -R3.reuse ;  /* 0x0000000081157223 */ /* 0x180fe20000010803 */
[-CC-:B------:R-:W-:Y:S01]  /*8ab0*/  FFMA.FTZ R13, R120, R0.reuse, -R3.reuse ;  /* 0x00000000780d7223 */ /* 0x180fe20000010803 */
[-CC-:B------:R-:W-:Y:S01]  /*8ac0*/  FFMA.FTZ R164, R164, R0.reuse, -R3.reuse ;  /* 0x00000000a4a47223 */ /* 0x180fe20000010803 */
[----:B------:R-:W-:-:S03]  /*8ad0*/  FFMA.FTZ R165, R165, R0, -R3 ;  /* 0x00000000a5a57223 */ /* 0x000fc60000010803 */
[----:B------:R-:W-:Y:S01]  /*8ae0*/  MUFU.EX2 R15, R15 ;  /* 0x0000000f000f7308 */ /* 0x000fe20000000800 */
[----:B0-----:R-:W-:-:S07]  /*8af0*/  FFMA.FTZ R12, R160, R0, -R3 ;  /* 0x00000000a00c7223 */ /* 0x001fce0000010803 */
[----:B------:R-:W0:Y:S08]  /*8b00*/  MUFU.EX2 R13, R13 ;  /* 0x0000000d000d7308 */ /* 0x000e300000000800 */
[----:B------:R-:W-:Y:S08]  /*8b10*/  MUFU.EX2 R21, R21 ;  /* 0x0000001500157308 */ /* 0x000ff00000000800 */
[----:B------:R-:W-:Y:S01]  /*8b20*/  MUFU.EX2 R12, R12 ;  /* 0x0000000c000c7308 */ /* 0x000fe20000000800 */
[----:B0-----:R-:W-:Y:S01]  /*8b30*/  FFMA.FTZ R9, R2, R9, R13 ;  /* 0x0000000902097223 */ /* 0x001fe2000001000d */
[----:B------:R-:W-:-:S02]  /*8b40*/  WARPGROUP.DEPBAR.LE gsb0, 0x0 ;  /* 0x00008000000079c5 */ /* 0x000fc40000010000 */
[----:B------:R-:W-:Y:S01]  /*8b50*/  WARPGROUP.ARRIVE ;  /* 0x00000000000079c5 */ /* 0x000fe20000000000 */
[--C-:B------:R-:W-:Y:S01]  /*8b60*/  FFMA.FTZ R188, R121, R0, -R3.reuse ;  /* 0x0000000079bc7223 */ /* 0x100fe20000010803 */
[----:B------:R-:W-:Y:S01]  /*8b70*/  FMNMX.FTZ R121, R143, R4, !PT ;  /* 0x000000048f797209 */ /* 0x000fe20007810000 */
[----:B------:R-:W-:-:S03]  /*8b80*/  FFMA.FTZ R190, R124, R0, -R3 ;  /* 0x000000007cbe7223 */ /* 0x000fc60000010803 */
[----:B------:R-:W-:Y:S01]  /*8b90*/  HGMMA.64x192x16.F32.BF16 R24, R184, gdesc[UR8].tnspB, R24, gsb0 ;  /* 0x42e00008b8187df0 */ /* 0x000fe20008001818 */
[----:B------:R-:W-:Y:S01]  /*8ba0*/  UIADD3 UR10, UR4, 0x100, URZ ;  /* 0x00000100040a7890 */ /* 0x000fe2000fffe03f */
[----:B------:R-:W-:Y:S01]  /*8bb0*/  FMNMX.FTZ R4, R146, R121, !PT ;  /* 0x0000007992047209 */ /* 0x000fe20007810000 */
[----:B------:R-:W-:Y:S01]  /*8bc0*/  UMOV UR11, 0x40000040 ;  /* 0x40000040000b7882 */ /* 0x000fe20000000000 */
[----:B------:R-:W0:Y:S02]  /*8bd0*/  MUFU.EX2 R188, R188 ;  /* 0x000000bc00bc7308 */ /* 0x000e240000000800 */
[----:B------:R-:W-:-:S04]  /*8be0*/  FMNMX.FTZ R121, R147, R4, !PT ;  /* 0x0000000493797209 */ /* 0x000fc80007810000 */
[----:B------:R-:W-:Y:S01]  /*8bf0*/  FMNMX.FTZ R4, R150, R121, !PT ;  /* 0x0000007996047209 */ /* 0x000fe20007810000 */
[-CC-:B------:R-:W-:Y:S01]  /*8c00*/  FFMA.FTZ R121, R133, R0.reuse, -R3.reuse ;  /* 0x0000000085797223 */ /* 0x180fe20000010803 */
[-CC-:B------:R-:W-:Y:S01]  /*8c10*/  FFMA.FTZ R133, R145, R0.reuse, -R3.reuse ;  /* 0x0000000091857223 */ /* 0x180fe20000010803 */
[----:B------:R-:W-:Y:S01]  /*8c20*/  FFMA.FTZ R145, R157, R0, -R3 ;  /* 0x000000009d917223 */ /* 0x000fe20000010803 */
[----:B------:R-:W-:Y:S01]  /*8c30*/  FMNMX.FTZ R125, R151, R4, !PT ;  /* 0x00000004977d7209 */ /* 0x000fe20007810000 */
[----:B------:R-:W1:Y:S03]  /*8c40*/  MUFU.EX2 R190, R190 ;  /* 0x000000be00be7308 */ /* 0x000e660000000800 */
[----:B------:R-:W-:Y:S01]  /*8c50*/  FMNMX.FTZ R4, R154, R125, !PT ;  /* 0x0000007d9a047209 */ /* 0x000fe20007810000 */
[----:B0-----:R-:W-:-:S03]  /*8c60*/  FADD.FTZ R9, R188, R9 ;  /* 0x00000009bc097221 */ /* 0x001fc60000010000 */
[----:B------:R-:W-:Y:S01]  /*8c70*/  FMNMX.FTZ R125, R155, R4, !PT ;  /* 0x000000049b7d7209 */ /* 0x000fe20007810000 */
[----:B------:R-:W-:Y:S01]  /*8c80*/  MUFU.EX2 R121, R121 ;  /* 0x0000007900797308 */ /* 0x000fe20000000800 */
[----:B------:R-:W-:Y:S02]  /*8c90*/  F2FP.BF16.F32.PACK_AB R188, R188, R13 ;  /* 0x0000000dbcbc723e */ /* 0x000fe400000010ff */
[----:B------:R-:W-:Y:S01]  /*8ca0*/  FMNMX.FTZ R4, R158, R125, !PT ;  /* 0x0000007d9e047209 */ /* 0x000fe20007810000 */
[-CC-:B------:R-:W-:Y:S01]  /*8cb0*/  FFMA.FTZ R125, R137, R0.reuse, -R3.reuse ;  /* 0x00000000897d7223 */ /* 0x180fe20000010803 */
[-CC-:B------:R-:W-:Y:S01]  /*8cc0*/  FFMA.FTZ R137, R149, R0.reuse, -R3.reuse ;  /* 0x0000000095897223 */ /* 0x180fe20000010803 */
[----:B------:R-:W-:Y:S01]  /*8cd0*/  FFMA.FTZ R149, R161, R0, -R3 ;  /* 0x00000000a1957223 */ /* 0x000fe20000010803 */
[----:B------:R-:W-:Y:S01]  /*8ce0*/  FMNMX.FTZ R129, R159, R4, !PT ;  /* 0x000000049f817209 */ /* 0x000fe20007810000 */
[----:B------:R-:W-:Y:S03]  /*8cf0*/  MUFU.EX2 R133, R133 ;  /* 0x0000008500857308 */ /* 0x000fe60000000800 */
[----:B------:R-:W-:-:S04]  /*8d00*/  FMNMX.FTZ R4, R162, R129, !PT ;  /* 0x00000081a2047209 */ /* 0x000fc80007810000 */
[----:B------:R-:W-:Y:S01]  /*8d10*/  FMNMX.FTZ R129, R163, R4, !PT ;  /* 0x00000004a3817209 */ /* 0x000fe20007810000 */
[----:B------:R-:W-:Y:S03]  /*8d20*/  MUFU.EX2 R125, R125 ;  /* 0x0000007d007d7308 */ /* 0x000fe60000000800 */
[----:B------:R-:W-:Y:S01]  /*8d30*/  FMNMX.FTZ R4, R166, R129, !PT ;  /* 0x00000081a6047209 */ /* 0x000fe20007810000 */
[----:B------:R-:W-:-:S03]  /*8d40*/  FFMA.FTZ R129, R141, R0, -R3 ;  /* 0x000000008d817223 */ /* 0x000fc60000010803 */
[----:B------:R-:W-:Y:S01]  /*8d50*/  FMNMX.FTZ R4, R167, R4, !PT ;  /* 0x00000004a7047209 */ /* 0x000fe20007810000 */
[----:B------:R-:W-:Y:S04]  /*8d60*/  MUFU.EX2 R137, R137 ;  /* 0x0000008900897308 */ /* 0x000fe80000000800 */
[----:B------:R-:W0:Y:S04]  /*8d70*/  SHFL.BFLY PT, R141, R4, 0x2, 0x1f ;  /* 0x0c401f00048d7f89 */ /* 0x000e2800000e0000 */
[----:B------:R-:W-:Y:S08]  /*8d80*/  MUFU.EX2 R129, R129 ;  /* 0x0000008100817308 */ /* 0x000ff00000000800 */
[----:B------:R-:W-:Y:S08]  /*8d90*/  MUFU.EX2 R145, R145 ;  /* 0x0000009100917308 */ /* 0x000ff00000000800 */
[----:B------:R-:W-:Y:S01]  /*8da0*/  MUFU.EX2 R149, R149 ;  /* 0x0000009500957308 */ /* 0x000fe20000000800 */
[----:B0-----:R-:W-:Y:S01]  /*8db0*/  FMNMX.FTZ R14, R4, R141, !PT ;  /* 0x0000008d040e7209 */ /* 0x001fe20007810000 */
[----:B------:R-:W-:-:S04]  /*8dc0*/  FFMA.FTZ R141, R153, R0, -R3 ;  /* 0x00000000998d7223 */ /* 0x000fc80000010803 */
[----:B------:R-:W0:Y:S02]  /*8dd0*/  SHFL.BFLY PT, R153, R14, 0x1, 0x1f ;  /* 0x0c201f000e997f89 */ /* 0x000e2400000e0000 */
[----:B------:R-:W-:Y:S01]  /*8de0*/  MUFU.EX2 R141, R141 ;  /* 0x0000008d008d7308 */ /* 0x000fe20000000800 */
[----:B0-----:R-:W-:-:S07]  /*8df0*/  FMNMX.FTZ R4, R14, R153, !PT ;  /* 0x000000990e047209 */ /* 0x001fce0007810000 */
[----:B------:R-:W-:Y:S01]  /*8e00*/  MUFU.EX2 R14, R164 ;  /* 0x000000a4000e7308 */ /* 0x000fe20000000800 */
[----:B------:R-:W-:-:S04]  /*8e10*/  FMUL.FTZ R153, R4, R0 ;  /* 0x0000000004997220 */ /* 0x000fc80000410000 */
[-CC-:B------:R-:W-:Y:S01]  /*8e20*/  FFMA.FTZ R20, R122, R0.reuse, -R153.reuse ;  /* 0x000000007a147223 */ /* 0x180fe20000010899 */
[-CC-:B------:R-:W-:Y:S01]  /*8e30*/  FFMA.FTZ R189, R123, R0.reuse, -R153.reuse ;  /* 0x000000007bbd7223 */ /* 0x180fe20000010899 */
[----:B------:R-:W-:Y:S02]  /*8e40*/  IMAD.U32 R123, RZ, RZ, UR7 ;  /* 0x00000007ff7b7e24 */ /* 0x000fe4000f8e00ff */
[-CC-:B------:R-:W-:Y:S01]  /*8e50*/  FFMA.FTZ R191, R126, R0.reuse, -R153.reuse ;  /* 0x000000007ebf7223 */ /* 0x180fe20000010899 */
[-CC-:B------:R-:W-:Y:S01]  /*8e60*/  FFMA.FTZ R120, R127, R0.reuse, -R153.reuse ;  /* 0x000000007f787223 */ /* 0x180fe20000010899 */
[-CC-:B------:R-:W-:Y:S01]  /*8e70*/  FFMA.FTZ R122, R131, R0.reuse, -R153.reuse ;  /* 0x00000000837a7223 */ /* 0x180fe20000010899 */
[----:B------:R-:W-:Y:S01]  /*8e80*/  MUFU.EX2 R20, R20 ;  /* 0x0000001400147308 */ /* 0x000fe20000000800 */
[----:B------:R-:W-:Y:S01]  /*8e90*/  @!P1 LEA R123, R123, UR37, 0x3 ;  /* 0x000000257b7b9c11 */ /* 0x000fe2000f8e18ff */
[----:B------:R-:W-:Y:S02]  /*8ea0*/  IMAD.U32 R127, RZ, RZ, UR5 ;  /* 0x00000005ff7f7e24 */ /* 0x000fe4000f8e00ff */
[-CC-:B------:R-:W-:Y:S01]  /*8eb0*/  FFMA.FTZ R124, R135, R0.reuse, -R153.reuse ;  /* 0x00000000877c7223 */ /* 0x180fe20000010899 */
[-CC-:B------:R-:W-:Y:S01]  /*8ec0*/  FFMA.FTZ R126, R139, R0.reuse, -R153.reuse ;  /* 0x000000008b7e7223 */ /* 0x180fe20000010899 */
[----:B------:R-:W-:Y:S01]  /*8ed0*/  FFMA.FTZ R151, R151, R0, -R153 ;  /* 0x0000000097977223 */ /* 0x000fe20000010899 */
[----:B------:R-:W-:-:S02]  /*8ee0*/  @!P1 VIADD R123, R123, 0x30840 ;  /* 0x000308407b7b9836 */ /* 0x000fc40000000000 */
[-CC-:B------:R-:W-:Y:S01]  /*8ef0*/  FFMA.FTZ R154, R154, R0.reuse, -R153.reuse ;  /* 0x000000009a9a7223 */ /* 0x180fe20000010899 */
[----:B------:R-:W-:Y:S01]  /*8f00*/  MUFU.EX2 R189, R189 ;  /* 0x000000bd00bd7308 */ /* 0x000fe20000000800 */
[-CC-:B------:R-:W-:Y:S01]  /*8f10*/  FFMA.FTZ R155, R155, R0.reuse, -R153.reuse ;  /* 0x000000009b9b7223 */ /* 0x180fe20000010899 */
[-C--:B------:R-:W-:Y:S01]  /*8f20*/  FFMA.FTZ R158, R158, R0.reuse, -R153 ;  /* 0x000000009e9e7223 */ /* 0x080fe20000010899 */
[----:B------:R-:W-:Y:S01]  /*8f30*/  @!P1 PRMT R123, RZ, 0x654, R123 ;  /* 0x00000654ff7b9816 */ /* 0x000fe2000000007b */
        /* <DEDUP_REMOVED lines=17> */
[-CC-:B------:R-:W-:Y:S01]  /*9050*/  FFMA.FTZ R185, R130, R0.reuse, -R153.reuse ;  /* 0x0000000082b97223 */ /* 0x180fe20000010899 */
[-C--:B------:R-:W-:Y:S01]  /*9060*/  FFMA.FTZ R187, R134, R0.reuse, -R153 ;  /* 0x0000000086bb7223 */ /* 0x080fe20000010899 */
[----:B-1----:R-:W-:Y:S01]  /*9070*/  FADD.FTZ R132, R190, R9 ;  /* 0x00000009be847221 */ /* 0x002fe20000010000 */
[----:B------:R-:W-:Y:S01]  /*9080*/  HGMMA.64x192x16.F32.BF16 R24, R180, gdesc[UR8].tnspB, R24, gsb0 ;  /* 0x42e00008b4187df0 */ /* 0x000fe20008001818 */
[----:B------:R-:W-:Y:S01]  /*9090*/  UIADD3 UR10, UR4, 0x180, URZ ;  /* 0x00000180040a7890 */ /* 0x000fe2000fffe03f */
[----:B------:R-:W-:Y:S01]  /*90a0*/  MUFU.EX2 R184, R184 ;  /* 0x000000b800b87308 */ /* 0x000fe20000000800 */
[----:B------:R-:W-:Y:S01]  /*90b0*/  UMOV UR11, 0x40000040 ;  /* 0x40000040000b7882 */ /* 0x000fe20000000000 */
[-CC-:B------:R-:W-:Y:S01]  /*90c0*/  FFMA.FTZ R128, R143, R0.reuse, -R153.reuse ;  /* 0x000000008f807223 */ /* 0x180fe20000010899 */
[----:B------:R-:W-:Y:S01]  /*90d0*/  FFMA.FTZ R130, R147, R0, -R153 ;  /* 0x0000000093827223 */ /* 0x000fe20000010899 */
[----:B------:R-:W-:-:S04]  /*90e0*/  F2FP.BF16.F32.PACK_AB R190, R15, R190 ;  /* 0x000000be0fbe723e */ /* 0x000fc800000010ff */
        /* <DEDUP_REMOVED lines=10> */
[----:B------:R-:W-:Y:S02]  /*9190*/  FFMA.FTZ R183, R142, R0, -R153 ;  /* 0x000000008eb77223 */ /* 0x000fe40000010899 */
[----:B------:R-:W-:Y:S01]  /*91a0*/  HGMMA.64x192x16.F32.BF16 R24, R176, gdesc[UR8].tnspB, R24, gsb0 ;  /* 0x42e00008b0187df0 */ /* 0x000fe20008001818 */
[----:B------:R-:W-:Y:S01]  /*91b0*/  UIADD3 UR10, UR4, 0x200, URZ ;  /* 0x00000200040a7890 */ /* 0x000fe2000fffe03f */
[----:B------:R-:W-:Y:S01]  /*91c0*/  MUFU.EX2 R180, R180 ;  /* 0x000000b400b47308 */ /* 0x000fe20000000800 */
[----:B------:R-:W-:-:S07]  /*91d0*/  UMOV UR11, 0x40000040 ;  /* 0x40000040000b7882 */ /* 0x000fce0000000000 */
        /* <DEDUP_REMOVED lines=8> */
[-CC-:B------:R-:W-:Y:S01]  /*9260*/  FFMA.FTZ R179, R150, R0.reuse, -R153.reuse ;  /* 0x0000000096b37223 */ /* 0x180fe20000010899 */
[----:B------:R-:W-:Y:S01]  /*9270*/  FFMA.FTZ R153, R167, R0, -R153 ;  /* 0x00000000a7997223 */ /* 0x000fe20000010899 */
[----:B------:R-:W-:Y:S01]  /*9280*/  HGMMA.64x192x16.F32.BF16 R24, R172, gdesc[UR8].tnspB, R24, gsb0 ;  /* 0x42e00008ac187df0 */ /* 0x000fe20008001818 */
[----:B------:R-:W-:Y:S01]  /*9290*/  UIADD3 UR10, UR4, 0x280, URZ ;  /* 0x00000280040a7890 */ /* 0x000fe2000fffe03f */
[----:B------:R-:W-:Y:S01]  /*92a0*/  MUFU.EX2 R176, R176 ;  /* 0x000000b000b07308 */ /* 0x000fe20000000800 */
[----:B------:R-:W-:Y:S01]  /*92b0*/  UMOV UR11, 0x40000040 ;  /* 0x40000040000b7882 */ /* 0x000fe20000000000 */
[----:B------:R-:W-:-:S06]  /*92c0*/  UMOV UR4, UR36 ;  /* 0x0000002400047c82 */ /* 0x000fcc0008000000 */
        /* <DEDUP_REMOVED lines=8> */
[----:B------:R-:W-:Y:S02]  /*9350*/  FADD.FTZ R3, -R4, R11 ;  /* 0x0000000b04037221 */ /* 0x000fe40000010100 */
[----:B------:R-:W-:Y:S01]  /*9360*/  MUFU.EX2 R173, R154 ;  /* 0x0000009a00ad7308 */ /* 0x000fe20000000800 */
[----:B------:R-:W-:Y:S01]  /*9370*/  HGMMA.64x192x16.F32.BF16 R24, R168, gdesc[UR8].tnspB, R24, gsb0 ;  /* 0x42e00008a8187df0 */ /* 0x000fe20008001818 */
[----:B------:R-:W-:-:S06]  /*9380*/  FMUL.FTZ R3, R3, R0 ;  /* 0x0000000003037220 */ /* 0x000fcc0000410000 */
[----:B------:R-:W-:Y:S08]  /*9390*/  MUFU.EX2 R172, R172 ;  /* 0x000000ac00ac7308 */ /* 0x000ff00000000800 */
[----:B------:R-:W0:Y:S08]  /*93a0*/  MUFU.EX2 R3, R3 ;  /* 0x0000000300037308 */ /* 0x000e300000000800 */
[----:B------:R-:W-:Y:S08]  /*93b0*/  MUFU.EX2 R174, R174 ;  /* 0x000000ae00ae7308 */ /* 0x000ff00000000800 */
[----:B------:R-:W1:Y:S01]  /*93c0*/  MUFU.EX2 R175, R158 ;  /* 0x0000009e00af7308 */ /* 0x000e620000000800 */
[----:B0-----:R-:W-:-:S04]  /*93d0*/  FFMA.FTZ R8, R3, R8, R20 ;  /* 0x0000000803087223 */ /* 0x001fc80000010014 */
[C---:B------:R-:W-:Y:S01]  /*93e0*/  FADD.FTZ R8, R189.reuse, R8 ;  /* 0x00000008bd087221 */ /* 0x040fe20000010000 */
[----:B------:R-:W-:Y:S02]  /*93f0*/  F2FP.BF16.F32.PACK_AB R189, R189, R20 ;  /* 0x00000014bdbd723e */ /* 0x000fe400000010ff */
[----:B------:R-:W0:Y:S01]  /*9400*/  MUFU.EX2 R11, R165 ;  /* 0x000000a5000b7308 */ /* 0x000e220000000800 */
[----:B------:R-:W-:Y:S01]  /*9410*/  FADD.FTZ R9, R191, R8 ;  /* 0x00000008bf097221 */ /* 0x000fe20000010000 */
[----:B------:R-:W-:-:S03]  /*9420*/  F2FP.BF16.F32.PACK_AB R191, R120, R191 ;  /* 0x000000bf78bf723e */ /* 0x000fc600000010ff */
[----:B------:R-:W-:-:S04]  /*9430*/  FADD.FTZ R8, R120, R9 ;  /* 0x0000000978087221 */ /* 0x000fc80000010000 */
        /* <DEDUP_REMOVED lines=21> */
[----:B-1----:R-:W-:Y:S01]  /*9590*/  FADD.FTZ R8, R175, R8 ;  /* 0x00000008af087221 */ /* 0x002fe20000010000 */
[----:B------:R-:W-:-:S03]  /*95a0*/  F2FP.BF16.F32.PACK_AB R175, R159, R175 ;  /* 0x000000af9faf723e */ /* 0x000fc600000010ff */
[----:B------:R-:W-:Y:S01]  /*95b0*/  FADD.FTZ R8, R159, R8 ;  /* 0x000000089f087221 */ /* 0x000fe20000010000 */
[----:B------:R-:W-:Y:S02]  /*95c0*/  WARPGROUP.DEPBAR.LE gsb0, 0x0 ;  /* 0x00008000000079c5 */ /* 0x000fe40000010000 */
[----:B------:R1:W-:Y:S01]  /*95d0*/  @!P1 SYNCS.ARRIVE.TRANS64.RED.A1T0 RZ, [R123+URZ], RZ ;  /* 0x000000ff7bff99a7 */ /* 0x0003e2000810043f */
[----:B------:R-:W2:Y:S01]  /*95e0*/  MUFU.EX2 R169, R162 ;  /* 0x000000a200a97308 */ /* 0x000ea20000000800 */
[----:B------:R-:W-:Y:S02]  /*95f0*/  F2FP.BF16.F32.PACK_AB R168, R149, R12 ;  /* 0x0000000c95a8723e */ /* 0x000fe400000010ff */
[----:B0-----:R-:W-:Y:S01]  /*9600*/  F2FP.BF16.F32.PACK_AB R170, R11, R14 ;  /* 0x0000000e0baa723e */ /* 0x001fe200000010ff */
[----:B-1----:R-:W-:-:S04]  /*9610*/  @!P1 VIADD R123, R127, 0x30860 ;  /* 0x000308607f7b9836 */ /* 0x002fc80000000000 */
[----:B------:R-:W0:Y:S01]  /*9620*/  MUFU.EX2 R171, R166 ;  /* 0x000000a600ab7308 */ /* 0x000e220000000800 */
[----:B------:R-:W-:-:S04]  /*9630*/  @!P1 PRMT R123, RZ, 0x654, R123 ;  /* 0x00000654ff7b9816 */ /* 0x000fc8000000007b */
[----:B------:R1:W-:Y:S01]  /*9640*/  @!P1 SYNCS.ARRIVE.TRANS64.RED.A1T0 RZ, [R123+URZ], RZ ;  /* 0x000000ff7bff99a7 */ /* 0x0003e2000810043f */
[C---:B------:R-:W-:Y:S01]  /*9650*/  ISETP.GT.AND P1, PT, R10.reuse, UR58, PT ;  /* 0x0000003a0a007c0c */ /* 0x040fe2000bf24270 */
[----:B--2---:R-:W-:Y:S01]  /*9660*/  FADD.FTZ R8, R169, R8 ;  /* 0x00000008a9087221 */ /* 0x004fe20000010000 */
[C---:B------:R-:W-:Y:S01]  /*9670*/  F2FP.BF16.F32.PACK_AB R169, R163.reuse, R169 ;  /* 0x000000a9a3a9723e */ /* 0x040fe200000010ff */
[----:B------:R-:W-:Y:S02]  /*9680*/  VIADD R10, R10, 0xffffffff ;  /* 0xffffffff0a0a7836 */ /* 0x000fe40000000000 */
[----:B------:R-:W-:Y:S01]  /*9690*/  FADD.FTZ R8, R163, R8 ;  /* 0x00000008a3087221 */ /* 0x000fe20000010000 */
[----:B-1----:R-:W-:-:S03]  /*96a0*/  FADD.FTZ R123, R15, R132 ;  /* 0x000000840f7b7221 */ /* 0x002fc60000010000 */
[----:B0-----:R-:W-:Y:S01]  /*96b0*/  FADD.FTZ R8, R171, R8 ;  /* 0x00000008ab087221 */ /* 0x001fe20000010000 */
[----:B------:R-:W-:Y:S01]  /*96c0*/  F2FP.BF16.F32.PACK_AB R171, R153, R171 ;  /* 0x000000ab99ab723e */ /* 0x000fe200000010ff */
[----:B------:R-:W-:Y:S01]  /*96d0*/  FADD.FTZ R132, R184, R123 ;  /* 0x0000007bb8847221 */ /* 0x000fe20000010000 */
[----:B------:R-:W-:Y:S01]  /*96e0*/  F2FP.BF16.F32.PACK_AB R184, R21, R184 ;  /* 0x000000b815b8723e */ /* 0x000fe200000010ff */
[----:B------:R-:W-:Y:S02]  /*96f0*/  FADD.FTZ R8, R153, R8 ;  /* 0x0000000899087221 */ /* 0x000fe40000010000 */
        /* <DEDUP_REMOVED lines=22> */
[----:B------:R-:W-:-:S04]  /*9860*/  FADD.FTZ R20, R12, R9 ;  /* 0x000000090c147221 */ /* 0x000fc80000010000 */
[----:B------:R-:W-:-:S04]  /*9870*/  FADD.FTZ R9, R149, R20 ;  /* 0x0000001495097221 */ /* 0x000fc80000010000 */
[----:B------:R-:W-:-:S04]  /*9880*/  FADD.FTZ R12, R14, R9 ;  /* 0x000000090e0c7221 */ /* 0x000fc80000010000 */
[----:B------:R-:W-:Y:S01]  /*9890*/  FADD.FTZ R9, R11, R12 ;  /* 0x0000000c0b097221 */ /* 0x000fe20000010000 */
[----:B------:R-:W-:Y:S02]  /*98a0*/  IMAD.MOV.U32 R11, RZ, RZ, R4 ;  /* 0x000000ffff0b7224 */ /* 0x000fe400078e0004 */
[----:B------:R-:W-:Y:S01]  /*98b0*/  IMAD.MOV.U32 R12, RZ, RZ, R5 ;  /* 0x000000ffff0c7224 */ /* 0x000fe200078e0005 */
[----:B------:R-:W-:Y:S06]  /*98c0*/  @P1 BRA `(.L_x_1156) ;  /* 0xffffffe000941947 */ /* 0x000fec000383ffff */
.L_x_1147:
[----:B------:R-:W-:-:S13]  /*98d0*/  ISETP.GE.AND P1, PT, R10, UR61, PT ;  /* 0x0000003d0a007c0c */ /* 0x000fda000bf26270 */
[----:B------:R-:W-:Y:S05]  /*98e0*/  @!P1 BRA `(.L_x_1157) ;  /* 0x0000002c00ec9947 */ /* 0x000fea0003800000 */
[----:B------:R-:W-:Y:S01]  /*98f0*/  IMAD.MOV.U32 R11, RZ, RZ, R4 ;  /* 0x000000ffff0b7224 */ /* 0x000fe200078e0004 */
[----:B------:R-:W-:Y:S01]  /*9900*/  UMOV UR6, UR38 ;  /* 0x0000002600067c82 */ /* 0x000fe20008000000 */
[----:B------:R-:W-:Y:S01]  /*9910*/  IMAD.MOV.U32 R12, RZ, RZ, R5 ;  /* 0x000000ffff0c7224 */ /* 0x000fe200078e0005 */
[----:B------:R-:W-:Y:S01]  /*9920*/  UMOV UR4, UR36 ;  /* 0x0000002400047c82 */ /* 0x000fe20008000000 */
[----:B------:R-:W-:Y:S01]  /*9930*/  ULDC UR58, c[0x0][0x9e4] ;  /* 0x00027900003a7ab9 */ /* 0x000fe20000000800 */
[----:B------:R-:W-:-:S05]  /*9940*/  ULDC UR59, c[0x0][0x288] ;  /* 0x0000a200003b7ab9 */ /* 0x000fca0000000800 */
.L_x_1174:
        /* <DEDUP_REMOVED lines=8> */
.L_x_1158:
[----:B------:R-:W-:Y:S01]  /*99d0*/  ULEA UR5, UR36, UR37, 0x3 ;  /* 0x0000002524057291 */ /* 0x000fe2000f8e183f */
[----:B------:R-:W-:-:S05]  /*99e0*/  IMAD.U32 R0, RZ, RZ, UR38 ;  /* 0x00000026ff007e24 */ /* 0x000fca000f8e00ff */
[----:B------:R-:W-:-:S04]  /*99f0*/  SHF.L.U32 R0, R0, 0x1f, RZ ;  /* 0x0000001f00007819 */ /* 0x000fc800000006ff */
[----:B------:R0:W1:Y:S01]  /*9a00*/  SYNCS.PHASECHK.TRANS64.TRYWAIT P1, [UR5+0x30830], R0 ;  /* 0x03083000ff0075a7 */ /* 0x0000620008020145 */
[----:B------:R-:W-:Y:S05]  /*9a10*/  @!P0 BRA `(.L_x_1159) ;  /* 0x0000000000048947 */ /* 0x000fea0003800000 */
[----:B------:R-:W-:Y:S01]  /*9a20*/  BPT.TRAP 0x1 ;  /* 0x000000040000795c */ /* 0x000fe20000300000 */
.L_x_1159:
[----:B-1----:R-:W-:Y:S05]  /*9a30*/  @P1 BRA `(.L_x_1160) ;  /* 0x0000000000081947 */ /* 0x002fea0003800000 */
[----:B------:R-:W1:Y:S02]  /*9a40*/  SYNCS.PHASECHK.TRANS64.TRYWAIT P1, [UR5+0x30830], R0 ;  /* 0x03083000ff0075a7 */ /* 0x000e640008020145 */
[----:B-1----:R-:W-:Y:S05]  /*9a50*/  @!P1 BRA `(.L_x_1161) ;  /* 0x000000b800549947 */ /* 0x002fea0003800000 */
.L_x_1160:
        /* <DEDUP_REMOVED lines=163> */
.L_x_1162:
[----:B------:R-:W-:Y:S01]  /*a490*/  ULEA UR5, UR4, UR37, 0x3 ;  /* 0x0000002504057291 */ /* 0x000fe2000f8e183f */
[----:B01----:R-:W-:-:S05]  /*a4a0*/  IMAD.U32 R0, RZ, RZ, UR6 ;  /* 0x00000006ff007e24 */ /* 0x003fca000f8e00ff */
[----:B------:R-:W-:-:S04]  /*a4b0*/  SHF.L.U32 R0, R0, 0x1f, RZ ;  /* 0x0000001f00007819 */ /* 0x000fc800000006ff */
[----:B------:R0:W1:Y:S01]  /*a4c0*/  SYNCS.PHASECHK.TRANS64.TRYWAIT P1, [UR5+0x30850], R0 ;  /* 0x03085000ff0075a7 */ /* 0x0000620008020145 */
[----:B------:R-:W-:Y:S05]  /*a4d0*/  @!P0 BRA `(.L_x_1163) ;  /* 0x0000000000048947 */ /* 0x000fea0003800000 */
[----:B------:R-:W-:Y:S01]  /*a4e0*/  BPT.TRAP 0x1 ;  /* 0x000000040000795c */ /* 0x000fe20000300000 */
.L_x_1163:
[----:B-1----:R-:W-:Y:S05]  /*a4f0*/  @P1 BRA `(.L_x_1164) ;  /* 0x0000000000081947 */ /* 0x002fea0003800000 */
[----:B------:R-:W1:Y:S02]  /*a500*/  SYNCS.PHASECHK.TRANS64.TRYWAIT P1, [UR5+0x30850], R0 ;  /* 0x03085000ff0075a7 */ /* 0x000e640008020145 */
[----:B-1----:R-:W-:Y:S05]  /*a510*/  @!P1 BRA `(.L_x_1165) ;  /* 0x000000ac00bc9947 */ /* 0x002fea0003800000 */
.L_x_1164:
        /* <DEDUP_REMOVED lines=9> */
[----:B------:R-:W-:Y:S01]  /*a5b0*/  IMAD R5, R10, -0x60, RZ ;  /* 0xffffffa00a057824 */ /* 0x000fe200078e02ff */
[----:B------:R-:W-:Y:S01]  /*a5c0*/  ULDC UR15, c[0x0][0x9dc] ;  /* 0x00027700000f7ab9 */ /* 0x000fe20000000800 */
[----:B01----:R-:W-:Y:S01]  /*a5d0*/  IMAD.U32 R0, RZ, RZ, UR7 ;  /* 0x00000007ff007e24 */ /* 0x003fe2000f8e00ff */
[----:B------:R-:W-:Y:S01]  /*a5e0*/  ULOP3.LUT UR6, UR6, 0x3000000, URZ, 0xfc, !UPT ;  /* 0x0300000006067892 */ /* 0x000fe2000f8efc3f */
[----:B------:R-:W-:-:S03]  /*a5f0*/  ULDC UR14, c[0x0][0x9e0] ;  /* 0x00027800000e7ab9 */ /* 0x000fc60000000800 */
[----:B------:R-:W-:-:S07]  /*a600*/  UIMAD UR4, UR4, 0x900, UR6 ;  /* 0x00000900040478a4 */ /* 0x000fce000f8e0206 */
[----:B------:R-:W-:Y:S02]  /*a610*/  UMOV UR10, UR4 ;  /* 0x00000004000a7c82 */ /* 0x000fe40008000000 */
[----:B------:R-:W-:Y:S01]  /*a620*/  HGMMA.64x192x16.F32.BF16 R24, R188, gdesc[UR8].tnspB, R24, gsb0 ;  /* 0x42e00008bc187df0 */ /* 0x000fe20008001818 */
[----:B------:R-:W-:Y:S01]  /*a630*/  UIADD3 UR10, UR4, 0x80, URZ ;  /* 0x00000080040a7890 */ /* 0x000fe2000fffe03f */
[----:B------:R-:W-:Y:S01]  /*a640*/  UMOV UR11, 0x40000040 ;  /* 0x40000040000b7882 */ /* 0x000fe20000000000 */
[----:B--2---:R-:W-:-:S13]  /*a650*/  LOP3.LUT P3, RZ, R206, 0x7f, RZ, 0xc0, !PT ;  /* 0x0000007fceff7812 */ /* 0x004fda000786c0ff */
[----:B------:R-:W-:-:S05]  /*a660*/  @!P3 LEA R0, R0, UR37, 0x3 ;  /* 0x000000250000bc11 */ /* 0x000fca000f8e18ff */
[----:B------:R-:W-:-:S05]  /*a670*/  @!P3 VIADD R0, R0, 0x30840 ;  /* 0x000308400000b836 */ /* 0x000fca0000000000 */
[----:B------:R-:W-:Y:S01]  /*a680*/  @!P3 PRMT R0, RZ, 0x654, R0 ;  /* 0x00000654ff00b816 */ /* 0x000fe20000000000 */
        /* <DEDUP_REMOVED lines=19> */
[----:B------:R-:W-:Y:S02]  /*a7c0*/  UMOV UR11, 0x40000040 ;  /* 0x40000040000b7882 */ /* 0x000fe40000000000 */
[----:B------:R-:W-:Y:S02]  /*a7d0*/  @UP0 ULDC UR4, c[0x0][0x44c] ;  /* 0x0001130000040ab9 */ /* 0x000fe40000000800 */
[----:B------:R-:W-:Y:S01]  /*a7e0*/  @P1 IMAD.HI.U32 R2, R4, UR4, RZ ;  /* 0x0000000404021c27 */ /* 0x000fe2000f8e00ff */
[----:B------:R-:W-:Y:S01]  /*a7f0*/  @UP0 ULDC UR4, c[0x0][0x450] ;  /* 0x0001140000040ab9 */ /* 0x000fe20000000800 */
[----:B------:R-:W-:-:S03]  /*a800*/  PLOP3.LUT P1, PT, PT, PT, UP1, 0x40, 0x0 ;  /* 0x000000000000781c */ /* 0x000fc60003f2e818 */
[----:B------:R-:W-:Y:S01]  /*a810*/  @P2 SHF.R.U32.HI R4, RZ, UR4, R2 ;  /* 0x00000004ff042c19 */ /* 0x000fe20008011602 */
[----:B------:R-:W-:Y:S01]  /*a820*/  VIADD R2, R5, 0x1 ;  /* 0x0000000105027836 */ /* 0x000fe20000000000 */
[----:B------:R-:W-:-:S03]  /*a830*/  ULOP3.LUT UR4, URZ, UR15, URZ, 0x33, !UPT ;  /* 0x0000000f3f047292 */ /* 0x000fc6000f8e333f */
[----:B------:R-:W0:Y:S01]  /*a840*/  SHFL.IDX PT, R13, R4, RZ, 0x1c1f ;  /* 0x001c1fff040d7589 */ /* 0x000e2200000e0000 */
[----:B------:R-:W-:-:S05]  /*a850*/  IMAD R3, R17, -0x2, R2 ;  /* 0xfffffffe11037824 */ /* 0x000fca00078e0202 */
[----:B------:R-:W-:-:S05]  /*a860*/  IADD3 R14, R3, -UR59, R16 ;  /* 0x8000003b030e7c10 */ /* 0x000fca000fffe010 */
[C---:B------:R-:W-:Y:S02]  /*a870*/  VIADD R2, R14.reuse, UR14 ;  /* 0x0000000e0e027c36 */ /* 0x040fe40008000000 */
[----:B------:R-:W-:Y:S02]  /*a880*/  VIADD R14, R14, UR4 ;  /* 0x000000040e0e7c36 */ /* 0x000fe40008000000 */
[----:B0-----:R-:W-:Y:S01]  /*a890*/  IMAD.IADD R20, R2, 0x1, R13 ;  /* 0x0000000102147824 */ /* 0x001fe200078e020d */
[----:B------:R-:W-:Y:S02]  /*a8a0*/  WARPGROUP.DEPBAR.LE gsb0, 0x0 ;  /* 0x00008000000079c5 */ /* 0x000fe40000010000 */
[----:B------:R-:W-:-:S06]  /*a8b0*/  WARPGROUP.ARRIVE ;  /* 0x00000000000079c5 */ /* 0x000fcc0000000000 */
[----:B------:R-:W-:Y:S03]  /*a8c0*/  HGMMA.64x192x16.F32.BF16 R24, R168, gdesc[UR8].tnspB, R24, gsb0 ;  /* 0x42e00008a8187df0 */ /* 0x000fe60008001818 */
[----:B------:R-:W-:Y:S02]  /*a8d0*/  WARPGROUP.DEPBAR.LE gsb0, 0x0 ;  /* 0x00008000000079c5 */ /* 0x000fe40000010000 */
[----:B------:R0:W-:Y:S01]  /*a8e0*/  @!P3 SYNCS.ARRIVE.TRANS64.RED.A1T0 RZ, [R0+URZ], RZ ;  /* 0x000000ff00ffb9a7 */ /* 0x0001e2000810043f */
[----:B------:R-:W-:Y:S02]  /*a8f0*/  IMAD.IADD R168, R14, 0x1, R13 ;  /* 0x000000010ea87824 */ /* 0x000fe400078e020d */
[----:B0-----:R-:W-:Y:S01]  /*a900*/  VIADD R0, R3, 0xffffffff ;  /* 0xffffffff03007836 */ /* 0x001fe20000000000 */
[----:B------:R-:W-:Y:S06]  /*a910*/  @P1 BRA `(.L_x_1166) ;  /* 0x0000000000541947 */ /* 0x000fec0003800000 */
[----:B------:R-:W-:Y:S01]  /*a920*/  IADD3 R3, R16, -UR59, R13 ;  /* 0x8000003b10037c10 */ /* 0x000fe2000fffe00d */
        /* <DEDUP_REMOVED lines=11> */
.L_x_1168:
[----:B------:R-:W-:-:S05]  /*a9e0*/  IMAD.U32 R13, RZ, RZ, UR58 ;  /* 0x0000003aff0d7e24 */ /* 0x000fca000f8e00ff */
[----:B------:R-:W-:-:S13]  /*a9f0*/  ISETP.NE.AND P1, PT, R13, 0x1, PT ;  /* 0x000000010d00780c */ /* 0x000fda0003f25270 */
[----:B------:R-:W0:Y:S02]  /*aa00*/  @P1 LDC.64 R170, c[0x0][0x9e8] ;  /* 0x00027a00ffaa1b82 */ /* 0x000e240000000a00 */
[----:B0-----:R-:W-:-:S05]  /*aa10*/  @P1 IMAD.HI.U32 R170, R3, R170, RZ ;  /* 0x000000aa03aa1227 */ /* 0x001fca00078e00ff */
[----:B------:R-:W-:-:S07]  /*aa20*/  @P1 SHF.R.U32.HI R3, RZ, R171, R170 ;  /* 0x000000abff031219 */ /* 0x000fce00000116aa */
.L_x_1169:
[----:B------:R-:W-:Y:S05]  /*aa30*/  BSYNC B0 ;  /* 0x0000000000007941 */ /* 0x000fea0003800000 */
.L_x_1167:
[----:B------:R-:W-:-:S05]  /*aa40*/  IMAD R3, R3, R13, R0 ;  /* 0x0000000d03037224 */ /* 0x000fca00078e0200 */
[----:B------:R-:W-:Y:S02]  /*aa50*/  VIADDMNMX R20, R3, R13, R20, PT ;  /* 0x0000000d03147246 */ /* 0x000fe40003800114 */
[----:B------:R-:W-:-:S07]  /*aa60*/  VIMNMX R168, R168, R3, !PT ;  /* 0x00000003a8a87248 */ /* 0x000fce0007fe0100 */
.L_x_1166:
        /* <DEDUP_REMOVED lines=132> */
.L_x_1172:
[----:B------:R-:W-:-:S05]  /*b2b0*/  IMAD.U32 R20, RZ, RZ, UR58 ;  /* 0x0000003aff147e24 */ /* 0x000fca000f8e00ff */
[----:B------:R-:W-:-:S13]  /*b2c0*/  ISETP.NE.AND P6, PT, R20, 0x1, PT ;  /* 0x000000011400780c */ /* 0x000fda0003fc5270 */
[----:B------:R-:W0:Y:S02]  /*b2d0*/  @P6 LDC.64 R4, c[0x0][0x9e8] ;  /* 0x00027a00ff046b82 */ /* 0x000e240000000a00 */
[----:B0-----:R-:W-:-:S05]  /*b2e0*/  @P6 IMAD.HI.U32 R4, R183, R4, RZ ;  /* 0x00000004b7046227 */ /* 0x001fca00078e00ff */
[----:B------:R-:W-:-:S07]  /*b2f0*/  @P6 SHF.R.U32.HI R183, RZ, R5, R4 ;  /* 0x00000005ffb76219 */ /* 0x000fce0000011604 */
.L_x_1173:
[----:B------:R-:W-:Y:S05]  /*b300*/  BSYNC B0 ;  /* 0x0000000000007941 */ /* 0x000fea0003800000 */
.L_x_1171:
[----:B------:R-:W-:-:S05]  /*b310*/  IMAD R183, R183, R20, R0 ;  /* 0x00000014b7b77224 */ /* 0x000fca00078e0200 */
[----:B------:R-:W-:Y:S02]  /*b320*/  VIADDMNMX R2, R183, R20, R2, PT ;  /* 0x00000014b7027246 */ /* 0x000fe40003800102 */
[----:B------:R-:W-:-:S07]  /*b330*/  VIMNMX R14, R14, R183, !PT ;  /* 0x000000b70e0e7248 */ /* 0x000fce0007fe0100 */
.L_x_1170:
        /* <DEDUP_REMOVED lines=90> */
[----:B------:R-:W-:Y:S02]  /*b8e0*/  ISETP.LT.OR P5, PT, R2, 0x59, P5 ;  /* 0x000000590200780c */ /* 0x000fe40002fa1670 */
[----:B------:R-:W-:Y:S02]  /*b8f0*/  ISETP.GT.AND P1, PT, R14, 0x39, !P1 ;  /* 0x000000390e00780c */ /* 0x000fe40004f24270 */
[----:B------:R-:W-:Y:S02]  /*b900*/  FSEL R163, R163, -INF , !P4 ;  /* 0xff800000a3a37808 */ /* 0x000fe40006000000 */
[----:B------:R-:W-:-:S04]  /*b910*/  ISETP.LT.OR P1, PT, R2, 0x3a, P1 ;  /* 0x0000003a0200780c */ /* 0x000fc80000f21670 */
[----:B------:R-:W-:Y:S02]  /*b920*/  FSEL R151, R151, -INF , !P1 ;  /* 0xff80000097977808 */ /* 0x000fe40004800000 */
[----:B------:R-:W-:-:S04]  /*b930*/  ISETP.NE.AND P1, PT, R184, RZ, PT ;  /* 0x000000ffb800720c */ /* 0x000fc80003f25270 */
[----:B------:R-:W-:-:S04]  /*b940*/  ISETP.GT.AND P1, PT, R14, 0x40, !P1 ;  /* 0x000000400e00780c */ /* 0x000fc80004f24270 */
[----:B------:R-:W-:-:S04]  /*b950*/  ISETP.LT.OR P1, PT, R2, 0x41, P1 ;  /* 0x000000410200780c */ /* 0x000fc80000f21670 */
[----:B------:R-:W-:Y:S02]  /*b960*/  FSEL R123, R154, -INF , !P1 ;  /* 0xff8000009a7b7808 */ /* 0x000fe40004800000 */
[----:B------:R-:W-:-:S04]  /*b970*/  ISETP.NE.AND P1, PT, R152, RZ, PT ;  /* 0x000000ff9800720c */ /* 0x000fc80003f25270 */
[----:B------:R-:W-:-:S04]  /*b980*/  ISETP.GT.AND P1, PT, R14, 0x41, !P1 ;  /* 0x000000410e00780c */ /* 0x000fc80004f24270 */
[----:B------:R-:W-:-:S04]  /*b990*/  ISETP.LT.OR P1, PT, R2, 0x42, P1 ;  /* 0x000000420200780c */ /* 0x000fc80000f21670 */
[----:B------:R-:W-:Y:S02]  /*b9a0*/  FSEL R155, R155, -INF , !P1 ;  /* 0xff8000009b9b7808 */ /* 0x000fe40004800000 */
[----:B------:R-:W-:-:S04]  /*b9b0*/  ISETP.GT.AND P1, PT, R14, 0x48, !P2 ;  /* 0x000000480e00780c */ /* 0x000fc80005724270 */
[----:B------:R-:W-:-:S04]  /*b9c0*/  ISETP.LT.OR P1, PT, R2, 0x49, P1 ;  /* 0x000000490200780c */ /* 0x000fc80000f21670 */
[----:B------:R-:W-:Y:S02]  /*b9d0*/  FSEL R143, R158, -INF , !P1 ;  /* 0xff8000009e8f7808 */ /* 0x000fe40004800000 */
[----:B------:R-:W-:Y:S02]  /*b9e0*/  ISETP.GT.AND P1, PT, R14, 0x49, !P6 ;  /* 0x000000490e00780c */ /* 0x000fe40007724270 */
[----:B------:R-:W-:Y:S02]  /*b9f0*/  ISETP.NE.AND P6, PT, R124, RZ, PT ;  /* 0x000000ff7c00720c */ /* 0x000fe40003fc5270 */
[----:B------:R-:W-:Y:S02]  /*ba00*/  ISETP.LT.OR P1, PT, R2, 0x4a, P1 ;  /* 0x0000004a0200780c */ /* 0x000fe40000f21670 */
[----:B-1----:R-:W-:Y:S02]  /*ba10*/  FMNMX.FTZ R124, R4, R5, !PT ;  /* 0x00000005047c7209 */ /* 0x002fe40007810000 */
[----:B------:R-:W-:-:S02]  /*ba20*/  FSEL R159, R159, -INF , !P1 ;  /* 0xff8000009f9f7808 */ /* 0x000fc40004800000 */
[----:B------:R-:W-:Y:S01]  /*ba30*/  ISETP.GT.AND P1, PT, R14, RZ, !P6 ;  /* 0x000000ff0e00720c */ /* 0x000fe20007724270 */
[----:B------:R-:W1:Y:S01]  /*ba40*/  SHFL.BFLY PT, R5, R124, 0x1, 0x1f ;  /* 0x0c201f007c057f89 */ /* 0x000e6200000e0000 */
[----:B------:R-:W-:Y:S02]  /*ba50*/  ISETP.NE.AND P6, PT, R120, RZ, PT ;  /* 0x000000ff7800720c */ /* 0x000fe40003fc5270 */
[----:B------:R-:W-:Y:S02]  /*ba60*/  ISETP.LT.OR P1, PT, R2, 0x1, P1 ;  /* 0x000000010200780c */ /* 0x000fe40000f21670 */
[----:B------:R-:W-:Y:S02]  /*ba70*/  ISETP.GT.AND P2, PT, R14, 0x59, !P6 ;  /* 0x000000590e00780c */ /* 0x000fe40007744270 */
[----:B------:R-:W-:Y:S02]  /*ba80*/  FSEL R122, R122, -INF , !P1 ;  /* 0xff8000007a7a7808 */ /* 0x000fe40004800000 */
[----:B------:R-:W-:-:S02]  /*ba90*/  ISETP.LT.OR P2, PT, R2, 0x5a, P2 ;  /* 0x0000005a0200780c */ /* 0x000fc40001741670 */
[----:B------:R-:W-:Y:S02]  /*baa0*/  FMNMX.FTZ R4, R122, R11, !PT ;  /* 0x0000000b7a047209 */ /* 0x000fe40007810000 */
[----:B------:R-:W-:Y:S02]  /*bab0*/  FSEL R167, R167, -INF , !P2 ;  /* 0xff800000a7a77808 */ /* 0x000fe40005000000 */
[----:B------:R-:W-:Y:S02]  /*bac0*/  FMNMX.FTZ R4, R213, R4, !PT ;  /* 0x00000004d5047209 */ /* 0x000fe40007810000 */
[----:B------:R-:W-:Y:S02]  /*bad0*/  LOP3.LUT P6, RZ, R206, 0x7f, RZ, 0xc0, !PT ;  /* 0x0000007fceff7812 */ /* 0x000fe400078cc0ff */
[----:B------:R-:W-:-:S04]  /*bae0*/  FMNMX.FTZ R4, R183, R4, !PT ;  /* 0x00000004b7047209 */ /* 0x000fc80007810000 */
[----:B------:R-:W-:Y:S02]  /*baf0*/  FMNMX.FTZ R4, R211, R4, !PT ;  /* 0x00000004d3047209 */ /* 0x000fe40007810000 */
[----:B-1----:R-:W-:Y:S02]  /*bb00*/  FMNMX.FTZ R5, R124, R5, !PT ;  /* 0x000000057c057209 */ /* 0x002fe40007810000 */
[----:B------:R-:W-:Y:S02]  /*bb10*/  FMNMX.FTZ R4, R187, R4, !PT ;  /* 0x00000004bb047209 */ /* 0x000fe40007810000 */
[C---:B------:R-:W-:Y:S01]  /*bb20*/  FSETP.NEU.FTZ.AND P1, PT, R5.reuse, -INF , PT ;  /* 0xff8000000500780b */ /* 0x040fe20003f3d000 */
[----:B0-----:R-:W-:Y:S01]  /*bb30*/  FMUL.FTZ R20, R5, R0 ;  /* 0x0000000005147220 */ /* 0x001fe20000410000 */
[----:B------:R-:W-:-:S04]  /*bb40*/  FMNMX.FTZ R4, R209, R4, !PT ;  /* 0x00000004d1047209 */ /* 0x000fc80007810000 */
[----:B------:R-:W-:Y:S02]  /*bb50*/  FMNMX.FTZ R4, R185, R4, !PT ;  /* 0x00000004b9047209 */ /* 0x000fe40007810000 */
[----:B------:R-:W-:Y:S02]  /*bb60*/  FSEL R20, R20, RZ, P1 ;  /* 0x000000ff14147208 */ /* 0x000fe40000800000 */
[----:B------:R-:W-:-:S03]  /*bb70*/  FMNMX.FTZ R4, R207, R4, !PT ;  /* 0x00000004cf047209 */ /* 0x000fc60007810000 */
        /* <DEDUP_REMOVED lines=11> */
[-CC-:B------:R-:W-:Y:S01]  /*bc30*/  FFMA.FTZ R141, R145, R0.reuse, -R20.reuse ;  /* 0x00000000918d7223 */ /* 0x180fe20000010814 */
[----:B------:R-:W-:Y:S01]  /*bc40*/  FSEL R145, R5, RZ, P1 ;  /* 0x000000ff05917208 */ /* 0x000fe20000800000 */
[--C-:B------:R-:W-:Y:S01]  /*bc50*/  FFMA.FTZ R215, R215, R0, -R20.reuse ;  /* 0x00000000d7d77223 */ /* 0x100fe20000010814 */
[----:B------:R-:W-:Y:S01]  /*bc60*/  FMNMX.FTZ R4, R189, R4, !PT ;  /* 0x00000004bd047209 */ /* 0x000fe20007810000 */
[----:B------:R-:W-:Y:S01]  /*bc70*/  FFMA.FTZ R190, R171, R0, -R20 ;  /* 0x00000000abbe7223 */ /* 0x000fe20000010814 */
[----:B------:R-:W-:Y:S01]  /*bc80*/  MUFU.EX2 R188, R188 ;  /* 0x000000bc00bc7308 */ /* 0x000fe20000000800 */
[----:B------:R-:W-:Y:S01]  /*bc90*/  FADD.FTZ R145, -R145, R12 ;  /* 0x0000000c91917221 */ /* 0x000fe20000010100 */
[----:B------:R-:W-:Y:S01]  /*bca0*/  FMNMX.FTZ R4, R131, R4, !PT ;  /* 0x0000000483047209 */ /* 0x000fe20007810000 */
[-CC-:B------:R-:W-:Y:S01]  /*bcb0*/  FFMA.FTZ R171, R177, R0.reuse, -R20.reuse ;  /* 0x00000000b1ab7223 */ /* 0x180fe20000010814 */
[-CC-:B------:R-:W-:Y:S01]  /*bcc0*/  FFMA.FTZ R186, R179, R0.reuse, -R20.reuse ;  /* 0x00000000b3ba7223 */ /* 0x180fe20000010814 */
[----:B------:R-:W-:Y:S01]  /*bcd0*/  FMUL.FTZ R2, R145, R0 ;  /* 0x0000000091027220 */ /* 0x000fe20000410000 */
[----:B------:R-:W-:Y:S01]  /*bce0*/  FMNMX.FTZ R4, R147, R4, !PT ;  /* 0x0000000493047209 */ /* 0x000fe20007810000 */
[-CC-:B------:R-:W-:Y:S01]  /*bcf0*/  FFMA.FTZ R178, R13, R0.reuse, -R20.reuse ;  /* 0x000000000db27223 */ /* 0x180fe20000010814 */
[----:B------:R-:W-:Y:S01]  /*bd00*/  MUFU.EX2 R215, R215 ;  /* 0x000000d700d77308 */ /* 0x000fe20000000800 */
[--C-:B------:R-:W-:Y:S01]  /*bd10*/  FFMA.FTZ R133, R133, R0, -R20.reuse ;  /* 0x0000000085857223 */ /* 0x100fe20000010814 */
[----:B------:R-:W-:Y:S01]  /*bd20*/  FMNMX.FTZ R4, R127, R4, !PT ;  /* 0x000000047f047209 */ /* 0x000fe20007810000 */
[-CC-:B------:R-:W-:Y:S01]  /*bd30*/  FFMA.FTZ R13, R149, R0.reuse, -R20.reuse ;  /* 0x00000000950d7223 */ /* 0x180fe20000010814 */
[-CC-:B------:R-:W-:Y:S01]  /*bd40*/  FFMA.FTZ R172, R15, R0.reuse, -R20.reuse ;  /* 0x000000000fac7223 */ /* 0x180fe20000010814 */
[--C-:B------:R-:W-:Y:S01]  /*bd50*/  FFMA.FTZ R174, R21, R0, -R20.reuse ;  /* 0x0000000015ae7223 */ /* 0x100fe20000010814 */
[----:B------:R-:W-:Y:S01]  /*bd60*/  FMNMX.FTZ R4, R151, R4, !PT ;  /* 0x0000000497047209 */ /* 0x000fe20007810000 */
[-CC-:B------:R-:W-:Y:S01]  /*bd70*/  FFMA.FTZ R168, R121, R0.reuse, -R20.reuse ;  /* 0x0000000079a87223 */ /* 0x180fe20000010814 */
[----:B------:R-:W0:Y:S01]  /*bd80*/  MUFU.EX2 R2, R2 ;  /* 0x0000000200027308 */ /* 0x000e220000000800 */
[--C-:B------:R-:W-:Y:S01]  /*bd90*/  FFMA.FTZ R170, R125, R0, -R20.reuse ;  /* 0x000000007daa7223 */ /* 0x100fe20000010814 */
[----:B------:R-:W-:Y:S01]  /*bda0*/  FMNMX.FTZ R4, R123, R4, !PT ;  /* 0x000000047b047209 */ /* 0x000fe20007810000 */
[-CC-:B------:R-:W-:Y:S01]  /*bdb0*/  FFMA.FTZ R180, R181, R0.reuse, -R20.reuse ;  /* 0x00000000b5b47223 */ /* 0x180fe20000010814 */
[-CC-:B------:R-:W-:Y:S01]  /*bdc0*/  FFMA.FTZ R137, R137, R0.reuse, -R20.reuse ;  /* 0x0000000089897223 */ /* 0x180fe20000010814 */
[--C-:B------:R-:W-:Y:S01]  /*bdd0*/  FFMA.FTZ R15, R153, R0, -R20.reuse ;  /* 0x00000000990f7223 */ /* 0x100fe20000010814 */
[----:B------:R-:W-:Y:S01]  /*bde0*/  FMNMX.FTZ R4, R155, R4, !PT ;  /* 0x000000049b047209 */ /* 0x000fe20007810000 */
[-CC-:B------:R-:W-:Y:S01]  /*bdf0*/  FFMA.FTZ R21, R157, R0.reuse, -R20.reuse ;  /* 0x000000009d157223 */ /* 0x180fe20000010814 */
[----:B------:R-:W1:Y:S01]  /*be00*/  MUFU.EX2 R190, R190 ;  /* 0x000000be00be7308 */ /* 0x000e620000000800 */
[--C-:B------:R-:W-:Y:S01]  /*be10*/  FFMA.FTZ R121, R161, R0, -R20.reuse ;  /* 0x00000000a1797223 */ /* 0x100fe20000010814 */
[----:B------:R-:W-:Y:S01]  /*be20*/  FMNMX.FTZ R4, R143, R4, !PT ;  /* 0x000000048f047209 */ /* 0x000fe20007810000 */
[----:B------:R-:W-:-:S03]  /*be30*/  FFMA.FTZ R125, R165, R0, -R20 ;  /* 0x00000000a57d7223 */ /* 0x000fc60000010814 */
[----:B------:R-:W-:Y:S02]  /*be40*/  FMNMX.FTZ R4, R159, R4, !PT ;  /* 0x000000049f047209 */ /* 0x000fe40007810000 */
[----:B------:R-:W2:Y:S01]  /*be50*/  MUFU.EX2 R169, R169 ;  /* 0x000000a900a97308 */ /* 0x000ea20000000800 */
[----:B0-----:R-:W-:Y:S01]  /*be60*/  FFMA.FTZ R9, R2, R9, R215 ;  /* 0x0000000902097223 */ /* 0x001fe200000100d7 */
[----:B------:R-:W-:-:S03]  /*be70*/  FMNMX.FTZ R4, R173, R4, !PT ;  /* 0x00000004ad047209 */ /* 0x000fc60007810000 */
[----:B------:R-:W-:Y:S01]  /*be80*/  FADD.FTZ R9, R188, R9 ;  /* 0x00000009bc097221 */ /* 0x000fe20000010000 */
[----:B------:R-:W-:Y:S02]  /*be90*/  FMNMX.FTZ R4, R163, R4, !PT ;  /* 0x00000004a3047209 */ /* 0x000fe40007810000 */
[----:B------:R-:W0:Y:S01]  /*bea0*/  MUFU.EX2 R184, R184 ;  /* 0x000000b800b87308 */ /* 0x000e220000000800 */
[----:B-1----:R-:W-:Y:S01]  /*beb0*/  FADD.FTZ R130, R190, R9 ;  /* 0x00000009be827221 */ /* 0x002fe20000010000 */
[----:B------:R-:W-:Y:S02]  /*bec0*/  FMNMX.FTZ R4, R175, R4, !PT ;  /* 0x00000004af047209 */ /* 0x000fe40007810000 */
[----:B------:R-:W-:Y:S02]  /*bed0*/  F2FP.BF16.F32.PACK_AB R188, R188, R215 ;  /* 0x000000d7bcbc723e */ /* 0x000fe400000010ff */
[----:B------:R-:W-:Y:S02]  /*bee0*/  FMNMX.FTZ R4, R167, R4, !PT ;  /* 0x00000004a7047209 */ /* 0x000fe40007810000 */
[----:B------:R-:W1:Y:S01]  /*bef0*/  MUFU.EX2 R171, R171 ;  /* 0x000000ab00ab7308 */ /* 0x000e620000000800 */
[C---:B--2---:R-:W-:Y:S01]  /*bf00*/  FADD.FTZ R9, R169.reuse, R130 ;  /* 0x00000082a9097221 */ /* 0x044fe20000010000 */
[----:B------:R-:W-:Y:S01]  /*bf10*/  F2FP.BF16.F32.PACK_AB R190, R169, R190 ;  /* 0x000000bea9be723e */ /* 0x000fe200000010ff */
[----:B------:R-:W2:Y:S05]  /*bf20*/  SHFL.BFLY PT, R3, R4, 0x2, 0x1f ;  /* 0x0c401f0004037f89 */ /* 0x000eaa00000e0000 */
[----:B------:R-:W3:Y:S01]  /*bf30*/  MUFU.EX2 R186, R186 ;  /* 0x000000ba00ba7308 */ /* 0x000ee20000000800 */
[----:B0-----:R-:W-:-:S07]  /*bf40*/  FADD.FTZ R130, R184, R9 ;  /* 0x00000009b8827221 */ /* 0x001fce0000010000 */
[----:B------:R-:W0:Y:S01]  /*bf50*/  MUFU.EX2 R133, R133 ;  /* 0x0000008500857308 */ /* 0x000e220000000800 */
[----:B-1----:R-:W-:-:S07]  /*bf60*/  F2FP.BF16.F32.PACK_AB R184, R171, R184 ;  /* 0x000000b8abb8723e */ /* 0x002fce00000010ff */
[----:B------:R-:W1:Y:S01]  /*bf70*/  MUFU.EX2 R180, R180 ;  /* 0x000000b400b47308 */ /* 0x000e620000000800 */
[----:B--2---:R-:W-:-:S05]  /*bf80*/  FMNMX.FTZ R3, R4, R3, !PT ;  /* 0x0000000304037209 */ /* 0x004fca0007810000 */
[----:B------:R-:W2:Y:S02]  /*bf90*/  SHFL.BFLY PT, R4, R3, 0x1, 0x1f ;  /* 0x0c201f0003047f89 */ /* 0x000ea400000e0000 */
[----:B------:R-:W-:Y:S08]  /*bfa0*/  MUFU.EX2 R137, R137 ;  /* 0x0000008900897308 */ /* 0x000ff00000000800 */
[----:B------:R-:W-:Y:S08]  /*bfb0*/  MUFU.EX2 R182, R182 ;  /* 0x000000b600b67308 */ /* 0x000ff00000000800 */
[----:B------:R-:W-:Y:S01]  /*bfc0*/  MUFU.EX2 R129, R129 ;  /* 0x0000008100817308 */ /* 0x000fe20000000800 */
[----:B--2---:R-:W-:-:S07]  /*bfd0*/  FMNMX.FTZ R4, R3, R4, !PT ;  /* 0x0000000403047209 */ /* 0x004fce0007810000 */
[----:B------:R-:W-:Y:S01]  /*bfe0*/  MUFU.EX2 R176, R176 ;  /* 0x000000b000b07308 */ /* 0x000fe20000000800 */
[C---:B------:R-:W-:Y:S01]  /*bff0*/  FSETP.NEU.FTZ.AND P1, PT, R4.reuse, -INF , PT ;  /* 0xff8000000400780b */ /* 0x040fe20003f3d000 */
[----:B------:R-:W-:-:S03]  /*c000*/  FMUL.FTZ R120, R4, R0 ;  /* 0x0000000004787220 */ /* 0x000fc60000410000 */
[----:B------:R-:W-:-:S03]  /*c010*/  FSEL R126, R4, RZ, P1 ;  /* 0x000000ff047e7208 */ /* 0x000fc60000800000 */
[----:B------:R-:W-:Y:S01]  /*c020*/  MUFU.EX2 R141, R141 ;  /* 0x0000008d008d7308 */ /* 0x000fe20000000800 */
[----:B------:R-:W-:Y:S02]  /*c030*/  FSEL R120, R120, RZ, P1 ;  /* 0x000000ff78787208 */ /* 0x000fe40000800000 */
[----:B------:R-:W-:Y:S01]  /*c040*/  ISETP.GT.AND P1, PT, R10, UR61, PT ;  /* 0x0000003d0a007c0c */ /* 0x000fe2000bf24270 */
[----:B------:R-:W-:Y:S01]  /*c050*/  FADD.FTZ R3, -R126, R11 ;  /* 0x0000000b7e037221 */ /* 0x000fe20000010100 */
[----:B------:R-:W-:Y:S01]  /*c060*/  FADD.FTZ R11, R171, R130 ;  /* 0x00000082ab0b7221 */ /* 0x000fe20000010000 */
[-CC-:B------:R-:W-:Y:S01]  /*c070*/  FFMA.FTZ R12, R122, R0.reuse, -R120.reuse ;  /* 0x000000007a0c7223 */ /* 0x180fe20000010878 */
[-CC-:B------:R-:W-:Y:S01]  /*c080*/  FFMA.FTZ R145, R213, R0.reuse, -R120.reuse ;  /* 0x00000000d5917223 */ /* 0x180fe20000010878 */
[-C--:B------:R-:W-:Y:S01]  /*c090*/  FMUL.FTZ R3, R3, R0.reuse ;  /* 0x0000000003037220 */ /* 0x080fe20000410000 */
[-CC-:B------:R-:W-:Y:S01]  /*c0a0*/  FFMA.FTZ R14, R183, R0.reuse, -R120.reuse ;  /* 0x00000000b70e7223 */ /* 0x180fe20000010878 */
[-CC-:B------:R-:W-:Y:S01]  /*c0b0*/  FFMA.FTZ R149, R211, R0.reuse, -R120.reuse ;  /* 0x00000000d3957223 */ /* 0x180fe20000010878 */
[-CC-:B------:R-:W-:Y:S01]  /*c0c0*/  FFMA.FTZ R20, R187, R0.reuse, -R120.reuse ;  /* 0x00000000bb147223 */ /* 0x180fe20000010878 */
[----:B------:R-:W-:Y:S01]  /*c0d0*/  MUFU.EX2 R12, R12 ;  /* 0x0000000c000c7308 */ /* 0x000fe20000000800 */
[-CC-:B------:R-:W-:Y:S01]  /*c0e0*/  FFMA.FTZ R153, R209, R0.reuse, -R120.reuse ;  /* 0x00000000d1997223 */ /* 0x180fe20000010878 */
[-CC-:B------:R-:W-:Y:S01]  /*c0f0*/  FFMA.FTZ R187, R185, R0.reuse, -R120.reuse ;  /* 0x00000000b9bb7223 */ /* 0x180fe20000010878 */
[-CC-:B------:R-:W-:Y:S01]  /*c100*/  FFMA.FTZ R122, R207, R0.reuse, -R120.reuse ;  /* 0x00000000cf7a7223 */ /* 0x180fe20000010878 */
[----:B---3--:R-:W-:Y:S01]  /*c110*/  FADD.FTZ R132, R186, R11 ;  /* 0x0000000bba847221 */ /* 0x008fe20000010000 */
[-CC-:B------:R-:W-:Y:S01]  /*c120*/  FFMA.FTZ R181, R135, R0.reuse, -R120.reuse ;  /* 0x0000000087b57223 */ /* 0x180fe20000010878 */
[-CC-:B------:R-:W-:Y:S01]  /*c130*/  FFMA.FTZ R124, R191, R0.reuse, -R120.reuse ;  /* 0x00000000bf7c7223 */ /* 0x180fe20000010878 */
[-C--:B------:R-:W-:Y:S01]  /*c140*/  FFMA.FTZ R183, R139, R0.reuse, -R120 ;  /* 0x000000008bb77223 */ /* 0x080fe20000010878 */
[----:B------:R-:W2:Y:S01]  /*c150*/  MUFU.EX2 R3, R3 ;  /* 0x0000000300037308 */ /* 0x000ea20000000800 */
[----:B0-----:R-:W-:Y:S01]  /*c160*/  FADD.FTZ R11, R133, R132 ;  /* 0x00000084850b7221 */ /* 0x001fe20000010000 */
[-CC-:B------:R-:W-:Y:S01]  /*c170*/  FFMA.FTZ R189, R189, R0.reuse, -R120.reuse ;  /* 0x00000000bdbd7223 */ /* 0x180fe20000010878 */
[-CC-:B------:R-:W-:Y:S01]  /*c180*/  FFMA.FTZ R177, R131, R0.reuse, -R120.reuse ;  /* 0x0000000083b17223 */ /* 0x180fe20000010878 */
[-CC-:B------:R-:W-:Y:S01]  /*c190*/  FFMA.FTZ R128, R147, R0.reuse, -R120.reuse ;  /* 0x0000000093807223 */ /* 0x180fe20000010878 */
[----:B-1----:R-:W-:Y:S01]  /*c1a0*/  FADD.FTZ R132, R180, R11 ;  /* 0x0000000bb4847221 */ /* 0x002fe20000010000 */
[-CC-:B------:R-:W-:Y:S01]  /*c1b0*/  FFMA.FTZ R179, R127, R0.reuse, -R120.reuse ;  /* 0x000000007fb37223 */ /* 0x180fe20000010878 */
[----:B------:R-:W-:Y:S01]  /*c1c0*/  IMAD.U32 R127, RZ, RZ, UR5 ;  /* 0x00000005ff7f7e24 */ /* 0x000fe2000f8e00ff */
[----:B------:R-:W0:Y:S01]  /*c1d0*/  MUFU.EX2 R145, R145 ;  /* 0x0000009100917308 */ /* 0x000e220000000800 */
[-CC-:B------:R-:W-:Y:S01]  /*c1e0*/  FFMA.FTZ R11, R123, R0.reuse, -R120.reuse ;  /* 0x000000007b0b7223 */ /* 0x180fe20000010878 */
[----:B------:R-:W-:Y:S01]  /*c1f0*/  FFMA.FTZ R155, R155, R0, -R120 ;  /* 0x000000009b9b7223 */ /* 0x000fe20000010878 */
[----:B------:R-:W-:-:S02]  /*c200*/  @!P6 VIADD R123, R127, 0x30860 ;  /* 0x000308607f7be836 */ /* 0x000fc40000000000 */
[-CC-:B------:R-:W-:Y:S01]  /*c210*/  FFMA.FTZ R143, R143, R0.reuse, -R120.reuse ;  /* 0x000000008f8f7223 */ /* 0x180fe20000010878 */
[-CC-:B------:R-:W-:Y:S01]  /*c220*/  FFMA.FTZ R159, R159, R0.reuse, -R120.reuse ;  /* 0x000000009f9f7223 */ /* 0x180fe20000010878 */
[-CC-:B------:R-:W-:Y:S01]  /*c230*/  FFMA.FTZ R173, R173, R0.reuse, -R120.reuse ;  /* 0x00000000adad7223 */ /* 0x180fe20000010878 */
[----:B------:R-:W-:Y:S01]  /*c240*/  FFMA.FTZ R163, R163, R0, -R120 ;  /* 0x00000000a3a37223 */ /* 0x000fe20000010878 */
[----:B------:R-:W1:Y:S01]  /*c250*/  MUFU.EX2 R14, R14 ;  /* 0x0000000e000e7308 */ /* 0x000e620000000800 */
[----:B--2---:R-:W-:Y:S01]  /*c260*/  FFMA.FTZ R8, R3, R8, R12 ;  /* 0x0000000803087223 */ /* 0x004fe2000001000c */
[----:B------:R-:W-:Y:S01]  /*c270*/  @!P6 PRMT R127, RZ, 0x654, R123 ;  /* 0x00000654ff7fe816 */ /* 0x000fe2000000007b */
[----:B------:R-:W-:Y:S01]  /*c280*/  FFMA.FTZ R175, R175, R0, -R120 ;  /* 0x00000000afaf7223 */ /* 0x000fe20000010878 */
[----:B------:R-:W-:Y:S01]  /*c290*/  F2FP.BF16.F32.PACK_AB R186, R133, R186 ;  /* 0x000000ba85ba723e */ /* 0x000fe200000010ff */
[----:B------:R-:W-:Y:S01]  /*c2a0*/  VIADD R10, R10, 0xffffffff ;  /* 0xffffffff0a0a7836 */ /* 0x000fe20000000000 */
[----:B------:R2:W-:Y:S01]  /*c2b0*/  @!P6 SYNCS.ARRIVE.TRANS64.RED.A1T0 RZ, [R127+URZ], RZ ;  /* 0x000000ff7fffe9a7 */ /* 0x0005e2000810043f */
[----:B------:R-:W-:Y:S01]  /*c2c0*/  F2FP.BF16.F32.PACK_AB R180, R137, R180 ;  /* 0x000000b489b4723e */ /* 0x000fe200000010ff */
[----:B------:R-:W3:Y:S01]  /*c2d0*/  MUFU.EX2 R149, R149 ;  /* 0x0000009500957308 */ /* 0x000ee20000000800 */
[----:B0-----:R-:W-:Y:S01]  /*c2e0*/  FADD.FTZ R9, R145, R8 ;  /* 0x0000000891097221 */ /* 0x001fe20000010000 */
[-CC-:B------:R-:W-:Y:S01]  /*c2f0*/  FFMA.FTZ R8, R151, R0.reuse, -R120.reuse ;  /* 0x0000000097087223 */ /* 0x180fe20000010878 */
[----:B------:R-:W-:-:S05]  /*c300*/  FFMA.FTZ R120, R167, R0, -R120 ;  /* 0x00000000a7787223 */ /* 0x000fca0000010878 */
[----:B------:R-:W0:Y:S01]  /*c310*/  MUFU.EX2 R20, R20 ;  /* 0x0000001400147308 */ /* 0x000e220000000800 */
[----:B-1----:R-:W-:-:S07]  /*c320*/  FADD.FTZ R130, R14, R9 ;  /* 0x000000090e827221 */ /* 0x002fce0000010000 */
[----:B------:R-:W1:Y:S01]  /*c330*/  MUFU.EX2 R153, R153 ;  /* 0x0000009900997308 */ /* 0x000e620000000800 */
[C---:B---3--:R-:W-:Y:S01]  /*c340*/  FADD.FTZ R9, R149.reuse, R130 ;  /* 0x0000008295097221 */ /* 0x048fe20000010000 */
[----:B------:R-:W-:-:S06]  /*c350*/  F2FP.BF16.F32.PACK_AB R191, R149, R14 ;  /* 0x0000000e95bf723e */ /* 0x000fcc00000010ff */
[----:B------:R-:W3:Y:S01]  /*c360*/  MUFU.EX2 R187, R187 ;  /* 0x000000bb00bb7308 */ /* 0x000ee20000000800 */
[----:B0-----:R-:W-:Y:S01]  /*c370*/  FADD.FTZ R130, R20, R9 ;  /* 0x0000000914827221 */ /* 0x001fe20000010000 */
[----:B------:R-:W-:-:S04]  /*c380*/  FADD.FTZ R9, R137, R132 ;  /* 0x0000008489097221 */ /* 0x000fc80000010000 */
[----:B------:R-:W-:Y:S01]  /*c390*/  FADD.FTZ R132, R182, R9 ;  /* 0x00000009b6847221 */ /* 0x000fe20000010000 */
        /* <DEDUP_REMOVED lines=8> */
[----:B---3--:R-:W-:Y:S01]  /*c420*/  FADD.FTZ R9, R187, R130 ;  /* 0x00000082bb097221 */ /* 0x008fe20000010000 */
[----:B------:R-:W-:-:S06]  /*c430*/  FADD.FTZ R123, R141, R132 ;  /* 0x000000848d7b7221 */ /* 0x000fcc0000010000 */
[----:B------:R-:W3:Y:S01]  /*c440*/  MUFU.EX2 R124, R124 ;  /* 0x0000007c007c7308 */ /* 0x000ee20000000800 */
[C---:B0-----:R-:W-:Y:S01]  /*c450*/  FADD.FTZ R130, R122.reuse, R9 ;  /* 0x000000097a827221 */ /* 0x041fe20000010000 */
[----:B------:R-:W-:-:S06]  /*c460*/  F2FP.BF16.F32.PACK_AB R187, R122, R187 ;  /* 0x000000bb7abb723e */ /* 0x000fcc00000010ff */
[----:B------:R-:W0:Y:S01]  /*c470*/  MUFU.EX2 R183, R183 ;  /* 0x000000b700b77308 */ /* 0x000e220000000800 */
[----:B-1----:R-:W-:-:S07]  /*c480*/  FADD.FTZ R9, R181, R130 ;  /* 0x00000082b5097221 */ /* 0x002fce0000010000 */
[----:B------:R1:W4:Y:S01]  /*c490*/  MUFU.EX2 R126, R189 ;  /* 0x000000bd007e7308 */ /* 0x0003220000000800 */
[C---:B---3--:R-:W-:Y:S01]  /*c4a0*/  FADD.FTZ R130, R124.reuse, R9 ;  /* 0x000000097c827221 */ /* 0x048fe20000010000 */
[----:B------:R-:W-:-:S06]  /*c4b0*/  F2FP.BF16.F32.PACK_AB R181, R124, R181 ;  /* 0x000000b57cb5723e */ /* 0x000fcc00000010ff */
[----:B------:R-:W3:Y:S01]  /*c4c0*/  MUFU.EX2 R177, R177 ;  /* 0x000000b100b17308 */ /* 0x000ee20000000800 */
[----:B0-----:R-:W-:Y:S01]  /*c4d0*/  FADD.FTZ R9, R183, R130 ;  /* 0x00000082b7097221 */ /* 0x001fe20000010000 */
[----:B-1----:R-:W-:Y:S01]  /*c4e0*/  F2FP.BF16.F32.PACK_AB R189, R145, R12 ;  /* 0x0000000c91bd723e */ /* 0x002fe200000010ff */
[----:B------:R-:W-:-:S05]  /*c4f0*/  IMAD.MOV.U32 R12, RZ, RZ, R5 ;  /* 0x000000ffff0c7224 */ /* 0x000fca00078e0005 */
[----:B------:R-:W0:Y:S01]  /*c500*/  MUFU.EX2 R128, R128 ;  /* 0x0000008000807308 */ /* 0x000e220000000800 */
[C---:B----4-:R-:W-:Y:S01]  /*c510*/  FADD.FTZ R130, R126.reuse, R9 ;  /* 0x000000097e827221 */ /* 0x050fe20000010000 */
[----:B------:R-:W-:-:S06]  /*c520*/  F2FP.BF16.F32.PACK_AB R183, R126, R183 ;  /* 0x000000b77eb7723e */ /* 0x000fcc00000010ff */
[----:B------:R-:W1:Y:S01]  /*c530*/  MUFU.EX2 R178, R178 ;  /* 0x000000b200b27308 */ /* 0x000e620000000800 */
[----:B---3--:R-:W-:-:S07]  /*c540*/  FADD.FTZ R9, R177, R130 ;  /* 0x00000082b1097221 */ /* 0x008fce0000010000 */
[----:B------:R-:W3:Y:S01]  /*c550*/  MUFU.EX2 R179, R179 ;  /* 0x000000b300b37308 */ /* 0x000ee20000000800 */
[C---:B0-----:R-:W-:Y:S01]  /*c560*/  FADD.FTZ R130, R128.reuse, R9 ;  /* 0x0000000980827221 */ /* 0x041fe20000010000 */
[----:B------:R-:W-:-:S06]  /*c570*/  F2FP.BF16.F32.PACK_AB R177, R128, R177 ;  /* 0x000000b180b1723e */ /* 0x000fcc00000010ff */
[----:B------:R-:W0:Y:S01]  /*c580*/  MUFU.EX2 R13, R13 ;  /* 0x0000000d000d7308 */ /* 0x000e220000000800 */
[----:B-1----:R-:W-:-:S07]  /*c590*/  FADD.FTZ R132, R178, R123 ;  /* 0x0000007bb2847221 */ /* 0x002fce0000010000 */
[----:B------:R-:W1:Y:S01]  /*c5a0*/  MUFU.EX2 R8, R8 ;  /* 0x0000000800087308 */ /* 0x000e620000000800 */
[----:B---3--:R-:W-:-:S07]  /*c5b0*/  FADD.FTZ R9, R179, R130 ;  /* 0x00000082b3097221 */ /* 0x008fce0000010000 */
[----:B------:R-:W3:Y:S01]  /*c5c0*/  MUFU.EX2 R172, R172 ;  /* 0x000000ac00ac7308 */ /* 0x000ee20000000800 */
[C---:B0-----:R-:W-:Y:S01]  /*c5d0*/  FADD.FTZ R123, R13.reuse, R132 ;  /* 0x000000840d7b7221 */ /* 0x041fe20000010000 */
[----:B------:R-:W-:-:S06]  /*c5e0*/  F2FP.BF16.F32.PACK_AB R178, R13, R178 ;  /* 0x000000b20db2723e */ /* 0x000fcc00000010ff */
[----:B------:R-:W0:Y:S01]  /*c5f0*/  MUFU.EX2 R11, R11 ;  /* 0x0000000b000b7308 */ /* 0x000e220000000800 */
[C---:B-1----:R-:W-:Y:S01]  /*c600*/  FADD.FTZ R130, R8.reuse, R9 ;  /* 0x0000000908827221 */ /* 0x042fe20000010000 */
[----:B------:R-:W-:-:S06]  /*c610*/  F2FP.BF16.F32.PACK_AB R179, R8, R179 ;  /* 0x000000b308b3723e */ /* 0x000fcc00000010ff */
[----:B------:R-:W1:Y:S01]  /*c620*/  MUFU.EX2 R15, R15 ;  /* 0x0000000f000f7308 */ /* 0x000e620000000800 */
[----:B---3--:R-:W-:-:S07]  /*c630*/  FADD.FTZ R132, R172, R123 ;  /* 0x0000007bac847221 */ /* 0x008fce0000010000 */
[----:B------:R-:W3:Y:S01]  /*c640*/  MUFU.EX2 R155, R155 ;  /* 0x0000009b009b7308 */ /* 0x000ee20000000800 */
[----:B0-----:R-:W-:-:S07]  /*c650*/  FADD.FTZ R130, R11, R130 ;  /* 0x000000820b827221 */ /* 0x001fce0000010000 */
        /* <DEDUP_REMOVED lines=8> */
[----:B-1----:R-:W-:-:S07]  /*c6e0*/  FADD.FTZ R130, R143, R130 ;  /* 0x000000828f827221 */ /* 0x002fce0000010000 */
[----:B------:R-:W1:Y:S01]  /*c6f0*/  MUFU.EX2 R168, R168 ;  /* 0x000000a800a87308 */ /* 0x000e620000000800 */
[C---:B---3--:R-:W-:Y:S01]  /*c700*/  FADD.FTZ R123, R21.reuse, R132 ;  /* 0x00000084157b7221 */ /* 0x048fe20000010000 */
[----:B------:R-:W-:-:S06]  /*c710*/  F2FP.BF16.F32.PACK_AB R174, R21, R174 ;  /* 0x000000ae15ae723e */ /* 0x000fcc00000010ff */
[----:B------:R3:W4:Y:S01]  /*c720*/  MUFU.EX2 R169, R173 ;  /* 0x000000ad00a97308 */ /* 0x0007220000000800 */
[----:B0-----:R-:W-:-:S07]  /*c730*/  FADD.FTZ R130, R159, R130 ;  /* 0x000000829f827221 */ /* 0x001fce0000010000 */
[----:B------:R-:W0:Y:S01]  /*c740*/  MUFU.EX2 R121, R121 ;  /* 0x0000007900797308 */ /* 0x000e220000000800 */
[----:B-1----:R-:W-:Y:S01]  /*c750*/  FADD.FTZ R132, R168, R123 ;  /* 0x0000007ba8847221 */ /* 0x002fe20000010000 */
[----:B---3--:R-:W-:Y:S01]  /*c760*/  F2FP.BF16.F32.PACK_AB R173, R155, R11 ;  /* 0x0000000b9bad723e */ /* 0x008fe200000010ff */
[----:B------:R-:W-:-:S05]  /*c770*/  IMAD.MOV.U32 R11, RZ, RZ, R4 ;  /* 0x000000ffff0b7224 */ /* 0x000fca00078e0004 */
[----:B------:R-:W1:Y:S01]  /*c780*/  MUFU.EX2 R163, R163 ;  /* 0x000000a300a37308 */ /* 0x000e620000000800 */
[----:B----4-:R-:W-:-:S07]  /*c790*/  FADD.FTZ R130, R169, R130 ;  /* 0x00000082a9827221 */ /* 0x010fce0000010000 */
[----:B------:R-:W3:Y:S01]  /*c7a0*/  MUFU.EX2 R170, R170 ;  /* 0x000000aa00aa7308 */ /* 0x000ee20000000800 */
[C---:B0-----:R-:W-:Y:S01]  /*c7b0*/  FADD.FTZ R9, R121.reuse, R132 ;  /* 0x0000008479097221 */ /* 0x041fe20000010000 */
[----:B------:R-:W-:-:S06]  /*c7c0*/  F2FP.BF16.F32.PACK_AB R168, R121, R168 ;  /* 0x000000a879a8723e */ /* 0x000fcc00000010ff */
[----:B------:R0:W4:Y:S01]  /*c7d0*/  MUFU.EX2 R171, R175 ;  /* 0x000000af00ab7308 */ /* 0x0001220000000800 */
[C---:B-1----:R-:W-:Y:S01]  /*c7e0*/  FADD.FTZ R130, R163.reuse, R130 ;  /* 0x00000082a3827221 */ /* 0x042fe20000010000 */
[----:B------:R-:W-:-:S06]  /*c7f0*/  F2FP.BF16.F32.PACK_AB R169, R163, R169 ;  /* 0x000000a9a3a9723e */ /* 0x000fcc00000010ff */
[----:B------:R-:W1:Y:S01]  /*c800*/  MUFU.EX2 R125, R125 ;  /* 0x0000007d007d7308 */ /* 0x000e620000000800 */
[----:B---3--:R-:W-:Y:S01]  /*c810*/  FADD.FTZ R132, R170, R9 ;  /* 0x00000009aa847221 */ /* 0x008fe20000010000 */
[----:B0-----:R-:W-:-:S06]  /*c820*/  F2FP.BF16.F32.PACK_AB R175, R159, R143 ;  /* 0x0000008f9faf723e */ /* 0x001fcc00000010ff */
[----:B------:R-:W0:Y:S01]  /*c830*/  MUFU.EX2 R120, R120 ;  /* 0x0000007800787308 */ /* 0x000e220000000800 */
[----:B----4-:R-:W-:Y:S01]  /*c840*/  FADD.FTZ R130, R171, R130 ;  /* 0x00000082ab827221 */ /* 0x010fe20000010000 */
[C---:B-1----:R-:W-:Y:S01]  /*c850*/  FADD.FTZ R9, R125.reuse, R132 ;  /* 0x000000847d097221 */ /* 0x042fe20000010000 */
[----:B------:R-:W-:Y:S02]  /*c860*/  F2FP.BF16.F32.PACK_AB R170, R125, R170 ;  /* 0x000000aa7daa723e */ /* 0x000fe400000010ff */
[C---:B0-----:R-:W-:Y:S01]  /*c870*/  FADD.FTZ R8, R120.reuse, R130 ;  /* 0x0000008278087221 */ /* 0x041fe20000010000 */
[----:B------:R-:W-:Y:S01]  /*c880*/  F2FP.BF16.F32.PACK_AB R171, R120, R171 ;  /* 0x000000ab78ab723e */ /* 0x000fe200000010ff */
[----:B--2---:R-:W-:Y:S06]  /*c890*/  @P1 BRA `(.L_x_1174) ;  /* 0xffffffd0002c1947 */ /* 0x004fec000383ffff */
.L_x_1157:
        /* <DEDUP_REMOVED lines=99> */
.L_x_1175:
[----:B------:R-:W-:Y:S01]  /*ced0*/  ULEA UR5, UR36, UR37, 0x3 ;  /* 0x0000002524057291 */ /* 0x000fe2000f8e183f */
[----:B------:R-:W-:-:S05]  /*cee0*/  IMAD.U32 R2, RZ, RZ, UR38 ;  /* 0x00000026ff027e24 */ /* 0x000fca000f8e00ff */
[----:B------:R-:W-:-:S04]  /*cef0*/  SHF.L.U32 R2, R2, 0x1f, RZ ;  /* 0x0000001f02027819 */ /* 0x000fc800000006ff */
[----:B------:R0:W1:Y:S01]  /*cf00*/  SYNCS.PHASECHK.TRANS64.TRYWAIT P1, [UR5+0x30850], R2 ;  /* 0x03085002ff0075a7 */ /* 0x0000620008020145 */
[----:B------:R-:W-:Y:S05]  /*cf10*/  @!P0 BRA `(.L_x_1176) ;  /* 0x0000000000048947 */ /* 0x000fea0003800000 */
[----:B------:R-:W-:Y:S01]  /*cf20*/  BPT.TRAP 0x1 ;  /* 0x000000040000795c */ /* 0x000fe20000300000 */
.L_x_1176:
[----:B-1----:R-:W-:Y:S05]  /*cf30*/  @P1 BRA `(.L_x_1177) ;  /* 0x0000000000081947 */ /* 0x002fea0003800000 */
[----:B------:R-:W1:Y:S02]  /*cf40*/  SYNCS.PHASECHK.TRANS64.TRYWAIT P0, [UR5+0x30850], R2 ;  /* 0x03085002ff0075a7 */ /* 0x000e640008000145 */
[----:B-1----:R-:W-:Y:S05]  /*cf50*/  @!P0 BRA `(.L_x_1178) ;  /* 0x0000008400448947 */ /* 0x002fea0003800000 */
.L_x_1177:
[----:B------:R-:W-:Y:S01]  /*cf60*/  UIADD3 UR37, UR37, 0x400, URZ ;  /* 0x0000040025257890 */ /* 0x000fe2000fffe03f */
[----:B------:R-:W-:Y:S01]  /*cf70*/  WARPGROUP.ARRIVE ;  /* 0x00000000000079c5 */ /* 0x000fe20000000000 */
[----:B------:R-:W-:Y:S01]  /*cf80*/  UMOV UR7, 0x40000040 ;  /* 0x4000004000077882 */ /* 0x000fe20000000000 */
[----:B01----:R-:W0:Y:S01]  /*cf90*/  SHFL.BFLY PT, R2, R9, 0x2, 0x1f ;  /* 0x0c401f0009027f89 */ /* 0x003e2200000e0000 */
[----:B------:R-:W-:Y:S01]  /*cfa0*/  USHF.R.U32.HI UR37, URZ, 0x4, UR37 ;  /* 0x000000043f257899 */ /* 0x000fe20008011625 */
[----:B------:R-:W-:Y:S01]  /*cfb0*/  IMAD.U32 R14, RZ, RZ, UR5 ;  /* 0x00000005ff0e7e24 */ /* 0x000fe2000f8e00ff */
[----:B------:R-:W-:Y:S01]  /*cfc0*/  R2UR UR8, R196 ;  /* 0x00000000c40872ca */ /* 0x000fe200000e0000 */
[----:B------:R-:W1:Y:S01]  /*cfd0*/  SHFL.BFLY PT, R3, R8, 0x2, 0x1f ;  /* 0x0c401f0008037f89 */ /* 0x000e6200000e0000 */
[----:B------:R-:W-:Y:S01]  /*cfe0*/  ULOP3.LUT UR37, UR37, 0x3fff, URZ, 0xc0, !UPT ;  /* 0x00003fff25257892 */ /* 0x000fe2000f8ec03f */
[----:B------:R-:W-:Y:S01]  /*cff0*/  IMAD.MOV.U32 R16, RZ, RZ, RZ ;  /* 0x000000ffff107224 */ /* 0x000fe200078e00ff */
[----:B------:R-:W2:Y:S02]  /*d000*/  S2R R15, SR_TID.X ;  /* 0x00000000000f7919 */ /* 0x000ea40000002100 */
[----:B------:R-:W-:-:S04]  /*d010*/  ULOP3.LUT UR4, UR37, 0x3000000, URZ, 0xfc, !UPT ;  /* 0x0300000025047892 */ /* 0x000fc8000f8efc3f */
[----:B------:R-:W-:Y:S02]  /*d020*/  UIMAD UR4, UR36, 0x900, UR4 ;  /* 0x00000900240478a4 */ /* 0x000fe4000f8e0204 */
[----:B------:R-:W-:Y:S02]  /*d030*/  UIADD3 UR36, UR36, 0x1, URZ ;  /* 0x0000000124247890 */ /* 0x000fe4000fffe03f */
[----:B------:R-:W-:Y:S02]  /*d040*/  UIADD3 UR8, UR8, 0x1, URZ ;  /* 0x0000000108087890 */ /* 0x000fe4000fffe03f */
[----:B------:R-:W-:Y:S01]  /*d050*/  UISETP.NE.AND UP0, UPT, UR36, 0x2, UPT ;  /* 0x000000022400788c */ /* 0x000fe2000bf05270 */
[----:B------:R-:W-:Y:S02]  /*d060*/  UMOV UR6, UR4 ;  /* 0x0000000400067c82 */ /* 0x000fe40008000000 */
[----:B------:R-:W-:Y:S01]  /*d070*/  HGMMA.64x192x16.F32.BF16 R24, R188, gdesc[UR4].tnspB, R24, gsb0 ;  /* 0x42e00004bc187df0 */ /* 0x000fe20008001818 */
[----:B------:R-:W-:Y:S01]  /*d080*/  UIADD3 UR6, UR4, 0x80, URZ ;  /* 0x0000008004067890 */ /* 0x000fe2000fffe03f */
[----:B0-----:R-:W-:Y:S01]  /*d090*/  FADD.FTZ R2, R2, R9 ;  /* 0x0000000902027221 */ /* 0x001fe20000010000 */
[----:B------:R-:W-:Y:S01]  /*d0a0*/  UMOV UR7, 0x40000040 ;  /* 0x4000004000077882 */ /* 0x000fe20000000000 */
[----:B------:R-:W-:-:S02]  /*d0b0*/  IMAD.U32 R196, RZ, RZ, UR8 ;  /* 0x00000008ffc47e24 */ /* 0x000fc4000f8e00ff */
[----:B-1----:R-:W-:Y:S01]  /*d0c0*/  FADD.FTZ R6, R3, R8 ;  /* 0x0000000803067221 */ /* 0x002fe20000010000 */
[----:B------:R-:W-:Y:S01]  /*d0d0*/  USEL UR36, UR36, URZ, UP0 ;  /* 0x0000003f24247287 */ /* 0x000fe20008000000 */
[----:B------:R-:W0:Y:S04]  /*d0e0*/  SHFL.BFLY PT, R3, R2, 0x1, 0x1f ;  /* 0x0c201f0002037f89 */ /* 0x000e2800000e0000 */
[----:B------:R-:W1:Y:S01]  /*d0f0*/  SHFL.BFLY PT, R7, R6, 0x1, 0x1f ;  /* 0x0c201f0006077f89 */ /* 0x000e6200000e0000 */
[----:B--2---:R-:W-:Y:S01]  /*d100*/  LOP3.LUT P2, RZ, R15, 0x7f, RZ, 0xc0, !PT ;  /* 0x0000007f0fff7812 */ /* 0x004fe2000784c0ff */
[----:B0-----:R-:W-:Y:S01]  /*d110*/  FADD.FTZ R12, R2, R3 ;  /* 0x00000003020c7221 */ /* 0x001fe20000010000 */
[----:B------:R-:W-:Y:S02]  /*d120*/  IMAD.MOV.U32 R3, RZ, RZ, -0x800000 ;  /* 0xff800000ff037424 */ /* 0x000fe400078e00ff */
[----:B------:R-:W-:-:S02]  /*d130*/  IMAD.MOV.U32 R2, RZ, RZ, -0x800000 ;  /* 0xff800000ff027424 */ /* 0x000fc400078e00ff */
[----:B-1----:R-:W-:Y:S01]  /*d140*/  FADD.FTZ R13, R6, R7 ;  /* 0x00000007060d7221 */ /* 0x002fe20000010000 */
[----:B------:R-:W-:Y:S01]  /*d150*/  FSETP.NE.FTZ.AND P0, PT, R12, RZ, PT ;  /* 0x000000ff0c00720b */ /* 0x000fe20003f15000 */
[----:B------:R-:W-:-:S03]  /*d160*/  IMAD.MOV.U32 R7, RZ, RZ, RZ ;  /* 0x000000ffff077224 */ /* 0x000fc600078e00ff */
[----:B------:R-:W-:-:S09]  /*d170*/  FSETP.NE.FTZ.AND P1, PT, R13, RZ, PT ;  /* 0x000000ff0d00720b */ /* 0x000fd20003f35000 */
[C---:B------:R-:W-:Y:S01]  /*d180*/  @P0 FMUL.FTZ R6, R0.reuse, 0.69314718246459960938 ;  /* 0x3f31721800060820 */ /* 0x040fe20000410000 */
[----:B------:R-:W0:Y:S03]  /*d190*/  @P0 MUFU.LG2 R10, R12 ;  /* 0x0000000c000a0308 */ /* 0x000e260000000c00 */
[----:B------:R-:W-:Y:S01]  /*d1a0*/  @P1 FMUL.FTZ R8, R0, 0.69314718246459960938 ;  /* 0x3f31721800081820 */ /* 0x000fe20000410000 */
[----:B------:R-:W-:-:S04]  /*d1b0*/  @!P2 VIADD R0, R14, 0x30860 ;  /* 0x000308600e00a836 */ /* 0x000fc80000000000 */
[----:B------:R-:W1:Y:S01]  /*d1c0*/  @P1 MUFU.LG2 R11, R13 ;  /* 0x0000000d000b1308 */ /* 0x000e620000000c00 */
[----:B------:R-:W-:-:S07]  /*d1d0*/  @!P2 PRMT R20, RZ, 0x654, R0 ;  /* 0x00000654ff14a816 */ /* 0x000fce0000000000 */
        /* <DEDUP_REMOVED lines=28> */
[----:B------:R-:W-:-:S04]  /*d3a0*/  USEL UR4, URZ, 0x1, UP0 ;  /* 0x000000013f047887 */ /* 0x000fc80008000000 */
[----:B------:R-:W-:Y:S01]  /*d3b0*/  ULOP3.LUT UR38, UR38, UR4, URZ, 0x3c, !UPT ;  /* 0x0000000426267292 */ /* 0x000fe2000f8e3c3f */
[----:B------:R-:W-:Y:S02]  /*d3c0*/  WARPGROUP.DEPBAR.LE gsb0, 0x0 ;  /* 0x00008000000079c5 */ /* 0x000fe40000010000 */
[----:B------:R-:W-:-:S10]  /*d3d0*/  WARPGROUP.ARRIVE ;  /* 0x00000000000079c5 */ /* 0x000fd40000000000 */
[----:B------:R-:W-:Y:S03]  /*d3e0*/  HGMMA.64x192x16.F32.BF16 R24, R168, gdesc[UR4].tnspB, R24, gsb0 ;  /* 0x42e00004a8187df0 */ /* 0x000fe60008001818 */
[----:B------:R-:W-:Y:S02]  /*d3f0*/  WARPGROUP.DEPBAR.LE gsb0, 0x0 ;  /* 0x00008000000079c5 */ /* 0x000fe40000010000 */
[----:B------:R1:W-:Y:S01]  /*d400*/  @!P2 SYNCS.ARRIVE.TRANS64.RED.A1T0 RZ, [R20+URZ], RZ ;  /* 0x000000ff14ffa9a7 */ /* 0x0003e2000810043f */
[-C--:B--2---:R-:W-:Y:S01]  /*d410*/  FMUL.FTZ R4, R24, R7.reuse ;  /* 0x0000000718047220 */ /* 0x084fe20000410000 */
        /* <DEDUP_REMOVED lines=95> */
.L_x_1108:
[----:B------:R-:W0:Y:S01]  /*da10*/  S2R R27, SR_CgaCtaId ;  /* 0x00000000001b7919 */ /* 0x000e220000008800 */
[----:B------:R-:W-:Y:S01]  /*da20*/  MOV R16, 0x400 ;  /* 0x0000040000107802 */ /* 0x000fe20000000f00 */
[----:B------:R-:W-:Y:S01]  /*da30*/  BSSY B0, `(.L_x_1179) ;  /* 0x000023c000007945 */ /* 0x000fe20003800000 */
[----:B------:R-:W-:Y:S02]  /*da40*/  BAR.SYNC.DEFER_BLOCKING 0x5, 0x180 ;  /* 0x0146000000007b1d */ /* 0x000fe40000010000 */
[----:B0-----:R-:W-:-:S05]  /*da50*/  LEA R16, R27, R16, 0x18 ;  /* 0x000000101b107211 */ /* 0x001fca00078ec0ff */
[----:B------:R-:W0:Y:S02]  /*da60*/  LDS R20, [R16+0x308d0] ;  /* 0x0308d00010147984 */ /* 0x000e240000000800 */
[----:B0-----:R-:W-:Y:S01]  /*da70*/  R2UR UR4, R20 ;  /* 0x00000000140472ca */ /* 0x001fe200000e0000 */
[----:B------:R-:W-:Y:S06]  /*da80*/  BAR.ARV 0x4, 0x180 ;  /* 0x0106000000007b1d */ /* 0x000fec0000002000 */
[----:B------:R-:W-:Y:S08]  /*da90*/  @P0 BRA `(.L_x_1180) ;  /* 0x0000001800140947 */ /* 0x000ff00003800000 */
[----:B------:R-:W0:Y:S01]  /*daa0*/  S2R R27, SR_SWINHI ;  /* 0x00000000001b7919 */ /* 0x000e220000002f00 */
[----:B------:R-:W1:Y:S01]  /*dab0*/  LDC R52, c[0x0][0xbe8] ;  /* 0x0002fa00ff347b82 */ /* 0x000e620000000800 */
[----:B------:R-:W-:Y:S01]  /*dac0*/  F2FP.BF16.F32.PACK_AB R4, R5, R4 ;  /* 0x000000040504723e */ /* 0x000fe200000010ff */
[----:B------:R-:W-:Y:S01]  /*dad0*/  ULDC.64 UR8, c[0x0][0xb90] ;  /* 0x0002e40000087ab9 */ /* 0x000fe20000000a00 */
[----:B------:R-:W-:Y:S01]  /*dae0*/  F2FP.BF16.F32.PACK_AB R5, R150, R21 ;  /* 0x000000159605723e */ /* 0x000fe200000010ff */
[----:B------:R-:W-:Y:S01]  /*daf0*/  ULDC.64 UR14, c[0x0][0x208] ;  /* 0x00008200000e7ab9 */ /* 0x000fe20000000a00 */
[----:B------:R-:W-:Y:S02]  /*db00*/  R2UR UR11, R193 ;  /* 0x00000000c10b72ca */ /* 0x000fe400000e0000 */
[----:B------:R-:W-:Y:S02]  /*db10*/  F2FP.BF16.F32.PACK_AB R6, R29, R6 ;  /* 0x000000061d06723e */ /* 0x000fe400000010ff */
[----:B------:R-:W-:-:S02]  /*db20*/  R2UR UR13, R194 ;  /* 0x00000000c20d72ca */ /* 0x000fc400000e0000 */
[----:B------:R-:W-:Y:S02]  /*db30*/  F2FP.BF16.F32.PACK_AB R7, R152, R7 ;  /* 0x000000079807723e */ /* 0x000fe400000010ff */
[----:B------:R-:W-:Y:S02]  /*db40*/  F2FP.BF16.F32.PACK_AB R10, R11, R10 ;  /* 0x0000000a0b0a723e */ /* 0x000fe400000010ff */
[----:B------:R-:W-:Y:S02]  /*db50*/  F2FP.BF16.F32.PACK_AB R8, R15, R8 ;  /* 0x000000080f08723e */ /* 0x000fe400000010ff */
[----:B------:R-:W-:Y:S01]  /*db60*/  F2FP.BF16.F32.PACK_AB R11, R147, R140 ;  /* 0x0000008c930b723e */ /* 0x000fe200000010ff */
[----:B------:R-:W-:Y:S01]  /*db70*/  USHF.R.S32.HI UR10, URZ, 0x1f, UR11 ;  /* 0x0000001f3f0a7899 */ /* 0x000fe2000801140b */
[----:B------:R-:W-:Y:S01]  /*db80*/  F2FP.BF16.F32.PACK_AB R12, R13, R12 ;  /* 0x0000000c0d0c723e */ /* 0x000fe200000010ff */
[----:B------:R-:W-:Y:S01]  /*db90*/  UIMAD.WIDE.U32 UR6, UR11, UR8, URZ ;  /* 0x000000080b0672a5 */ /* 0x000fe2000f8e003f */
[----:B------:R-:W-:Y:S01]  /*dba0*/  F2FP.BF16.F32.PACK_AB R13, R144, R139 ;  /* 0x0000008b900d723e */ /* 0x000fe200000010ff */
[----:B------:R-:W-:Y:S01]  /*dbb0*/  UIMAD UR5, UR10, UR8, URZ ;  /* 0x000000080a0572a4 */ /* 0x000fe2000f8e023f */
[----:B------:R-:W-:Y:S01]  /*dbc0*/  F2FP.BF16.F32.PACK_AB R14, R53, R14 ;  /* 0x0000000e350e723e */ /* 0x000fe200000010ff */
[----:B------:R-:W-:Y:S01]  /*dbd0*/  USHF.R.S32.HI UR12, URZ, 0x1f, UR13 ;  /* 0x0000001f3f0c7899 */ /* 0x000fe2000801140d */
[----:B------:R-:W-:Y:S01]  /*dbe0*/  F2FP.BF16.F32.PACK_AB R15, R145, R138 ;  /* 0x0000008a910f723e */ /* 0x000fe200000010ff */
[----:B------:R-:W-:Y:S01]  /*dbf0*/  UIMAD UR5, UR11, UR9, UR5 ;  /* 0x000000090b0572a4 */ /* 0x000fe2000f8e0205 */
[----:B------:R-:W-:-:S02]  /*dc00*/  F2FP.BF16.F32.PACK_AB R24, R57, R24 ;  /* 0x000000183918723e */ /* 0x000fc400000010ff */
[----:B------:R-:W-:Y:S01]  /*dc10*/  ULDC.64 UR8, c[0x0][0xb98] ;  /* 0x0002e60000087ab9 */ /* 0x000fe20000000a00 */
[----:B------:R-:W-:Y:S01]  /*dc20*/  UIADD3 UR7, UR7, UR5, URZ ;  /* 0x0000000507077290 */ /* 0x000fe2000fffe03f */
[----:B------:R-:W-:Y:S02]  /*dc30*/  MOV R48, R16 ;  /* 0x0000001000307202 */ /* 0x000fe40000000f00 */
[----:B0-----:R-:W-:Y:S01]  /*dc40*/  MOV R49, R27 ;  /* 0x0000001b00317202 */ /* 0x001fe20000000f00 */
[----:B------:R-:W-:Y:S01]  /*dc50*/  IMAD R27, R195, 0x40, R19 ;  /* 0x00000040c31b7824 */ /* 0x000fe200078e0213 */
[----:B------:R-:W-:Y:S01]  /*dc60*/  UIMAD UR5, UR12, UR8, URZ ;  /* 0x000000080c0572a4 */ /* 0x000fe2000f8e023f */
[----:B------:R-:W-:Y:S01]  /*dc70*/  F2FP.BF16.F32.PACK_AB R96, R97, R96 ;  /* 0x000000606160723e */ /* 0x000fe200000010ff */
[----:B------:R-:W-:Y:S01]  /*dc80*/  UIMAD.WIDE.U32 UR6, UR13, UR8, UR6 ;  /* 0x000000080d0672a5 */ /* 0x000fe2000f8e0006 */
[----:B------:R-:W-:Y:S01]  /*dc90*/  IMAD.WIDE R46, R200, 0x2, R48 ;  /* 0x00000002c82e7825 */ /* 0x000fe200078e0230 */
[----:B------:R-:W-:Y:S01]  /*dca0*/  UIMAD UR5, UR13, UR9, UR5 ;  /* 0x000000090d0572a4 */ /* 0x000fe2000f8e0205 */
[----:B------:R-:W-:-:S02]  /*dcb0*/  F2FP.BF16.F32.PACK_AB R97, R91, R98 ;  /* 0x000000625b61723e */ /* 0x000fc400000010ff */
[----:B------:R-:W-:Y:S01]  /*dcc0*/  IMAD.WIDE R48, R27, 0x2, R48 ;  /* 0x000000021b307825 */ /* 0x000fe200078e0230 */
[C---:B------:R-:W-:Y:S01]  /*dcd0*/  IADD3 R33, P5, R46.reuse, 0x8060, RZ ;  /* 0x000080602e217810 */ /* 0x040fe20007fbe0ff */
[----:B------:R-:W-:Y:S01]  /*dce0*/  ULDC.64 UR8, c[0x0][0xae8] ;  /* 0x0002ba0000087ab9 */ /* 0x000fe20000000a00 */
[----:B------:R-:W-:Y:S02]  /*dcf0*/  IADD3 R43, P2, R46, 0x4060, RZ ;  /* 0x000040602e2b7810 */ /* 0x000fe40007f5e0ff */
[----:B------:R-:W-:Y:S01]  /*dd00*/  LOP3.LUT R26, R33, 0x380, RZ, 0xc0, !PT ;  /* 0x00000380211a7812 */ /* 0x000fe200078ec0ff */
[--C-:B------:R-:W-:Y:S01]  /*dd10*/  IMAD.X R27, RZ, RZ, R47.reuse, P5 ;  /* 0x000000ffff1b7224 */ /* 0x100fe200028e062f */
[----:B------:R-:W-:Y:S01]  /*dd20*/  LOP3.LUT R20, R43, 0x380, RZ, 0xc0, !PT ;  /* 0x000003802b147812 */ /* 0x000fe200078ec0ff */
[----:B------:R-:W-:Y:S01]  /*dd30*/  IMAD.X R63, RZ, RZ, R47, P2 ;  /* 0x000000ffff3f7224 */ /* 0x000fe200010e062f */
[----:B------:R-:W-:Y:S02]  /*dd40*/  SHF.R.U64 R26, R26, 0x3, RZ ;  /* 0x000000031a1a7819 */ /* 0x000fe400000012ff */
[----:B------:R-:W-:-:S02]  /*dd50*/  SHF.R.U64 R20, R20, 0x3, RZ ;  /* 0x0000000314147819 */ /* 0x000fc400000012ff */
[----:B------:R-:W-:Y:S02]  /*dd60*/  LOP3.LUT R26, R26, R33, RZ, 0x3c, !PT ;  /* 0x000000211a1a7212 */ /* 0x000fe400078e3cff */
[C---:B------:R-:W-:Y:S02]  /*dd70*/  IADD3 R33, P3, R46.reuse, 0x20, RZ ;  /* 0x000000202e217810 */ /* 0x040fe40007f7e0ff */
[----:B------:R-:W-:Y:S02]  /*dd80*/  IADD3 R45, P1, R46, 0x8000, RZ ;  /* 0x000080002e2d7810 */ /* 0x000fe40007f3e0ff */
[----:B------:R-:W-:Y:S01]  /*dd90*/  LOP3.LUT R62, R20, R43, RZ, 0x3c, !PT ;  /* 0x0000002b143e7212 */ /* 0x000fe200078e3cff */
[--C-:B------:R-:W-:Y:S01]  /*dda0*/  IMAD.X R67, RZ, RZ, R47.reuse, P3 ;  /* 0x000000ffff437224 */ /* 0x100fe200018e062f */
[----:B------:R-:W-:Y:S01]  /*ddb0*/  LOP3.LUT R20, R33, 0x380, RZ, 0xc0, !PT ;  /* 0x0000038021147812 */ /* 0x000fe200078ec0ff */
[----:B------:R-:W-:Y:S01]  /*ddc0*/  IMAD.X R59, RZ, RZ, R47, P1 ;  /* 0x000000ffff3b7224 */ /* 0x000fe200008e062f */
[----:B------:R-:W-:-:S02]  /*ddd0*/  IADD3 R35, P1, R46, 0x40, RZ ;  /* 0x000000402e237810 */ /* 0x000fc40007f3e0ff */
[----:B------:R-:W-:Y:S02]  /*dde0*/  SHF.R.U64 R20, R20, 0x3, RZ ;  /* 0x0000000314147819 */ /* 0x000fe400000012ff */
[----:B------:R-:W-:Y:S01]  /*ddf0*/  IADD3 R103, P0, R46, 0x8020, RZ ;  /* 0x000080202e677810 */ /* 0x000fe20007f1e0ff */
[--C-:B------:R-:W-:Y:S01]  /*de00*/  IMAD.X R87, RZ, RZ, R47.reuse, P1 ;  /* 0x000000ffff577224 */ /* 0x100fe200008e062f */
[----:B------:R-:W-:Y:S02]  /*de10*/  LOP3.LUT R66, R20, R33, RZ, 0x3c, !PT ;  /* 0x0000002114427212 */ /* 0x000fe400078e3cff */
[----:B------:R-:W-:Y:S01]  /*de20*/  LOP3.LUT R20, R35, 0x380, RZ, 0xc0, !PT ;  /* 0x0000038023147812 */ /* 0x000fe200078ec0ff */
[----:B------:R-:W-:Y:S01]  /*de30*/  IMAD.X R55, RZ, RZ, R47, P0 ;  /* 0x000000ffff377224 */ /* 0x000fe200000e062f */
[----:B------:R-:W-:Y:S02]  /*de40*/  MOV R102, R26 ;  /* 0x0000001a00667202 */ /* 0x000fe40000000f00 */
[----:B------:R-:W-:-:S02]  /*de50*/  SHF.R.U64 R20, R20, 0x3, RZ ;  /* 0x0000000314147819 */ /* 0x000fc400000012ff */
[----:B------:R-:W-:Y:S02]  /*de60*/  IADD3 R37, P0, R46, 0x60, RZ ;  /* 0x000000602e257810 */ /* 0x000fe40007f1e0ff */
[----:B------:R-:W-:Y:S02]  /*de70*/  LOP3.LUT R86, R20, R35, RZ, 0x3c, !PT ;  /* 0x0000002314567212 */ /* 0x000fe400078e3cff */
[----:B------:R-:W-:Y:S01]  /*de80*/  IADD3 R35, P1, R48, 0x4000, RZ ;  /* 0x0000400030237810 */ /* 0x000fe20007f3e0ff */
[----:B------:R-:W-:Y:S01]  /*de90*/  IMAD.X R83, RZ, RZ, R47, P0 ;  /* 0x000000ffff537224 */ /* 0x000fe200000e062f */
[C---:B------:R-:W-:Y:S02]  /*dea0*/  IADD3 R34, P6, R46.reuse, 0x8040, RZ ;  /* 0x000080402e227810 */ /* 0x040fe40007fde0ff */
[----:B------:R-:W-:Y:S01]  /*deb0*/  LOP3.LUT R31, R46, 0x380, RZ, 0xc0, !PT ;  /* 0x000003802e1f7812 */ /* 0x000fe200078ec0ff */
[----:B------:R-:W-:Y:S01]  /*dec0*/  IMAD.X R21, RZ, RZ, R49, P1 ;  /* 0x000000ffff157224 */ /* 0x000fe200008e0631 */
[----:B-1----:R-:W-:Y:S01]  /*ded0*/  ISETP.NE.AND P1, PT, R52, 0x1, PT ;  /* 0x000000013400780c */ /* 0x002fe20003f25270 */
[----:B------:R-:W-:Y:S01]  /*dee0*/  IMAD.X R51, RZ, RZ, R47, P6 ;  /* 0x000000ffff337224 */ /* 0x000fe200030e062f */
[----:B------:R-:W-:-:S02]  /*def0*/  LOP3.LUT R30, R103, 0x380, RZ, 0xc0, !PT ;  /* 0x00000380671e7812 */ /* 0x000fc400078ec0ff */
[----:B------:R-:W-:Y:S02]  /*df00*/  LOP3.LUT R28, R45, 0x380, RZ, 0xc0, !PT ;  /* 0x000003802d1c7812 */ /* 0x000fe400078ec0ff */
[----:B------:R-:W-:Y:S02]  /*df10*/  IADD3 R33, P0, R48, 0x5000, RZ ;  /* 0x0000500030217810 */ /* 0x000fe40007f1e0ff */
[----:B------:R-:W-:Y:S02]  /*df20*/  SHF.R.U64 R31, R31, 0x3, RZ ;  /* 0x000000031f1f7819 */ /* 0x000fe400000012ff */
[----:B------:R-:W-:Y:S01]  /*df30*/  SHF.R.U64 R30, R30, 0x3, RZ ;  /* 0x000000031e1e7819 */ /* 0x000fe200000012ff */
[----:B------:R-:W-:Y:S01]  /*df40*/  IMAD.X R29, RZ, RZ, R49, P0 ;  /* 0x000000ffff1d7224 */ /* 0x000fe200000e0631 */
[----:B------:R-:W-:Y:S01]  /*df50*/  SHF.R.U64 R28, R28, 0x3, RZ ;  /* 0x000000031c1c7819 */ /* 0x000fe200000012ff */
[----:B------:R-:W0:Y:S01]  /*df60*/  @P1 LDC R26, c[0x0][0xbec] ;  /* 0x0002fb00ff1a1b82 */ /* 0x000e220000000800 */
[----:B------:R-:W-:-:S02]  /*df70*/  IADD3 R39, P6, R46, 0x4000, RZ ;  /* 0x000040002e277810 */ /* 0x000fc40007fde0ff */
[C---:B------:R-:W-:Y:S02]  /*df80*/  IADD3 R32, P4, R46.reuse, 0x4040, RZ ;  /* 0x000040402e207810 */ /* 0x040fe40007f9e0ff */
[----:B------:R-:W-:Y:S01]  /*df90*/  IADD3 R41, P5, R46, 0x4020, RZ ;  /* 0x000040202e297810 */ /* 0x000fe20007fbe0ff */
[--C-:B------:R-:W-:Y:S01]  /*dfa0*/  IMAD.X R79, RZ, RZ, R47.reuse, P6 ;  /* 0x000000ffff4f7224 */ /* 0x100fe200030e062f */
[----:B------:R-:W-:Y:S01]  /*dfb0*/  LOP3.LUT R46, R31, R46, RZ, 0x3c, !PT ;  /* 0x0000002e1f2e7212 */ /* 0x000fe200078e3cff */
[----:B------:R-:W1:Y:S01]  /*dfc0*/  @P1 LDC R27, c[0x0][0xbf0] ;  /* 0x0002fc00ff1b1b82 */ /* 0x000e620000000800 */
[----:B------:R-:W-:Y:S01]  /*dfd0*/  LOP3.LUT R54, R30, R103, RZ, 0x3c, !PT ;  /* 0x000000671e367212 */ /* 0x000fe200078e3cff */
[--C-:B------:R-:W-:Y:S01]  /*dfe0*/  IMAD.X R71, RZ, RZ, R47.reuse, P4 ;  /* 0x000000ffff477224 */ /* 0x100fe200020e062f */
[----:B------:R-:W-:Y:S01]  /*dff0*/  LOP3.LUT R58, R28, R45, RZ, 0x3c, !PT ;  /* 0x0000002d1c3a7212 */ /* 0x000fe200078e3cff */
[----:B------:R-:W-:Y:S01]  /*e000*/  IMAD.X R75, RZ, RZ, R47, P5 ;  /* 0x000000ffff4b7224 */ /* 0x000fe200028e062f */
[----:B------:R-:W-:-:S02]  /*e010*/  LOP3.LUT R28, R39, 0x380, RZ, 0xc0, !PT ;  /* 0x00000380271c7812 */ /* 0x000fc400078ec0ff */
[----:B------:R-:W-:Y:S02]  /*e020*/  IADD3 R103, P0, R48, 0xb000, RZ ;  /* 0x0000b00030677810 */ /* 0x000fe40007f1e0ff */
[----:B------:R-:W-:Y:S02]  /*e030*/  LOP3.LUT R31, R34, 0x380, RZ, 0xc0, !PT ;  /* 0x00000380221f7812 */ /* 0x000fe400078ec0ff */
[----:B------:R-:W-:Y:S01]  /*e040*/  MOV R151, R46 ;  /* 0x0000002e00977202 */ /* 0x000fe20000000f00 */
[----:B------:R-:W-:Y:S01]  /*e050*/  BAR.SYNC.DEFER_BLOCKING 0x1, 0x100 ;  /* 0x0044000000007b1d */ /* 0x000fe20000010000 */
[----:B------:R-:W-:Y:S01]  /*e060*/  SHF.R.U64 R28, R28, 0x3, RZ ;  /* 0x000000031c1c7819 */ /* 0x000fe200000012ff */
[----:B------:R-:W-:Y:S01]  /*e070*/  IMAD.X R47, RZ, RZ, R49, P0 ;  /* 0x000000ffff2f7224 */ /* 0x000fe200000e0631 */
[----:B------:R-:W-:Y:S02]  /*e080*/  LOP3.LUT R46, R103, 0x380, RZ, 0xc0, !PT ;  /* 0x00000380672e7812 */ /* 0x000fe400078ec0ff */
[----:B------:R-:W-:-:S02]  /*e090*/  SHF.R.U64 R31, R31, 0x3, RZ ;  /* 0x000000031f1f7819 */ /* 0x000fc400000012ff */
[----:B------:R-:W-:Y:S01]  /*e0a0*/  MOV R150, R54 ;  /* 0x0000003600967202 */ /* 0x000fe20000000f00 */
[----:B------:R-:W-:Y:S01]  /*e0b0*/  VIADD R55, R18, UR39 ;  /* 0x0000002712377c36 */ /* 0x000fe20008000000 */
[----:B------:R-:W-:Y:S02]  /*e0c0*/  LOP3.LUT R78, R28, R39, RZ, 0x3c, !PT ;  /* 0x000000271c4e7212 */ /* 0x000fe400078e3cff */
[----:B------:R-:W-:Y:S02]  /*e0d0*/  SHF.R.U64 R46, R46, 0x3, RZ ;  /* 0x000000032e2e7819 */ /* 0x000fe400000012ff */
[----:B------:R-:W-:Y:S02]  /*e0e0*/  LOP3.LUT R50, R31, R34, RZ, 0x3c, !PT ;  /* 0x000000221f327212 */ /* 0x000fe400078e3cff */
[----:B------:R-:W-:Y:S02]  /*e0f0*/  LOP3.LUT R28, R37, 0x380, RZ, 0xc0, !PT ;  /* 0x00000380251c7812 */ /* 0x000fe400078ec0ff */
[----:B------:R-:W-:-:S02]  /*e100*/  LOP3.LUT R46, R46, R103, RZ, 0x3c, !PT ;  /* 0x000000672e2e7212 */ /* 0x000fc400078e3cff */
[----:B------:R-:W-:Y:S02]  /*e110*/  SHF.R.U64 R28, R28, 0x3, RZ ;  /* 0x000000031c1c7819 */ /* 0x000fe400000012ff */
[----:B------:R-:W-:Y:S01]  /*e120*/  MOV R103, R50 ;  /* 0x0000003200677202 */ /* 0x000fe20000000f00 */
[----:B------:R-:W-:Y:S01]  /*e130*/  IMAD.MOV.U32 R50, RZ, RZ, R55 ;  /* 0x000000ffff327224 */ /* 0x000fe200078e0037 */
[----:B------:R-:W-:Y:S01]  /*e140*/  LOP3.LUT R82, R28, R37, RZ, 0x3c, !PT ;  /* 0x000000251c527212 */ /* 0x000fe200078e3cff */
[----:B------:R0:W-:Y:S01]  /*e150*/  STSM.16.M88.4 [R151], R4 ;  /* 0x0000000497007844 */ /* 0x0001e20000000200 */
[----:B------:R-:W-:Y:S02]  /*e160*/  MOV R66, R66 ;  /* 0x0000004200427202 */ /* 0x000fe40000000f00 */
[----:B------:R-:W-:Y:S02]  /*e170*/  LOP3.LUT R28, R33, 0x380, RZ, 0xc0, !PT ;  /* 0x00000380211c7812 */ /* 0x000fe400078ec0ff */
[----:B------:R-:W-:-:S02]  /*e180*/  MOV R86, R86 ;  /* 0x0000005600567202 */ /* 0x000fc40000000f00 */
[----:B------:R-:W-:Y:S02]  /*e190*/  MOV R82, R82 ;  /* 0x0000005200527202 */ /* 0x000fe40000000f00 */
[----:B------:R-:W-:Y:S02]  /*e1a0*/  LOP3.LUT R31, R32, 0x380, RZ, 0xc0, !PT ;  /* 0x00000380201f7812 */ /* 0x000fe400078ec0ff */
[----:B------:R-:W-:Y:S02]  /*e1b0*/  LOP3.LUT R30, R41, 0x380, RZ, 0xc0, !PT ;  /* 0x00000380291e7812 */ /* 0x000fe400078ec0ff */
[----:B------:R-:W-:Y:S02]  /*e1c0*/  SHF.R.U64 R28, R28, 0x3, RZ ;  /* 0x000000031c1c7819 */ /* 0x000fe400000012ff */
[----:B------:R-:W-:Y:S01]  /*e1d0*/  SHF.R.U64 R31, R31, 0x3, RZ ;  /* 0x000000031f1f7819 */ /* 0x000fe200000012ff */
[----:B0-----:R-:W-:Y:S01]  /*e1e0*/  @P1 IMAD.HI.U32 R4, R55, R26, RZ ;  /* 0x0000001a37041227 */ /* 0x001fe200078e00ff */
[----:B------:R-:W-:-:S02]  /*e1f0*/  F2FP.BF16.F32.PACK_AB R5, R148, R143 ;  /* 0x0000008f9405723e */ /* 0x000fc400000010ff */
[----:B------:R-:W-:Y:S02]  /*e200*/  F2FP.BF16.F32.PACK_AB R6, R25, R0 ;  /* 0x000000001906723e */ /* 0x000fe400000010ff */
[----:B-1----:R-:W-:Y:S02]  /*e210*/  @P1 SHF.R.U32.HI R50, RZ, R27, R4 ;  /* 0x0000001bff321219 */ /* 0x002fe40000011604 */
[----:B------:R-:W-:Y:S02]  /*e220*/  F2FP.BF16.F32.PACK_AB R4, R120, R9 ;  /* 0x000000097804723e */ /* 0x000fe400000010ff */
[----:B------:R-:W-:Y:S01]  /*e230*/  F2FP.BF16.F32.PACK_AB R7, R149, R142 ;  /* 0x0000008e9507723e */ /* 0x000fe200000010ff */
[----:B------:R-:W-:Y:S01]  /*e240*/  IMAD.MOV R51, RZ, RZ, -R50 ;  /* 0x000000ffff337224 */ /* 0x000fe200078e0a32 */
[----:B------:R-:W-:Y:S02]  /*e250*/  F2FP.BF16.F32.PACK_AB R9, R146, R141 ;  /* 0x0000008d9209723e */ /* 0x000fe400000010ff */
[----:B------:R-:W-:Y:S01]  /*e260*/  SHF.R.U64 R30, R30, 0x3, RZ ;  /* 0x000000031e1e7819 */ /* 0x000fe200000012ff */
[----:B------:R-:W-:Y:S01]  /*e270*/  STSM.16.M88.4 [R66], R4 ;  /* 0x0000000442007844 */ /* 0x000fe20000000200 */
[----:B------:R-:W-:Y:S01]  /*e280*/  IMAD R51, R52, R51, R55 ;  /* 0x0000003334337224 */ /* 0x000fe200078e0237 */
[----:B------:R-:W-:-:S02]  /*e290*/  LOP3.LUT R28, R28, R33, RZ, 0x3c, !PT ;  /* 0x000000211c1c7212 */ /* 0x000fc400078e3cff */
[----:B------:R0:W-:Y:S01]  /*e2a0*/  STSM.16.M88.4 [R86], R8 ;  /* 0x0000000856007844 */ /* 0x0001e20000000200 */
[----:B------:R-:W-:Y:S02]  /*e2b0*/  IADD3 R33, P3, R48, 0x7000, RZ ;  /* 0x0000700030217810 */ /* 0x000fe40007f7e0ff */
[----:B------:R-:W-:Y:S01]  /*e2c0*/  SHF.R.S32.HI R0, RZ, 0x1f, R51 ;  /* 0x0000001fff007819 */ /* 0x000fe20000011433 */
[----:B------:R1:W-:Y:S01]  /*e2d0*/  STSM.16.M88.4 [R82], R12 ;  /* 0x0000000c52007844 */ /* 0x0003e20000000200 */
[----:B------:R-:W-:Y:S02]  /*e2e0*/  LOP3.LUT R70, R31, R32, RZ, 0x3c, !PT ;  /* 0x000000201f467212 */ /* 0x000fe400078e3cff */
[----:B------:R-:W-:Y:S02]  /*e2f0*/  LOP3.LUT R74, R30, R41, RZ, 0x3c, !PT ;  /* 0x000000291e4a7212 */ /* 0x000fe400078e3cff */
[----:B------:R-:W-:Y:S02]  /*e300*/  IADD3 R31, P2, R48, 0x6000, RZ ;  /* 0x00006000301f7810 */ /* 0x000fe40007f5e0ff */
[----:B------:R-:W-:-:S02]  /*e310*/  LOP3.LUT R32, R33, 0x380, RZ, 0xc0, !PT ;  /* 0x0000038021207812 */ /* 0x000fc400078ec0ff */
[----:B------:R-:W-:Y:S02]  /*e320*/  MOV R78, R78 ;  /* 0x0000004e004e7202 */ /* 0x000fe40000000f00 */
[----:B------:R-:W-:Y:S01]  /*e330*/  F2FP.BF16.F32.PACK_AB R25, R137, R134 ;  /* 0x000000868919723e */ /* 0x000fe200000010ff */
[----:B0-----:R-:W-:Y:S01]  /*e340*/  IMAD.U32 R9, RZ, RZ, UR5 ;  /* 0x00000005ff097e24 */ /* 0x001fe2000f8e00ff */
[----:B------:R-:W-:Y:S01]  /*e350*/  SHF.R.S32.HI R8, RZ, 0x1f, R50 ;  /* 0x0000001fff087819 */ /* 0x000fe20000011432 */
[----:B------:R-:W-:Y:S01]  /*e360*/  ULDC UR5, c[0x0][0xa88] ;  /* 0x0002a20000057ab9 */ /* 0x000fe20000000800 */
[----:B------:R-:W-:Y:S01]  /*e370*/  F2FP.BF16.F32.PACK_AB R26, R61, R60 ;  /* 0x0000003c3d1a723e */ /* 0x000fe200000010ff */
[----:B-1----:R-:W-:Y:S01]  /*e380*/  VIADD R15, R199, UR39 ;  /* 0x00000027c70f7c36 */ /* 0x002fe20008000000 */
[----:B------:R-:W-:Y:S02]  /*e390*/  IADD3 R12, P0, R50, UR6, RZ ;  /* 0x00000006320c7c10 */ /* 0x000fe4000ff1e0ff */
[----:B------:R-:W-:-:S02]  /*e3a0*/  F2FP.BF16.F32.PACK_AB R27, R136, R133 ;  /* 0x00000085881b723e */ /* 0x000fc400000010ff */
[----:B------:R-:W-:Y:S01]  /*e3b0*/  IADD3.X R13, R8, UR7, R9, P0, !PT ;  /* 0x00000007080d7c10 */ /* 0x000fe200087fe409 */
[----:B------:R-:W-:Y:S01]  /*e3c0*/  ULDC.64 UR6, c[0x0][0xb88] ;  /* 0x0002e20000067ab9 */ /* 0x000fe20000000a00 */
[----:B------:R-:W-:Y:S01]  /*e3d0*/  LOP3.LUT R30, R31, 0x380, RZ, 0xc0, !PT ;  /* 0x000003801f1e7812 */ /* 0x000fe200078ec0ff */
[----:B------:R-:W-:Y:S01]  /*e3e0*/  IMAD R0, R0, UR6, RZ ;  /* 0x0000000600007c24 */ /* 0x000fe2000f8e02ff */
[----:B------:R-:W-:Y:S01]  /*e3f0*/  MOV R74, R74 ;  /* 0x0000004a004a7202 */ /* 0x000fe20000000f00 */
[----:B------:R-:W-:Y:S01]  /*e400*/  IMAD.WIDE.U32 R12, R51, UR6, R12 ;  /* 0x00000006330c7c25 */ /* 0x000fe2000f8e000c */
[----:B------:R-:W-:Y:S01]  /*e410*/  F2FP.BF16.F32.PACK_AB R4, R65, R64 ;  /* 0x000000404104723e */ /* 0x000fe200000010ff */
[----:B------:R0:W-:Y:S01]  /*e420*/  STSM.16.M88.4 [R78], R24 ;  /* 0x000000184e007844 */ /* 0x0001e20000000200 */
[----:B------:R-:W-:Y:S01]  /*e430*/  F2FP.BF16.F32.PACK_AB R5, R135, R132 ;  /* 0x000000848705723e */ /* 0x000fe200000010ff */
[----:B------:R-:W-:Y:S01]  /*e440*/  IMAD R51, R51, UR7, R0 ;  /* 0x0000000733337c24 */ /* 0x000fe2000f8e0200 */
[----:B------:R-:W-:Y:S01]  /*e450*/  F2FP.BF16.F32.PACK_AB R6, R69, R68 ;  /* 0x000000444506723e */ /* 0x000fe200000010ff */
[----:B------:R-:W-:Y:S01]  /*e460*/  ULDC.64 UR6, c[0x0][0xb50] ;  /* 0x0002d40000067ab9 */ /* 0x000fe20000000a00 */
[----:B------:R-:W-:Y:S01]  /*e470*/  F2FP.BF16.F32.PACK_AB R7, R131, R130 ;  /* 0x000000828307723e */ /* 0x000fe200000010ff */
[----:B------:R-:W-:Y:S01]  /*e480*/  IMAD R0, R52, UR5, RZ ;  /* 0x0000000534007c24 */ /* 0x000fe2000f8e02ff */
[----:B------:R-:W-:-:S02]  /*e490*/  SHF.R.U64 R32, R32, 0x3, RZ ;  /* 0x0000000320207819 */ /* 0x000fc400000012ff */
[----:B------:R-:W-:Y:S01]  /*e4a0*/  SHF.R.U64 R30, R30, 0x3, RZ ;  /* 0x000000031e1e7819 */ /* 0x000fe200000012ff */
[----:B------:R1:W-:Y:S01]  /*e4b0*/  STSM.16.M88.4 [R74], R4 ;  /* 0x000000044a007844 */ /* 0x0003e20000000200 */
[----:B------:R-:W-:Y:S01]  /*e4c0*/  LOP3.LUT R32, R32, R33, RZ, 0x3c, !PT ;  /* 0x0000002120207212 */ /* 0x000fe200078e3cff */
[--C-:B------:R-:W-:Y:S01]  /*e4d0*/  IMAD.X R33, RZ, RZ, R49.reuse, P3 ;  /* 0x000000ffff217224 */ /* 0x100fe200018e0631 */
[----:B------:R-:W-:Y:S02]  /*e4e0*/  LOP3.LUT P0, RZ, R197, 0x3, RZ, 0xc0, !PT ;  /* 0x00000003c5ff7812 */ /* 0x000fe4000780c0ff */
[----:B------:R-:W-:Y:S01]  /*e4f0*/  LOP3.LUT R30, R30, R31, RZ, 0x3c, !PT ;  /* 0x0000001f1e1e7212 */ /* 0x000fe200078e3cff */
[----:B------:R-:W-:Y:S01]  /*e500*/  IMAD.X R31, RZ, RZ, R49, P2 ;  /* 0x000000ffff1f7224 */ /* 0x000fe200010e0631 */
[----:B0-----:R-:W-:Y:S02]  /*e510*/  LEA R24, P3, R12, UR6, 0x2 ;  /* 0x000000060c187c11 */ /* 0x001fe4000f8610ff */
[----:B------:R-:W-:-:S02]  /*e520*/  ISETP.GE.OR P2, PT, R15, R0, P0 ;  /* 0x000000000f00720c */ /* 0x000fc40000746670 */
[----:B------:R-:W-:Y:S01]  /*e530*/  MOV R70, R70 ;  /* 0x0000004600467202 */ /* 0x000fe20000000f00 */
[----:B------:R-:W-:Y:S01]  /*e540*/  SHFL.IDX PT, R54, R24, RZ, 0x1c1f ;  /* 0x001c1fff18367589 */ /* 0x000fe200000e0000 */
[----:B------:R-:W-:Y:S02]  /*e550*/  F2FP.BF16.F32.PACK_AB R8, R73, R72 ;  /* 0x000000484908723e */ /* 0x000fe400000010ff */
[----:B------:R-:W-:Y:S01]  /*e560*/  F2FP.BF16.F32.PACK_AB R9, R128, R127 ;  /* 0x0000007f8009723e */ /* 0x000fe200000010ff */
[----:B-1----:R-:W-:Y:S01]  /*e570*/  VIADD R5, R15, 0x8 ;  /* 0x000000080f057836 */ /* 0x002fe20000000000 */
[----:B------:R-:W-:Y:S01]  /*e580*/  F2FP.BF16.F32.PACK_AB R10, R77, R76 ;  /* 0x0000004c4d0a723e */ /* 0x000fe200000010ff */
[----:B------:R-:W-:Y:S01]  /*e590*/  IMAD.IADD R7, R13, 0x1, R51 ;  /* 0x000000010d077824 */ /* 0x000fe200078e0233 */
[----:B------:R-:W-:Y:S01]  /*e5a0*/  F2FP.BF16.F32.PACK_AB R11, R129, R126 ;  /* 0x0000007e810b723e */ /* 0x000fe200000010ff */
[----:B------:R-:W-:Y:S01]  /*e5b0*/  SHFL.IDX PT, R64, R24, 0x1, 0x1c1f ;  /* 0x003c1f0018407f89 */ /* 0x000fe200000e0000 */
[----:B------:R-:W-:-:S02]  /*e5c0*/  ISETP.GE.OR P0, PT, R5, R0, P0 ;  /* 0x000000000500720c */ /* 0x000fc40000706670 */
[----:B------:R-:W-:Y:S01]  /*e5d0*/  LEA.HI.X R25, R12, UR7, R7, 0x2, P3 ;  /* 0x000000070c197c11 */ /* 0x000fe200098f1407 */
[----:B------:R-:W-:Y:S01]  /*e5e0*/  STSM.16.M88.4 [R70], R8 ;  /* 0x0000000846007844 */ /* 0x000fe20000000200 */
[----:B------:R-:W-:Y:S02]  /*e5f0*/  MOV R62, R62 ;  /* 0x0000003e003e7202 */ /* 0x000fe40000000f00 */
[----:B------:R-:W-:Y:S01]  /*e600*/  F2FP.BF16.F32.PACK_AB R4, R81, R80 ;  /* 0x000000505104723e */ /* 0x000fe200000010ff */
[----:B------:R-:W0:Y:S01]  /*e610*/  SHFL.IDX PT, R55, R25, RZ, 0x1c1f ;  /* 0x001c1fff19377589 */ /* 0x000e2200000e0000 */
[----:B------:R-:W-:Y:S02]  /*e620*/  F2FP.BF16.F32.PACK_AB R5, R124, R123 ;  /* 0x0000007b7c05723e */ /* 0x000fe400000010ff */
[----:B------:R-:W-:Y:S01]  /*e630*/  F2FP.BF16.F32.PACK_AB R6, R85, R84 ;  /* 0x000000545506723e */ /* 0x000fe200000010ff */
[----:B------:R-:W1:Y:S01]  /*e640*/  SHFL.IDX PT, R65, R25, 0x1, 0x1c1f ;  /* 0x003c1f0019417f89 */ /* 0x000e6200000e0000 */
[----:B------:R-:W-:-:S02]  /*e650*/  F2FP.BF16.F32.PACK_AB R7, R125, R122 ;  /* 0x0000007a7d07723e */ /* 0x000fc400000010ff */
[----:B------:R-:W-:Y:S02]  /*e660*/  MOV R58, R58 ;  /* 0x0000003a003a7202 */ /* 0x000fe40000000f00 */
[----:B------:R-:W-:Y:S01]  /*e670*/  F2FP.BF16.F32.PACK_AB R12, R89, R88 ;  /* 0x00000058590c723e */ /* 0x000fe200000010ff */
[----:B------:R-:W-:Y:S01]  /*e680*/  STSM.16.M88.4 [R62], R4 ;  /* 0x000000043e007844 */ /* 0x000fe20000000200 */
[----:B------:R-:W-:Y:S02]  /*e690*/  F2FP.BF16.F32.PACK_AB R13, R121, R90 ;  /* 0x0000005a790d723e */ /* 0x000fe400000010ff */
[----:B------:R-:W-:Y:S02]  /*e6a0*/  F2FP.BF16.F32.PACK_AB R14, R93, R92 ;  /* 0x0000005c5d0e723e */ /* 0x000fe400000010ff */
[----:B------:R-:W-:Y:S02]  /*e6b0*/  F2FP.BF16.F32.PACK_AB R15, R95, R94 ;  /* 0x0000005e5f0f723e */ /* 0x000fe400000010ff */
[----:B------:R-:W-:-:S02]  /*e6c0*/  F2FP.BF16.F32.PACK_AB R104, R105, R104 ;  /* 0x000000686968723e */ /* 0x000fc400000010ff */
[----:B------:R-:W-:Y:S01]  /*e6d0*/  F2FP.BF16.F32.PACK_AB R98, R101, R100 ;  /* 0x000000646562723e */ /* 0x000fe200000010ff */
[----:B------:R-:W-:Y:S01]  /*e6e0*/  STSM.16.M88.4 [R58], R12 ;  /* 0x0000000c3a007844 */ /* 0x000fe20000000200 */
[----:B------:R-:W-:Y:S02]  /*e6f0*/  F2FP.BF16.F32.PACK_AB R99, R56, R99 ;  /* 0x000000633863723e */ /* 0x000fe400000010ff */
[----:B------:R-:W-:Y:S02]  /*e700*/  F2FP.BF16.F32.PACK_AB R105, R107, R106 ;  /* 0x0000006a6b69723e */ /* 0x000fe400000010ff */
[----:B------:R-:W-:Y:S01]  /*e710*/  F2FP.BF16.F32.PACK_AB R112, R113, R112 ;  /* 0x000000707170723e */ /* 0x000fe200000010ff */
[----:B------:R-:W-:Y:S01]  /*e720*/  STSM.16.M88.4 [R150], R96 ;  /* 0x0000006096007844 */ /* 0x000fe20000000200 */
[----:B------:R-:W-:Y:S02]  /*e730*/  F2FP.BF16.F32.PACK_AB R106, R109, R108 ;  /* 0x0000006c6d6a723e */ /* 0x000fe400000010ff */
[----:B------:R-:W-:-:S02]  /*e740*/  F2FP.BF16.F32.PACK_AB R107, R111, R110 ;  /* 0x0000006e6f6b723e */ /* 0x000fc400000010ff */
        /* <DEDUP_REMOVED lines=8> */
[----:B------:R-:W-:Y:S01]  /*e7d0*/  LOP3.LUT R42, R43, 0x380, RZ, 0xc0, !PT ;  /* 0x000003802b2a7812 */ /* 0x000fe200078ec0ff */
[----:B------:R-:W-:Y:S01]  /*e7e0*/  BAR.SYNC.DEFER_BLOCKING 0x1, 0x100 ;  /* 0x0044000000007b1d */ /* 0x000fe20000010000 */
[----:B------:R-:W-:Y:S02]  /*e7f0*/  SHF.R.U64 R40, R40, 0x3, RZ ;  /* 0x0000000328287819 */ /* 0x000fe400000012ff */
[----:B------:R-:W-:Y:S02]  /*e800*/  SHF.R.U64 R42, R42, 0x3, RZ ;  /* 0x000000032a2a7819 */ /* 0x000fe400000012ff */
[----:B------:R-:W-:Y:S01]  /*e810*/  LOP3.LUT R40, R40, R41, RZ, 0x3c, !PT ;  /* 0x0000002928287212 */ /* 0x000fe200078e3cff */
[--C-:B------:R-:W-:Y:S01]  /*e820*/  IMAD.X R41, RZ, RZ, R49.reuse, P4 ;  /* 0x000000ffff297224 */ /* 0x100fe200020e0631 */
[----:B------:R-:W-:Y:S02]  /*e830*/  IADD3 R45, P6, R48, 0x3000, RZ ;  /* 0x00003000302d7810 */ /* 0x000fe40007fde0ff */
[----:B------:R-:W-:Y:S01]  /*e840*/  LOP3.LUT R42, R42, R43, RZ, 0x3c, !PT ;  /* 0x0000002b2a2a7212 */ /* 0x000fe200078e3cff */
[----:B------:R-:W-:Y:S01]  /*e850*/  IMAD.X R43, RZ, RZ, R49, P5 ;  /* 0x000000ffff2b7224 */ /* 0x000fe200028e0631 */
[----:B------:R-:W-:-:S02]  /*e860*/  LOP3.LUT R44, R45, 0x380, RZ, 0xc0, !PT ;  /* 0x000003802d2c7812 */ /* 0x000fc400078ec0ff */
[----:B------:R-:W-:Y:S02]  /*e870*/  LOP3.LUT R20, R35, 0x380, RZ, 0xc0, !PT ;  /* 0x0000038023147812 */ /* 0x000fe400078ec0ff */
[----:B------:R-:W-:Y:S02]  /*e880*/  IADD3 R37, P5, R48, 0x9000, RZ ;  /* 0x0000900030257810 */ /* 0x000fe40007fbe0ff */
[----:B------:R-:W-:Y:S01]  /*e890*/  SHF.R.U64 R44, R44, 0x3, RZ ;  /* 0x000000032c2c7819 */ /* 0x000fe200000012ff */
[----:B------:R-:W-:Y:S01]  /*e8a0*/  UIMAD UR5, UR10, UR8, URZ ;  /* 0x000000080a0572a4 */ /* 0x000fe2000f8e023f */
[----:B------:R-:W-:Y:S02]  /*e8b0*/  SHF.R.U64 R20, R20, 0x3, RZ ;  /* 0x0000000314147819 */ /* 0x000fe400000012ff */
[----:B------:R-:W-:Y:S02]  /*e8c0*/  LOP3.LUT R36, R37, 0x380, RZ, 0xc0, !PT ;  /* 0x0000038025247812 */ /* 0x000fe400078ec0ff */
[----:B------:R-:W-:Y:S01]  /*e8d0*/  LOP3.LUT R44, R44, R45, RZ, 0x3c, !PT ;  /* 0x0000002d2c2c7212 */ /* 0x000fe200078e3cff */
[----:B0-----:R0:W-:Y:S01]  /*e8e0*/  @!P2 ST.E desc[UR14][R54.64], R3 ;  /* 0x000000033600a985 */ /* 0x0011e2000c10190e */
[----:B------:R-:W-:Y:S01]  /*e8f0*/  LOP3.LUT R20, R20, R35, RZ, 0x3c, !PT ;  /* 0x0000002314147212 */ /* 0x000fe200078e3cff */
[----:B------:R-:W-:Y:S01]  /*e900*/  IMAD.X R45, RZ, RZ, R49, P6 ;  /* 0x000000ffff2d7224 */ /* 0x000fe200030e0631 */
[----:B------:R-:W-:Y:S01]  /*e910*/  SHF.R.U64 R36, R36, 0x3, RZ ;  /* 0x0000000324247819 */ /* 0x000fe200000012ff */
[----:B-1----:R1:W-:Y:S01]  /*e920*/  @!P0 ST.E desc[UR14][R64.64], R2 ;  /* 0x0000000240008985 */ /* 0x0023e2000c10190e */
[C---:B------:R-:W-:Y:S01]  /*e930*/  IADD3 R35, P4, R48.reuse, 0x8000, RZ ;  /* 0x0000800030237810 */ /* 0x040fe20007f9e0ff */
[----:B------:R-:W-:Y:S01]  /*e940*/  UIMAD.WIDE.U32 UR6, UR11, UR8, URZ ;  /* 0x000000080b0672a5 */ /* 0x000fe2000f8e003f */
[----:B------:R-:W-:Y:S01]  /*e950*/  IADD3 R39, P6, R48, 0xa000, RZ ;  /* 0x0000a00030277810 */ /* 0x000fe20007fde0ff */
[----:B------:R2:W5:Y:S01]  /*e960*/  LD.E.128 R24, desc[UR14][R40.64] ;  /* 0x0000000e28187980 */ /* 0x000562000c101d00 */
[----:B------:R-:W-:Y:S01]  /*e970*/  UIMAD UR5, UR11, UR9, UR5 ;  /* 0x000000090b0572a4 */ /* 0x000fe2000f8e0205 */
[----:B------:R-:W-:Y:S01]  /*e980*/  LOP3.LUT R36, R36, R37, RZ, 0x3c, !PT ;  /* 0x0000002524247212 */ /* 0x000fe200078e3cff */
[----:B0-----:R-:W0:Y:S01]  /*e990*/  @P1 LDC R3, c[0x0][0xbec] ;  /* 0x0002fb00ff031b82 */ /* 0x001e220000000800 */
[----:B------:R3:W5:Y:S01]  /*e9a0*/  LD.E.128 R60, desc[UR14][R28.64] ;  /* 0x0000000e1c3c7980 */ /* 0x000762000c101d00 */
[----:B------:R-:W-:Y:S01]  /*e9b0*/  ULDC.64 UR10, c[0x0][0xaf0] ;  /* 0x0002bc00000a7ab9 */ /* 0x000fe20000000a00 */
[----:B------:R-:W-:Y:S01]  /*e9c0*/  LOP3.LUT R34, R35, 0x380, RZ, 0xc0, !PT ;  /* 0x0000038023227812 */ /* 0x000fe200078ec0ff */
[----:B-1----:R-:W-:Y:S01]  /*e9d0*/  IMAD R2, R192, 0x20, R195 ;  /* 0x00000020c0027824 */ /* 0x002fe200078e02c3 */
[----:B------:R-:W-:Y:S01]  /*e9e0*/  LOP3.LUT R38, R39, 0x380, RZ, 0xc0, !PT ;  /* 0x0000038027267812 */ /* 0x000fe200078ec0ff */
[----:B------:R1:W5:Y:S01]  /*e9f0*/  LD.E.128 R68, desc[UR14][R20.64] ;  /* 0x0000000e14447980 */ /* 0x000362000c101d00 */
[----:B------:R-:W-:Y:S01]  /*ea00*/  LOP3.LUT R37, R48, 0x380, RZ, 0xc0, !PT ;  /* 0x0000038030257812 */ /* 0x000fe200078ec0ff */
[----:B--2---:R-:W2:Y:S01]  /*ea10*/  @P1 LDC R41, c[0x0][0xbf0] ;  /* 0x0002fc00ff291b82 */ /* 0x004ea20000000800 */
[----:B------:R-:W-:Y:S01]  /*ea20*/  UIMAD UR8, UR12, UR10, URZ ;  /* 0x0000000a0c0872a4 */ /* 0x000fe2000f8e023f */
[----:B------:R-:W-:Y:S01]  /*ea30*/  SHF.R.U64 R34, R34, 0x3, RZ ;  /* 0x0000000322227819 */ /* 0x000fe200000012ff */
[----:B---3--:R-:W-:Y:S01]  /*ea40*/  VIADD R28, R2, UR39 ;  /* 0x00000027021c7c36 */ /* 0x008fe20008000000 */
[----:B------:R-:W-:Y:S01]  /*ea50*/  UIADD3 UR7, UR7, UR5, URZ ;  /* 0x0000000507077290 */ /* 0x000fe2000fffe03f */
[----:B------:R-:W-:Y:S01]  /*ea60*/  SHF.R.U64 R38, R38, 0x3, RZ ;  /* 0x0000000326267819 */ /* 0x000fe200000012ff */
[----:B------:R-:W-:Y:S01]  /*ea70*/  UIMAD UR5, UR13, UR11, UR8 ;  /* 0x0000000b0d0572a4 */ /* 0x000fe2000f8e0208 */
[----:B------:R-:W-:Y:S01]  /*ea80*/  SHF.R.U64 R37, R37, 0x3, RZ ;  /* 0x0000000325257819 */ /* 0x000fe200000012ff */
[----:B-1----:R-:W-:Y:S01]  /*ea90*/  IMAD.MOV.U32 R21, RZ, RZ, R28 ;  /* 0x000000ffff157224 */ /* 0x002fe200078e001c */
[----:B------:R-:W-:Y:S01]  /*eaa0*/  UIMAD.WIDE.U32 UR6, UR13, UR10, UR6 ;  /* 0x0000000a0d0672a5 */ /* 0x000fe2000f8e0006 */
[----:B------:R-:W-:Y:S01]  /*eab0*/  LOP3.LUT R34, R34, R35, RZ, 0x3c, !PT ;  /* 0x0000002322227212 */ /* 0x000fe200078e3cff */
[--C-:B------:R-:W-:Y:S01]  /*eac0*/  IMAD.X R35, RZ, RZ, R49.reuse, P4 ;  /* 0x000000ffff237224 */ /* 0x100fe200020e0631 */
[----:B------:R-:W-:Y:S01]  /*ead0*/  LOP3.LUT R38, R38, R39, RZ, 0x3c, !PT ;  /* 0x0000002726267212 */ /* 0x000fe200078e3cff */
[----:B------:R-:W5:Y:S01]  /*eae0*/  LD.E.128 R8, desc[UR14][R42.64] ;  /* 0x0000000e2a087980 */ /* 0x000f62000c101d00 */
[----:B------:R-:W-:Y:S01]  /*eaf0*/  LOP3.LUT R48, R37, R48, RZ, 0x3c, !PT ;  /* 0x0000003025307212 */ /* 0x000fe200078e3cff */
[----:B0-----:R-:W-:Y:S01]  /*eb00*/  @P1 IMAD.HI.U32 R2, R28, R3, RZ ;  /* 0x000000031c021227 */ /* 0x001fe200078e00ff */
[----:B------:R-:W-:Y:S01]  /*eb10*/  UIADD3 UR5, UR7, UR5, URZ ;  /* 0x0000000507057290 */ /* 0x000fe2000fffe03f */
[----:B------:R-:W5:Y:S01]  /*eb20*/  LD.E.128 R4, desc[UR14][R44.64] ;  /* 0x0000000e2c047980 */ /* 0x000f62000c101d00 */
[----:B------:R-:W-:Y:S01]  /*eb30*/  ULDC.64 UR8, c[0x0][0xae0] ;  /* 0x0002b80000087ab9 */ /* 0x000fe20000000a00 */
[----:B------:R-:W-:-:S02]  /*eb40*/  IMAD.X R37, RZ, RZ, R49, P5 ;  /* 0x000000ffff257224 */ /* 0x000fc400028e0631 */
[----:B------:R-:W-:Y:S01]  /*eb50*/  IMAD.X R39, RZ, RZ, R49, P6 ;  /* 0x000000ffff277224 */ /* 0x000fe200030e0631 */
[----:B------:R0:W5:Y:S01]  /*eb60*/  LD.E.128 R56, desc[UR14][R30.64] ;  /* 0x0000000e1e387980 */ /* 0x000162000c101d00 */
[----:B--2---:R-:W-:Y:S01]  /*eb70*/  @P1 SHF.R.U32.HI R21, RZ, R41, R2 ;  /* 0x00000029ff151219 */ /* 0x004fe20000011602 */
[----:B------:R-:W-:Y:S02]  /*eb80*/  IMAD.U32 R3, RZ, RZ, UR7 ;  /* 0x00000007ff037e24 */ /* 0x000fe4000f8e00ff */
[----:B------:R-:W5:Y:S01]  /*eb90*/  LD.E.128 R48, desc[UR14][R48.64] ;  /* 0x0000000e30307980 */ /* 0x000f62000c101d00 */
[--C-:B------:R-:W-:Y:S01]  /*eba0*/  SHF.R.S32.HI R20, RZ, 0x1f, R21.reuse ;  /* 0x0000001fff147819 */ /* 0x100fe20000011415 */
[----:B------:R-:W-:Y:S02]  /*ebb0*/  IMAD.MOV R29, RZ, RZ, -R21 ;  /* 0x000000ffff1d7224 */ /* 0x000fe400078e0a15 */
[----:B------:R1:W5:Y:S02]  /*ebc0*/  LD.E.128 R12, desc[UR14][R32.64] ;  /* 0x0000000e200c7980 */ /* 0x000364000c101d00 */
[----:B------:R-:W-:-:S02]  /*ebd0*/  IMAD R20, R20, UR8, RZ ;  /* 0x0000000814147c24 */ /* 0x000fc4000f8e02ff */
[----:B------:R-:W-:Y:S01]  /*ebe0*/  IMAD R29, R52, R29, R28 ;  /* 0x0000001d341d7224 */ /* 0x000fe200078e021c */
[----:B------:R2:W5:Y:S01]  /*ebf0*/  LD.E.128 R80, desc[UR14][R34.64] ;  /* 0x0000000e22507980 */ /* 0x000562000c101d00 */
[----:B------:R-:W-:Y:S01]  /*ec00*/  IMAD.U32 R2, RZ, RZ, UR6 ;  /* 0x00000006ff027e24 */ /* 0x000fe2000f8e00ff */
[----:B------:R-:W-:Y:S01]  /*ec10*/  ULDC.64 UR6, c[0x0][0xad8] ;  /* 0x0002b60000067ab9 */ /* 0x000fe20000000a00 */
[----:B------:R-:W-:Y:S01]  /*ec20*/  IMAD.U32 R3, RZ, RZ, UR5 ;  /* 0x00000005ff037e24 */ /* 0x000fe2000f8e00ff */
[----:B------:R2:W5:Y:S01]  /*ec30*/  LD.E.128 R76, desc[UR14][R36.64] ;  /* 0x0000000e244c7980 */ /* 0x000562000c101d00 */
[----:B0-----:R-:W-:-:S03]  /*ec40*/  IMAD R31, R21, UR9, R20 ;  /* 0x00000009151f7c24 */ /* 0x001fc6000f8e0214 */
[----:B------:R2:W5:Y:S01]  /*ec50*/  LD.E.128 R72, desc[UR14][R38.64] ;  /* 0x0000000e26487980 */ /* 0x000562000c101d00 */
[----:B------:R-:W-:-:S03]  /*ec60*/  SHF.R.S32.HI R20, RZ, 0x1f, R29 ;  /* 0x0000001fff147819 */ /* 0x000fc6000001141d */
[----:B------:R2:W5:Y:S01]  /*ec70*/  LD.E.128 R64, desc[UR14][R46.64] ;  /* 0x0000000e2e407980 */ /* 0x000562000c101d00 */
[----:B------:R-:W-:Y:S01]  /*ec80*/  IMAD.WIDE.U32 R2, R21, UR8, R2 ;  /* 0x0000000815027c25 */ /* 0x000fe2000f8e0002 */
[----:B------:R-:W-:Y:S01]  /*ec90*/  @!PT LDS RZ, [RZ] ;  /* 0x00000000fffff984 */ /* 0x000fe20000000800 */
[----:B------:R-:W-:Y:S01]  /*eca0*/  @!PT LDS RZ, [RZ] ;  /* 0x00000000fffff984 */ /* 0x000fe20000000800 */
[----:B------:R-:W-:Y:S01]  /*ecb0*/  @!PT LDS RZ, [RZ] ;  /* 0x00000000fffff984 */ /* 0x000fe20000000800 */
[----:B------:R-:W-:Y:S01]  /*ecc0*/  @!PT LDS RZ, [RZ] ;  /* 0x00000000fffff984 */ /* 0x000fe20000000800 */
[----:B------:R0:W-:Y:S06]  /*ecd0*/  MEMBAR.ALL.CTA ;  /* 0x0000000000007992 */ /* 0x0001ec0000008000 */
[----:B0-----:R-:W0:Y:S01]  /*ece0*/  FENCE.VIEW.ASYNC.S ;  /* 0x00000000000073c6 */ /* 0x001e220000000000 */
[----:B------:R-:W-:Y:S02]  /*ecf0*/  IMAD.IADD R3, R3, 0x1, R31 ;  /* 0x0000000103037824 */ /* 0x000fe400078e021f */
[----:B------:R-:W-:-:S02]  /*ed00*/  IMAD R20, R20, UR6, RZ ;  /* 0x0000000614147c24 */ /* 0x000fc4000f8e02ff */
[----:B-1----:R-:W-:Y:S02]  /*ed10*/  VIADD R33, R195, UR39 ;  /* 0x00000027c3217c36 */ /* 0x002fe40008000000 */
[C---:B------:R-:W-:Y:S02]  /*ed20*/  IMAD R31, R29.reuse, UR7, R20 ;  /* 0x000000071d1f7c24 */ /* 0x040fe4000f8e0214 */
[----:B------:R-:W-:Y:S01]  /*ed30*/  IMAD.WIDE.U32 R2, R29, UR6, R2 ;  /* 0x000000061d027c25 */ /* 0x000fe2000f8e0002 */
[----:B------:R-:W-:Y:S01]  /*ed40*/  ISETP.GE.AND P2, PT, R33, R0, PT ;  /* 0x000000002100720c */ /* 0x000fe20003f46270 */
[----:B------:R-:W-:Y:S02]  /*ed50*/  ULDC.64 UR6, c[0x0][0xa80] ;  /* 0x0002a00000067ab9 */ /* 0x000fe40000000a00 */
[----:B------:R-:W-:Y:S01]  /*ed60*/  VIADD R16, R16, 0x30820 ;  /* 0x0003082010107836 */ /* 0x000fe20000000000 */
[----:B------:R-:W-:Y:S01]  /*ed70*/  LEA R30, P3, R2, UR6, 0x1 ;  /* 0x00000006021e7c11 */ /* 0x000fe2000f8608ff */
[----:B------:R-:W-:-:S02]  /*ed80*/  IMAD.IADD R3, R3, 0x1, R31 ;  /* 0x0000000103037824 */ /* 0x000fc400078e021f */
[----:B------:R-:W-:Y:S01]  /*ed90*/  VIADD R21, R33, 0x20 ;  /* 0x0000002021157836 */ /* 0x000fe20000000000 */
[----:B------:R-:W-:Y:S02]  /*eda0*/  PRMT R16, RZ, 0x654, R16 ;  /* 0x00000654ff107816 */ /* 0x000fe40000000010 */
[----:B------:R-:W-:Y:S02]  /*edb0*/  LEA.HI.X R31, R2, UR7, R3, 0x1, P3 ;  /* 0x00000007021f7c11 */ /* 0x000fe400098f0c03 */
[-C--:B------:R-:W-:Y:S01]  /*edc0*/  ISETP.GE.AND P1, PT, R21, R0.reuse, PT ;  /* 0x000000001500720c */ /* 0x080fe20003f26270 */
[----:B------:R-:W-:Y:S01]  /*edd0*/  VIADD R21, R33, 0x40 ;  /* 0x0000004021157836 */ /* 0x000fe20000000000 */
[----:B0-----:R0:W-:Y:S01]  /*ede0*/  SYNCS.ARRIVE.TRANS64.RED.A1T0 RZ, [R16+URZ], RZ ;  /* 0x000000ff10ff79a7 */ /* 0x0011e2000810043f */
[----:B------:R2:W1:Y:S01]  /*edf0*/  SHFL.IDX PT, R28, R30, RZ, 0x181f ;  /* 0x00181fff1e1c7589 */ /* 0x00046200000e0000 */
[----:B------:R-:W-:Y:S02]  /*ee00*/  BSSY B1, `(.L_x_1181) ;  /* 0x0000012000017945 */ /* 0x000fe40003800000 */
[----:B------:R-:W-:Y:S01]  /*ee10*/  ISETP.GE.AND P0, PT, R21, R0, PT ;  /* 0x000000001500720c */ /* 0x000fe20003f06270 */
[----:B0-----:R2:W0:Y:S01]  /*ee20*/  SHFL.IDX PT, R16, R31, RZ, 0x181f ;  /* 0x00181fff1f107589 */ /* 0x00142200000e0000 */
[----:B------:R-:W-:Y:S11]  /*ee30*/  @P2 BRA `(.L_x_1182) ;  /* 0x0000000000382947 */ /* 0x000ff60003800000 */
[----:B------:R-:W-:Y:S01]  /*ee40*/  ULDC UR5, c[0x0][0xac8] ;  /* 0x0002b20000057ab9 */ /* 0x000fe20000000800 */
[----:B------:R-:W-:Y:S01]  /*ee50*/  ULDC.64 UR6, c[0x0][0x208] ;  /* 0x0000820000067ab9 */ /* 0x000fe20000000a00 */
[----:B------:R-:W-:Y:S02]  /*ee60*/  ISETP.GE.AND P4, PT, R19, UR5, PT ;  /* 0x0000000513007c0c */ /* 0x000fe4000bf86270 */
[----:B------:R-:W-:Y:S02]  /*ee70*/  ISETP.GE.AND P3, PT, R22, UR5, PT ;  /* 0x0000000516007c0c */ /* 0x000fe4000bf66270 */
[----:B------:R-:W-:-:S09]  /*ee80*/  ISETP.GE.AND P2, PT, R23, UR5, PT ;  /* 0x0000000517007c0c */ /* 0x000fd2000bf46270 */
[CC--:B-1----:R-:W-:Y:S02]  /*ee90*/  @!P4 LEA R2, P6, R19.reuse, R28.reuse, 0x1 ;  /* 0x0000001c1302c211 */ /* 0x0c2fe400078c08ff */
[C---:B------:R-:W-:Y:S02]  /*eea0*/  @!P3 LEA R20, P5, R22.reuse, R28, 0x1 ;  /* 0x0000001c1614b211 */ /* 0x040fe400078a08ff */
[----:B0-----:R-:W-:Y:S02]  /*eeb0*/  @!P4 LEA.HI.X R3, R19, R16, R204, 0x1, P6 ;  /* 0x000000101303c211 */ /* 0x001fe400030f0ccc */
[C---:B------:R-:W-:Y:S02]  /*eec0*/  @!P2 LEA R28, P6, R23.reuse, R28, 0x1 ;  /* 0x0000001c171ca211 */ /* 0x040fe400078c08ff */
[-C--:B------:R-:W-:Y:S01]  /*eed0*/  @!P3 LEA.HI.X R21, R22, R16.reuse, R203, 0x1, P5 ;  /* 0x000000101615b211 */ /* 0x080fe200028f0ccb */
[----:B-----5:R3:W-:Y:S01]  /*eee0*/  @!P4 ST.E.128 desc[UR6][R2.64], R48 ;  /* 0x000000300200c985 */ /* 0x0207e2000c101d06 */
[----:B------:R-:W-:-:S03]  /*eef0*/  @!P2 LEA.HI.X R29, R23, R16, R202, 0x1, P6 ;  /* 0x00000010171da211 */ /* 0x000fc600030f0cca */
[----:B------:R3:W-:Y:S04]  /*ef00*/  @!P3 ST.E.128 desc[UR6][R20.64], R68 ;  /* 0x000000441400b985 */ /* 0x0007e8000c101d06 */
[----:B------:R3:W-:Y:S02]  /*ef10*/  @!P2 ST.E.128 desc[UR6][R28.64], R80 ;  /* 0x000000501c00a985 */ /* 0x0007e4000c101d06 */
.L_x_1182:
[----:B------:R-:W-:Y:S05]  /*ef20*/  BSYNC B1 ;  /* 0x0000000000017941 */ /* 0x000fea0003800000 */
.L_x_1181:
[----:B0-----:R0:W4:Y:S01]  /*ef30*/  SHFL.IDX PT, R16, R31, 0x1, 0x181f ;  /* 0x00381f001f107f89 */ /* 0x00112200000e0000 */
[----:B------:R-:W-:Y:S03]  /*ef40*/  BSSY B1, `(.L_x_1183) ;  /* 0x0000011000017945 */ /* 0x000fe60003800000 */
[----:B-1-3--:R0:W1:Y:S01]  /*ef50*/  SHFL.IDX PT, R28, R30, 0x1, 0x181f ;  /* 0x00381f001e1c7f89 */ /* 0x00a06200000e0000 */
[----:B------:R-:W-:Y:S05]  /*ef60*/  @P1 BRA `(.L_x_1184) ;  /* 0x0000000000381947 */ /* 0x000fea0003800000 */
[----:B------:R-:W-:Y:S01]  /*ef70*/  ULDC UR5, c[0x0][0xac8] ;  /* 0x0002b20000057ab9 */ /* 0x000fe20000000800 */
[----:B------:R-:W-:Y:S01]  /*ef80*/  ULDC.64 UR6, c[0x0][0x208] ;  /* 0x0000820000067ab9 */ /* 0x000fe20000000a00 */
[----:B------:R-:W-:Y:S02]  /*ef90*/  ISETP.GE.AND P4, PT, R19, UR5, PT ;  /* 0x0000000513007c0c */ /* 0x000fe4000bf86270 */
[----:B------:R-:W-:Y:S02]  /*efa0*/  ISETP.GE.AND P5, PT, R22, UR5, PT ;  /* 0x0000000516007c0c */ /* 0x000fe4000bfa6270 */
[----:B------:R-:W-:-:S09]  /*efb0*/  ISETP.GE.AND P6, PT, R23, UR5, PT ;  /* 0x0000000517007c0c */ /* 0x000fd2000bfc6270 */
[-C--:B-1----:R-:W-:Y:S02]  /*efc0*/  @!P4 LEA R2, P1, R19, R28.reuse, 0x1 ;  /* 0x0000001c1302c211 */ /* 0x082fe400078208ff */
[CC--:B------:R-:W-:Y:S02]  /*efd0*/  @!P5 LEA R20, P2, R22.reuse, R28.reuse, 0x1 ;  /* 0x0000001c1614d211 */ /* 0x0c0fe400078408ff */
[----:B------:R-:W-:Y:S02]  /*efe0*/  @!P6 LEA R28, P3, R23, R28, 0x1 ;  /* 0x0000001c171ce211 */ /* 0x000fe400078608ff */
[-C--:B----4-:R-:W-:Y:S02]  /*eff0*/  @!P4 LEA.HI.X R3, R19, R16.reuse, R204, 0x1, P1 ;  /* 0x000000101303c211 */ /* 0x090fe400008f0ccc */
[-C--:B------:R-:W-:Y:S02]  /*f000*/  @!P5 LEA.HI.X R21, R22, R16.reuse, R203, 0x1, P2 ;  /* 0x000000101615d211 */ /* 0x080fe400010f0ccb */
[----:B------:R-:W-:Y:S01]  /*f010*/  @!P6 LEA.HI.X R29, R23, R16, R202, 0x1, P3 ;  /* 0x00000010171de211 */ /* 0x000fe200018f0cca */
[----:B-----5:R3:W-:Y:S04]  /*f020*/  @!P4 ST.E.128 desc[UR6][R2.64], R24 ;  /* 0x000000180200c985 */ /* 0x0207e8000c101d06 */
[----:B------:R3:W-:Y:S04]  /*f030*/  @!P5 ST.E.128 desc[UR6][R20.64], R60 ;  /* 0x0000003c1400d985 */ /* 0x0007e8000c101d06 */
[----:B------:R3:W-:Y:S02]  /*f040*/  @!P6 ST.E.128 desc[UR6][R28.64], R76 ;  /* 0x0000004c1c00e985 */ /* 0x0007e4000c101d06 */
.L_x_1184:
[----:B------:R-:W-:Y:S05]  /*f050*/  BSYNC B1 ;  /* 0x0000000000017941 */ /* 0x000fea0003800000 */
.L_x_1183:
[----:B----4-:R4:W0:Y:S01]  /*f060*/  SHFL.IDX PT, R16, R31, 0x2, 0x181f ;  /* 0x00581f001f107f89 */ /* 0x01082200000e0000 */
[----:B------:R-:W-:Y:S03]  /*f070*/  BSSY B1, `(.L_x_1185) ;  /* 0x0000011000017945 */ /* 0x000fe60003800000 */
[----:B---3-5:R4:W3:Y:S01]  /*f080*/  SHFL.IDX PT, R24, R30, 0x2, 0x181f ;  /* 0x00581f001e187f89 */ /* 0x0288e200000e0000 */
[----:B------:R-:W-:Y:S05]  /*f090*/  @P0 BRA `(.L_x_1186) ;  /* 0x0000000000380947 */ /* 0x000fea0003800000 */
[----:B------:R-:W-:Y:S01]  /*f0a0*/  ULDC UR5, c[0x0][0xac8] ;  /* 0x0002b20000057ab9 */ /* 0x000fe20000000800 */
[----:B------:R-:W-:Y:S01]  /*f0b0*/  ULDC.64 UR6, c[0x0][0x208] ;  /* 0x0000820000067ab9 */ /* 0x000fe20000000a00 */
[----:B------:R-:W-:Y:S02]  /*f0c0*/  ISETP.GE.AND P3, PT, R19, UR5, PT ;  /* 0x0000000513007c0c */ /* 0x000fe4000bf66270 */
[----:B------:R-:W-:Y:S02]  /*f0d0*/  ISETP.GE.AND P4, PT, R22, UR5, PT ;  /* 0x0000000516007c0c */ /* 0x000fe4000bf86270 */
[----:B------:R-:W-:-:S09]  /*f0e0*/  ISETP.GE.AND P5, PT, R23, UR5, PT ;  /* 0x0000000517007c0c */ /* 0x000fd2000bfa6270 */
[-C--:B---3--:R-:W-:Y:S02]  /*f0f0*/  @!P3 LEA R2, P0, R19, R24.reuse, 0x1 ;  /* 0x000000181302b211 */ /* 0x088fe400078008ff */
[CC--:B------:R-:W-:Y:S02]  /*f100*/  @!P4 LEA R20, P1, R22.reuse, R24.reuse, 0x1 ;  /* 0x000000181614c211 */ /* 0x0c0fe400078208ff */
[----:B------:R-:W-:Y:S02]  /*f110*/  @!P5 LEA R24, P2, R23, R24, 0x1 ;  /* 0x000000181718d211 */ /* 0x000fe400078408ff */
[-C--:B0-----:R-:W-:Y:S02]  /*f120*/  @!P3 LEA.HI.X R3, R19, R16.reuse, R204, 0x1, P0 ;  /* 0x000000101303b211 */ /* 0x081fe400000f0ccc */
[-C--:B------:R-:W-:Y:S02]  /*f130*/  @!P4 LEA.HI.X R21, R22, R16.reuse, R203, 0x1, P1 ;  /* 0x000000101615c211 */ /* 0x080fe400008f0ccb */
[----:B------:R-:W-:Y:S01]  /*f140*/  @!P5 LEA.HI.X R25, R23, R16, R202, 0x1, P2 ;  /* 0x000000101719d211 */ /* 0x000fe200010f0cca */
[----:B------:R0:W-:Y:S04]  /*f150*/  @!P3 ST.E.128 desc[UR6][R2.64], R8 ;  /* 0x000000080200b985 */ /* 0x0001e8000c101d06 */
[----:B------:R0:W-:Y:S04]  /*f160*/  @!P4 ST.E.128 desc[UR6][R20.64], R56 ;  /* 0x000000381400c985 */ /* 0x0001e8000c101d06 */
[----:B------:R0:W-:Y:S02]  /*f170*/  @!P5 ST.E.128 desc[UR6][R24.64], R72 ;  /* 0x000000481800d985 */ /* 0x0001e4000c101d06 */
.L_x_1186:
[----:B------:R-:W-:Y:S05]  /*f180*/  BSYNC B1 ;  /* 0x0000000000017941 */ /* 0x000fea0003800000 */
.L_x_1185:
[----:B0-----:R-:W-:Y:S01]  /*f190*/  VIADD R3, R33, 0x60 ;  /* 0x0000006021037836 */ /* 0x001fe20000000000 */
[----:B--2-4-:R-:W4:Y:S04]  /*f1a0*/  SHFL.IDX PT, R31, R31, 0x3, 0x181f ;  /* 0x00781f001f1f7f89 */ /* 0x014f2800000e0000 */
[----:B------:R-:W-:Y:S01]  /*f1b0*/  ISETP.GE.AND P0, PT, R3, R0, PT ;  /* 0x000000000300720c */ /* 0x000fe20003f06270 */
[----:B------:R-:W0:-:S12]  /*f1c0*/  SHFL.IDX PT, R30, R30, 0x3, 0x181f ;  /* 0x00781f001e1e7f89 */ /* 0x000e1800000e0000 */
[----:B------:R-:W-:Y:S05]  /*f1d0*/  @P0 BRA `(.L_x_1187) ;  /* 0x0000000c00040947 */ /* 0x000fea0003800000 */
[----:B------:R-:W-:Y:S01]  /*f1e0*/  ULDC UR5, c[0x0][0xac8] ;  /* 0x0002b20000057ab9 */ /* 0x000fe20000000800 */
[----:B------:R-:W-:Y:S01]  /*f1f0*/  ULDC.64 UR6, c[0x0][0x208] ;  /* 0x0000820000067ab9 */ /* 0x000fe20000000a00 */
[----:B------:R-:W-:Y:S02]  /*f200*/  ISETP.GE.AND P2, PT, R19, UR5, PT ;  /* 0x0000000513007c0c */ /* 0x000fe4000bf46270 */
[----:B------:R-:W-:-:S11]  /*f210*/  ISETP.GE.AND P3, PT, R22, UR5, PT ;  /* 0x0000000516007c0c */ /* 0x000fd6000bf66270 */
[CC--:B0-----:R-:W-:Y:S02]  /*f220*/  @!P2 LEA R2, P0, R19.reuse, R30.reuse, 0x1 ;  /* 0x0000001e1302a211 */ /* 0x0c1fe400078008ff */
[C---:B------:R-:W-:Y:S02]  /*f230*/  @!P3 LEA R8, P1, R22.reuse, R30, 0x1 ;  /* 0x0000001e1608b211 */ /* 0x040fe400078208ff */
[-C--:B----4-:R-:W-:Y:S02]  /*f240*/  @!P2 LEA.HI.X R3, R19, R31.reuse, R204, 0x1, P0 ;  /* 0x0000001f1303a211 */ /* 0x090fe400000f0ccc */
[----:B------:R-:W-:Y:S02]  /*f250*/  ISETP.GE.AND P0, PT, R23, UR5, PT ;  /* 0x0000000517007c0c */ /* 0x000fe4000bf06270 */
[----:B------:R-:W-:Y:S01]  /*f260*/  @!P3 LEA.HI.X R9, R22, R31, R203, 0x1, P1 ;  /* 0x0000001f1609b211 */ /* 0x000fe200008f0ccb */
[----:B------:R0:W-:Y:S04]  /*f270*/  @!P2 ST.E.128 desc[UR6][R2.64], R4 ;  /* 0x000000040200a985 */ /* 0x0001e8000c101d06 */
[----:B------:R0:W-:Y:S06]  /*f280*/  @!P3 ST.E.128 desc[UR6][R8.64], R12 ;  /* 0x0000000c0800b985 */ /* 0x0001ec000c101d06 */
[----:B------:R-:W-:Y:S05]  /*f290*/  @P0 BRA `(.L_x_1187) ;  /* 0x0000000800d40947 */ /* 0x000fea0003800000 */
[----:B0-----:R-:W-:Y:S01]  /*f2a0*/  LEA R2, P0, R23, R30, 0x1 ;  /* 0x0000001e17027211 */ /* 0x001fe200078008ff */
[----:B------:R-:W-:-:S03]  /*f2b0*/  ULDC.64 UR6, c[0x0][0x208] ;  /* 0x0000820000067ab9 */ /* 0x000fc60000000a00 */
[----:B------:R-:W-:-:S05]  /*f2c0*/  LEA.HI.X R3, R23, R31, R202, 0x1, P0 ;  /* 0x0000001f17037211 */ /* 0x000fca00000f0cca */
[----:B------:R0:W-:Y:S01]  /*f2d0*/  ST.E.128 desc[UR6][R2.64], R64 ;  /* 0x0000004002007985 */ /* 0x0001e2000c101d06 */
[----:B------:R-:W-:Y:S05]  /*f2e0*/  BRA `(.L_x_1187) ;  /* 0x0000000800c07947 */ /* 0x000fea0003800000 */
.L_x_1180:
[----:B------:R-:W0:Y:S01]  /*f2f0*/  LDC R8, c[0x0][0xbe8] ;  /* 0x0002fa00ff087b82 */ /* 0x000e220000000800 */
[----:B------:R-:W-:Y:S01]  /*f300*/  R2UR UR6, R193 ;  /* 0x00000000c10672ca */ /* 0x000fe200000e0000 */
[----:B------:R-:W-:Y:S01]  /*f310*/  BSSY B1, `(.L_x_1188) ;  /* 0x0000035000017945 */ /* 0x000fe20003800000 */
[----:B------:R-:W-:Y:S01]  /*f320*/  R2UR UR5, R194 ;  /* 0x00000000c20572ca */ /* 0x000fe200000e0000 */
[----:B------:R-:W-:Y:S01]  /*f330*/  IMAD R6, R192, 0x20, R195 ;  /* 0x00000020c0067824 */ /* 0x000fe200078e02c3 */
[----:B------:R-:W-:-:S09]  /*f340*/  ISETP.GE.AND P0, PT, R205, 0x80, PT ;  /* 0x00000080cd00780c */ /* 0x000fd20003f06270 */
[----:B------:R-:W-:Y:S02]  /*f350*/  USHF.R.S32.HI UR8, URZ, 0x1f, UR6 ;  /* 0x0000001f3f087899 */ /* 0x000fe40008011406 */
[----:B------:R-:W-:Y:S01]  /*f360*/  USHF.R.S32.HI UR9, URZ, 0x1f, UR5 ;  /* 0x0000001f3f097899 */ /* 0x000fe20008011405 */
[----:B0-----:R-:W-:-:S13]  /*f370*/  ISETP.NE.AND P1, PT, R8, 0x1, PT ;  /* 0x000000010800780c */ /* 0x001fda0003f25270 */
[----:B------:R-:W0:Y:S08]  /*f380*/  @P1 LDC R9, c[0x0][0xbec] ;  /* 0x0002fb00ff091b82 */ /* 0x000e300000000800 */
[----:B------:R-:W1:Y:S01]  /*f390*/  @P1 LDC R11, c[0x0][0xbf0] ;  /* 0x0002fc00ff0b1b82 */ /* 0x000e620000000800 */
[----:B------:R-:W-:Y:S05]  /*f3a0*/  @P0 BRA `(.L_x_1189) ;  /* 0x0000000000ac0947 */ /* 0x000fea0003800000 */
[----:B------:R-:W2:Y:S01]  /*f3b0*/  S2R R0, SR_TID.X ;  /* 0x0000000000007919 */ /* 0x000ea20000002100 */
[----:B------:R-:W3:Y:S01]  /*f3c0*/  LDC R3, c[0x0][0xbe8] ;  /* 0x0002fa00ff037b82 */ /* 0x000ee20000000800 */
[----:B------:R-:W-:Y:S01]  /*f3d0*/  IMAD.U32 R4, RZ, RZ, UR39 ;  /* 0x00000027ff047e24 */ /* 0x000fe2000f8e00ff */
[----:B------:R-:W-:Y:S02]  /*f3e0*/  ULDC UR5, c[0x0][0xa88] ;  /* 0x0002a20000057ab9 */ /* 0x000fe40000000800 */
[----:B---3--:R-:W-:Y:S02]  /*f3f0*/  IMAD R5, R3, UR5, RZ ;  /* 0x0000000503057c24 */ /* 0x008fe4000f8e02ff */
[----:B--2---:R-:W-:-:S04]  /*f400*/  IADD3 R4, R4, -0x80, R0 ;  /* 0xffffff8004047810 */ /* 0x004fc80007ffe000 */
[----:B------:R-:W-:-:S13]  /*f410*/  ISETP.GE.AND P0, PT, R4, R5, PT ;  /* 0x000000050400720c */ /* 0x000fda0003f06270 */
[----:B------:R-:W-:Y:S05]  /*f420*/  @P0 BRA `(.L_x_1189) ;  /* 0x00000000008c0947 */ /* 0x000fea0003800000 */
[----:B------:R-:W-:Y:S01]  /*f430*/  ISETP.NE.AND P0, PT, R3, 0x1, PT ;  /* 0x000000010300780c */ /* 0x000fe20003f05270 */
[----:B------:R-:W-:Y:S01]  /*f440*/  ULDC.64 UR10, c[0x0][0xb90] ;  /* 0x0002e400000a7ab9 */ /* 0x000fe20000000a00 */
[----:B------:R-:W-:Y:S01]  /*f450*/  R2UR UR13, R193 ;  /* 0x00000000c10d72ca */ /* 0x000fe200000e0000 */
[----:B------:R-:W-:Y:S01]  /*f460*/  UIMAD UR5, UR8, UR10, URZ ;  /* 0x0000000a080572a4 */ /* 0x000fe2000f8e023f */
[----:B------:R-:W-:Y:S01]  /*f470*/  R2UR UR12, R194 ;  /* 0x00000000c20c72ca */ /* 0x000fe200000e0000 */
[----:B------:R-:W-:-:S08]  /*f480*/  IMAD.MOV.U32 R2, RZ, RZ, R4 ;  /* 0x000000ffff027224 */ /* 0x000fd000078e0004 */
[----:B------:R-:W2:Y:S02]  /*f490*/  @P0 LDC R5, c[0x0][0xbec] ;  /* 0x0002fb00ff050b82 */ /* 0x000ea40000000800 */
[----:B------:R-:W-:Y:S02]  /*f4a0*/  UIMAD.WIDE.U32 UR6, UR13, UR10, URZ ;  /* 0x0000000a0d0672a5 */ /* 0x000fe4000f8e003f */
[----:B------:R-:W-:-:S03]  /*f4b0*/  UIMAD UR5, UR13, UR11, UR5 ;  /* 0x0000000b0d0572a4 */ /* 0x000fc6000f8e0205 */
[----:B------:R-:W-:Y:S01]  /*f4c0*/  ULDC.64 UR10, c[0x0][0xb98] ;  /* 0x0002e600000a7ab9 */ /* 0x000fe20000000a00 */
[----:B------:R-:W3:Y:S01]  /*f4d0*/  @P0 LDC R7, c[0x0][0xbf0] ;  /* 0x0002fc00ff070b82 */ /* 0x000ee20000000800 */
[----:B------:R-:W-:Y:S02]  /*f4e0*/  UIADD3 UR7, UR7, UR5, URZ ;  /* 0x0000000507077290 */ /* 0x000fe4000fffe03f */
[----:B------:R-:W-:Y:S02]  /*f4f0*/  UIMAD UR5, UR9, UR10, URZ ;  /* 0x0000000a090572a4 */ /* 0x000fe4000f8e023f */
[----:B------:R-:W-:Y:S02]  /*f500*/  UIMAD.WIDE.U32 UR6, UR12, UR10, UR6 ;  /* 0x0000000a0c0672a5 */ /* 0x000fe4000f8e0006 */
[----:B------:R-:W-:-:S03]  /*f510*/  UIMAD UR5, UR12, UR11, UR5 ;  /* 0x0000000b0c0572a4 */ /* 0x000fc6000f8e0205 */
[----:B------:R-:W-:Y:S01]  /*f520*/  ULDC.64 UR10, c[0x0][0xb88] ;  /* 0x0002e200000a7ab9 */ /* 0x000fe20000000a00 */
[----:B------:R-:W-:Y:S01]  /*f530*/  ULDC.64 UR12, c[0x0][0x208] ;  /* 0x00008200000c7ab9 */ /* 0x000fe20000000a00 */
[----:B--2---:R-:W-:-:S05]  /*f540*/  @P0 IMAD.HI.U32 R0, R4, R5, RZ ;  /* 0x0000000504000227 */ /* 0x004fca00078e00ff */
[----:B---3--:R-:W-:-:S05]  /*f550*/  @P0 SHF.R.U32.HI R2, RZ, R7, R0 ;  /* 0x00000007ff020219 */ /* 0x008fca0000011600 */
[----:B------:R-:W-:-:S04]  /*f560*/  IMAD.MOV R5, RZ, RZ, -R2 ;  /* 0x000000ffff057224 */ /* 0x000fc800078e0a02 */
[----:B------:R-:W-:Y:S01]  /*f570*/  IMAD R5, R3, R5, R4 ;  /* 0x0000000503057224 */ /* 0x000fe200078e0204 */
[----:B------:R-:W-:Y:S01]  /*f580*/  SHF.R.S32.HI R3, RZ, 0x1f, R2 ;  /* 0x0000001fff037819 */ /* 0x000fe20000011402 */
[----:B------:R-:W-:Y:S01]  /*f590*/  IMAD.U32 R4, RZ, RZ, UR5 ;  /* 0x00000005ff047e24 */ /* 0x000fe2000f8e00ff */
[----:B------:R-:W-:Y:S02]  /*f5a0*/  IADD3 R2, P0, R2, UR6, RZ ;  /* 0x0000000602027c10 */ /* 0x000fe4000ff1e0ff */
[----:B------:R-:W-:Y:S02]  /*f5b0*/  SHF.R.S32.HI R0, RZ, 0x1f, R5 ;  /* 0x0000001fff007819 */ /* 0x000fe40000011405 */
[----:B------:R-:W-:Y:S01]  /*f5c0*/  IADD3.X R3, R3, UR7, R4, P0, !PT ;  /* 0x0000000703037c10 */ /* 0x000fe200087fe404 */
[----:B------:R-:W-:Y:S02]  /*f5d0*/  ULDC.64 UR6, c[0x0][0xb50] ;  /* 0x0002d40000067ab9 */ /* 0x000fe40000000a00 */
[----:B------:R-:W-:-:S02]  /*f5e0*/  IMAD R0, R0, UR10, RZ ;  /* 0x0000000a00007c24 */ /* 0x000fc4000f8e02ff */
[----:B------:R-:W-:-:S04]  /*f5f0*/  IMAD.WIDE.U32 R2, R5, UR10, R2 ;  /* 0x0000000a05027c25 */ /* 0x000fc8000f8e0002 */
[----:B------:R-:W-:Y:S01]  /*f600*/  IMAD R7, R5, UR11, R0 ;  /* 0x0000000b05077c24 */ /* 0x000fe2000f8e0200 */
[----:B------:R-:W-:-:S03]  /*f610*/  LEA R4, P0, R2, UR6, 0x2 ;  /* 0x0000000602047c11 */ /* 0x000fc6000f8010ff */
[----:B------:R-:W-:-:S05]  /*f620*/  IMAD.IADD R3, R3, 0x1, R7 ;  /* 0x0000000103037824 */ /* 0x000fca00078e0207 */
[----:B------:R-:W-:Y:S01]  /*f630*/  LEA.HI.X R5, R2, UR7, R3, 0x2, P0 ;  /* 0x0000000702057c11 */ /* 0x000fe200080f1403 */
[----:B------:R-:W-:-:S05]  /*f640*/  IMAD.MOV.U32 R3, RZ, RZ, -0x800000 ;  /* 0xff800000ff037424 */ /* 0x000fca00078e00ff */
[----:B------:R2:W-:Y:S02]  /*f650*/  STG.E desc[UR12][R4.64], R3 ;  /* 0x0000000304007986 */ /* 0x0005e4000c10190c */
.L_x_1189:
[----:B------:R-:W-:Y:S05]  /*f660*/  BSYNC B1 ;  /* 0x0000000000017941 */ /* 0x000fea0003800000 */
.L_x_1188:
[----:B------:R-:W-:Y:S01]  /*f670*/  R2UR UR13, R193 ;  /* 0x00000000c10d72ca */ /* 0x000fe200000e0000 */
[----:B------:R-:W-:Y:S01]  /*f680*/  ULDC.64 UR10, c[0x0][0xae8] ;  /* 0x0002ba00000a7ab9 */ /* 0x000fe20000000a00 */
[----:B------:R-:W-:Y:S01]  /*f690*/  R2UR UR12, R194 ;  /* 0x00000000c20c72ca */ /* 0x000fe200000e0000 */
[----:B------:R-:W-:Y:S01]  /*f6a0*/  UIMAD UR5, UR8, UR10, URZ ;  /* 0x0000000a080572a4 */ /* 0x000fe2000f8e023f */
[----:B------:R-:W-:Y:S01]  /*f6b0*/  VIADD R6, R6, UR39 ;  /* 0x0000002706067c36 */ /* 0x000fe20008000000 */
[----:B------:R-:W-:Y:S03]  /*f6c0*/  BSSY B1, `(.L_x_1190) ;  /* 0x0000039000017945 */ /* 0x000fe60003800000 */
[----:B0-----:R-:W-:-:S04]  /*f6d0*/  @P1 IMAD.HI.U32 R0, R6, R9, RZ ;  /* 0x0000000906001227 */ /* 0x001fc800078e00ff */
[----:B--2---:R-:W-:Y:S01]  /*f6e0*/  IMAD.MOV.U32 R5, RZ, RZ, R6 ;  /* 0x000000ffff057224 */ /* 0x004fe200078e0006 */
[----:B------:R-:W-:Y:S01]  /*f6f0*/  UIMAD.WIDE.U32 UR6, UR13, UR10, URZ ;  /* 0x0000000a0d0672a5 */ /* 0x000fe2000f8e003f */
[----:B-1----:R-:W-:Y:S01]  /*f700*/  @P1 SHF.R.U32.HI R5, RZ, R11, R0 ;  /* 0x0000000bff051219 */ /* 0x002fe20000011600 */
[----:B------:R-:W-:-:S03]  /*f710*/  UIMAD UR5, UR13, UR11, UR5 ;  /* 0x0000000b0d0572a4 */ /* 0x000fc6000f8e0205 */
[----:B------:R-:W-:Y:S01]  /*f720*/  ULDC.64 UR10, c[0x0][0xaf0] ;  /* 0x0002bc00000a7ab9 */ /* 0x000fe20000000a00 */
[----:B------:R-:W-:Y:S01]  /*f730*/  UIADD3 UR7, UR7, UR5, URZ ;  /* 0x0000000507077290 */ /* 0x000fe2000fffe03f */
[--C-:B------:R-:W-:Y:S01]  /*f740*/  SHF.R.S32.HI R0, RZ, 0x1f, R5.reuse ;  /* 0x0000001fff007819 */ /* 0x100fe20000011405 */
[----:B------:R-:W-:Y:S01]  /*f750*/  UIMAD UR5, UR9, UR10, URZ ;  /* 0x0000000a090572a4 */ /* 0x000fe2000f8e023f */
[----:B------:R-:W-:Y:S01]  /*f760*/  IMAD.MOV R7, RZ, RZ, -R5 ;  /* 0x000000ffff077224 */ /* 0x000fe200078e0a05 */
[----:B------:R-:W-:Y:S02]  /*f770*/  UIMAD.WIDE.U32 UR6, UR12, UR10, UR6 ;  /* 0x0000000a0c0672a5 */ /* 0x000fe4000f8e0006 */
[----:B------:R-:W-:Y:S01]  /*f780*/  UIMAD UR5, UR12, UR11, UR5 ;  /* 0x0000000b0c0572a4 */ /* 0x000fe2000f8e0205 */
[----:B------:R-:W-:Y:S01]  /*f790*/  IMAD R7, R8, R7, R6 ;  /* 0x0000000708077224 */ /* 0x000fe200078e0206 */
[----:B------:R-:W-:Y:S01]  /*f7a0*/  ULDC.64 UR8, c[0x0][0xae0] ;  /* 0x0002b80000087ab9 */ /* 0x000fe20000000a00 */
[----:B------:R-:W-:Y:S01]  /*f7b0*/  VIADD R6, R195, UR39 ;  /* 0x00000027c3067c36 */ /* 0x000fe20008000000 */
[----:B------:R-:W-:Y:S01]  /*f7c0*/  UIADD3 UR5, UR7, UR5, URZ ;  /* 0x0000000507057290 */ /* 0x000fe2000fffe03f */
[----:B------:R-:W-:-:S02]  /*f7d0*/  IMAD R0, R0, UR8, RZ ;  /* 0x0000000800007c24 */ /* 0x000fc4000f8e02ff */
[----:B------:R-:W-:Y:S02]  /*f7e0*/  IMAD.U32 R3, RZ, RZ, UR7 ;  /* 0x00000007ff037e24 */ /* 0x000fe4000f8e00ff */
[----:B------:R-:W-:Y:S01]  /*f7f0*/  IMAD.U32 R2, RZ, RZ, UR6 ;  /* 0x00000006ff027e24 */ /* 0x000fe2000f8e00ff */
[----:B------:R-:W-:Y:S01]  /*f800*/  ULDC.64 UR6, c[0x0][0xad8] ;  /* 0x0002b60000067ab9 */ /* 0x000fe20000000a00 */
[----:B------:R-:W-:Y:S01]  /*f810*/  IMAD.U32 R3, RZ, RZ, UR5 ;  /* 0x00000005ff037e24 */ /* 0x000fe2000f8e00ff */
[----:B------:R-:W-:Y:S01]  /*f820*/  ULDC UR5, c[0x0][0xa88] ;  /* 0x0002a20000057ab9 */ /* 0x000fe20000000800 */
[C---:B------:R-:W-:Y:S01]  /*f830*/  IMAD R9, R5.reuse, UR9, R0 ;  /* 0x0000000905097c24 */ /* 0x040fe2000f8e0200 */
[----:B------:R-:W-:Y:S01]  /*f840*/  SHF.R.S32.HI R0, RZ, 0x1f, R7 ;  /* 0x0000001fff007819 */ /* 0x000fe20000011407 */
[----:B------:R-:W-:-:S04]  /*f850*/  IMAD.WIDE.U32 R2, R5, UR8, R2 ;  /* 0x0000000805027c25 */ /* 0x000fc8000f8e0002 */
[----:B------:R-:W-:Y:S02]  /*f860*/  IMAD.IADD R3, R3, 0x1, R9 ;  /* 0x0000000103037824 */ /* 0x000fe400078e0209 */
[----:B------:R-:W-:Y:S02]  /*f870*/  IMAD R4, R0, UR6, RZ ;  /* 0x0000000600047c24 */ /* 0x000fe4000f8e02ff */
[----:B------:R-:W-:Y:S02]  /*f880*/  IMAD R9, R8, UR5, RZ ;  /* 0x0000000508097c24 */ /* 0x000fe4000f8e02ff */
        /* <DEDUP_REMOVED lines=10> */
[----:B------:R0:W1:Y:S02]  /*f930*/  SHFL.IDX PT, R2, R4, RZ, 0x181f ;  /* 0x00181fff04027589 */ /* 0x00006400000e0000 */
[----:B------:R-:W-:Y:S02]  /*f940*/  ISETP.GE.AND P0, PT, R0, R9, PT ;  /* 0x000000090000720c */ /* 0x000fe40003f06270 */
[----:B------:R0:W2:Y:S01]  /*f950*/  SHFL.IDX PT, R0, R5, RZ, 0x181f ;  /* 0x00181fff05007589 */ /* 0x0000a200000e0000 */
[----:B------:R-:W-:Y:S10]  /*f960*/  @P2 BRA `(.L_x_1191) ;  /* 0x0000000000382947 */ /* 0x000ff40003800000 */
[----:B------:R-:W-:Y:S01]  /*f970*/  ULDC UR5, c[0x0][0xac8] ;  /* 0x0002b20000057ab9 */ /* 0x000fe20000000800 */
[----:B------:R-:W-:Y:S01]  /*f980*/  ULDC.64 UR6, c[0x0][0x208] ;  /* 0x0000820000067ab9 */ /* 0x000fe20000000a00 */
[----:B------:R-:W-:Y:S02]  /*f990*/  ISETP.GE.AND P4, PT, R19, UR5, PT ;  /* 0x0000000513007c0c */ /* 0x000fe4000bf86270 */
[----:B------:R-:W-:Y:S02]  /*f9a0*/  ISETP.GE.AND P3, PT, R22, UR5, PT ;  /* 0x0000000516007c0c */ /* 0x000fe4000bf66270 */
[----:B------:R-:W-:-:S09]  /*f9b0*/  ISETP.GE.AND P2, PT, R23, UR5, PT ;  /* 0x0000000517007c0c */ /* 0x000fd2000bf46270 */
[CC--:B-1----:R-:W-:Y:S02]  /*f9c0*/  @!P4 LEA R10, P6, R19.reuse, R2.reuse, 0x1 ;  /* 0x00000002130ac211 */ /* 0x0c2fe400078c08ff */
[C---:B------:R-:W-:Y:S02]  /*f9d0*/  @!P3 LEA R12, P5, R22.reuse, R2, 0x1 ;  /* 0x00000002160cb211 */ /* 0x040fe400078a08ff */
[----:B--2---:R-:W-:Y:S02]  /*f9e0*/  @!P4 LEA.HI.X R11, R19, R0, R204, 0x1, P6 ;  /* 0x00000000130bc211 */ /* 0x004fe400030f0ccc */
[C---:B------:R-:W-:Y:S02]  /*f9f0*/  @!P2 LEA R2, P6, R23.reuse, R2, 0x1 ;  /* 0x000000021702a211 */ /* 0x040fe400078c08ff */
[-C--:B------:R-:W-:Y:S01]  /*fa00*/  @!P3 LEA.HI.X R13, R22, R0.reuse, R203, 0x1, P5 ;  /* 0x00000000160db211 */ /* 0x080fe200028f0ccb */
[----:B------:R3:W-:Y:S01]  /*fa10*/  @!P4 ST.E.128 desc[UR6][R10.64], RZ ;  /* 0x000000ff0a00c985 */ /* 0x0007e2000c101d06 */
[----:B------:R-:W-:-:S03]  /*fa20*/  @!P2 LEA.HI.X R3, R23, R0, R202, 0x1, P6 ;  /* 0x000000001703a211 */ /* 0x000fc600030f0cca */
[----:B------:R3:W-:Y:S04]  /*fa30*/  @!P3 ST.E.128 desc[UR6][R12.64], RZ ;  /* 0x000000ff0c00b985 */ /* 0x0007e8000c101d06 */
[----:B------:R3:W-:Y:S02]  /*fa40*/  @!P2 ST.E.128 desc[UR6][R2.64], RZ ;  /* 0x000000ff0200a985 */ /* 0x0007e4000c101d06 */
.L_x_1191:
[----:B------:R-:W-:Y:S05]  /*fa50*/  BSYNC B1 ;  /* 0x0000000000017941 */ /* 0x000fea0003800000 */
.L_x_1190:
[----:B--2---:R2:W4:Y:S01]  /*fa60*/  SHFL.IDX PT, R0, R5, 0x1, 0x181f ;  /* 0x00381f0005007f89 */ /* 0x00452200000e0000 */
        /* <DEDUP_REMOVED lines=14> */
[----:B------:R3:W-:Y:S04]  /*fb50*/  @!P4 ST.E.128 desc[UR6][R10.64], RZ ;  /* 0x000000ff0a00c985 */ /* 0x0007e8000c101d06 */
[----:B------:R3:W-:Y:S04]  /*fb60*/  @!P5 ST.E.128 desc[UR6][R12.64], RZ ;  /* 0x000000ff0c00d985 */ /* 0x0007e8000c101d06 */
[----:B------:R3:W-:Y:S02]  /*fb70*/  @!P6 ST.E.128 desc[UR6][R2.64], RZ ;  /* 0x000000ff0200e985 */ /* 0x0007e4000c101d06 */
.L_x_1193:
[----:B------:R-:W-:Y:S05]  /*fb80*/  BSYNC B1 ;  /* 0x0000000000017941 */ /* 0x000fea0003800000 */
.L_x_1192:
[----:B----4-:R4:W0:Y:S01]  /*fb90*/  SHFL.IDX PT, R0, R5, 0x2, 0x181f ;  /* 0x00581f0005007f89 */ /* 0x01082200000e0000 */
        /* <DEDUP_REMOVED lines=11> */
[-C--:B0-----:R-:W-:Y:S02]  /*fc50*/  @!P3 LEA.HI.X R11, R19, R0.reuse, R204, 0x1, P0 ;  /* 0x00000000130bb211 */ /* 0x081fe400000f0ccc */
[-C--:B------:R-:W-:Y:S02]  /*fc60*/  @!P4 LEA.HI.X R13, R22, R0.reuse, R203, 0x1, P1 ;  /* 0x00000000160dc211 */ /* 0x080fe400008f0ccb */
[----:B------:R-:W-:Y:S01]  /*fc70*/  @!P5 LEA.HI.X R3, R23, R0, R202, 0x1, P2 ;  /* 0x000000001703d211 */ /* 0x000fe200010f0cca */
[----:B------:R3:W-:Y:S04]  /*fc80*/  @!P3 ST.E.128 desc[UR6][R10.64], RZ ;  /* 0x000000ff0a00b985 */ /* 0x0007e8000c101d06 */
[----:B------:R3:W-:Y:S04]  /*fc90*/  @!P4 ST.E.128 desc[UR6][R12.64], RZ ;  /* 0x000000ff0c00c985 */ /* 0x0007e8000c101d06 */
[----:B------:R3:W-:Y:S02]  /*fca0*/  @!P5 ST.E.128 desc[UR6][R2.64], RZ ;  /* 0x000000ff0200d985 */ /* 0x0007e4000c101d06 */
.L_x_1195:
[----:B------:R-:W-:Y:S05]  /*fcb0*/  BSYNC B1 ;  /* 0x0000000000017941 */ /* 0x000fea0003800000 */
.L_x_1194:
[----:B0-----:R-:W-:Y:S01]  /*fcc0*/  VIADD R0, R6, 0x60 ;  /* 0x0000006006007836 */ /* 0x001fe20000000000 */
[----:B--2-4-:R-:W0:Y:S04]  /*fcd0*/  SHFL.IDX PT, R5, R5, 0x3, 0x181f ;  /* 0x00781f0005057f89 */ /* 0x014e2800000e0000 */
[----:B------:R-:W-:Y:S01]  /*fce0*/  ISETP.GE.AND P0, PT, R0, R9, PT ;  /* 0x000000090000720c */ /* 0x000fe20003f06270 */
[----:B-1-3--:R1:W2:-:S12]  /*fcf0*/  SHFL.IDX PT, R2, R4, 0x3, 0x181f ;  /* 0x00781f0004027f89 */ /* 0x00a29800000e0000 */
[----:B-1----:R-:W-:Y:S05]  /*fd00*/  @P0 BRA `(.L_x_1187) ;  /* 0x0000000000380947 */ /* 0x002fea0003800000 */
[----:B------:R-:W-:Y:S01]  /*fd10*/  ULDC UR5, c[0x0][0xac8] ;  /* 0x0002b20000057ab9 */ /* 0x000fe20000000800 */
[----:B------:R-:W-:Y:S01]  /*fd20*/  ULDC.64 UR6, c[0x0][0x208] ;  /* 0x0000820000067ab9 */ /* 0x000fe20000000a00 */
[----:B------:R-:W-:Y:S02]  /*fd30*/  ISETP.GE.AND P3, PT, R19, UR5, PT ;  /* 0x0000000513007c0c */ /* 0x000fe4000bf66270 */
[----:B------:R-:W-:Y:S02]  /*fd40*/  ISETP.GE.AND P4, PT, R22, UR5, PT ;  /* 0x0000000516007c0c */ /* 0x000fe4000bf86270 */
[----:B------:R-:W-:-:S09]  /*fd50*/  ISETP.GE.AND P5, PT, R23, UR5, PT ;  /* 0x0000000517007c0c */ /* 0x000fd2000bfa6270 */
[-C--:B--2---:R-:W-:Y:S02]  /*fd60*/  @!P3 LEA R6, P0, R19, R2.reuse, 0x1 ;  /* 0x000000021306b211 */ /* 0x084fe400078008ff */
        /* <DEDUP_REMOVED lines=8> */
.L_x_1187:
[----:B------:R-:W-:Y:S05]  /*fdf0*/  BSYNC B0 ;  /* 0x0000000000007941 */ /* 0x000fea0003800000 */
.L_x_1179:
[----:B------:R-:W-:Y:S02]  /*fe00*/  ULDC UR5, c[0x0][0xc38] ;  /* 0x00030e0000057ab9 */ /* 0x000fe40000000800 */
[----:B------:R-:W-:-:S06]  /*fe10*/  UISETP.GE.AND UP0, UPT, UR4, UR5, UPT ;  /* 0x000000050400728c */ /* 0x000fcc000bf06270 */
[----:B------:R-:W-:-:S13]  /*fe20*/  PLOP3.LUT P0, PT, PT, PT, UP0, 0x80, 0x0 ;  /* 0x000000000000781c */ /* 0x000fda0003f0f008 */
[----:B------:R-:W-:Y:S05]  /*fe30*/  @!P0 BRA `(.L_x_1196) ;  /* 0xffffff0c00e88947 */ /* 0x000fea000383ffff */
[----:B------:R-:W-:Y:S05]  /*fe40*/  EXIT ;  /* 0x000000000000794d */ /* 0x000fea0003800000 */
.L_x_1098:
[----:B------:R-:W-:-:S08]  /*fe50*/  NOP ;  /* 0x0000000000007918 */ /* 0x000fd00000000000 */
[----:B0-----:R-:W0:-:S00]  /*fe60*/  USETMAXREG.DEALLOC.CTAPOOL 0x18 ;  /* 0x00000018000079c8 */ /* 0x001e0000080e0500 */
[----:B0-----:R-:W2:Y:S01]  /*fe70*/  LDL.LU R2, [R1+0xc] ;  /* 0x00000c0001027983 */ /* 0x001ea20000300800 */
[----:B------:R-:W-:-:S05]  /*fe80*/  LOP3.LUT R0, R0, 0x3, RZ, 0xc0, !PT ;  /* 0x0000000300007812 */ /* 0x000fca00078ec0ff */
[----:B------:R-:W0:Y:S01]  /*fe90*/  S2UR UR6, SR_CTAID.X ;  /* 0x00000000000679c3 */ /* 0x000e220000002500 */
[----:B------:R-:W-:Y:S01]  /*fea0*/  IMAD.MOV.U32 R18, RZ, RZ, RZ ;  /* 0x000000ffff127224 */ /* 0x000fe200078e00ff */
[----:B------:R-:W1:Y:S02]  /*feb0*/  SHFL.IDX PT, R0, R0, RZ, 0x1f ;  /* 0x00001fff00007589 */ /* 0x000e6400000e0000 */
[----:B-1----:R-:W-:-:S04]  /*fec0*/  ISETP.NE.AND P0, PT, R0, RZ, PT ;  /* 0x000000ff0000720c */ /* 0x002fc80003f05270 */
[----:B------:R-:W0:Y:S09]  /*fed0*/  LDC R0, c[0x0][0xc38] ;  /* 0x00030e00ff007b82 */ /* 0x000e320000000800 */
[----:B------:R-:W-:Y:S06]  /*fee0*/  @P0 BAR.ARV 0x4, 0x180 ;  /* 0x0106000000000b1d */ /* 0x000fec0000002000 */
[----:B--2---:R-:W-:-:S04]  /*fef0*/  LOP3.LUT R2, R2, 0xfffffffb, RZ, 0xc0, !PT ;  /* 0xfffffffb02027812 */ /* 0x004fc800078ec0ff */
[----:B------:R-:W-:Y:S02]  /*ff00*/  @P0 LOP3.LUT R2, R2, 0x4, RZ, 0xfc, !PT ;  /* 0x0000000402020812 */ /* 0x000fe400078efcff */
[----:B0-----:R-:W-:Y:S01]  /*ff10*/  ISETP.LE.AND P0, PT, R0, UR6, PT ;  /* 0x0000000600007c0c */ /* 0x001fe2000bf03270 */
[----:B------:R-:W-:Y:S02]  /*ff20*/  IMAD.MOV.U32 R0, RZ, RZ, 0x1 ;  /* 0x00000001ff007424 */ /* 0x000fe400078e00ff */
[----:B------:R0:W-:Y:S04]  /*ff30*/  STL [R1+0xc], R2 ;  /* 0x00000c0201007387 */ /* 0x0001e80000100800 */
[----:B------:R0:W-:Y:S04]  /*ff40*/  STL [R1+0x18], RZ ;  /* 0x000018ff01007387 */ /* 0x0001e80000100800 */
[----:B------:R0:W-:Y:S02]  /*ff50*/  STL [R1+0x4], R0 ;  /* 0x0000040001007387 */ /* 0x0001e40000100800 */
[----:B------:R-:W-:Y:S05]  /*ff60*/  @P0 BRA `(.L_x_1197) ;  /* 0x0000004c00900947 */ /* 0x000fea0003800000 */
[----:B------:R-:W1:Y:S01]  /*ff70*/  S2R R6, SR_TID.X ;  /* 0x0000000000067919 */ /* 0x000e620000002100 */
[----:B------:R-:W2:Y:S01]  /*ff80*/  S2UR UR5, SR_CgaCtaId ;  /* 0x00000000000579c3 */ /* 0x000ea20000008800 */
[----:B------:R-:W-:Y:S01]  /*ff90*/  UMOV UR4, 0x400 ;  /* 0x0000040000047882 */ /* 0x000fe20000000000 */
[----:B------:R-:W-:Y:S01]  /*ffa0*/  IMAD.MOV.U32 R18, RZ, RZ, RZ ;  /* 0x000000ffff127224 */ /* 0x000fe200078e00ff */
[----:B------:R-:W-:Y:S01]  /*ffb0*/  ULDC UR44, c[0x0][0xc] ;  /* 0x00000300002c7ab9 */ /* 0x000fe20000000800 */
[----:B------:R-:W-:Y:S01]  /*ffc0*/  ULDC.64 UR38, c[0x0][0x198] ;  /* 0x0000660000267ab9 */ /* 0x000fe20000000a00 */
[----:B--2---:R-:W-:-:S06]  /*ffd0*/  ULEA UR4, UR5, UR4, 0x18 ;  /* 0x0000000405047291 */ /* 0x004fcc000f8ec03f */
[----:B------:R-:W-:Y:S01]  /*ffe0*/  IMAD.U32 R17, RZ, RZ, UR4 ;  /* 0x00000004ff117e24 */ /* 0x000fe2000f8e00ff */
[C---:B-1----:R-:W-:Y:S01]  /*fff0*/  LOP3.LUT R5, R6.reuse, 0x7f, RZ, 0xc0, !PT ;  /* 0x0000007f06057812 */ /* 0x042fe200078ec0ff */
[----:B0-----:R-:W-:-:S05]  /*10000*/  IMAD.SHL.U32 R0, R6, 0x8, RZ ;  /* 0x0000000806007824 */ /* 0x001fca00078e00ff */
[C---:B------:R-:W-:Y:S02]  /*10010*/  LOP3.LUT R2, R0.reuse, 0x1f8, RZ, 0xc0, !PT ;  /* 0x000001f800027812 */ /* 0x040fe400078ec0ff */
[----:B------:R-:W-:Y:S02]  /*10020*/  LOP3.LUT R0, R0, 0x38, RZ, 0xc0, !PT ;  /* 0x0000003800007812 */ /* 0x000fe400078ec0ff */
[----:B------:R-:W-:Y:S01]  /*10030*/  LOP3.LUT R3, R2, 0x38, R6, 0x78, !PT ;  /* 0x0000003802037812 */ /* 0x000fe200078e7806 */
[----:B------:R-:W-:-:S05]  /*10040*/  IMAD.SHL.U32 R2, R5, 0x8, RZ ;  /* 0x0000000805027824 */ /* 0x000fca00078e00ff */
[----:B------:R-:W-:Y:S01]  /*10050*/  LOP3.LUT R4, R3, 0x200, R2, 0xf8, !PT ;  /* 0x0000020003047812 */ /* 0x000fe200078ef802 */
[----:B------:R-:W-:Y:S01]  /*10060*/  IMAD.SHL.U32 R2, R6, 0x10, RZ ;  /* 0x0000001006027824 */ /* 0x000fe200078e00ff */
[----:B------:R-:W-:-:S03]  /*10070*/  SHF.R.U32.HI R3, RZ, 0x3, R5 ;  /* 0x00000003ff037819 */ /* 0x000fc60000011605 */
[----:B------:R-:W-:Y:S01]  /*10080*/  IMAD R4, R4, 0x2, R17 ;  /* 0x0000000204047824 */ /* 0x000fe200078e0211 */
[----:B------:R-:W-:Y:S01]  /*10090*/  LOP3.LUT R2, R3, 0x70, R2, 0xf8, !PT ;  /* 0x0000007003027812 */ /* 0x000fe200078ef802 */
[----:B------:R-:W-:Y:S02]  /*100a0*/  IMAD.U32 R3, RZ, RZ, UR6 ;  /* 0x00000006ff037e24 */ /* 0x000fe4000f8e00ff */
[----:B------:R-:W-:Y:S01]  /*100b0*/  IMAD.MOV.U32 R2, RZ, RZ, 0x1 ;  /* 0x00000001ff027424 */ /* 0x000fe200078e00ff */
[----:B------:R-:W-:Y:S04]  /*100c0*/  STL [R1+0x10], R4 ;  /* 0x0000100401007387 */ /* 0x000fe80000100800 */
[----:B------:R-:W-:Y:S04]  /*100d0*/  STL [R1+0x14], R3 ;  /* 0x0000140301007387 */ /* 0x000fe80000100800 */
[----:B------:R-:W-:Y:S04]  /*100e0*/  STL [R1+0x18], RZ ;  /* 0x000018ff01007387 */ /* 0x000fe80000100800 */
[----:B------:R0:W-:Y:S02]  /*100f0*/  STL [R1+0x4], R2 ;  /* 0x0000040201007387 */ /* 0x0001e40000100800 */
[----:B0-----:R-:W-:-:S02]  /*10100*/  LOP3.LUT R2, R0, 0x40, RZ, 0xfc, !PT ;  /* 0x0000004000027812 */ /* 0x001fc400078efcff */
[----:B------:R-:W-:-:S07]  /*10110*/  LOP3.LUT R0, R0, 0x80, RZ, 0xfc, !PT ;  /* 0x0000008000007812 */ /* 0x000fce00078efcff */
.L_x_1297:
[----:B--2---:R-:W2:Y:S01]  /*10120*/  LDL R0, [R1+0x14] ;  /* 0x0000140001007983 */ /* 0x004ea20000100800 */
[----:B------:R-:W-:Y:S02]  /*10130*/  ULDC UR8, c[0x0][0xc60] ;  /* 0x0003180000087ab9 */ /* 0x000fe40000000800 */
[----:B------:R-:W-:-:S11]  /*10140*/  UISETP.NE.AND UP0, UPT, UR8, 0x1, UPT ;  /* 0x000000010800788c */ /* 0x000fd6000bf05270 */
[----:B------:R-:W-:Y:S01]  /*10150*/  @UP0 ULDC UR4, c[0x0][0xc64] ;  /* 0x0003190000040ab9 */ /* 0x000fe20000000800 */
[----:B------:R-:W-:Y:S01]  /*10160*/  @UP0 ULDC UR9, c[0x0][0xc68] ;  /* 0x00031a0000090ab9 */ /* 0x000fe20000000800 */
[C---:B--2---:R-:W-:Y:S02]  /*10170*/  R2UR UR7, R0.reuse ;  /* 0x00000000000772ca */ /* 0x044fe400000e0000 */
[----:B------:R-:W-:-:S11]  /*10180*/  R2UR UR6, R0 ;  /* 0x00000000000672ca */ /* 0x000fd600000e0000 */
[----:B------:R-:W-:-:S04]  /*10190*/  UIMAD.WIDE.U32 UR4, UR7, UR4, URZ ;  /* 0x00000004070472a5 */ /* 0x000fc8000f8e003f */
[----:B------:R-:W-:-:S03]  /*101a0*/  @UP0 USHF.R.U32.HI UR7, URZ, UR9, UR5 ;  /* 0x000000093f070299 */ /* 0x000fc60008011605 */
[----:B------:R-:W-:Y:S02]  /*101b0*/  ULDC UR4, c[0x0][0xc78] ;  /* 0x00031e0000047ab9 */ /* 0x000fe40000000800 */
[----:B------:R-:W-:Y:S02]  /*101c0*/  UISETP.GE.AND UP0, UPT, UR7, UR4, UPT ;  /* 0x000000040700728c */ /* 0x000fe4000bf06270 */
[----:B------:R-:W-:-:S04]  /*101d0*/  UIADD3 UR4, -UR7, URZ, URZ ;  /* 0x0000003f07047290 */ /* 0x000fc8000fffe13f */
[----:B------:R-:W-:Y:S01]  /*101e0*/  PLOP3.LUT P0, PT, PT, PT, UP0, 0x80, 0x0 ;  /* 0x000000000000781c */ /* 0x000fe20003f0f008 */
[----:B------:R-:W-:-:S12]  /*101f0*/  UIMAD UR8, UR8, UR4, UR6 ;  /* 0x00000004080872a4 */ /* 0x000fd8000f8e0206 */
[----:B01-3--:R-:W-:Y:S05]  /*10200*/  @!P0 BRA `(.L_x_1198) ;  /* 0x0000000000208947 */ /* 0x00bfea0003800000 */
        /* <DEDUP_REMOVED lines=8> */
.L_x_1198:
[----:B------:R-:W-:Y:S01]  /*10290*/  ULDC UR9, c[0x0][0xc54] ;  /* 0x0003150000097ab9 */ /* 0x000fe20000000800 */
[----:B------:R-:W-:Y:S01]  /*102a0*/  UMOV UR6, UR8 ;  /* 0x0000000800067c82 */ /* 0x000fe20008000000 */
[----:B------:R-:W-:-:S11]  /*102b0*/  UISETP.NE.AND UP0, UPT, UR9, 0x1, UPT ;  /* 0x000000010900788c */ /* 0x000fd6000bf05270 */
[----:B------:R-:W-:Y:S02]  /*102c0*/  @UP0 ULDC.64 UR10, c[0x0][0xc58] ;  /* 0x00031600000a0ab9 */ /* 0x000fe40000000a00 */
[----:B------:R-:W-:-:S04]  /*102d0*/  UIMAD.WIDE.U32 UR4, UR8, UR10, URZ ;  /* 0x0000000a080472a5 */ /* 0x000fc8000f8e003f */
[----:B------:R-:W-:-:S04]  /*102e0*/  @UP0 USHF.R.U32.HI UR6, URZ, UR11, UR5 ;  /* 0x0000000b3f060299 */ /* 0x000fc80008011605 */
[----:B------:R-:W-:-:S12]  /*102f0*/  UIMAD UR4, UR6, UR9, URZ ;  /* 0x00000009060472a4 */ /* 0x000fd8000f8e023f */
.L_x_1199:
[----:B------:R-:W-:Y:S02]  /*10300*/  UIADD3 UR4, UR8, -UR4, URZ ;  /* 0x8000000408047290 */ /* 0x000fe4000fffe03f */
[----:B------:R-:W-:Y:S01]  /*10310*/  ULOP3.LUT UR5, URZ, UR6, URZ, 0x33, !UPT ;  /* 0x000000063f057292 */ /* 0x000fe2000f8e333f */
[----:B------:R-:W-:Y:S01]  /*10320*/  ULDC UR14, c[0x0][0xc48] ;  /* 0x00031200000e7ab9 */ /* 0x000fe20000000800 */
[----:B------:R-:W-:Y:S01]  /*10330*/  ULDC UR8, c[0x0][0x448] ;  /* 0x0001120000087ab9 */ /* 0x000fe20000000800 */
[----:B------:R-:W-:Y:S01]  /*10340*/  ULDC UR43, c[0x0][0xc3c] ;  /* 0x00030f00002b7ab9 */ /* 0x000fe20000000800 */
[----:B------:R-:W-:Y:S02]  /*10350*/  UISETP.NE.AND UP2, UPT, UR14, 0x1, UPT ;  /* 0x000000010e00788c */ /* 0x000fe4000bf45270 */
[----:B------:R-:W-:Y:S02]  /*10360*/  UISETP.NE.AND UP1, UPT, UR8, 0x1, UPT ;  /* 0x000000010800788c */ /* 0x000fe4000bf25270 */
[----:B------:R-:W-:Y:S01]  /*10370*/  UIADD3 UR43, UR5, UR43, URZ ;  /* 0x0000002b052b7290 */ /* 0x000fe2000fffe03f */
[----:B------:R-:W-:Y:S01]  /*10380*/  ULDC.64 UR10, c[0x0][0x418] ;  /* 0x00010600000a7ab9 */ /* 0x000fe20000000a00 */
[----:B------:R-:W-:Y:S01]  /*10390*/  ULDC UR13, c[0x0][0xc54] ;  /* 0x00031500000d7ab9 */ /* 0x000fe20000000800 */
[----:B------:R-:W-:-:S02]  /*103a0*/  UISETP.NE.U32.AND UP0, UPT, UR10, URZ, UPT ;  /* 0x0000003f0a00728c */ /* 0x000fc4000bf05070 */
[----:B------:R-:W-:Y:S02]  /*103b0*/  UIMAD UR13, UR7, UR13, UR4 ;  /* 0x0000000d070d72a4 */ /* 0x000fe4000f8e0204 */
[----:B------:R-:W-:Y:S01]  /*103c0*/  USHF.L.U32 UR43, UR43, 0x7, URZ ;  /* 0x000000072b2b7899 */ /* 0x000fe2000800063f */
[----:B------:R-:W-:Y:S01]  /*103d0*/  ULDC.64 UR4, c[0x0][0x9e0] ;  /* 0x0002780000047ab9 */ /* 0x000fe20000000a00 */
[----:B------:R-:W-:Y:S02]  /*103e0*/  UISETP.NE.AND.EX UP0, UPT, UR11, URZ, UPT, UP0 ;  /* 0x0000003f0b00728c */ /* 0x000fe4000bf05300 */
[----:B------:R-:W-:Y:S02]  /*103f0*/  UISETP.GE.AND UP3, UPT, UR5, 0x1, UPT ;  /* 0x000000010500788c */ /* 0x000fe4000bf66270 */
[----:B------:R-:W-:Y:S01]  /*10400*/  UIADD3 UR12, UR43, 0x7f, URZ ;  /* 0x0000007f2b0c7890 */ /* 0x000fe2000fffe03f */
[----:B------:R-:W-:Y:S01]  /*10410*/  ULDC UR10, c[0x0][0x424] ;  /* 0x00010900000a7ab9 */ /* 0x000fe20000000800 */
[----:B------:R-:W-:Y:S01]  /*10420*/  ULDC UR6, c[0x0][0x288] ;  /* 0x0000a20000067ab9 */ /* 0x000fe20000000800 */
[----:B------:R-:W-:Y:S01]  /*10430*/  @UP2 ULDC UR8, c[0x0][0xc4c] ;  /* 0x0003130000082ab9 */ /* 0x000fe20000000800 */
[----:B------:R-:W-:Y:S01]  /*10440*/  @UP1 ULDC UR11, c[0x0][0x44c] ;  /* 0x00011300000b1ab9 */ /* 0x000fe20000000800 */
[----:B------:R-:W-:Y:S01]  /*10450*/  USEL UR15, UR10, 0x1, UP0 ;  /* 0x000000010a0f7887 */ /* 0x000fe20008000000 */
[----:B------:R-:W-:Y:S01]  /*10460*/  PLOP3.LUT P1, PT, PT, PT, UP3, 0x80, 0x0 ;  /* 0x000000000000781c */ /* 0x000fe20003f2f038 */
[----:B------:R-:W-:-:S02]  /*10470*/  UIADD3 UR16, -UR6, 0x1, URZ ;  /* 0x0000000106107890 */ /* 0x000fc4000fffe13f */
[----:B------:R-:W-:Y:S02]  /*10480*/  UIMAD.WIDE.U32 UR8, UR13, UR8, URZ ;  /* 0x000000080d0872a5 */ /* 0x000fe4000f8e003f */
[----:B------:R-:W-:Y:S01]  /*10490*/  UIMAD.WIDE.U32 UR10, UR12, UR11, URZ ;  /* 0x0000000b0c0a72a5 */ /* 0x000fe2000f8e003f */
[----:B------:R-:W-:Y:S01]  /*104a0*/  ULDC UR7, c[0x0][0x2f0] ;  /* 0x0000bc0000077ab9 */ /* 0x000fe20000000800 */
[----:B------:R-:W-:Y:S01]  /*104b0*/  @UP2 ULDC UR17, c[0x0][0xc50] ;  /* 0x0003140000112ab9 */ /* 0x000fe20000000800 */
[----:B------:R-:W-:Y:S01]  /*104c0*/  @UP1 ULDC UR18, c[0x0][0x450] ;  /* 0x0001140000121ab9 */ /* 0x000fe20000000800 */
[----:B------:R-:W-:Y:S01]  /*104d0*/  UMOV UR42, UR13 ;  /* 0x0000000d002a7c82 */ /* 0x000fe20008000000 */
[----:B------:R-:W-:Y:S02]  /*104e0*/  UIMAD UR16, UR15, UR7, UR16 ;  /* 0x000000070f1072a4 */ /* 0x000fe4000f8e0210 */
[----:B------:R-:W-:Y:S02]  /*104f0*/  @UP2 USHF.R.U32.HI UR42, URZ, UR17, UR9 ;  /* 0x000000113f2a2299 */ /* 0x000fe40008011609 */
[----:B------:R-:W-:-:S02]  /*10500*/  @UP1 USHF.R.U32.HI UR12, URZ, UR18, UR11 ;  /* 0x000000123f0c1299 */ /* 0x000fc4000801160b */
[----:B------:R-:W-:Y:S02]  /*10510*/  UIADD3 UR36, -UR42, URZ, URZ ;  /* 0x0000003f2a247290 */ /* 0x000fe4000fffe13f */
[----:B------:R-:W-:Y:S02]  /*10520*/  UIADD3 UR12, UR16, UR12, URZ ;  /* 0x0000000c100c7290 */ /* 0x000fe4000fffe03f */
[----:B------:R-:W-:Y:S02]  /*10530*/  UIMAD UR36, UR14, UR36, UR13 ;  /* 0x000000240e2472a4 */ /* 0x000fe4000f8e020d */
[----:B------:R-:W-:Y:S01]  /*10540*/  UIADD3 UR4, UR12, UR4, URZ ;  /* 0x000000040c047290 */ /* 0x000fe2000fffe03f */
[----:B------:R-:W-:Y:S11]  /*10550*/  @!P1 BRA `(.L_x_1200) ;  /* 0x0000000000449947 */ /* 0x000ff60003800000 */
        /* <DEDUP_REMOVED lines=10> */
.L_x_1201:
[----:B------:R-:W-:-:S11]  /*10600*/  UISETP.NE.AND UP0, UPT, UR5, 0x1, UPT ;  /* 0x000000010500788c */ /* 0x000fd6000bf05270 */
[----:B------:R-:W-:Y:S02]  /*10610*/  @UP0 ULDC.64 UR12, c[0x0][0x9e8] ;  /* 0x00027a00000c0ab9 */ /* 0x000fe40000000a00 */
[----:B------:R-:W-:-:S04]  /*10620*/  UIMAD.WIDE.U32 UR8, UR10, UR12, URZ ;  /* 0x0000000c0a0872a5 */ /* 0x000fc8000f8e003f */
[----:B------:R-:W-:-:S12]  /*10630*/  @UP0 USHF.R.U32.HI UR10, URZ, UR13, UR9 ;  /* 0x0000000d3f0a0299 */ /* 0x000fd80008011609 */
.L_x_1202:
[----:B------:R-:W-:-:S04]  /*10640*/  UIMAD UR10, UR10, UR5, UR5 ;  /* 0x000000050a0a72a4 */ /* 0x000fc8000f8e0205 */
[----:B------:R-:W-:-:S04]  /*10650*/  UISETP.LT.AND UP0, UPT, UR4, UR10, UPT ;  /* 0x0000000a0400728c */ /* 0x000fc8000bf01270 */
[----:B------:R-:W-:-:S12]  /*10660*/  USEL UR4, UR4, UR10, UP0 ;  /* 0x0000000a04047287 */ /* 0x000fd80008000000 */
.L_x_1200:
[----:B------:R-:W-:Y:S02]  /*10670*/  UIMAD UR8, UR15, UR7, 0x5f ;  /* 0x0000005f0f0874a4 */ /* 0x000fe4000f8e0207 */
[----:B------:R-:W-:Y:S02]  /*10680*/  UIADD3 UR10, UR4, 0x5f, URZ ;  /* 0x0000005f040a7890 */ /* 0x000fe4000fffe03f */
[----:B------:R-:W-:Y:S02]  /*10690*/  UIMAD.WIDE UR8, UR8, 0x2aaaaaab, URZ ;  /* 0x2aaaaaab080878a5 */ /* 0x000fe4000f8e023f */
[----:B------:R-:W-:Y:S01]  /*106a0*/  UIMAD.WIDE UR10, UR10, 0x2aaaaaab, URZ ;  /* 0x2aaaaaab0a0a78a5 */ /* 0x000fe2000f8e023f */
[----:B------:R-:W-:Y:S01]  /*106b0*/  @UP1 ULDC UR12, c[0x0][0x44c] ;  /* 0x00011300000c1ab9 */ /* 0x000fe20000000800 */
[----:B------:R-:W-:Y:S02]  /*106c0*/  UIMAD UR7, UR15, UR7, -UR6 ;  /* 0x000000070f0772a4 */ /* 0x000fe4000f8e0a06 */
[----:B------:R-:W-:-:S02]  /*106d0*/  UIMAD.WIDE.U32 UR12, UR43, UR12, URZ ;  /* 0x0000000c2b0c72a5 */ /* 0x000fc4000f8e003f */
[----:B------:R-:W-:Y:S02]  /*106e0*/  USHF.R.U32.HI UR6, URZ, 0x1f, UR9 ;  /* 0x0000001f3f067899 */ /* 0x000fe40008011609 */
[----:B------:R-:W-:Y:S01]  /*106f0*/  USHF.R.U32.HI UR4, URZ, 0x1f, UR11 ;  /* 0x0000001f3f047899 */ /* 0x000fe2000801160b */
[----:B------:R-:W-:Y:S01]  /*10700*/  @UP1 ULDC UR16, c[0x0][0x450] ;  /* 0x0001140000101ab9 */ /* 0x000fe20000000800 */
[----:B------:R-:W-:Y:S01]  /*10710*/  UMOV UR14, UR43 ;  /* 0x0000002b000e7c82 */ /* 0x000fe20008000000 */
[----:B------:R-:W-:Y:S02]  /*10720*/  @UP1 USHF.R.U32.HI UR14, URZ, UR16, UR13 ;  /* 0x000000103f0e1299 */ /* 0x000fe4000801160d */
[----:B------:R-:W-:Y:S02]  /*10730*/  ULEA.HI.SX32 UR9, UR9, UR6, 0x1c ;  /* 0x0000000609097291 */ /* 0x000fe4000f8fe23f */
[----:B------:R-:W-:Y:S02]  /*10740*/  ULEA.HI.SX32 UR4, UR11, UR4, 0x1c ;  /* 0x000000040b047291 */ /* 0x000fe4000f8fe23f */
[----:B------:R-:W-:-:S02]  /*10750*/  UIADD3 UR6, UR7, UR14, URZ ;  /* 0x0000000e07067290 */ /* 0x000fc4000fffe03f */
[----:B------:R-:W-:Y:S01]  /*10760*/  UISETP.LT.AND UP0, UPT, UR9, UR4, UPT ;  /* 0x000000040900728c */ /* 0x000fe2000bf01270 */
[----:B------:R-:W-:Y:S02]  /*10770*/  ULDC UR8, c[0x0][0x9dc] ;  /* 0x0002770000087ab9 */ /* 0x000fe40000000800 */
[----:B------:R-:W-:Y:S02]  /*10780*/  UIADD3 UR8, UR6, -UR8, URZ ;  /* 0x8000000806087290 */ /* 0x000fe4000fffe03f */
[----:B------:R-:W-:Y:S01]  /*10790*/  USEL UR41, UR9, UR4, UP0 ;  /* 0x0000000409297287 */ /* 0x000fe20008000000 */
[----:B------:R-:W-:Y:S11]  /*107a0*/  @!P1 BRA `(.L_x_1203) ;  /* 0x0000000000489947 */ /* 0x000ff60003800000 */
        /* <DEDUP_REMOVED lines=11> */
.L_x_1204:
[----:B------:R-:W-:-:S11]  /*10860*/  UISETP.NE.AND UP0, UPT, UR5, 0x1, UPT ;  /* 0x000000010500788c */ /* 0x000fd6000bf05270 */
[----:B------:R-:W-:Y:S02]  /*10870*/  @UP0 ULDC.64 UR10, c[0x0][0x9e8] ;  /* 0x00027a00000a0ab9 */ /* 0x000fe40000000a00 */
[----:B------:R-:W-:-:S04]  /*10880*/  UIMAD.WIDE.U32 UR6, UR4, UR10, URZ ;  /* 0x0000000a040672a5 */ /* 0x000fc8000f8e003f */
[----:B------:R-:W-:-:S12]  /*10890*/  @UP0 USHF.R.U32.HI UR4, URZ, UR11, UR7 ;  /* 0x0000000b3f040299 */ /* 0x000fd80008011607 */
.L_x_1205:
[----:B------:R-:W-:-:S04]  /*108a0*/  UIMAD UR4, UR4, UR5, URZ ;  /* 0x00000005040472a4 */ /* 0x000fc8000f8e023f */
[----:B------:R-:W-:-:S04]  /*108b0*/  UISETP.LT.AND UP0, UPT, UR8, UR4, UPT ;  /* 0x000000040800728c */ /* 0x000fc8000bf01270 */
[----:B------:R-:W-:-:S12]  /*108c0*/  USEL UR8, UR8, UR4, !UP0 ;  /* 0x0000000408087287 */ /* 0x000fd8000c000000 */
.L_x_1203:
[----:B------:R-:W-:Y:S01]  /*108d0*/  UIMAD.WIDE UR4, UR8, 0x2aaaaaab, URZ ;  /* 0x2aaaaaab080478a5 */ /* 0x000fe2000f8e023f */
[----:B------:R-:W-:Y:S03]  /*108e0*/  BSSY B7, `(.L_x_1206) ;  /* 0x000042f000077945 */ /* 0x000fe60003800000 */
[----:B------:R-:W-:-:S04]  /*108f0*/  USHF.R.U32.HI UR4, URZ, 0x1f, UR5 ;  /* 0x0000001f3f047899 */ /* 0x000fc80008011605 */
[----:B------:R-:W-:-:S04]  /*10900*/  ULEA.HI.SX32 UR4, UR5, UR4, 0x1c ;  /* 0x0000000405047291 */ /* 0x000fc8000f8fe23f */
[----:B------:R-:W-:-:S04]  /*10910*/  UISETP.LT.AND UP0, UPT, URZ, UR4, UPT ;  /* 0x000000043f00728c */ /* 0x000fc8000bf01270 */
[----:B------:R-:W-:-:S04]  /*10920*/  USEL UR40, URZ, UR4, !UP0 ;  /* 0x000000043f287287 */ /* 0x000fc8000c000000 */
[----:B------:R-:W-:-:S06]  /*10930*/  UISETP.GT.AND UP0, UPT, UR41, UR40, UPT ;  /* 0x000000282900728c */ /* 0x000fcc000bf04270 */
[----:B------:R-:W-:-:S13]  /*10940*/  PLOP3.LUT P0, PT, PT, PT, UP0, 0x80, 0x0 ;  /* 0x000000000000781c */ /* 0x000fda0003f0f008 */
[----:B------:R-:W-:Y:S05]  /*10950*/  @P0 BRA `(.L_x_1207) ;  /* 0x00000000004c0947 */ /* 0x000fea0003800000 */
[----:B------:R-:W0:Y:S02]  /*10960*/  S2R R0, SR_TID.X ;  /* 0x0000000000007919 */ /* 0x000e240000002100 */
[----:B0-----:R-:W-:-:S04]  /*10970*/  LOP3.LUT R0, R0, 0x7f, RZ, 0xc0, !PT ;  /* 0x0000007f00007812 */ /* 0x001fc800078ec0ff */
[----:B------:R-:W-:-:S13]  /*10980*/  ISETP.NE.AND P1, PT, R0, RZ, PT ;  /* 0x000000ff0000720c */ /* 0x000fda0003f25270 */
[----:B------:R-:W-:Y:S05]  /*10990*/  @P1 BRA `(.L_x_1208) ;  /* 0x00000040008c1947 */ /* 0x000fea0003800000 */
[----:B------:R-:W0:Y:S01]  /*109a0*/  S2R R5, SR_LANEID ;  /* 0x0000000000057919 */ /* 0x000e220000000000 */
[----:B------:R-:W-:Y:S01]  /*109b0*/  VOTEU.ANY UR4, UPT, PT ;  /* 0x0000000000047886 */ /* 0x000fe200038e0100 */
[----:B------:R-:W1:Y:S01]  /*109c0*/  LDC.64 R2, c[0x0][0xc80] ;  /* 0x00032000ff027b82 */ /* 0x000e620000000a00 */
[----:B------:R-:W0:Y:S01]  /*109d0*/  FLO.U32 R0, UR4 ;  /* 0x0000000400007d00 */ /* 0x000e2200080e0000 */
[----:B------:R-:W-:Y:S01]  /*109e0*/  ULDC.64 UR6, c[0x0][0x208] ;  /* 0x0000820000067ab9 */ /* 0x000fe20000000a00 */
[----:B0-----:R-:W-:-:S06]  /*109f0*/  ISETP.EQ.U32.AND P0, PT, R0, R5, PT ;  /* 0x000000050000720c */ /* 0x001fcc0003f02070 */
[----:B------:R-:W1:Y:S07]  /*10a00*/  POPC R5, UR4 ;  /* 0x0000000400057d09 */ /* 0x000e6e0008000000 */
[----:B-1----:R-:W2:Y:S01]  /*10a10*/  @P0 ATOMG.E.ADD.STRONG.GPU PT, R3, desc[UR6][R2.64], R5 ;  /* 0x00000005020309a8 */ /* 0x002ea200081ee1c6 */
[----:B------:R-:W0:Y:S02]  /*10a20*/  S2R R4, SR_LTMASK ;  /* 0x0000000000047919 */ /* 0x000e240000003900 */
[----:B0-----:R-:W-:-:S04]  /*10a30*/  LOP3.LUT R4, R4, UR4, RZ, 0xc0, !PT ;  /* 0x0000000404047c12 */ /* 0x001fc8000f8ec0ff */
[----:B------:R-:W0:Y:S01]  /*10a40*/  POPC R7, R4 ;  /* 0x0000000400077309 */ /* 0x000e220000000000 */
[----:B--2---:R-:W0:Y:S02]  /*10a50*/  SHFL.IDX PT, R0, R3, R0, 0x1f ;  /* 0x00001f0003007589 */ /* 0x004e2400000e0000 */
[----:B0-----:R-:W-:-:S05]  /*10a60*/  IADD3 R0, R0, UR44, R7 ;  /* 0x0000002c00007c10 */ /* 0x001fca000fffe007 */
[----:B------:R1:W-:Y:S01]  /*10a70*/  STL [R1+0x14], R0 ;  /* 0x0000140001007387 */ /* 0x0003e20000100800 */
[----:B------:R-:W-:Y:S05]  /*10a80*/  BRA `(.L_x_1208) ;  /* 0x0000004000507947 */ /* 0x000fea0003800000 */
.L_x_1207:
[----:B------:R-:W-:Y:S01]  /*10a90*/  VIADD R0, R17, 0x1e400 ;  /* 0x0001e40011007836 */ /* 0x000fe20000000000 */
[----:B------:R-:W-:Y:S04]  /*10aa0*/  BSSY B6, `(.L_x_1209) ;  /* 0x0000013000067945 */ /* 0x000fe80003800000 */
        /* <DEDUP_REMOVED lines=18> */
.L_x_1210:
[----:B------:R-:W-:Y:S05]  /*10bd0*/  BSYNC B6 ;  /* 0x0000000000067941 */ /* 0x000fea0003800000 */
.L_x_1209:
        /* <DEDUP_REMOVED lines=8> */
[----:B------:R0:W1:Y:S01]  /*10c60*/  LDC.64 R2, c[0x4][R16] ;  /* 0x0100000010027b82 */ /* 0x0000620000000a00 */
        /* <DEDUP_REMOVED lines=11> */
.L_x_1213:
        /* <DEDUP_REMOVED lines=15> */
.L_x_1212:
[----:B------:R-:W-:Y:S05]  /*10e10*/  BSYNC B6 ;  /* 0x0000000000067941 */ /* 0x000fea0003800000 */
.L_x_1211:
[----:B------:R-:W-:Y:S01]  /*10e20*/  ULDC.64 UR4, c[0x0][0x9f8] ;  /* 0x00027e0000047ab9 */ /* 0x000fe20000000a00 */
[----:B------:R-:W2:Y:S01]  /*10e30*/  LDL.LU R0, [R1+0xc] ;  /* 0x00000c0001007983 */ /* 0x000ea20000300800 */
[----:B------:R-:W-:Y:S01]  /*10e40*/  UISETP.NE.U32.AND UP0, UPT, UR4, URZ, UPT ;  /* 0x0000003f0400728c */ /* 0x000fe2000bf05070 */
[----:B------:R-:W-:Y:S01]  /*10e50*/  IMAD.U32 R7, RZ, RZ, UR42 ;  /* 0x0000002aff077e24 */ /* 0x000fe2000f8e00ff */
[----:B------:R-:W-:Y:S02]  /*10e60*/  ULDC.64 UR6, c[0x0][0x208] ;  /* 0x0000820000067ab9 */ /* 0x000fe40000000a00 */
[----:B------:R-:W-:-:S06]  /*10e70*/  UISETP.NE.AND.EX UP0, UPT, UR5, URZ, UPT, UP0 ;  /* 0x0000003f0500728c */ /* 0x000fcc000bf05300 */
[----:B------:R-:W-:-:S05]  /*10e80*/  PLOP3.LUT P0, PT, PT, PT, UP0, 0x80, 0x0 ;  /* 0x000000000000781c */ /* 0x000fca0003f0f008 */
[----:B------:R-:W-:Y:S02]  /*10e90*/  @UP0 ULDC.64 UR4, c[0x0][0x9f8] ;  /* 0x00027e0000040ab9 */ /* 0x000fe40000000a00 */
[----:B------:R-:W-:-:S06]  /*10ea0*/  @UP0 UIMAD.WIDE UR4, UR42, 0x4, UR4 ;  /* 0x000000042a0408a5 */ /* 0x000fcc000f8e0204 */
[----:B------:R-:W-:Y:S02]  /*10eb0*/  IMAD.U32 R2, RZ, RZ, UR4 ;  /* 0x00000004ff027e24 */ /* 0x000fe4000f8e00ff */
[----:B------:R-:W-:-:S05]  /*10ec0*/  IMAD.U32 R3, RZ, RZ, UR5 ;  /* 0x00000005ff037e24 */ /* 0x000fca000f8e00ff */
[----:B------:R0:W3:Y:S01]  /*10ed0*/  @P0 LDG.E R7, desc[UR6][R2.64] ;  /* 0x0000000602070981 */ /* 0x0000e2000c1e1900 */
[----:B------:R-:W-:Y:S01]  /*10ee0*/  UMOV UR4, 0xffffffff ;  /* 0xffffffff00047882 */ /* 0x000fe20000000000 */
[----:B------:R-:W-:Y:S01]  /*10ef0*/  IMAD.U32 R19, RZ, RZ, UR41 ;  /* 0x00000029ff137e24 */ /* 0x000fe2000f8e00ff */
[----:B------:R-:W1:Y:S03]  /*10f00*/  S2R R4, SR_TID.X ;  /* 0x0000000000047919 */ /* 0x000e660000002100 */
[----:B------:R-:W-:Y:S01]  /*10f10*/  VIADD R19, R19, 0xffffffff ;  /* 0xffffffff13137836 */ /* 0x000fe20000000000 */
[----:B0-----:R-:W0:Y:S02]  /*10f20*/  LDC.64 R2, c[0x0][0x418] ;  /* 0x00010600ff027b82 */ /* 0x001e240000000a00 */
[----:B0-----:R-:W-:Y:S02]  /*10f30*/  ISETP.NE.U32.AND P0, PT, R2, RZ, PT ;  /* 0x000000ff0200720c */ /* 0x001fe40003f05070 */
[----:B-1----:R-:W-:-:S02]  /*10f40*/  SHF.R.U32.HI R4, RZ, 0x5, R4 ;  /* 0x00000005ff047819 */ /* 0x002fc40000011604 */
[----:B------:R-:W-:Y:S02]  /*10f50*/  ISETP.NE.AND.EX P1, PT, R3, RZ, PT, P0 ;  /* 0x000000ff0300720c */ /* 0x000fe40003f25300 */
[----:B------:R-:W-:Y:S02]  /*10f60*/  LOP3.LUT R4, R4, 0x3, RZ, 0xc0, !PT ;  /* 0x0000000304047812 */ /* 0x000fe400078ec0ff */
[----:B--2---:R-:W-:-:S09]  /*10f70*/  LOP3.LUT R0, R0, 0xfffffffe, RZ, 0xc0, !PT ;  /* 0xfffffffe00007812 */ /* 0x004fd200078ec0ff */
[----:B------:R-:W-:Y:S02]  /*10f80*/  @P1 LOP3.LUT R0, R0, 0x1, RZ, 0xfc, !PT ;  /* 0x0000000100001812 */ /* 0x000fe400078efcff */
[----:B---3--:R-:W-:Y:S01]  /*10f90*/  SHF.R.S32.HI R8, RZ, 0x1f, R7 ;  /* 0x0000001fff087819 */ /* 0x008fe20000011407 */
[----:B------:R0:W-:Y:S01]  /*10fa0*/  STL [R1], R7 ;  /* 0x0000000701007387 */ /* 0x0001e20000100800 */
[----:B------:R-:W-:-:S03]  /*10fb0*/  SEL R16, R7, RZ, !P1 ;  /* 0x000000ff07107207 */ /* 0x000fc60004800000 */
[----:B------:R0:W-:Y:S04]  /*10fc0*/  STL [R1+0x8], R8 ;  /* 0x0000080801007387 */ /* 0x0001e80000100800 */
[----:B------:R0:W-:Y:S01]  /*10fd0*/  STL [R1+0xc], R0 ;  /* 0x00000c0001007387 */ /* 0x0001e20000100800 */
[----:B------:R-:W-:Y:S05]  /*10fe0*/  BRA.DIV UR4, `(.L_x_1214) ;  /* 0x0000004604387947 */ /* 0x000fea000b800000 */
[----:B------:R1:W2:Y:S02]  /*10ff0*/  SHFL.IDX PT, R14, R4, RZ, 0x1f ;  /* 0x00001fff040e7589 */ /* 0x0002a400000e0000 */
.L_x_1312:
[----:B------:R-:W-:Y:S02]  /*11000*/  PLOP3.LUT P2, PT, PT, PT, PT, 0x8, 0x0 ;  /* 0x000000000000781c */ /* 0x000fe40003f4e170 */
[----:B0-----:R-:W-:Y:S02]  /*11010*/  LOP3.LUT R0, R0, 0xfffffffd, RZ, 0xc0, !PT ;  /* 0xfffffffd00007812 */ /* 0x001fe400078ec0ff */
[----:B--2---:R-:W-:-:S09]  /*11020*/  ISETP.NE.AND P0, PT, R14, RZ, PT ;  /* 0x000000ff0e00720c */ /* 0x004fd20003f05270 */
[----:B------:R-:W-:-:S05]  /*11030*/  @P2 LOP3.LUT R0, R0, 0x2, RZ, 0xfc, !PT ;  /* 0x0000000200002812 */ /* 0x000fca00078efcff */
[----:B------:R0:W-:Y:S01]  /*11040*/  STL [R1+0xc], R0 ;  /* 0x00000c0001007387 */ /* 0x0001e20000100800 */
[----:B------:R-:W-:Y:S05]  /*11050*/  @P0 BRA `(.L_x_1215) ;  /* 0x0000000400280947 */ /* 0x000fea0003800000 */
[----:B------:R-:W-:-:S03]  /*11060*/  UMOV UR4, 0xffffffff ;  /* 0xffffffff00047882 */ /* 0x000fc60000000000 */
[----:B------:R-:W-:Y:S05]  /*11070*/  BRA.DIV UR4, `(.L_x_1216) ;  /* 0x0000004604347947 */ /* 0x000fea000b800000 */
[----:B------:R-:W-:-:S13]  /*11080*/  ELECT P6, URZ, PT ;  /* 0x00000000003f782f */ /* 0x000fda00038c0000 */
.L_x_1315:
[----:B------:R-:W-:Y:S05]  /*11090*/  @!P6 BRA `(.L_x_1215) ;  /* 0x000000040018e947 */ /* 0x000fea0003800000 */
[----:B------:R-:W-:Y:S01]  /*110a0*/  IMAD.MOV.U32 R16, RZ, RZ, R7 ;  /* 0x000000ffff107224 */ /* 0x000fe200078e0007 */
[----:B------:R-:W-:Y:S06]  /*110b0*/  @!P1 BRA `(.L_x_1217) ;  /* 0x0000000000489947 */ /* 0x000fec0003800000 */
[----:B------:R-:W2:Y:S01]  /*110c0*/  LDC R6, c[0x0][0x43c] ;  /* 0x00010f00ff067b82 */ /* 0x000ea20000000800 */
[----:B------:R-:W-:Y:S01]  /*110d0*/  ULDC.64 UR4, c[0x0][0x428] ;  /* 0x00010a0000047ab9 */ /* 0x000fe20000000a00 */
[----:B------:R-:W-:Y:S01]  /*110e0*/  ULDC.64 UR6, c[0x0][0x208] ;  /* 0x0000820000067ab9 */ /* 0x000fe20000000a00 */
[----:B--2---:R-:W-:-:S13]  /*110f0*/  ISETP.NE.AND P0, PT, R6, 0x1, PT ;  /* 0x000000010600780c */ /* 0x004fda0003f05270 */
[----:B-1----:R-:W0:Y:S02]  /*11100*/  @P0 LDC.64 R4, c[0x0][0x440] ;  /* 0x00011000ff040b82 */ /* 0x002e240000000a00 */
[----:B0-----:R-:W-:-:S04]  /*11110*/  @P0 IMAD.HI.U32 R0, R19, R4, RZ ;  /* 0x0000000413000227 */ /* 0x001fc800078e00ff */
[----:B------:R-:W-:Y:S01]  /*11120*/  IMAD.MOV.U32 R4, RZ, RZ, R19 ;  /* 0x000000ffff047224 */ /* 0x000fe200078e0013 */
[----:B------:R-:W-:-:S04]  /*11130*/  @P0 SHF.R.U32.HI R4, RZ, R5, R0 ;  /* 0x00000005ff040219 */ /* 0x000fc80000011600 */
[--C-:B------:R-:W-:Y:S01]  /*11140*/  SHF.R.S32.HI R5, RZ, 0x1f, R4.reuse ;  /* 0x0000001fff057819 */ /* 0x100fe20000011404 */
[----:B------:R-:W-:-:S04]  /*11150*/  IMAD.MOV R0, RZ, RZ, -R4 ;  /* 0x000000ffff007224 */ /* 0x000fc800078e0a04 */
[----:B------:R-:W-:Y:S02]  /*11160*/  IMAD R19, R6, R0, R19 ;  /* 0x0000000006137224 */ /* 0x000fe400078e0213 */
[----:B------:R-:W-:Y:S02]  /*11170*/  IMAD R0, R8, UR4, RZ ;  /* 0x0000000408007c24 */ /* 0x000fe4000f8e02ff */
[----:B------:R-:W-:-:S04]  /*11180*/  IMAD.WIDE.U32 R4, R7, UR4, R4 ;  /* 0x0000000407047c25 */ /* 0x000fc8000f8e0004 */
[----:B------:R-:W-:Y:S01]  /*11190*/  IMAD R0, R7, UR5, R0 ;  /* 0x0000000507007c24 */ /* 0x000fe2000f8e0200 */
[----:B------:R-:W-:-:S03]  /*111a0*/  LEA R2, P0, R4, R2, 0x2 ;  /* 0x0000000204027211 */ /* 0x000fc600078010ff */
[----:B------:R-:W-:-:S05]  /*111b0*/  IMAD.IADD R0, R5, 0x1, R0 ;  /* 0x0000000105007824 */ /* 0x000fca00078e0200 */
[----:B------:R-:W-:-:S05]  /*111c0*/  LEA.HI.X R3, R4, R3, R0, 0x2, P0 ;  /* 0x0000000304037211 */ /* 0x000fca00000f1400 */
[----:B------:R2:W5:Y:S02]  /*111d0*/  LDG.E R16, desc[UR6][R2.64] ;  /* 0x0000000602107981 */ /* 0x000564000c1e1900 */
.L_x_1217:
[----:B--2---:R-:W2:Y:S01]  /*111e0*/  LDL R2, [R1+0x4] ;  /* 0x0000040001027983 */ /* 0x004ea20000100800 */
[----:B0-----:R-:W-:Y:S01]  /*111f0*/  IMAD R0, R18, 0x8, R17 ;  /* 0x0000000812007824 */ /* 0x001fe200078e0211 */
[----:B--2---:R-:W-:-:S04]  /*11200*/  SHF.L.U32 R2, R2, 0x1f, RZ ;  /* 0x0000001f02027819 */ /* 0x004fc800000006ff */
[----:B------:R-:W0:Y:S02]  /*11210*/  SYNCS.PHASECHK.TRANS64.TRYWAIT P0, [R0+URZ+0x30840], R2 ;  /* 0x03084002000075a7 */ /* 0x000e24000800017f */
[----:B0-----:R-:W-:Y:S05]  /*11220*/  @!P0 BRA `(.L_x_1218) ;  /* 0x0000004000e88947 */ /* 0x001fea0003800000 */
.L_x_1316:
        /* <DEDUP_REMOVED lines=11> */
.L_x_1219:
[----:B0-----:R-:W2:Y:S01]  /*112e0*/  LDL.LU R2, [R1+0xc] ;  /* 0x00000c0001027983 */ /* 0x001ea20000300800 */
[----:B------:R-:W-:Y:S01]  /*112f0*/  R2UR UR33, R0 ;  /* 0x00000000002172ca */ /* 0x000fe200000e0000 */
[----:B------:R-:W-:Y:S01]  /*11300*/  IMAD R0, R18, 0x9000, R17 ;  /* 0x0000900012007824 */ /* 0x000fe200078e0211 */
[----:B------:R-:W-:Y:S01]  /*11310*/  R2UR UR35, R19 ;  /* 0x00000000132372ca */ /* 0x000fe200000e0000 */
[----:B------:R-:W-:Y:S01]  /*11320*/  UIADD3 UR4, UP0, UR38, 0x370, URZ ;  /* 0x0000037026047890 */ /* 0x000fe2000ff1e03f */
[----:B------:R-:W-:Y:S01]  /*11330*/  PLOP3.LUT P0, PT, PT, PT, PT, 0x80, 0x0 ;  /* 0x000000000000781c */ /* 0x000fe20003f0f070 */
[----:B------:R-:W-:Y:S01]  /*11340*/  UMOV UR6, 0x0 ;  /* 0x0000000000067882 */ /* 0x000fe20000000000 */
[----:B------:R-:W-:Y:S01]  /*11350*/  R2UR UR8, R0 ;  /* 0x00000000000872ca */ /* 0x000fe200000e0000 */
[----:B------:R-:W-:Y:S01]  /*11360*/  UIADD3.X UR5, URZ, UR39, URZ, UP0, !UPT ;  /* 0x000000273f057290 */ /* 0x000fe200087fe43f */
[----:B-----5:R-:W-:Y:S01]  /*11370*/  R2UR UR37, R16 ;  /* 0x00000000102572ca */ /* 0x020fe200000e0000 */
[----:B------:R-:W-:Y:S01]  /*11380*/  UMOV UR7, 0x14f00000 ;  /* 0x14f0000000077882 */ /* 0x000fe20000000000 */
[----:B------:R-:W-:Y:S01]  /*11390*/  UMOV UR34, URZ ;  /* 0x0000003f00227c82 */ /* 0x000fe20008000000 */
[----:B------:R-:W-:Y:S01]  /*113a0*/  UMOV UR18, 0x40 ;  /* 0x0000004000127882 */ /* 0x000fe20000000000 */
[----:B------:R-:W-:Y:S01]  /*113b0*/  UMOV UR20, UR36 ;  /* 0x0000002400147c82 */ /* 0x000fe20008000000 */
[----:B------:R-:W-:-:S02]  /*113c0*/  UIADD3 UR33, UR33, 0x30830, URZ ;  /* 0x0003083021217890 */ /* 0x000fc4000fffe03f */
[----:B------:R-:W-:Y:S01]  /*113d0*/  UIMAD UR35, UR35, 0x60, URZ ;  /* 0x00000060232378a4 */ /* 0x000fe2000f8e023f */
[----:B------:R-:W-:Y:S01]  /*113e0*/  UMOV UR10, 0x80 ;  /* 0x00000080000a7882 */ /* 0x000fe20000000000 */
[----:B------:R-:W-:Y:S02]  /*113f0*/  UMOV UR12, UR36 ;  /* 0x00000024000c7c82 */ /* 0x000fe40008000000 */
[----:B------:R-:W-:Y:S02]  /*11400*/  UIADD3 UR32, UR8, 0x1e400, URZ ;  /* 0x0001e40008207890 */ /* 0x000fe4000fffe03f */
[----:B------:R-:W-:Y:S02]  /*11410*/  UIADD3 UR16, UR8, 0x21400, URZ ;  /* 0x0002140008107890 */ /* 0x000fe4000fffe03f */
[----:B------:R-:W-:Y:S01]  /*11420*/  UIADD3 UR8, UR8, 0x24400, URZ ;  /* 0x0002440008087890 */ /* 0x000fe2000fffe03f */
[----:B------:R-:W-:Y:S01]  /*11430*/  UMOV UR21, UR37 ;  /* 0x0000002500157c82 */ /* 0x000fe20008000000 */
[----:B------:R-:W-:Y:S01]  /*11440*/  UMOV UR17, UR33 ;  /* 0x0000002100117c82 */ /* 0x000fe20008000000 */
[----:B------:R-:W-:Y:S01]  /*11450*/  UMOV UR19, UR35 ;  /* 0x0000002300137c82 */ /* 0x000fe20008000000 */
[----:B------:R-:W-:Y:S01]  /*11460*/  UMOV UR13, UR37 ;  /* 0x00000025000d7c82 */ /* 0x000fe20008000000 */
[----:B------:R-:W-:Y:S01]  /*11470*/  UMOV UR9, UR33 ;  /* 0x0000002100097c82 */ /* 0x000fe20008000000 */
[----:B------:R-:W-:Y:S01]  /*11480*/  UMOV UR11, UR35 ;  /* 0x00000023000b7c82 */ /* 0x000fe20008000000 */
[----:B------:R3:W-:Y:S01]  /*11490*/  UTMALDG.4D [UR32], [UR4], desc[UR6] ;  /* 0x00000620040075b4 */ /* 0x0007e20008019000 */
[----:B------:R3:W-:Y:S01]  /*114a0*/  UTMALDG.4D [UR16], [UR4], desc[UR6] ;  /* 0x00000610040075b4 */ /* 0x0007e20008019000 */
[----:B------:R3:W-:Y:S01]  /*114b0*/  UTMALDG.4D [UR8], [UR4], desc[UR6] ;  /* 0x00000608040075b4 */ /* 0x0007e20008019000 */
[----:B--2---:R-:W-:-:S04]  /*114c0*/  LOP3.LUT R2, R2, 0xfffffffd, RZ, 0xc0, !PT ;  /* 0xfffffffd02027812 */ /* 0x004fc800078ec0ff */
[----:B------:R-:W-:-:S05]  /*114d0*/  @P0 LOP3.LUT R2, R2, 0x2, RZ, 0xfc, !PT ;  /* 0x0000000202020812 */ /* 0x000fca00078efcff */
[----:B------:R3:W-:Y:S01]  /*114e0*/  STL [R1+0xc], R2 ;  /* 0x00000c0201007387 */ /* 0x0007e20000100800 */
[----:B------:R-:W-:Y:S01]  /*114f0*/  NOP ;  /* 0x0000000000007918 */ /* 0x000fe20000000000 */
.L_x_1215:
[----:B0-----:R-:W-:Y:S01]  /*11500*/  VIADD R0, R17, 0x12400 ;  /* 0x0001240011007836 */ /* 0x001fe20000000000 */
[----:B------:R-:W-:Y:S05]  /*11510*/  WARPSYNC.ALL ;  /* 0x0000000000007948 */ /* 0x000fea0003800000 */
[----:B------:R-:W-:Y:S01]  /*11520*/  BAR.SYNC.DEFER_BLOCKING 0x8, 0x180 ;  /* 0x0206000000007b1d */ /* 0x000fe20000010000 */
[----:B------:R-:W-:-:S05]  /*11530*/  LOP3.LUT P0, RZ, R0, 0x3ff, RZ, 0xc0, !PT ;  /* 0x000003ff00ff7812 */ /* 0x000fca000780c0ff */
[----:B------:R-:W-:Y:S08]  /*11540*/  BSSY B6, `(.L_x_1220) ;  /* 0x0000012000067945 */ /* 0x000ff00003800000 */
[----:B------:R-:W-:Y:S05]  /*11550*/  @!P0 BRA `(.L_x_1221) ;  /* 0x0000000000408947 */ /* 0x000fea0003800000 */
[----:B---3--:R-:W-:Y:S01]  /*11560*/  MOV R2, 0x0 ;  /* 0x0000000000027802 */ /* 0x008fe20000000f00 */
        /* <DEDUP_REMOVED lines=15> */
.L_x_1221:
[----:B---3--:R-:W-:Y:S05]  /*11660*/  BSYNC B6 ;  /* 0x0000000000067941 */ /* 0x008fea0003800000 */
.L_x_1220:
[----:B------:R-:W0:Y:S01]  /*11670*/  S2R R2, SR_TID.X ;  /* 0x0000000000027919 */ /* 0x000e220000002100 */
[----:B------:R-:W2:Y:S01]  /*11680*/  LDC R7, c[0x0][0x448] ;  /* 0x00011200ff077b82 */ /* 0x000ea20000000800 */
[----:B------:R-:W-:Y:S01]  /*11690*/  USHF.R.S32.HI UR4, URZ, 0x1f, UR36 ;  /* 0x0000001f3f047899 */ /* 0x000fe20008011424 */
[----:B------:R-:W-:Y:S01]  /*116a0*/  ULDC.64 UR8, c[0x0][0x2d8] ;  /* 0x0000b60000087ab9 */ /* 0x000fe20000000a00 */
[----:B------:R-:W3:Y:S02]  /*116b0*/  S2R R9, SR_TID.X ;  /* 0x0000000000097919 */ /* 0x000ee40000002100 */
[----:B------:R-:W-:Y:S02]  /*116c0*/  UIMAD UR6, UR4, UR8, URZ ;  /* 0x00000008040672a4 */ /* 0x000fe4000f8e023f */
[----:B------:R-:W-:Y:S01]  /*116d0*/  UIMAD.WIDE.U32 UR4, UR36, UR8, URZ ;  /* 0x00000008240472a5 */ /* 0x000fe2000f8e003f */
[----:B------:R-:W4:Y:S01]  /*116e0*/  S2R R8, SR_TID.X ;  /* 0x0000000000087919 */ /* 0x000f220000002100 */
[----:B------:R-:W-:-:S02]  /*116f0*/  UIMAD UR6, UR36, UR9, UR6 ;  /* 0x00000009240672a4 */ /* 0x000fc4000f8e0206 */
[----:B------:R-:W-:Y:S02]  /*11700*/  USHF.R.S32.HI UR7, URZ, 0x1f, UR42 ;  /* 0x0000001f3f077899 */ /* 0x000fe4000801142a */
[----:B------:R-:W-:Y:S01]  /*11710*/  UIADD3 UR5, UR5, UR6, URZ ;  /* 0x0000000605057290 */ /* 0x000fe2000fffe03f */
[----:B------:R-:W-:-:S03]  /*11720*/  ULDC.64 UR8, c[0x0][0x2e0] ;  /* 0x0000b80000087ab9 */ /* 0x000fc60000000a00 */
[----:B------:R-:W-:Y:S02]  /*11730*/  UIMAD.WIDE.U32 UR4, UR42, UR8, UR4 ;  /* 0x000000082a0472a5 */ /* 0x000fe4000f8e0004 */
[----:B------:R-:W-:-:S04]  /*11740*/  UIMAD UR6, UR7, UR8, URZ ;  /* 0x00000008070672a4 */ /* 0x000fc8000f8e023f */
[----:B------:R-:W-:Y:S01]  /*11750*/  UIMAD UR6, UR42, UR9, UR6 ;  /* 0x000000092a0672a4 */ /* 0x000fe2000f8e0206 */
[----:B--2---:R-:W-:Y:S01]  /*11760*/  ISETP.NE.AND P0, PT, R7, 0x1, PT ;  /* 0x000000010700780c */ /* 0x004fe20003f05270 */
[----:B-1----:R-:W-:Y:S02]  /*11770*/  IMAD.U32 R4, RZ, RZ, UR4 ;  /* 0x00000004ff047e24 */ /* 0x002fe4000f8e00ff */
[----:B------:R-:W-:Y:S02]  /*11780*/  UIADD3 UR6, UR5, UR6, URZ ;  /* 0x0000000605067290 */ /* 0x000fe4000fffe03f */
[----:B------:R-:W-:Y:S01]  /*11790*/  IMAD.U32 R5, RZ, RZ, UR5 ;  /* 0x00000005ff057e24 */ /* 0x000fe2000f8e00ff */
[----:B------:R-:W-:Y:S01]  /*117a0*/  ULDC.64 UR4, c[0x0][0x2d0] ;  /* 0x0000b40000047ab9 */ /* 0x000fe20000000a00 */
[C---:B0-----:R-:W-:Y:S01]  /*117b0*/  LOP3.LUT R0, R2.reuse, 0x7f, RZ, 0xc0, !PT ;  /* 0x0000007f02007812 */ /* 0x041fe200078ec0ff */
[----:B------:R-:W-:-:S03]  /*117c0*/  IMAD.SHL.U32 R2, R2, 0x10, RZ ;  /* 0x0000001002027824 */ /* 0x000fc600078e00ff */
[----:B------:R-:W-:Y:S01]  /*117d0*/  SHF.R.U32.HI R0, RZ, 0x3, R0 ;  /* 0x00000003ff007819 */ /* 0x000fe20000011600 */
[----:B---3--:R-:W-:Y:S01]  /*117e0*/  IMAD.SHL.U32 R9, R9, 0x8, RZ ;  /* 0x0000000809097824 */ /* 0x008fe200078e00ff */
[----:B------:R-:W0:Y:S02]  /*117f0*/  @P0 LDC R3, c[0x0][0x44c] ;  /* 0x00011300ff030b82 */ /* 0x000e240000000800 */
[----:B------:R-:W-:Y:S01]  /*11800*/  LOP3.LUT R2, R0, 0x70, R2, 0xf8, !PT ;  /* 0x0000007000027812 */ /* 0x000fe200078ef802 */
[----:B----4-:R-:W-:Y:S01]  /*11810*/  IMAD.SHL.U32 R10, R8, 0x8, RZ ;  /* 0x00000008080a7824 */ /* 0x010fe200078e00ff */
[----:B------:R-:W-:-:S03]  /*11820*/  LOP3.LUT R9, R9, 0x38, RZ, 0xc0, !PT ;  /* 0x0000003809097812 */ /* 0x000fc600078ec0ff */
[----:B------:R-:W-:Y:S01]  /*11830*/  VIADD R2, R2, UR43 ;  /* 0x0000002b02027c36 */ /* 0x000fe20008000000 */
[----:B------:R-:W1:Y:S01]  /*11840*/  @P0 LDC R0, c[0x0][0x450] ;  /* 0x00011400ff000b82 */ /* 0x000e620000000800 */
[C---:B------:R-:W-:Y:S02]  /*11850*/  LOP3.LUT R11, R9.reuse, 0x40, RZ, 0xfc, !PT ;  /* 0x00000040090b7812 */ /* 0x040fe400078efcff */
[----:B------:R-:W-:Y:S01]  /*11860*/  IMAD.MOV.U32 R6, RZ, RZ, R2 ;  /* 0x000000ffff067224 */ /* 0x000fe200078e0002 */
[----:B------:R-:W-:Y:S02]  /*11870*/  LOP3.LUT R9, R9, 0x80, RZ, 0xfc, !PT ;  /* 0x0000008009097812 */ /* 0x000fe400078efcff */
[----:B------:R-:W-:Y:S01]  /*11880*/  LOP3.LUT R10, R10, 0x38, RZ, 0xc0, !PT ;  /* 0x000000380a0a7812 */ /* 0x000fe200078ec0ff */
[----:B0-----:R-:W-:-:S05]  /*11890*/  @P0 IMAD.HI.U32 R3, R2, R3, RZ ;  /* 0x0000000302030227 */ /* 0x001fca00078e00ff */
[----:B-1----:R-:W-:Y:S01]  /*118a0*/  @P0 SHF.R.U32.HI R6, RZ, R0, R3 ;  /* 0x00000000ff060219 */ /* 0x002fe20000011603 */
[----:B------:R-:W-:Y:S01]  /*118b0*/  IMAD.U32 R3, RZ, RZ, UR6 ;  /* 0x00000006ff037e24 */ /* 0x000fe2000f8e00ff */
[----:B------:R-:W-:-:S03]  /*118c0*/  ULDC.64 UR6, c[0x0][0x280] ;  /* 0x0000a00000067ab9 */ /* 0x000fc60000000a00 */
[----:B------:R-:W-:-:S04]  /*118d0*/  IMAD.MOV R0, RZ, RZ, -R6 ;  /* 0x000000ffff007224 */ /* 0x000fc800078e0a06 */
[----:B------:R-:W-:Y:S02]  /*118e0*/  IMAD R0, R7, R0, R2 ;  /* 0x0000000007007224 */ /* 0x000fe400078e0202 */
[----:B------:R-:W-:Y:S01]  /*118f0*/  IMAD.MOV.U32 R2, RZ, RZ, R4 ;  /* 0x000000ffff027224 */ /* 0x000fe200078e0004 */
[----:B------:R-:W-:-:S03]  /*11900*/  SHF.R.S32.HI R4, RZ, 0x1f, R6 ;  /* 0x0000001fff047819 */ /* 0x000fc60000011406 */
[----:B------:R-:W-:-:S04]  /*11910*/  IMAD.WIDE.U32 R2, R6, UR4, R2 ;  /* 0x0000000406027c25 */ /* 0x000fc8000f8e0002 */
        /* <DEDUP_REMOVED lines=26> */
[----:B------:R-:W-:-:S05]  /*11ac0*/  VIADD R4, R8, UR43 ;  /* 0x0000002b08047c36 */ /* 0x000fca0008000000 */
        /* <DEDUP_REMOVED lines=9> */
[----:B------:R0:W-:Y:S02]  /*11b60*/  @!P4 LDGSTS.E.BYPASS.LTC128B.128 [R9+0x1a400], desc[UR6][R2.64+0x100], !P2 ;  /* 0x1a4001000209cfae */ /* 0x0001e4000d101d46 */
[----:B0-----:R-:W-:-:S02]  /*11b70*/  VIADD R2, R4, 0x10 ;  /* 0x0000001004027836 */ /* 0x001fc40000000000 */
[----:B------:R-:W0:Y:S03]  /*11b80*/  SHFL.IDX PT, R3, R0, 0x1, 0x181f ;  /* 0x00381f0000037f89 */ /* 0x000e2600000e0000 */
[----:B------:R-:W-:Y:S02]  /*11b90*/  ISETP.GE.AND P4, PT, R2, R5, PT ;  /* 0x000000050200720c */ /* 0x000fe40003f86270 */
[----:B------:R-:W1:Y:S11]  /*11ba0*/  SHFL.IDX PT, R2, R6, 0x1, 0x181f ;  /* 0x00381f0006027f89 */ /* 0x000e7600000e0000 */
[----:B0-----:R-:W-:-:S05]  /*11bb0*/  @!P4 LEA R3, P3, R10, R3, 0x1 ;  /* 0x000000030a03c211 */ /* 0x001fca00078608ff */
[----:B-1----:R-:W-:-:S05]  /*11bc0*/  @!P4 IMAD.X R2, RZ, RZ, R2, P3 ;  /* 0x000000ffff02c224 */ /* 0x002fca00018e0602 */
[----:B------:R-:W-:-:S04]  /*11bd0*/  @!P4 LOP3.LUT R3, R3, R2, RZ, 0x3c, !PT ;  /* 0x000000020303c212 */ /* 0x000fc800078e3cff */
[----:B------:R-:W-:-:S04]  /*11be0*/  @!P4 LOP3.LUT R2, R3, R2, RZ, 0x3c, !PT ;  /* 0x000000020302c212 */ /* 0x000fc800078e3cff */
[----:B------:R-:W-:-:S05]  /*11bf0*/  @!P4 LOP3.LUT R3, R3, R2, RZ, 0x3c, !PT ;  /* 0x000000020303c212 */ /* 0x000fca00078e3cff */
[----:B------:R-:W-:Y:S04]  /*11c00*/  @!P4 LDGSTS.E.BYPASS.LTC128B.128 [R9+0x12c00], desc[UR6][R2.64], !P0 ;  /* 0x12c000000209cfae */ /* 0x000fe8000c101d46 */
        /* <DEDUP_REMOVED lines=52> */
[----:B------:R-:W-:Y:S01]  /*11f50*/  ISETP.GE.AND P4, PT, R2, R5, PT ;  /* 0x000000050200720c */ /* 0x000fe20003f86270 */
[----:B------:R-:W-:Y:S04]  /*11f60*/  SHFL.IDX PT, R0, R0, 0x7, 0x181f ;  /* 0x00f81f0000007f89 */ /* 0x000fe800000e0000 */
[----:B------:R-:W1:Y:S04]  /*11f70*/  SHFL.IDX PT, R2, R6, 0x6, 0x181f ;  /* 0x00d81f0006027f89 */ /* 0x000e6800000e0000 */
[----:B------:R-:W2:Y:S04]  /*11f80*/  SHFL.IDX PT, R6, R6, 0x7, 0x181f ;  /* 0x00f81f0006067f89 */ /* 0x000ea800000e0000 */
[----:B0-----:R-:W-:-:S05]  /*11f90*/  @!P4 LEA R3, P3, R10, R3, 0x1 ;  /* 0x000000030a03c211 */ /* 0x001fca00078608ff */
[----:B-1----:R-:W-:-:S05]  /*11fa0*/  @!P4 IMAD.X R2, RZ, RZ, R2, P3 ;  /* 0x000000ffff02c224 */ /* 0x002fca00018e0602 */
[----:B------:R-:W-:-:S04]  /*11fb0*/  @!P4 LOP3.LUT R3, R3, R2, RZ, 0x3c, !PT ;  /* 0x000000020303c212 */ /* 0x000fc800078e3cff */
[----:B------:R-:W-:-:S04]  /*11fc0*/  @!P4 LOP3.LUT R2, R3, R2, RZ, 0x3c, !PT ;  /* 0x000000020302c212 */ /* 0x000fc800078e3cff */
[----:B------:R-:W-:-:S05]  /*11fd0*/  @!P4 LOP3.LUT R3, R3, R2, RZ, 0x3c, !PT ;  /* 0x000000020303c212 */ /* 0x000fca00078e3cff */
[----:B------:R0:W-:Y:S04]  /*11fe0*/  @!P4 LDGSTS.E.BYPASS.LTC128B.128 [R9+0x15400], desc[UR6][R2.64], !P0 ;  /* 0x154000000209cfae */ /* 0x0001e8000c101d46 */
[----:B------:R0:W-:Y:S04]  /*11ff0*/  @!P4 LDGSTS.E.BYPASS.LTC128B.128 [R9+0x19400], desc[UR6][R2.64+0x80], !P1 ;  /* 0x194000800209cfae */ /* 0x0001e8000c901d46 */
[----:B--2---:R0:W-:Y:S02]  /*12000*/  @!P4 LDGSTS.E.BYPASS.LTC128B.128 [R9+0x1d400], desc[UR6][R2.64+0x100], !P2 ;  /* 0x1d4001000209cfae */ /* 0x0041e4000d101d46 */
.L_x_1333:
[----:B------:R-:W-:Y:S01]  /*12010*/  VIADD R4, R4, 0x70 ;  /* 0x0000007004047836 */ /* 0x000fe20000000000 */
[----:B------:R-:W-:Y:S04]  /*12020*/  BSSY B0, `(.L_x_1223) ;  /* 0x000000c000007945 */ /* 0x000fe80003800000 */
[----:B------:R-:W-:-:S13]  /*12030*/  ISETP.GE.AND P3, PT, R4, R5, PT ;  /* 0x000000050400720c */ /* 0x000fda0003f66270 */
[----:B------:R-:W-:Y:S05]  /*12040*/  @P3 BRA `(.L_x_1224) ;  /* 0x0000000000243947 */ /* 0x000fea0003800000 */
[----:B0-----:R-:W-:Y:S01]  /*12050*/  LEA R2, P3, R10, R0, 0x1 ;  /* 0x000000000a027211 */ /* 0x001fe200078608ff */
[----:B------:R-:W-:-:S04]  /*12060*/  ULDC.64 UR4, c[0x0][0x208] ;  /* 0x0000820000047ab9 */ /* 0x000fc80000000a00 */
[----:B------:R-:W-:-:S05]  /*12070*/  IMAD.X R3, RZ, RZ, R6, P3 ;  /* 0x000000ffff037224 */ /* 0x000fca00018e0606 */
[----:B------:R-:W-:Y:S01]  /*12080*/  @!PT LDS RZ, [RZ] ;  /* 0x00000000fffff984 */ /* 0x000fe20000000800 */
[----:B------:R-:W-:Y:S01]  /*12090*/  @!PT LDS RZ, [RZ] ;  /* 0x00000000fffff984 */ /* 0x000fe20000000800 */
[----:B------:R-:W-:Y:S01]  /*120a0*/  @!PT LDS RZ, [RZ] ;  /* 0x00000000fffff984 */ /* 0x000fe20000000800 */
[----:B------:R1:W-:Y:S04]  /*120b0*/  LDGSTS.E.BYPASS.LTC128B.128 [R9+0x15c00], desc[UR4][R2.64], !P0 ;  /* 0x15c0000002097fae */ /* 0x0003e8000c101d44 */
[----:B------:R1:W-:Y:S04]  /*120c0*/  LDGSTS.E.BYPASS.LTC128B.128 [R9+0x19c00], desc[UR4][R2.64+0x80], !P1 ;  /* 0x19c0008002097fae */ /* 0x0003e8000c901d44 */
[----:B------:R1:W-:Y:S02]  /*120d0*/  LDGSTS.E.BYPASS.LTC128B.128 [R9+0x1dc00], desc[UR4][R2.64+0x100], !P2 ;  /* 0x1dc0010002097fae */ /* 0x0003e4000d101d44 */
.L_x_1224:
[----:B------:R-:W-:Y:S05]  /*120e0*/  BSYNC B0 ;  /* 0x0000000000007941 */ /* 0x000fea0003800000 */
.L_x_1223:
[----:B------:R-:W-:Y:S01]  /*120f0*/  NOP ;  /* 0x0000000000007918 */ /* 0x000fe20000000000 */
[----:B------:R-:W-:Y:S01]  /*12100*/  PLOP3.LUT P0, PT, PT, PT, PT, 0x80, 0x0 ;  /* 0x000000000000781c */ /* 0x000fe20003f0f070 */
[----:B------:R-:W-:-:S12]  /*12110*/  VIADD R6, R17, 0x30800 ;  /* 0x0003080011067836 */ /* 0x000fd80000000000 */
.L_x_1225:
[----:B------:R-:W-:Y:S02]  /*12120*/  PLOP3.LUT P1, PT, P1, P0, PT, 0xa2, 0x0 ;  /* 0x000000000000781c */ /* 0x000fe40000f21472 */
[----:B------:R-:W-:-:S08]  /*12130*/  @P0 R2UR P1, UR4, R17 ;  /* 0x00000000110402ca */ /* 0x000fd00000020000 */
[----:B------:R-:W-:-:S05]  /*12140*/  @P0 PLOP3.LUT P0, PT, P1, PT, PT, 0x80, 0x0 ;  /* 0x000000000000081c */ /* 0x000fca0000f0f070 */
[----:B------:R-:W-:Y:S01]  /*12150*/  @!P1 SYNCS.ARRIVE.TRANS64.RED.A0T1 RZ, [UR4+0x30800], RZ ;  /* 0x030800ffffff99a7 */ /* 0x000fe20008200404 */
[----:B------:R-:W-:Y:S07]  /*12160*/  @!P1 ARRIVES.LDGSTSBAR.64.TRANSCNT [UR4+0x30800] ;  /* 0x03080000ff0099b0 */ /* 0x000fee0008000a84 */
[----:B------:R-:W-:Y:S05]  /*12170*/  @P0 BRA.U.ANY `(.L_x_1225) ;  /* 0xfffffffd00e80947 */ /* 0x000fea000393ffff */
[----:B01----:R-:W2:Y:S02]  /*12180*/  LDL.LU R2, [R1+0x18] ;  /* 0x0000180001027983 */ /* 0x003ea40000300800 */
        /* <DEDUP_REMOVED lines=11> */
.L_x_1334:
[----:B------:R-:W-:Y:S05]  /*12240*/  BSYNC B0 ;  /* 0x0000000000007941 */ /* 0x000fea0003800000 */
.L_x_1226:
[----:B------:R-:W-:-:S04]  /*12250*/  UIADD3 UR4, UR41, -0x2, URZ ;  /* 0xfffffffe29047890 */ /* 0x000fc8000fffe03f */
[----:B------:R-:W-:-:S06]  /*12260*/  UISETP.GE.AND UP0, UPT, UR4, UR40, UPT ;  /* 0x000000280400728c */ /* 0x000fcc000bf06270 */
[----:B------:R-:W-:-:S13]  /*12270*/  PLOP3.LUT P0, PT, PT, PT, UP0, 0x80, 0x0 ;  /* 0x000000000000781c */ /* 0x000fda0003f0f008 */
[----:B------:R-:W-:Y:S05]  /*12280*/  @!P0 BRA `(.L_x_1228) ;  /* 0x0000002000c08947 */ /* 0x000fea0003800000 */
[----:B0-----:R-:W-:Y:S01]  /*12290*/  IMAD R0, RZ, RZ, -UR41 ;  /* 0x80000029ff007e24 */ /* 0x001fe2000f8e02ff */
[----:B------:R-:W-:-:S04]  /*122a0*/  LOP3.LUT R8, RZ, UR40, RZ, 0x33, !PT ;  /* 0x00000028ff087c12 */ /* 0x000fc8000f8e33ff */
[----:B------:R-:W-:-:S05]  /*122b0*/  VIADDMNMX R8, R0, 0x1, R8, !PT ;  /* 0x0000000100087846 */ /* 0x000fca0007800108 */
[----:B------:R-:W-:-:S05]  /*122c0*/  VIADD R0, R8, UR41 ;  /* 0x0000002908007c36 */ /* 0x000fca0008000000 */
[----:B------:R-:W-:-:S04]  /*122d0*/  LOP3.LUT R0, R0, 0x1, RZ, 0xc0, !PT ;  /* 0x0000000100007812 */ /* 0x000fc800078ec0ff */
[----:B------:R-:W-:Y:S01]  /*122e0*/  ISETP.NE.U32.AND P0, PT, R0, 0x1, PT ;  /* 0x000000010000780c */ /* 0x000fe20003f05070 */
[----:B------:R-:W-:-:S12]  /*122f0*/  IMAD.U32 R0, RZ, RZ, UR4 ;  /* 0x00000004ff007e24 */ /* 0x000fd8000f8e00ff */
[----:B------:R-:W-:Y:S05]  /*12300*/  @P0 BRA `(.L_x_1229) ;  /* 0x0000000800e00947 */ /* 0x000fea0003800000 */
[----:B------:R-:W2:Y:S04]  /*12310*/  LDL R2, [R1+0xc] ;  /* 0x00000c0001027983 */ /* 0x000ea80000100800 */
[----:B------:R-:W3:Y:S01]  /*12320*/  LDL R3, [R1+0x4] ;  /* 0x0000040001037983 */ /* 0x000ee20000100800 */
[----:B------:R-:W-:-:S05]  /*12330*/  VIADD R7, R18, 0x1 ;  /* 0x0000000112077836 */ /* 0x000fca0000000000 */
[C---:B------:R-:W-:Y:S01]  /*12340*/  ISETP.NE.AND P0, PT, R7.reuse, 0x2, PT ;  /* 0x000000020700780c */ /* 0x040fe20003f05270 */
[----:B------:R-:W-:Y:S03]  /*12350*/  BSSY B0, `(.L_x_1230) ;  /* 0x00000af000007945 */ /* 0x000fe60003800000 */
[----:B------:R-:W-:Y:S02]  /*12360*/  SEL R10, RZ, 0x1, P0 ;  /* 0x00000001ff0a7807 */ /* 0x000fe40000000000 */
[----:B------:R-:W-:Y:S02]  /*12370*/  SEL R7, R7, RZ, P0 ;  /* 0x000000ff07077207 */ /* 0x000fe40000000000 */
[----:B--2---:R-:W-:Y:S02]  /*12380*/  LOP3.LUT P1, RZ, R2, 0x2, RZ, 0xc0, !PT ;  /* 0x0000000202ff7812 */ /* 0x004fe4000782c0ff */
[----:B---3--:R-:W-:-:S11]  /*12390*/  LOP3.LUT R10, R3, R10, RZ, 0x3c, !PT ;  /* 0x0000000a030a7212 */ /* 0x008fd600078e3cff */
[----:B------:R-:W-:Y:S05]  /*123a0*/  @!P1 BRA `(.L_x_1231) ;  /* 0x0000000800a49947 */ /* 0x000fea0003800000 */
[----:B------:R-:W-:Y:S01]  /*123b0*/  LOP3.LUT P1, RZ, R2, 0x1, RZ, 0xc0, !PT ;  /* 0x0000000102ff7812 */ /* 0x000fe2000782c0ff */
[----:B------:R-:W-:-:S12]  /*123c0*/  IMAD.MOV.U32 R5, RZ, RZ, R16 ;  /* 0x000000ffff057224 */ /* 0x000fd800078e0010 */
[----:B------:R-:W-:Y:S05]  /*123d0*/  @!P1 BRA `(.L_x_1232) ;  /* 0x0000000000549947 */ /* 0x000fea0003800000 */
[----:B------:R-:W2:Y:S01]  /*123e0*/  LDL R9, [R1+0x8] ;  /* 0x0000080001097983 */ /* 0x000ea20000100800 */
[----:B------:R-:W0:Y:S03]  /*123f0*/  LDC R5, c[0x0][0x43c] ;  /* 0x00010f00ff057b82 */ /* 0x000e260000000800 */
[----:B------:R-:W3:Y:S01]  /*12400*/  LDL R11, [R1] ;  /* 0x00000000010b7983 */ /* 0x000ee20000100800 */
[----:B------:R-:W-:Y:S01]  /*12410*/  IMAD.MOV.U32 R4, RZ, RZ, R0 ;  /* 0x000000ffff047224 */ /* 0x000fe200078e0000 */
[----:B------:R-:W-:Y:S01]  /*12420*/  ULDC.64 UR4, c[0x0][0x428] ;  /* 0x00010a0000047ab9 */ /* 0x000fe20000000a00 */
[----:B------:R-:W-:Y:S01]  /*12430*/  ULDC.64 UR6, c[0x0][0x208] ;  /* 0x0000820000067ab9 */ /* 0x000fe20000000a00 */
[----:B0-----:R-:W-:-:S13]  /*12440*/  ISETP.NE.AND P0, PT, R5, 0x1, PT ;  /* 0x000000010500780c */ /* 0x001fda0003f05270 */
[----:B------:R-:W0:Y:S02]  /*12450*/  @P0 LDC.64 R2, c[0x0][0x440] ;  /* 0x00011000ff020b82 */ /* 0x000e240000000a00 */
[----:B0-----:R-:W-:-:S05]  /*12460*/  @P0 IMAD.HI.U32 R2, R0, R2, RZ ;  /* 0x0000000200020227 */ /* 0x001fca00078e00ff */
[----:B------:R-:W-:-:S05]  /*12470*/  @P0 SHF.R.U32.HI R4, RZ, R3, R2 ;  /* 0x00000003ff040219 */ /* 0x000fca0000011602 */
[----:B------:R-:W-:-:S04]  /*12480*/  IMAD.MOV R2, RZ, RZ, -R4 ;  /* 0x000000ffff027224 */ /* 0x000fc800078e0a04 */
[----:B------:R-:W-:Y:S01]  /*12490*/  IMAD R0, R5, R2, R0 ;  /* 0x0000000205007224 */ /* 0x000fe200078e0200 */
[----:B------:R-:W-:Y:S01]  /*124a0*/  SHF.R.S32.HI R5, RZ, 0x1f, R4 ;  /* 0x0000001fff057819 */ /* 0x000fe20000011404 */
[----:B------:R-:W0:Y:S01]  /*124b0*/  LDC.64 R2, c[0x0][0x418] ;  /* 0x00010600ff027b82 */ /* 0x000e220000000a00 */
[----:B--2---:R-:W-:-:S04]  /*124c0*/  IMAD R9, R9, UR4, RZ ;  /* 0x0000000409097c24 */ /* 0x004fc8000f8e02ff */
[C---:B---3--:R-:W-:Y:S02]  /*124d0*/  IMAD R9, R11.reuse, UR5, R9 ;  /* 0x000000050b097c24 */ /* 0x048fe4000f8e0209 */
[----:B------:R-:W-:-:S04]  /*124e0*/  IMAD.WIDE.U32 R4, R11, UR4, R4 ;  /* 0x000000040b047c25 */ /* 0x000fc8000f8e0004 */
[----:B------:R-:W-:Y:S01]  /*124f0*/  IMAD.IADD R5, R9, 0x1, R5 ;  /* 0x0000000109057824 */ /* 0x000fe200078e0205 */
[----:B0-----:R-:W-:-:S04]  /*12500*/  LEA R2, P0, R4, R2, 0x2 ;  /* 0x0000000204027211 */ /* 0x001fc800078010ff */
[----:B------:R-:W-:-:S05]  /*12510*/  LEA.HI.X R3, R4, R3, R5, 0x2, P0 ;  /* 0x0000000304037211 */ /* 0x000fca00000f1405 */
[----:B------:R0:W5:Y:S04]  /*12520*/  LDG.E R5, desc[UR6][R2.64] ;  /* 0x0000000602057981 */ /* 0x000168000c1e1900 */
.L_x_1232:
[----:B0-----:R-:W-:Y:S01]  /*12530*/  IMAD R3, R7, 0x8, R17 ;  /* 0x0000000807037824 */ /* 0x001fe200078e0211 */
[----:B------:R-:W-:Y:S01]  /*12540*/  SHF.L.U32 R2, R10, 0x1f, RZ ;  /* 0x0000001f0a027819 */ /* 0x000fe200000006ff */
[----:B------:R-:W-:Y:S03]  /*12550*/  BSSY B1, `(.L_x_1233) ;  /* 0x0000003000017945 */ /* 0x000fe60003800000 */
[----:B------:R-:W0:Y:S02]  /*12560*/  SYNCS.PHASECHK.TRANS64.TRYWAIT P0, [R3+URZ+0x30840], R2 ;  /* 0x03084002030075a7 */ /* 0x000e24000800017f */
[----:B0-----:R-:W-:Y:S05]  /*12570*/  @!P0 BRA `(.L_x_1234) ;  /* 0x0000003c00408947 */ /* 0x001fea0003800000 */
.L_x_1335:
[----:B------:R-:W-:Y:S05]  /*12580*/  BSYNC B1 ;  /* 0x0000000000017941 */ /* 0x000fea0003800000 */
.L_x_1233:
[----:B------:R-:W1:Y:S01]  /*12590*/  S2R R4, SR_TID.X ;  /* 0x0000000000047919 */ /* 0x000e620000002100 */
[----:B------:R-:W-:Y:S01]  /*125a0*/  BSSY B1, `(.L_x_1235) ;  /* 0x000000b000017945 */ /* 0x000fe20003800000 */
[----:B-1----:R-:W-:-:S04]  /*125b0*/  LOP3.LUT R4, R4, 0x7f, RZ, 0xc0, !PT ;  /* 0x0000007f04047812 */ /* 0x002fc800078ec0ff */
[----:B------:R-:W-:-:S13]  /*125c0*/  ISETP.NE.AND P1, PT, R4, RZ, PT ;  /* 0x000000ff0400720c */ /* 0x000fda0003f25270 */
[----:B------:R-:W-:Y:S05]  /*125d0*/  @P1 BRA `(.L_x_1236) ;  /* 0x00000000001c1947 */ /* 0x000fea0003800000 */
[----:B------:R-:W1:Y:S01]  /*125e0*/  S2R R4, SR_TID.X ;  /* 0x0000000000047919 */ /* 0x000e620000002100 */
[----:B0-----:R-:W-:-:S04]  /*125f0*/  IMAD.MOV.U32 R2, RZ, RZ, 0x9000 ;  /* 0x00009000ff027424 */ /* 0x001fc800078e00ff */
[----:B------:R2:W-:Y:S01]  /*12600*/  SYNCS.ARRIVE.TRANS64 RZ, [R3+URZ+0x30830], R2 ;  /* 0x0308300203ff79a7 */ /* 0x0005e2000800003f */
[----:B-1----:R-:W-:-:S04]  /*12610*/  LOP3.LUT R4, R4, 0x1f, RZ, 0xc0, !PT ;  /* 0x0000001f04047812 */ /* 0x002fc800078ec0ff */
[----:B------:R-:W-:-:S13]  /*12620*/  ISETP.NE.AND P0, PT, R4, RZ, PT ;  /* 0x000000ff0400720c */ /* 0x000fda0003f05270 */
[----:B--2---:R-:W-:Y:S05]  /*12630*/  @!P0 BRA `(.L_x_1236) ;  /* 0x0000000000048947 */ /* 0x004fea0003800000 */
[----:B------:R-:W-:Y:S01]  /*12640*/  BPT.TRAP 0x1 ;  /* 0x000000040000795c */ /* 0x000fe20000300000 */
.L_x_1236:
[----:B------:R-:W-:Y:S05]  /*12650*/  BSYNC B1 ;  /* 0x0000000000017941 */ /* 0x000fea0003800000 */
.L_x_1235:
[----:B------:R-:W-:Y:S01]  /*12660*/  IMAD.MOV.U32 R11, RZ, RZ, RZ ;  /* 0x000000ffff0b7224 */ /* 0x000fe200078e00ff */
[----:B------:R-:W-:Y:S01]  /*12670*/  UIADD3 UR4, UP0, UR38, 0x370, URZ ;  /* 0x0000037026047890 */ /* 0x000fe2000ff1e03f */
[----:B------:R-:W-:Y:S01]  /*12680*/  IMAD R4, R7, 0x9000, R17 ;  /* 0x0000900007047824 */ /* 0x000fe200078e0211 */
[----:B------:R-:W-:Y:S01]  /*12690*/  PLOP3.LUT P0, PT, PT, PT, PT, 0x80, 0x0 ;  /* 0x000000000000781c */ /* 0x000fe20003f0f070 */
[----:B0-----:R-:W-:Y:S01]  /*126a0*/  VIADD R3, R3, 0x30830 ;  /* 0x0003083003037836 */ /* 0x001fe20000000000 */
[----:B------:R-:W-:Y:S01]  /*126b0*/  R2UR UR10, R11 ;  /* 0x000000000b0a72ca */ /* 0x000fe200000e0000 */
[----:B------:R-:W-:Y:S01]  /*126c0*/  IMAD R2, R0, 0x60, RZ ;  /* 0x0000006000027824 */ /* 0x000fe200078e02ff */
[----:B------:R-:W-:Y:S01]  /*126d0*/  UIADD3.X UR5, URZ, UR39, URZ, UP0, !UPT ;  /* 0x000000273f057290 */ /* 0x000fe200087fe43f */
[----:B------:R-:W-:Y:S01]  /*126e0*/  VIADD R9, R4, 0x1e400 ;  /* 0x0001e40004097836 */ /* 0x000fe20000000000 */
[----:B------:R-:W-:Y:S01]  /*126f0*/  UMOV UR6, 0x0 ;  /* 0x0000000000067882 */ /* 0x000fe20000000000 */
[----:B------:R-:W-:-:S10]  /*12700*/  UMOV UR7, 0x14f00000 ;  /* 0x14f0000000077882 */ /* 0x000fd40000000000 */
.L_x_1237:
[----:B------:R-:W-:-:S13]  /*12710*/  @P0 ELECT P2, URZ, PT ;  /* 0x00000000003f082f */ /* 0x000fda0003840000 */
[----:B-----5:R-:W-:Y:S01]  /*12720*/  @P2 R2UR UR13, R5 ;  /* 0x00000000050d22ca */ /* 0x020fe200000e0000 */
[----:B------:R-:W-:Y:S01]  /*12730*/  UMOV UR12, UR36 ;  /* 0x00000024000c7c82 */ /* 0x000fe20008000000 */
[----:B------:R-:W-:Y:S02]  /*12740*/  @P2 R2UR UR11, R2 ;  /* 0x00000000020b22ca */ /* 0x000fe400000e0000 */
[----:B------:R-:W-:Y:S02]  /*12750*/  @P2 R2UR UR9, R3 ;  /* 0x00000000030922ca */ /* 0x000fe400000e0000 */
[----:B------:R-:W-:Y:S02]  /*12760*/  @P2 R2UR UR8, R9 ;  /* 0x00000000090822ca */ /* 0x000fe400000e0000 */
[----:B------:R-:W-:Y:S02]  /*12770*/  @P2 PLOP3.LUT P0, PT, P2, PT, PT, 0x8, 0x0 ;  /* 0x000000000000281c */ /* 0x000fe4000170e170 */
        /* <DEDUP_REMOVED lines=9> */
.L_x_1238:
[----:B------:R-:W-:-:S13]  /*12810*/  @P0 ELECT P2, URZ, PT ;  /* 0x00000000003f082f */ /* 0x000fda0003840000 */
[----:B------:R-:W-:Y:S01]  /*12820*/  @P2 R2UR UR13, R5 ;  /* 0x00000000050d22ca */ /* 0x000fe200000e0000 */
        /* <DEDUP_REMOVED lines=14> */
.L_x_1239:
        /* <DEDUP_REMOVED lines=16> */
.L_x_1336:
[----:B------:R-:W-:Y:S05]  /*12a10*/  BSYNC B1 ;  /* 0x0000000000017941 */ /* 0x000fea0003800000 */
.L_x_1240:
[----:B------:R-:W-:Y:S01]  /*12a20*/  BSSY B1, `(.L_x_1242) ;  /* 0x000000c000017945 */ /* 0x000fe20003800000 */
[----:B------:R-:W-:Y:S02]  /*12a30*/  IMAD.MOV.U32 R12, RZ, RZ, 0x0 ;  /* 0x00000000ff0c7424 */ /* 0x000fe400078e00ff */
[----:B------:R-:W-:Y:S01]  /*12a40*/  IMAD.MOV.U32 R13, RZ, RZ, 0x14f00000 ;  /* 0x14f00000ff0d7424 */ /* 0x000fe200078e00ff */
[----:B------:R-:W-:Y:S06]  /*12a50*/  @P1 BRA `(.L_x_1243) ;  /* 0x0000000000201947 */ /* 0x000fec0003800000 */
[----:B------:R-:W1:Y:S01]  /*12a60*/  S2R R4, SR_TID.X ;  /* 0x0000000000047919 */ /* 0x000e620000002100 */
[----:B0-----:R-:W-:Y:S02]  /*12a70*/  IMAD R2, R18, 0x8, R17 ;  /* 0x0000000812027824 */ /* 0x001fe400078e0211 */
[----:B------:R-:W-:-:S04]  /*12a80*/  IMAD.MOV.U32 R3, RZ, RZ, 0x9000 ;  /* 0x00009000ff037424 */ /* 0x000fc800078e00ff */
[----:B------:R2:W-:Y:S01]  /*12a90*/  SYNCS.ARRIVE.TRANS64 RZ, [R2+URZ+0x30850], R3 ;  /* 0x0308500302ff79a7 */ /* 0x0005e2000800003f */
[----:B-1----:R-:W-:-:S04]  /*12aa0*/  LOP3.LUT R4, R4, 0x1f, RZ, 0xc0, !PT ;  /* 0x0000001f04047812 */ /* 0x002fc800078ec0ff */
[----:B------:R-:W-:-:S13]  /*12ab0*/  ISETP.NE.AND P0, PT, R4, RZ, PT ;  /* 0x000000ff0400720c */ /* 0x000fda0003f05270 */
[----:B--2---:R-:W-:Y:S05]  /*12ac0*/  @!P0 BRA `(.L_x_1243) ;  /* 0x0000000000048947 */ /* 0x004fea0003800000 */
[----:B------:R-:W-:Y:S01]  /*12ad0*/  BPT.TRAP 0x1 ;  /* 0x000000040000795c */ /* 0x000fe20000300000 */
.L_x_1243:
[----:B------:R-:W-:Y:S05]  /*12ae0*/  BSYNC B1 ;  /* 0x0000000000017941 */ /* 0x000fea0003800000 */
.L_x_1242:
[----:B------:R-:W-:Y:S01]  /*12af0*/  R2UR UR10, R11 ;  /* 0x000000000b0a72ca */ /* 0x000fe200000e0000 */
[--C-:B0-----:R-:W-:Y:S01]  /*12b00*/  IMAD R2, R18, 0x8, R17.reuse ;  /* 0x0000000812027824 */ /* 0x101fe200078e0211 */
[----:B------:R-:W-:Y:S01]  /*12b10*/  R2UR UR6, R12 ;  /* 0x000000000c0672ca */ /* 0x000fe200000e0000 */
[----:B------:R-:W-:Y:S01]  /*12b20*/  IMAD R3, R18, 0x9000, R17 ;  /* 0x0000900012037824 */ /* 0x000fe200078e0211 */
[----:B------:R-:W-:Y:S01]  /*12b30*/  R2UR UR7, R13 ;  /* 0x000000000d0772ca */ /* 0x000fe200000e0000 */
[----:B------:R-:W-:Y:S01]  /*12b40*/  UIADD3 UR4, UP0, UR38, 0x470, URZ ;  /* 0x0000047026047890 */ /* 0x000fe2000ff1e03f */
[----:B------:R-:W-:Y:S01]  /*12b50*/  PLOP3.LUT P0, PT, PT, PT, PT, 0x80, 0x0 ;  /* 0x000000000000781c */ /* 0x000fe20003f0f070 */
[----:B------:R-:W-:Y:S02]  /*12b60*/  IMAD R4, R19, 0x60, RZ ;  /* 0x0000006013047824 */ /* 0x000fe400078e02ff */
[----:B------:R-:W-:Y:S01]  /*12b70*/  VIADD R2, R2, 0x30850 ;  /* 0x0003085002027836 */ /* 0x000fe20000000000 */
[----:B------:R-:W-:Y:S01]  /*12b80*/  UIADD3.X UR5, URZ, UR39, URZ, UP0, !UPT ;  /* 0x000000273f057290 */ /* 0x000fe200087fe43f */
[----:B------:R-:W-:-:S11]  /*12b90*/  VIADD R9, R3, 0x400 ;  /* 0x0000040003097836 */ /* 0x000fd60000000000 */
.L_x_1244:
        /* <DEDUP_REMOVED lines=15> */
.L_x_1245:
        /* <DEDUP_REMOVED lines=15> */
.L_x_1246:
        /* <DEDUP_REMOVED lines=10> */
[----:B------:R-:W-:Y:S02]  /*12e20*/  IMAD.MOV.U32 R16, RZ, RZ, R5 ;  /* 0x000000ffff107224 */ /* 0x000fe400078e0005 */
[----:B------:R-:W-:-:S07]  /*12e30*/  IMAD.MOV.U32 R19, RZ, RZ, R0 ;  /* 0x000000ffff137224 */ /* 0x000fce00078e0000 */
.L_x_1231:
[----:B------:R-:W-:Y:S05]  /*12e40*/  BSYNC B0 ;  /* 0x0000000000007941 */ /* 0x000fea0003800000 */
.L_x_1230:
[----:B------:R0:W-:Y:S01]  /*12e50*/  STL [R1+0x4], R10 ;  /* 0x0000040a01007387 */ /* 0x0001e20000100800 */
[----:B------:R-:W-:Y:S01]  /*12e60*/  UIADD3 UR4, UR41, -0x3, URZ ;  /* 0xfffffffd29047890 */ /* 0x000fe2000fffe03f */
[----:B------:R-:W-:-:S05]  /*12e70*/  IMAD.MOV.U32 R18, RZ, RZ, R7 ;  /* 0x000000ffff127224 */ /* 0x000fca00078e0007 */
[----:B------:R-:W-:-:S07]  /*12e80*/  IMAD.U32 R0, RZ, RZ, UR4 ;  /* 0x00000004ff007e24 */ /* 0x000fce000f8e00ff */
.L_x_1229:
[----:B------:R-:W-:Y:S01]  /*12e90*/  ULOP3.LUT UR4, URZ, UR41, URZ, 0x33, !UPT ;  /* 0x000000293f047292 */ /* 0x000fe2000f8e333f */
[----:B------:R-:W-:Y:S01]  /*12ea0*/  VIADD R8, R8, 0xfffffffe ;  /* 0xfffffffe08087836 */ /* 0x000fe20000000000 */
[----:B------:R-:W-:Y:S04]  /*12eb0*/  BSSY B0, `(.L_x_1228) ;  /* 0x000016d000007945 */ /* 0x000fe80003800000 */
[----:B------:R-:W-:-:S13]  /*12ec0*/  ISETP.NE.AND P0, PT, R8, UR4, PT ;  /* 0x0000000408007c0c */ /* 0x000fda000bf05270 */
[----:B------:R-:W-:Y:S05]  /*12ed0*/  @!P0 BRA `(.L_x_1247) ;  /* 0x0000001400a88947 */ /* 0x000fea0003800000 */
[----:B------:R-:W-:-:S07]  /*12ee0*/  IMAD.MOV.U32 R8, RZ, RZ, R16 ;  /* 0x000000ffff087224 */ /* 0x000fce00078e0010 */
.L_x_1282:
[----:B------:R-:W2:Y:S04]  /*12ef0*/  LDL R2, [R1+0xc] ;  /* 0x00000c0001027983 */ /* 0x000ea80000100800 */
[----:B------:R-:W3:Y:S01]  /*12f00*/  LDL R3, [R1+0x4] ;  /* 0x0000040001037983 */ /* 0x000ee20000100800 */
[----:B------:R-:W-:Y:S01]  /*12f10*/  VIADD R4, R18, 0x1 ;  /* 0x0000000112047836 */ /* 0x000fe20000000000 */
[----:B------:R-:W-:Y:S05]  /*12f20*/  YIELD ;  /* 0x0000000000007946 */ /* 0x000fea0003800000 */
[----:B------:R-:W-:Y:S01]  /*12f30*/  ISETP.NE.AND P0, PT, R4, 0x2, PT ;  /* 0x000000020400780c */ /* 0x000fe20003f05270 */
[----:B------:R-:W-:Y:S03]  /*12f40*/  BSSY B1, `(.L_x_1248) ;  /* 0x00000ad000017945 */ /* 0x000fe60003800000 */
[----:B------:R-:W-:-:S02]  /*12f50*/  SEL R5, RZ, 0x1, P0 ;  /* 0x00000001ff057807 */ /* 0x000fc40000000000 */
[----:B------:R-:W-:Y:S02]  /*12f60*/  SEL R4, R4, RZ, P0 ;  /* 0x000000ff04047207 */ /* 0x000fe40000000000 */
[----:B--2---:R-:W-:Y:S02]  /*12f70*/  LOP3.LUT P1, RZ, R2, 0x2, RZ, 0xc0, !PT ;  /* 0x0000000202ff7812 */ /* 0x004fe4000782c0ff */
[----:B---3--:R-:W-:-:S11]  /*12f80*/  LOP3.LUT R5, R3, R5, RZ, 0x3c, !PT ;  /* 0x0000000503057212 */ /* 0x008fd600078e3cff */
[----:B------:R-:W-:Y:S05]  /*12f90*/  @!P1 BRA `(.L_x_1249) ;  /* 0x00000008009c9947 */ /* 0x000fea0003800000 */
[----:B------:R-:W-:Y:S01]  /*12fa0*/  LOP3.LUT P1, RZ, R2, 0x1, RZ, 0xc0, !PT ;  /* 0x0000000102ff7812 */ /* 0x000fe2000782c0ff */
[----:B------:R-:W-:-:S12]  /*12fb0*/  IMAD.MOV.U32 R7, RZ, RZ, R0 ;  /* 0x000000ffff077224 */ /* 0x000fd800078e0000 */
[----:B------:R-:W-:Y:S05]  /*12fc0*/  @!P1 BRA `(.L_x_1250) ;  /* 0x0000000000549947 */ /* 0x000fea0003800000 */
[----:B0-----:R-:W2:Y:S01]  /*12fd0*/  LDL R10, [R1+0x8] ;  /* 0x00000800010a7983 */ /* 0x001ea20000100800 */
        /* <DEDUP_REMOVED lines=20> */
.L_x_1250:
[----:B------:R-:W-:Y:S01]  /*13120*/  IMAD R3, R4, 0x8, R17 ;  /* 0x0000000804037824 */ /* 0x000fe200078e0211 */
[----:B------:R-:W-:Y:S01]  /*13130*/  SHF.L.U32 R2, R5, 0x1f, RZ ;  /* 0x0000001f05027819 */ /* 0x000fe200000006ff */
[----:B------:R-:W-:Y:S03]  /*13140*/  BSSY B2, `(.L_x_1251) ;  /* 0x0000003000027945 */ /* 0x000fe60003800000 */
[----:B------:R-:W2:Y:S02]  /*13150*/  SYNCS.PHASECHK.TRANS64.TRYWAIT P0, [R3+URZ+0x30840], R2 ;  /* 0x03084002030075a7 */ /* 0x000ea4000800017f */
[----:B--2---:R-:W-:Y:S05]  /*13160*/  @!P0 BRA `(.L_x_1252) ;  /* 0x00000030006c8947 */ /* 0x004fea0003800000 */
.L_x_1337:
[----:B------:R-:W-:Y:S05]  /*13170*/  BSYNC B2 ;  /* 0x0000000000027941 */ /* 0x000fea0003800000 */
.L_x_1251:
[----:B-1----:R-:W1:Y:S01]  /*13180*/  S2R R9, SR_TID.X ;  /* 0x0000000000097919 */ /* 0x002e620000002100 */
[----:B------:R-:W-:Y:S01]  /*13190*/  BSSY B2, `(.L_x_1253) ;  /* 0x000000b000027945 */ /* 0x000fe20003800000 */
[----:B-1----:R-:W-:-:S04]  /*131a0*/  LOP3.LUT R9, R9, 0x7f, RZ, 0xc0, !PT ;  /* 0x0000007f09097812 */ /* 0x002fc800078ec0ff */
[----:B------:R-:W-:-:S13]  /*131b0*/  ISETP.NE.AND P1, PT, R9, RZ, PT ;  /* 0x000000ff0900720c */ /* 0x000fda0003f25270 */
[----:B------:R-:W-:Y:S05]  /*131c0*/  @P1 BRA `(.L_x_1254) ;  /* 0x00000000001c1947 */ /* 0x000fea0003800000 */
[----:B------:R-:W1:Y:S01]  /*131d0*/  S2R R9, SR_TID.X ;  /* 0x0000000000097919 */ /* 0x000e620000002100 */
[----:B--2---:R-:W-:-:S04]  /*131e0*/  IMAD.MOV.U32 R2, RZ, RZ, 0x9000 ;  /* 0x00009000ff027424 */ /* 0x004fc800078e00ff */
[----:B------:R3:W-:Y:S01]  /*131f0*/  SYNCS.ARRIVE.TRANS64 RZ, [R3+URZ+0x30830], R2 ;  /* 0x0308300203ff79a7 */ /* 0x0007e2000800003f */
[----:B-1----:R-:W-:-:S04]  /*13200*/  LOP3.LUT R9, R9, 0x1f, RZ, 0xc0, !PT ;  /* 0x0000001f09097812 */ /* 0x002fc800078ec0ff */
[----:B------:R-:W-:-:S13]  /*13210*/  ISETP.NE.AND P0, PT, R9, RZ, PT ;  /* 0x000000ff0900720c */ /* 0x000fda0003f05270 */
[----:B---3--:R-:W-:Y:S05]  /*13220*/  @!P0 BRA `(.L_x_1254) ;  /* 0x0000000000048947 */ /* 0x008fea0003800000 */
[----:B------:R-:W-:Y:S01]  /*13230*/  BPT.TRAP 0x1 ;  /* 0x000000040000795c */ /* 0x000fe20000300000 */
.L_x_1254:
[----:B------:R-:W-:Y:S05]  /*13240*/  BSYNC B2 ;  /* 0x0000000000027941 */ /* 0x000fea0003800000 */
.L_x_1253:
[----:B------:R-:W-:Y:S01]  /*13250*/  IMAD.MOV.U32 R11, RZ, RZ, RZ ;  /* 0x000000ffff0b7224 */ /* 0x000fe200078e00ff */
[----:B------:R-:W-:Y:S01]  /*13260*/  UIADD3 UR4, UP0, UR38, 0x370, URZ ;  /* 0x0000037026047890 */ /* 0x000fe2000ff1e03f */
[----:B------:R-:W-:Y:S01]  /*13270*/  IMAD R9, R4, 0x9000, R17 ;  /* 0x0000900004097824 */ /* 0x000fe200078e0211 */
[----:B------:R-:W-:Y:S01]  /*13280*/  PLOP3.LUT P0, PT, PT, PT, PT, 0x80, 0x0 ;  /* 0x000000000000781c */ /* 0x000fe20003f0f070 */
[----:B--2---:R-:W-:Y:S01]  /*13290*/  VIADD R3, R3, 0x30830 ;  /* 0x0003083003037836 */ /* 0x004fe20000000000 */
[----:B------:R-:W-:Y:S01]  /*132a0*/  R2UR UR10, R11 ;  /* 0x000000000b0a72ca */ /* 0x000fe200000e0000 */
[----:B------:R-:W-:Y:S01]  /*132b0*/  IMAD R2, R7, 0x60, RZ ;  /* 0x0000006007027824 */ /* 0x000fe200078e02ff */
[----:B------:R-:W-:Y:S01]  /*132c0*/  UIADD3.X UR5, URZ, UR39, URZ, UP0, !UPT ;  /* 0x000000273f057290 */ /* 0x000fe200087fe43f */
[----:B0-----:R-:W-:Y:S01]  /*132d0*/  VIADD R10, R9, 0x1e400 ;  /* 0x0001e400090a7836 */ /* 0x001fe20000000000 */
[----:B------:R-:W-:Y:S01]  /*132e0*/  UMOV UR6, 0x0 ;  /* 0x0000000000067882 */ /* 0x000fe20000000000 */
[----:B------:R-:W-:-:S10]  /*132f0*/  UMOV UR7, 0x14f00000 ;  /* 0x14f0000000077882 */ /* 0x000fd40000000000 */
.L_x_1255:
        /* <DEDUP_REMOVED lines=16> */
.L_x_1256:
        /* <DEDUP_REMOVED lines=16> */
.L_x_1257:
        /* <DEDUP_REMOVED lines=16> */
.L_x_1338:
[----:B------:R-:W-:Y:S05]  /*13600*/  BSYNC B2 ;  /* 0x0000000000027941 */ /* 0x000fea0003800000 */
.L_x_1258:
[----:B------:R-:W-:Y:S01]  /*13610*/  BSSY B2, `(.L_x_1260) ;  /* 0x000000b000027945 */ /* 0x000fe20003800000 */
[----:B0-----:R-:W-:Y:S02]  /*13620*/  IMAD.MOV.U32 R2, RZ, RZ, 0x0 ;  /* 0x00000000ff027424 */ /* 0x001fe400078e00ff */
[----:B------:R-:W-:Y:S01]  /*13630*/  IMAD.MOV.U32 R3, RZ, RZ, 0x14f00000 ;  /* 0x14f00000ff037424 */ /* 0x000fe200078e00ff */
[----:B------:R-:W-:Y:S06]  /*13640*/  @P1 BRA `(.L_x_1261) ;  /* 0x00000000001c1947 */ /* 0x000fec0003800000 */
[----:B------:R-:W0:Y:S02]  /*13650*/  S2R R10, SR_TID.X ;  /* 0x00000000000a7919 */ /* 0x000e240000002100 */
[----:B0-----:R-:W-:Y:S01]  /*13660*/  LOP3.LUT R14, R10, 0x1f, RZ, 0xc0, !PT ;  /* 0x0000001f0a0e7812 */ /* 0x001fe200078ec0ff */
[----:B------:R-:W-:-:S03]  /*13670*/  IMAD.MOV.U32 R10, RZ, RZ, 0x9000 ;  /* 0x00009000ff0a7424 */ /* 0x000fc600078e00ff */
[----:B------:R-:W-:Y:S01]  /*13680*/  ISETP.NE.AND P0, PT, R14, RZ, PT ;  /* 0x000000ff0e00720c */ /* 0x000fe20003f05270 */
[----:B------:R0:W-:-:S12]  /*13690*/  SYNCS.ARRIVE.TRANS64 RZ, [R9+URZ+0x50], R10 ;  /* 0x0000500a09ff79a7 */ /* 0x0001d8000800003f */
[----:B0-----:R-:W-:Y:S05]  /*136a0*/  @!P0 BRA `(.L_x_1261) ;  /* 0x0000000000048947 */ /* 0x001fea0003800000 */
[----:B------:R-:W-:Y:S01]  /*136b0*/  BPT.TRAP 0x1 ;  /* 0x000000040000795c */ /* 0x000fe20000300000 */
.L_x_1261:
[----:B------:R-:W-:Y:S05]  /*136c0*/  BSYNC B2 ;  /* 0x0000000000027941 */ /* 0x000fea0003800000 */
.L_x_1260:
[----:B------:R-:W-:Y:S01]  /*136d0*/  R2UR UR6, R2 ;  /* 0x00000000020672ca */ /* 0x000fe200000e0000 */
[----:B------:R-:W-:Y:S01]  /*136e0*/  IMAD R18, R18, 0x9000, R17 ;  /* 0x0000900012127824 */ /* 0x000fe200078e0211 */
[----:B------:R-:W-:Y:S01]  /*136f0*/  R2UR UR7, R3 ;  /* 0x00000000030772ca */ /* 0x000fe200000e0000 */
[----:B------:R-:W-:Y:S01]  /*13700*/  UIADD3 UR4, UP0, UR38, 0x470, URZ ;  /* 0x0000047026047890 */ /* 0x000fe2000ff1e03f */
[----:B------:R-:W-:Y:S01]  /*13710*/  R2UR UR10, R11 ;  /* 0x000000000b0a72ca */ /* 0x000fe200000e0000 */
[----:B------:R-:W-:Y:S01]  /*13720*/  IMAD R10, R19, 0x60, RZ ;  /* 0x00000060130a7824 */ /* 0x000fe200078e02ff */
[----:B------:R-:W-:Y:S01]  /*13730*/  PLOP3.LUT P0, PT, PT, PT, PT, 0x80, 0x0 ;  /* 0x000000000000781c */ /* 0x000fe20003f0f070 */
[----:B------:R-:W-:Y:S01]  /*13740*/  VIADD R9, R9, 0x50 ;  /* 0x0000005009097836 */ /* 0x000fe20000000000 */
[----:B------:R-:W-:Y:S01]  /*13750*/  UIADD3.X UR5, URZ, UR39, URZ, UP0, !UPT ;  /* 0x000000273f057290 */ /* 0x000fe200087fe43f */
[----:B------:R-:W-:-:S11]  /*13760*/  VIADD R11, R18, 0x400 ;  /* 0x00000400120b7836 */ /* 0x000fd60000000000 */
.L_x_1262:
        /* <DEDUP_REMOVED lines=15> */
.L_x_1263:
        /* <DEDUP_REMOVED lines=15> */
.L_x_1264:
        /* <DEDUP_REMOVED lines=12> */
.L_x_1249:
[----:B------:R-:W-:Y:S05]  /*13a10*/  BSYNC B1 ;  /* 0x0000000000017941 */ /* 0x000fea0003800000 */
.L_x_1248:
[----:B------:R-:W2:Y:S01]  /*13a20*/  LDL R3, [R1+0xc] ;  /* 0x00000c0001037983 */ /* 0x000ea20000100800 */
[----:B------:R-:W-:Y:S01]  /*13a30*/  VIADD R18, R4, 0x1 ;  /* 0x0000000104127836 */ /* 0x000fe20000000000 */
[----:B------:R-:W-:Y:S01]  /*13a40*/  BSSY B1, `(.L_x_1265) ;  /* 0x00000b0000017945 */ /* 0x000fe20003800000 */
[----:B------:R-:W-:-:S03]  /*13a50*/  VIADD R7, R0, 0xffffffff ;  /* 0xffffffff00077836 */ /* 0x000fc60000000000 */
[----:B------:R-:W-:-:S04]  /*13a60*/  ISETP.NE.AND P0, PT, R18, 0x2, PT ;  /* 0x000000021200780c */ /* 0x000fc80003f05270 */
[----:B------:R-:W-:Y:S02]  /*13a70*/  SEL R2, RZ, 0x1, P0 ;  /* 0x00000001ff027807 */ /* 0x000fe40000000000 */
[----:B------:R-:W-:Y:S02]  /*13a80*/  SEL R18, R18, RZ, P0 ;  /* 0x000000ff12127207 */ /* 0x000fe40000000000 */
[----:B------:R-:W-:-:S05]  /*13a90*/  LOP3.LUT R11, R5, R2, RZ, 0x3c, !PT ;  /* 0x00000002050b7212 */ /* 0x000fca00078e3cff */
[----:B------:R1:W-:Y:S01]  /*13aa0*/  STL [R1+0x4], R11 ;  /* 0x0000040b01007387 */ /* 0x0003e20000100800 */
[----:B--2---:R-:W-:-:S13]  /*13ab0*/  LOP3.LUT P1, RZ, R3, 0x2, RZ, 0xc0, !PT ;  /* 0x0000000203ff7812 */ /* 0x004fda000782c0ff */
[----:B-1----:R-:W-:Y:S05]  /*13ac0*/  @!P1 BRA `(.L_x_1266) ;  /* 0x00000008009c9947 */ /* 0x002fea0003800000 */
[----:B------:R-:W-:Y:S01]  /*13ad0*/  LOP3.LUT P1, RZ, R3, 0x1, RZ, 0xc0, !PT ;  /* 0x0000000103ff7812 */ /* 0x000fe2000782c0ff */
[----:B0-----:R-:W-:-:S12]  /*13ae0*/  IMAD.MOV.U32 R10, RZ, RZ, R7 ;  /* 0x000000ffff0a7224 */ /* 0x001fd800078e0007 */
        /* <DEDUP_REMOVED lines=22> */
.L_x_1267:
[----:B------:R-:W-:Y:S01]  /*13c50*/  IMAD R2, R18, 0x8, R17 ;  /* 0x0000000812027824 */ /* 0x000fe200078e0211 */
[----:B------:R-:W-:Y:S01]  /*13c60*/  SHF.L.U32 R3, R11, 0x1f, RZ ;  /* 0x0000001f0b037819 */ /* 0x000fe200000006ff */
[----:B------:R-:W-:Y:S03]  /*13c70*/  BSSY B2, `(.L_x_1268) ;  /* 0x0000003000027945 */ /* 0x000fe60003800000 */
[----:B------:R-:W1:Y:S02]  /*13c80*/  SYNCS.PHASECHK.TRANS64.TRYWAIT P0, [R2+URZ+0x30840], R3 ;  /* 0x03084003020075a7 */ /* 0x000e64000800017f */
[----:B-1----:R-:W-:Y:S05]  /*13c90*/  @!P0 BRA `(.L_x_1269) ;  /* 0x0000002400c88947 */ /* 0x002fea0003800000 */
.L_x_1339:
[----:B------:R-:W-:Y:S05]  /*13ca0*/  BSYNC B2 ;  /* 0x0000000000027941 */ /* 0x000fea0003800000 */
.L_x_1268:
        /* <DEDUP_REMOVED lines=12> */
.L_x_1271:
[----:B------:R-:W-:Y:S05]  /*13d70*/  BSYNC B2 ;  /* 0x0000000000027941 */ /* 0x000fea0003800000 */
.L_x_1270:
[----:B------:R-:W-:Y:S01]  /*13d80*/  IMAD.MOV.U32 R14, RZ, RZ, RZ ;  /* 0x000000ffff0e7224 */ /* 0x000fe200078e00ff */
[----:B------:R-:W-:Y:S01]  /*13d90*/  UIADD3 UR4, UP0, UR38, 0x370, URZ ;  /* 0x0000037026047890 */ /* 0x000fe2000ff1e03f */
[C---:B-1----:R-:W-:Y:S01]  /*13da0*/  IMAD R3, R18.reuse, 0x8, R6 ;  /* 0x0000000812037824 */ /* 0x042fe200078e0206 */
[----:B------:R-:W-:Y:S01]  /*13db0*/  PLOP3.LUT P0, PT, PT, PT, PT, 0x80, 0x0 ;  /* 0x000000000000781c */ /* 0x000fe20003f0f070 */
[----:B------:R-:W-:Y:S01]  /*13dc0*/  IMAD R9, R18, 0x9000, R17 ;  /* 0x0000900012097824 */ /* 0x000fe200078e0211 */
[----:B------:R-:W-:Y:S01]  /*13dd0*/  R2UR UR10, R14 ;  /* 0x000000000e0a72ca */ /* 0x000fe200000e0000 */
[----:B------:R-:W-:Y:S01]  /*13de0*/  VIADD R3, R3, 0x30 ;  /* 0x0000003003037836 */ /* 0x000fe20000000000 */
[----:B------:R-:W-:Y:S01]  /*13df0*/  UIADD3.X UR5, URZ, UR39, URZ, UP0, !UPT ;  /* 0x000000273f057290 */ /* 0x000fe200087fe43f */
[----:B------:R-:W-:Y:S01]  /*13e00*/  IMAD R2, R10, 0x60, RZ ;  /* 0x000000600a027824 */ /* 0x000fe200078e02ff */
[----:B------:R-:W-:Y:S01]  /*13e10*/  UMOV UR6, 0x0 ;  /* 0x0000000000067882 */ /* 0x000fe20000000000 */
[----:B------:R-:W-:Y:S01]  /*13e20*/  VIADD R11, R9, 0x1e400 ;  /* 0x0001e400090b7836 */ /* 0x000fe20000000000 */
[----:B------:R-:W-:-:S09]  /*13e30*/  UMOV UR7, 0x14f00000 ;  /* 0x14f0000000077882 */ /* 0x000fd20000000000 */
.L_x_1272:
        /* <DEDUP_REMOVED lines=16> */
.L_x_1273:
        /* <DEDUP_REMOVED lines=16> */
.L_x_1274:
        /* <DEDUP_REMOVED lines=15> */
.L_x_1340:
[----:B------:R-:W-:Y:S05]  /*14130*/  BSYNC B2 ;  /* 0x0000000000027941 */ /* 0x000fea0003800000 */
.L_x_1275:
[----:B------:R-:W-:Y:S01]  /*14140*/  BSSY B2, `(.L_x_1277) ;  /* 0x000000b000027945 */ /* 0x000fe20003800000 */
[----:B------:R-:W-:Y:S02]  /*14150*/  IMAD.MOV.U32 R12, RZ, RZ, 0x0 ;  /* 0x00000000ff0c7424 */ /* 0x000fe400078e00ff */
[----:B------:R-:W-:Y:S01]  /*14160*/  IMAD.MOV.U32 R13, RZ, RZ, 0x14f00000 ;  /* 0x14f00000ff0d7424 */ /* 0x000fe200078e00ff */
[----:B------:R-:W-:Y:S06]  /*14170*/  @P1 BRA `(.L_x_1278) ;  /* 0x00000000001c1947 */ /* 0x000fec0003800000 */
[----:B------:R-:W1:Y:S02]  /*14180*/  S2R R3, SR_TID.X ;  /* 0x0000000000037919 */ /* 0x000e640000002100 */
[----:B-1----:R-:W-:Y:S01]  /*14190*/  LOP3.LUT R9, R3, 0x1f, RZ, 0xc0, !PT ;  /* 0x0000001f03097812 */ /* 0x002fe200078ec0ff */
[----:B------:R-:W-:-:S03]  /*141a0*/  IMAD.MOV.U32 R3, RZ, RZ, 0x9000 ;  /* 0x00009000ff037424 */ /* 0x000fc600078e00ff */
[----:B------:R-:W-:Y:S01]  /*141b0*/  ISETP.NE.AND P0, PT, R9, RZ, PT ;  /* 0x000000ff0900720c */ /* 0x000fe20003f05270 */
[----:B------:R1:W-:-:S12]  /*141c0*/  SYNCS.ARRIVE.TRANS64 RZ, [R2+URZ+0x50], R3 ;  /* 0x0000500302ff79a7 */ /* 0x0003d8000800003f */
[----:B-1----:R-:W-:Y:S05]  /*141d0*/  @!P0 BRA `(.L_x_1278) ;  /* 0x0000000000048947 */ /* 0x002fea0003800000 */
[----:B------:R-:W-:Y:S01]  /*141e0*/  BPT.TRAP 0x1 ;  /* 0x000000040000795c */ /* 0x000fe20000300000 */
.L_x_1278:
[----:B------:R-:W-:Y:S05]  /*141f0*/  BSYNC B2 ;  /* 0x0000000000027941 */ /* 0x000fea0003800000 */
.L_x_1277:
[----:B------:R-:W-:Y:S01]  /*14200*/  R2UR UR10, R14 ;  /* 0x000000000e0a72ca */ /* 0x000fe200000e0000 */
[----:B------:R-:W-:Y:S01]  /*14210*/  IMAD R4, R4, 0x9000, R17 ;  /* 0x0000900004047824 */ /* 0x000fe200078e0211 */
[----:B------:R-:W-:Y:S01]  /*14220*/  R2UR UR6, R12 ;  /* 0x000000000c0672ca */ /* 0x000fe200000e0000 */
[----:B------:R-:W-:Y:S01]  /*14230*/  UIADD3 UR4, UP0, UR38, 0x470, URZ ;  /* 0x0000047026047890 */ /* 0x000fe2000ff1e03f */
[----:B------:R-:W-:Y:S01]  /*14240*/  R2UR UR7, R13 ;  /* 0x000000000d0772ca */ /* 0x000fe200000e0000 */
[----:B------:R-:W-:Y:S01]  /*14250*/  IMAD R3, R19, 0x60, RZ ;  /* 0x0000006013037824 */ /* 0x000fe200078e02ff */
[----:B------:R-:W-:Y:S01]  /*14260*/  PLOP3.LUT P0, PT, PT, PT, PT, 0x80, 0x0 ;  /* 0x000000000000781c */ /* 0x000fe20003f0f070 */
[----:B0-----:R-:W-:Y:S01]  /*14270*/  VIADD R2, R2, 0x50 ;  /* 0x0000005002027836 */ /* 0x001fe20000000000 */
[----:B------:R-:W-:Y:S01]  /*14280*/  UIADD3.X UR5, URZ, UR39, URZ, UP0, !UPT ;  /* 0x000000273f057290 */ /* 0x000fe200087fe43f */
[----:B------:R-:W-:-:S11]  /*14290*/  VIADD R5, R4, 0x400 ;  /* 0x0000040004057836 */ /* 0x000fd60000000000 */
.L_x_1279:
        /* <DEDUP_REMOVED lines=15> */
.L_x_1280:
        /* <DEDUP_REMOVED lines=15> */
.L_x_1281:
        /* <DEDUP_REMOVED lines=12> */
.L_x_1266:
[----:B------:R-:W-:Y:S05]  /*14540*/  BSYNC B1 ;  /* 0x0000000000017941 */ /* 0x000fea0003800000 */
.L_x_1265:
[----:B------:R-:W-:Y:S01]  /*14550*/  ISETP.GT.AND P0, PT, R7, UR40, PT ;  /* 0x0000002807007c0c */ /* 0x000fe2000bf04270 */
[----:B------:R-:W-:-:S12]  /*14560*/  VIADD R0, R0, 0xfffffffe ;  /* 0xfffffffe00007836 */ /* 0x000fd80000000000 */
[----:B------:R-:W-:Y:S05]  /*14570*/  @P0 BRA `(.L_x_1282) ;  /* 0xffffffe8005c0947 */ /* 0x000fea000383ffff */
.L_x_1247:
[----:B------:R-:W-:Y:S05]  /*14580*/  BSYNC B0 ;  /* 0x0000000000007941 */ /* 0x000fea0003800000 */
.L_x_1228:
[----:B0-----:R-:W0:Y:S01]  /*14590*/  S2R R0, SR_TID.X ;  /* 0x0000000000007919 */ /* 0x001e220000002100 */
[----:B------:R-:W-:Y:S01]  /*145a0*/  BSSY B0, `(.L_x_1283) ;  /* 0x0000012000007945 */ /* 0x000fe20003800000 */
[----:B0-----:R-:W-:-:S04]  /*145b0*/  LOP3.LUT R6, R0, 0x7f, RZ, 0xc0, !PT ;  /* 0x0000007f00067812 */ /* 0x001fc800078ec0ff */
[----:B------:R-:W-:-:S13]  /*145c0*/  ISETP.NE.AND P1, PT, R6, RZ, PT ;  /* 0x000000ff0600720c */ /* 0x000fda0003f25270 */
[----:B------:R-:W-:Y:S05]  /*145d0*/  @P1 BRA `(.L_x_1284) ;  /* 0x0000000000381947 */ /* 0x000fea0003800000 */
[----:B------:R-:W0:Y:S01]  /*145e0*/  S2R R3, SR_LANEID ;  /* 0x0000000000037919 */ /* 0x000e220000000000 */
[----:B------:R-:W-:Y:S01]  /*145f0*/  VOTEU.ANY UR4, UPT, PT ;  /* 0x0000000000047886 */ /* 0x000fe200038e0100 */
[----:B------:R-:W-:Y:S01]  /*14600*/  ULDC.64 UR6, c[0x0][0x208] ;  /* 0x0000820000067ab9 */ /* 0x000fe20000000a00 */
[----:B------:R-:W0:Y:S08]  /*14610*/  FLO.U32 R0, UR4 ;  /* 0x0000000400007d00 */ /* 0x000e3000080e0000 */
[----:B------:R-:W1:Y:S01]  /*14620*/  POPC R5, UR4 ;  /* 0x0000000400057d09 */ /* 0x000e620008000000 */
[----:B0-----:R-:W-:-:S02]  /*14630*/  ISETP.EQ.U32.AND P0, PT, R0, R3, PT ;  /* 0x000000030000720c */ /* 0x001fc40003f02070 */
[----:B------:R-:W1:Y:S11]  /*14640*/  LDC.64 R2, c[0x0][0xc80] ;  /* 0x00032000ff027b82 */ /* 0x000e760000000a00 */
[----:B-1----:R-:W2:Y:S01]  /*14650*/  @P0 ATOMG.E.ADD.STRONG.GPU PT, R3, desc[UR6][R2.64], R5 ;  /* 0x00000005020309a8 */ /* 0x002ea200081ee1c6 */
[----:B------:R-:W0:Y:S02]  /*14660*/  S2R R4, SR_LTMASK ;  /* 0x0000000000047919 */ /* 0x000e240000003900 */
[----:B0-----:R-:W-:-:S04]  /*14670*/  LOP3.LUT R4, R4, UR4, RZ, 0xc0, !PT ;  /* 0x0000000404047c12 */ /* 0x001fc8000f8ec0ff */
[----:B------:R-:W0:Y:S01]  /*14680*/  POPC R7, R4 ;  /* 0x0000000400077309 */ /* 0x000e220000000000 */
[----:B--2---:R-:W0:Y:S02]  /*14690*/  SHFL.IDX PT, R0, R3, R0, 0x1f ;  /* 0x00001f0003007589 */ /* 0x004e2400000e0000 */
[----:B0-----:R-:W-:-:S05]  /*146a0*/  IADD3 R0, R0, UR44, R7 ;  /* 0x0000002c00007c10 */ /* 0x001fca000fffe007 */
[----:B------:R0:W-:Y:S02]  /*146b0*/  STL [R1+0x14], R0 ;  /* 0x0000140001007387 */ /* 0x0001e40000100800 */
.L_x_1284:
[----:B------:R-:W-:Y:S05]  /*146c0*/  BSYNC B0 ;  /* 0x0000000000007941 */ /* 0x000fea0003800000 */
.L_x_1283:
[----:B0-----:R-:W2:Y:S01]  /*146d0*/  LDL R0, [R1+0xc] ;  /* 0x00000c0001007983 */ /* 0x001ea20000100800 */
[----:B------:R-:W-:Y:S01]  /*146e0*/  BSSY B0, `(.L_x_1285) ;  /* 0x0000047000007945 */ /* 0x000fe20003800000 */
[----:B--2---:R-:W-:-:S13]  /*146f0*/  LOP3.LUT P0, RZ, R0, 0x2, RZ, 0xc0, !PT ;  /* 0x0000000200ff7812 */ /* 0x004fda000780c0ff */
[----:B------:R-:W-:Y:S05]  /*14700*/  @!P0 BRA `(.L_x_1286) ;  /* 0x0000000400108947 */ /* 0x000fea0003800000 */
[----:B------:R-:W2:Y:S01]  /*14710*/  LDL R0, [R1+0x4] ;  /* 0x0000040001007983 */ /* 0x000ea20000100800 */
[----:B------:R-:W-:Y:S01]  /*14720*/  IMAD R2, R18, 0x8, R17 ;  /* 0x0000000812027824 */ /* 0x000fe200078e0211 */
[----:B------:R-:W-:Y:S01]  /*14730*/  BSSY B1, `(.L_x_1287) ;  /* 0x0000005000017945 */ /* 0x000fe20003800000 */
[----:B------:R-:W-:Y:S02]  /*14740*/  ISETP.NE.AND P2, PT, R6, RZ, PT ;  /* 0x000000ff0600720c */ /* 0x000fe40003f45270 */
[----:B--2---:R-:W-:-:S04]  /*14750*/  SHF.L.U32 R3, R0, 0x1f, RZ ;  /* 0x0000001f00037819 */ /* 0x004fc800000006ff */
[----:B------:R-:W0:Y:S02]  /*14760*/  SYNCS.PHASECHK.TRANS64.TRYWAIT P0, [R2+URZ+0x30860], R3 ;  /* 0x03086003020075a7 */ /* 0x000e24000800017f */
[----:B0-----:R-:W-:Y:S05]  /*14770*/  @!P0 BRA `(.L_x_1288) ;  /* 0x0000001c00388947 */ /* 0x001fea0003800000 */
.L_x_1341:
[----:B------:R-:W-:Y:S05]  /*14780*/  BSYNC B1 ;  /* 0x0000000000017941 */ /* 0x000fea0003800000 */
.L_x_1287:
[----:B------:R-:W-:Y:S04]  /*14790*/  BSSY B1, `(.L_x_1289) ;  /* 0x0000009000017945 */ /* 0x000fe80003800000 */
        /* <DEDUP_REMOVED lines=8> */
.L_x_1290:
[----:B------:R-:W-:Y:S05]  /*14820*/  BSYNC B1 ;  /* 0x0000000000017941 */ /* 0x000fea0003800000 */
.L_x_1289:
[----:B------:R-:W-:Y:S01]  /*14830*/  IMAD R0, R18, 0x9000, R17 ;  /* 0x0000900012007824 */ /* 0x000fe200078e0211 */
[----:B------:R-:W-:Y:S01]  /*14840*/  UIADD3 UR4, UP0, UR38, 0x470, URZ ;  /* 0x0000047026047890 */ /* 0x000fe2000ff1e03f */
[----:B------:R-:W-:Y:S01]  /*14850*/  PLOP3.LUT P0, PT, PT, PT, PT, 0x80, 0x0 ;  /* 0x000000000000781c */ /* 0x000fe20003f0f070 */
[----:B------:R-:W-:Y:S01]  /*14860*/  IMAD R19, R19, 0x60, RZ ;  /* 0x0000006013137824 */ /* 0x000fe200078e02ff */
[----:B------:R-:W-:Y:S01]  /*14870*/  UMOV UR6, 0x0 ;  /* 0x0000000000067882 */ /* 0x000fe20000000000 */
[----:B0-----:R-:W-:Y:S01]  /*14880*/  VIADD R2, R2, 0x30850 ;  /* 0x0003085002027836 */ /* 0x001fe20000000000 */
[----:B------:R-:W-:Y:S01]  /*14890*/  UIADD3.X UR5, URZ, UR39, URZ, UP0, !UPT ;  /* 0x000000273f057290 */ /* 0x000fe200087fe43f */
[----:B------:R-:W-:Y:S01]  /*148a0*/  VIADD R3, R0, 0x400 ;  /* 0x0000040000037836 */ /* 0x000fe20000000000 */
[----:B------:R-:W-:Y:S01]  /*148b0*/  UMOV UR7, 0x14f00000 ;  /* 0x14f0000000077882 */ /* 0x000fe20000000000 */
[----:B------:R-:W-:-:S09]  /*148c0*/  UMOV UR10, URZ ;  /* 0x0000003f000a7c82 */ /* 0x000fd20008000000 */
.L_x_1291:
        /* <DEDUP_REMOVED lines=10> */
[----:B------:R-:W-:Y:S01]  /*14970*/  PLOP3.LUT P0, PT, PT, PT, PT, 0x80, 0x0 ;  /* 0x000000000000781c */ /* 0x000fe20003f0f070 */
[----:B------:R-:W-:Y:S01]  /*14980*/  VIADD R3, R0, 0x3400 ;  /* 0x0000340000037836 */ /* 0x000fe20000000000 */
[----:B------:R-:W-:Y:S01]  /*14990*/  UMOV UR6, 0x0 ;  /* 0x0000000000067882 */ /* 0x000fe20000000000 */
[----:B------:R-:W-:Y:S01]  /*149a0*/  UMOV UR7, 0x14f00000 ;  /* 0x14f0000000077882 */ /* 0x000fe20000000000 */
[----:B------:R-:W-:-:S09]  /*149b0*/  UMOV UR10, 0x40 ;  /* 0x00000040000a7882 */ /* 0x000fd20000000000 */
.L_x_1292:
        /* <DEDUP_REMOVED lines=15> */
.L_x_1293:
        /* <DEDUP_REMOVED lines=10> */
.L_x_1286:
[----:B------:R-:W-:Y:S05]  /*14b50*/  BSYNC B0 ;  /* 0x0000000000007941 */ /* 0x000fea0003800000 */
.L_x_1285:
[----:B------:R-:W2:Y:S01]  /*14b60*/  LDL.LU R3, [R1+0x4] ;  /* 0x0000040001037983 */ /* 0x000ea20000300800 */
[----:B------:R-:W-:-:S05]  /*14b70*/  VIADD R18, R18, 0x1 ;  /* 0x0000000112127836 */ /* 0x000fca0000000000 */
[----:B------:R-:W-:-:S04]  /*14b80*/  ISETP.NE.AND P0, PT, R18, 0x2, PT ;  /* 0x000000021200780c */ /* 0x000fc80003f05270 */
[----:B------:R-:W-:Y:S02]  /*14b90*/  SEL R0, RZ, 0x1, P0 ;  /* 0x00000001ff007807 */ /* 0x000fe40000000000 */
[----:B------:R-:W-:Y:S02]  /*14ba0*/  SEL R18, R18, RZ, P0 ;  /* 0x000000ff12127207 */ /* 0x000fe40000000000 */
[----:B--2---:R-:W-:-:S05]  /*14bb0*/  LOP3.LUT R3, R3, R0, RZ, 0x3c, !PT ;  /* 0x0000000003037212 */ /* 0x004fca00078e3cff */
[----:B------:R0:W-:Y:S02]  /*14bc0*/  STL [R1+0x4], R3 ;  /* 0x0000040301007387 */ /* 0x0001e40000100800 */
.L_x_1208:
[----:B------:R-:W-:Y:S05]  /*14bd0*/  BSYNC B7 ;  /* 0x0000000000077941 */ /* 0x000fea0003800000 */
.L_x_1206:
[----:B-1----:R-:W2:Y:S04]  /*14be0*/  LDL R0, [R1+0xc] ;  /* 0x00000c0001007983 */ /* 0x002ea80000100800 */
[----:B------:R1:W5:Y:S01]  /*14bf0*/  LDL R2, [R1+0x14] ;  /* 0x0000140001027983 */ /* 0x0003620000100800 */
[----:B--2---:R-:W-:-:S13]  /*14c00*/  LOP3.LUT P0, RZ, R0, 0x4, RZ, 0xc0, !PT ;  /* 0x0000000400ff7812 */ /* 0x004fda000780c0ff */
[----:B-1----:R-:W-:Y:S05]  /*14c10*/  @!P0 BRA `(.L_x_1294) ;  /* 0x0000000000288947 */ /* 0x002fea0003800000 */
[----:B------:R-:W-:Y:S05]  /*14c20*/  WARPSYNC.ALL ;  /* 0x0000000000007948 */ /* 0x000fea0003800000 */
[----:B------:R-:W1:Y:S08]  /*14c30*/  S2UR UR5, SR_CgaCtaId ;  /* 0x00000000000579c3 */ /* 0x000e700000008800 */
[----:B------:R-:W-:Y:S06]  /*14c40*/  BAR.SYNC.DEFER_BLOCKING 0x5, 0x180 ;  /* 0x0146000000007b1d */ /* 0x000fec0000010000 */
[----:B------:R-:W-:-:S02]  /*14c50*/  UMOV UR4, 0x400 ;  /* 0x0000040000047882 */ /* 0x000fc40000000000 */
[----:B-1----:R-:W-:-:S06]  /*14c60*/  ULEA UR4, UR5, UR4, 0x18 ;  /* 0x0000000405047291 */ /* 0x002fcc000f8ec03f */
[----:B------:R-:W-:-:S05]  /*14c70*/  IMAD.U32 R17, RZ, RZ, UR4 ;  /* 0x00000004ff117e24 */ /* 0x000fca000f8e00ff */
[----:B-----5:R-:W1:Y:S04]  /*14c80*/  LDS R2, [R17+0x308d0] ;  /* 0x0308d00011027984 */ /* 0x020e680000000800 */
[----:B-1----:R3:W-:Y:S01]  /*14c90*/  STL [R1+0x14], R2 ;  /* 0x0000140201007387 */ /* 0x0027e20000100800 */
[----:B------:R-:W-:Y:S06]  /*14ca0*/  BAR.ARV 0x4, 0x180 ;  /* 0x0106000000007b1d */ /* 0x000fec0000002000 */
[----:B------:R-:W-:Y:S05]  /*14cb0*/  BRA `(.L_x_1295) ;  /* 0x00000000002c7947 */ /* 0x000fea0003800000 */
.L_x_1294:
[----:B------:R-:W-:-:S03]  /*14cc0*/  UMOV UR4, 0xffffffff ;  /* 0xffffffff00047882 */ /* 0x000fc60000000000 */
[----:B------:R-:W-:Y:S05]  /*14cd0*/  BRA.DIV UR4, `(.L_x_1296) ;  /* 0x0000001604f47947 */ /* 0x000fea000b800000 */
[----:B-----5:R1:W2:Y:S02]  /*14ce0*/  SHFL.IDX PT, R14, R2, RZ, 0x1f ;  /* 0x00001fff020e7589 */ /* 0x0202a400000e0000 */
.L_x_1344:
[----:B0-----:R-:W0:Y:S01]  /*14cf0*/  @!P1 S2R R3, SR_CgaCtaId ;  /* 0x0000000000039919 */ /* 0x001e220000008800 */
[----:B------:R-:W-:Y:S05]  /*14d00*/  WARPSYNC.ALL ;  /* 0x0000000000007948 */ /* 0x000fea0003800000 */
[----:B------:R-:W-:Y:S01]  /*14d10*/  BAR.SYNC.DEFER_BLOCKING 0x4, 0x180 ;  /* 0x0106000000007b1d */ /* 0x000fe20000010000 */
[----:B------:R-:W-:-:S05]  /*14d20*/  @!P1 MOV R0, 0x400 ;  /* 0x0000040000009802 */ /* 0x000fca0000000f00 */
[----:B--2---:R2:W-:Y:S01]  /*14d30*/  STL [R1+0x14], R14 ;  /* 0x0000140e01007387 */ /* 0x0045e20000100800 */
[----:B0-----:R-:W-:-:S05]  /*14d40*/  @!P1 LEA R17, R3, R0, 0x18 ;  /* 0x0000000003119211 */ /* 0x001fca00078ec0ff */
[----:B------:R2:W-:Y:S01]  /*14d50*/  @!P1 STS [R17+0x308d0], R2 ;  /* 0x0308d00211009388 */ /* 0x0005e20000000800 */
[----:B------:R-:W-:Y:S06]  /*14d60*/  BAR.ARV 0x5, 0x180 ;  /* 0x0146000000007b1d */ /* 0x000fec0000002000 */
.L_x_1295:
[----:B------:R-:W4:Y:S01]  /*14d70*/  LDL R0, [R1+0x14] ;  /* 0x0000140001007983 */ /* 0x000f220000100800 */
[----:B------:R-:W-:Y:S02]  /*14d80*/  ULDC UR4, c[0x0][0xc38] ;  /* 0x00030e0000047ab9 */ /* 0x000fe40000000800 */
[----:B----4-:R-:W-:-:S13]  /*14d90*/  ISETP.GE.AND P0, PT, R0, UR4, PT ;  /* 0x0000000400007c0c */ /* 0x010fda000bf06270 */
[----:B------:R-:W-:Y:S05]  /*14da0*/  @!P0 BRA `(.L_x_1297) ;  /* 0xffffffb000dc8947 */ /* 0x000fea000383ffff */
.L_x_1197:
[----:B0-----:R-:W4:Y:S01]  /*14db0*/  LDL.LU R0, [R1+0x18] ;  /* 0x0000180001007983 */ /* 0x001f220000300800 */
[----:B------:R-:W-:Y:S01]  /*14dc0*/  BSSY B0, `(.L_x_1298) ;  /* 0x000000b000007945 */ /* 0x000fe20003800000 */
[----:B------:R-:W0:Y:S01]  /*14dd0*/  S2R R5, SR_CgaCtaId ;  /* 0x0000000000057919 */ /* 0x000e220000008800 */
[----:B----4-:R-:W-:-:S05]  /*14de0*/  VIADD R0, R0, 0x1 ;  /* 0x0000000100007836 */ /* 0x010fca0000000000 */
[----:B-123--:R-:W-:-:S04]  /*14df0*/  LEA.HI R2, R0, R0, RZ, 0x1 ;  /* 0x0000000000027211 */ /* 0x00efc800078f08ff */
[----:B------:R-:W-:-:S05]  /*14e00*/  LOP3.LUT R3, R2, 0xfffffffe, RZ, 0xc0, !PT ;  /* 0xfffffffe02037812 */ /* 0x000fca00078ec0ff */
[----:B------:R-:W-:Y:S01]  /*14e10*/  IMAD.IADD R3, R0, 0x1, -R3 ;  /* 0x0000000100037824 */ /* 0x000fe200078e0a03 */
[----:B------:R-:W-:-:S04]  /*14e20*/  MOV R0, 0x400 ;  /* 0x0000040000007802 */ /* 0x000fc80000000f00 */
[----:B0-----:R-:W-:Y:S02]  /*14e30*/  LEA R0, R5, R0, 0x18 ;  /* 0x0000000005007211 */ /* 0x001fe400078ec0ff */
[----:B------:R-:W-:-:S04]  /*14e40*/  SHF.L.U32 R3, R3, 0x1f, RZ ;  /* 0x0000001f03037819 */ /* 0x000fc800000006ff */
[----:B------:R-:W0:Y:S02]  /*14e50*/  SYNCS.PHASECHK.TRANS64.TRYWAIT P0, [R0+URZ+0x30820], R3 ;  /* 0x03082003000075a7 */ /* 0x000e24000800017f */
[----:B0-----:R-:W-:Y:S05]  /*14e60*/  @!P0 BRA `(.L_x_1299) ;  /* 0x0000001400b88947 */ /* 0x001fea0003800000 */
.L_x_1345:
[----:B------:R-:W-:Y:S05]  /*14e70*/  BSYNC B0 ;  /* 0x0000000000007941 */ /* 0x000fea0003800000 */
.L_x_1298:
[----:B------:R-:W-:-:S03]  /*14e80*/  UMOV UR4, 0xffffffff ;  /* 0xffffffff00047882 */ /* 0x000fc60000000000 */
[----:B------:R-:W-:Y:S05]  /*14e90*/  BRA.DIV UR4, `(.L_x_1300) ;  /* 0x0000001604c07947 */ /* 0x000fea000b800000 */
[----:B------:R-:W1:Y:S02]  /*14ea0*/  S2R R2, SR_TID.X ;  /* 0x0000000000027919 */ /* 0x000e640000002100 */
[----:B-1----:R-:W-:-:S04]  /*14eb0*/  SHF.R.U32.HI R2, RZ, 0x5, R2 ;  /* 0x00000005ff027819 */ /* 0x002fc80000011602 */
[----:B------:R-:W-:-:S05]  /*14ec0*/  LOP3.LUT R2, R2, 0x3, RZ, 0xc0, !PT ;  /* 0x0000000302027812 */ /* 0x000fca00078ec0ff */
[----:B------:R1:W2:Y:S02]  /*14ed0*/  SHFL.IDX PT, R14, R2, RZ, 0x1f ;  /* 0x00001fff020e7589 */ /* 0x0002a400000e0000 */
.L_x_1348:
[----:B--2---:R-:W-:Y:S01]  /*14ee0*/  ISETP.NE.AND P0, PT, R14, RZ, PT ;  /* 0x000000ff0e00720c */ /* 0x004fe20003f05270 */
[----:B------:R-:W-:-:S12]  /*14ef0*/  BSSY B0, `(.L_x_1301) ;  /* 0x0000027000007945 */ /* 0x000fd80003800000 */
[----:B------:R-:W-:Y:S05]  /*14f00*/  @P0 BRA `(.L_x_1302) ;  /* 0x0000000000940947 */ /* 0x000fea0003800000 */
[----:B------:R-:W-:-:S03]  /*14f10*/  UMOV UR4, 0xffffffff ;  /* 0xffffffff00047882 */ /* 0x000fc60000000000 */
[----:B------:R-:W-:Y:S05]  /*14f20*/  BRA.DIV UR4, `(.L_x_1303) ;  /* 0x0000001604d07947 */ /* 0x000fea000b800000 */
[----:B------:R-:W-:-:S13]  /*14f30*/  ELECT P6, URZ, PT ;  /* 0x00000000003f782f */ /* 0x000fda00038c0000 */
.L_x_1351:
[----:B------:R-:W-:Y:S05]  /*14f40*/  @!P6 BRA `(.L_x_1302) ;  /* 0x000000000084e947 */ /* 0x000fea0003800000 */
[----:B-1----:R-:W2:Y:S02]  /*14f50*/  LDL R2, [R1+0x1c] ;  /* 0x00001c0001027983 */ /* 0x002ea40000100800 */
[----:B--2---:R-:W-:-:S13]  /*14f60*/  R2UR UR4, R2 ;  /* 0x00000000020472ca */ /* 0x004fda00000e0000 */
[----:B------:R-:W-:-:S06]  /*14f70*/  ULOP3.LUT UR4, UR4, 0x2, URZ, 0xfc, !UPT ;  /* 0x0000000204047892 */ /* 0x000fcc000f8efc3f */
[----:B------:R-:W-:-:S05]  /*14f80*/  IMAD.U32 R2, RZ, RZ, UR4 ;  /* 0x00000004ff027e24 */ /* 0x000fca000f8e00ff */
[----:B------:R-:W-:-:S13]  /*14f90*/  ISETP.NE.AND P2, PT, R2, 0x3, PT ;  /* 0x000000030200780c */ /* 0x000fda0003f45270 */
[----:B------:R-:W-:Y:S05]  /*14fa0*/  @!P2 BRA `(.L_x_1304) ;  /* 0x000000000004a947 */ /* 0x000fea0003800000 */
[----:B------:R-:W-:Y:S01]  /*14fb0*/  BPT.TRAP 0x1 ;  /* 0x000000040000795c */ /* 0x000fe20000300000 */
.L_x_1304:
[----:B------:R-:W2:Y:S01]  /*14fc0*/  LDL.LU R7, [R1+0x4] ;  /* 0x0000040001077983 */ /* 0x000ea20000300800 */
[----:B0-----:R-:W-:Y:S02]  /*14fd0*/  VIADD R3, R0, 0x30840 ;  /* 0x0003084000037836 */ /* 0x001fe40000000000 */
[C---:B------:R-:W-:Y:S02]  /*14fe0*/  VIADD R2, R18.reuse, 0x1 ;  /* 0x0000000112027836 */ /* 0x040fe40000000000 */
[----:B------:R-:W-:-:S03]  /*14ff0*/  IMAD R6, R18, 0x8, R3 ;  /* 0x0000000812067824 */ /* 0x000fc600078e0203 */
[----:B------:R-:W-:-:S04]  /*15000*/  ISETP.NE.AND P1, PT, R2, 0x2, PT ;  /* 0x000000020200780c */ /* 0x000fc80003f25270 */
[----:B------:R-:W-:Y:S02]  /*15010*/  SEL R4, RZ, 0x1, P1 ;  /* 0x00000001ff047807 */ /* 0x000fe40000800000 */
[C---:B--2---:R-:W-:Y:S02]  /*15020*/  SHF.L.U32 R5, R7.reuse, 0x1f, RZ ;  /* 0x0000001f07057819 */ /* 0x044fe400000006ff */
[----:B------:R-:W-:Y:S02]  /*15030*/  LOP3.LUT R7, R7, R4, RZ, 0x3c, !PT ;  /* 0x0000000407077212 */ /* 0x000fe400078e3cff */
[----:B------:R-:W0:Y:S01]  /*15040*/  SYNCS.PHASECHK.TRANS64.TRYWAIT P0, [R6+URZ], R5 ;  /* 0x00000005060075a7 */ /* 0x000e22000800017f */
[----:B------:R-:W-:Y:S02]  /*15050*/  SEL R4, R2, RZ, P1 ;  /* 0x000000ff02047207 */ /* 0x000fe40000800000 */
[----:B------:R-:W-:-:S03]  /*15060*/  SHF.L.U32 R2, R7, 0x1f, RZ ;  /* 0x0000001f07027819 */ /* 0x000fc600000006ff */
[----:B------:R-:W-:Y:S01]  /*15070*/  IMAD R3, R4, 0x8, R3 ;  /* 0x0000000804037824 */ /* 0x000fe200078e0203 */
[----:B0-----:R-:W-:Y:S06]  /*15080*/  @!P0 BRA `(.L_x_1305) ;  /* 0x0000001400988947 */ /* 0x001fec0003800000 */
.L_x_1352:
[----:B------:R-:W1:Y:S02]  /*15090*/  SYNCS.PHASECHK.TRANS64.TRYWAIT P0, [R3+URZ], R2 ;  /* 0x00000002030075a7 */ /* 0x000e64000800017f */
[----:B-1----:R-:W-:Y:S05]  /*150a0*/  @!P0 BRA `(.L_x_1306) ;  /* 0x0000001400a48947 */ /* 0x002fea0003800000 */
.L_x_1353:
[----:B------:R-:W-:Y:S05]  /*150b0*/  @!P2 BRA `(.L_x_1307) ;  /* 0x000000000004a947 */ /* 0x000fea0003800000 */
[----:B------:R-:W-:Y:S01]  /*150c0*/  BPT.TRAP 0x1 ;  /* 0x000000040000795c */ /* 0x000fe20000300000 */
.L_x_1307:
[----:B-1----:R-:W-:-:S04]  /*150d0*/  VIADD R3, R0, 0x30860 ;  /* 0x0003086000037836 */ /* 0x002fc80000000000 */
[----:B------:R-:W-:-:S04]  /*150e0*/  IMAD R18, R18, 0x8, R3 ;  /* 0x0000000812127824 */ /* 0x000fc800078e0203 */
[----:B------:R-:W1:Y:S02]  /*150f0*/  SYNCS.PHASECHK.TRANS64.TRYWAIT P0, [R18+URZ], R5 ;  /* 0x00000005120075a7 */ /* 0x000e64000800017f */
[----:B-1----:R-:W-:Y:S05]  /*15100*/  @!P0 BRA `(.L_x_1308) ;  /* 0x0000001400a08947 */ /* 0x002fea0003800000 */
.L_x_1354:
[----:B------:R-:W-:-:S07]  /*15110*/  IMAD R3, R4, 0x8, R3 ;  /* 0x0000000804037824 */ /* 0x000fce00078e0203 */
.L_x_1309:
[----:B--2---:R2:W3:Y:S02]  /*15120*/  SYNCS.PHASECHK.TRANS64.TRYWAIT P0, [R3+URZ], R2 ;  /* 0x00000002030075a7 */ /* 0x0044e4000800017f */
[----:B---3--:R-:W-:Y:S05]  /*15130*/  @!P0 NANOSLEEP.SYNCS 0x989680 ;  /* 0x009896800000895d */ /* 0x008fea0003900000 */
[----:B------:R-:W3:Y:S02]  /*15140*/  @!P0 SYNCS.PHASECHK.TRANS64 P0, [R3+URZ], R2 ;  /* 0x00000002030085a7 */ /* 0x000ee4000800007f */
[----:B---3--:R-:W-:Y:S05]  /*15150*/  @!P0 BRA `(.L_x_1309) ;  /* 0xfffffffc00f08947 */ /* 0x008fea000383ffff */
.L_x_1302:
[----:B------:R-:W-:Y:S05]  /*15160*/  BSYNC B0 ;  /* 0x0000000000007941 */ /* 0x000fea0003800000 */
.L_x_1301:
[----:B------:R-:W-:Y:S05]  /*15170*/  EXIT ;  /* 0x000000000000794d */ /* 0x000fea0003800000 */
.L_x_1110:
[----:B0-----:R-:W-:-:S04]  /*15180*/  IMAD.U32 R3, RZ, RZ, UR37 ;  /* 0x00000025ff037e24 */ /* 0x001fc8000f8e00ff */
[----:B------:R0:W1:Y:S03]  /*15190*/  SYNCS.PHASECHK.TRANS64.TRYWAIT P1, [R3+URZ+0x30800], R0 ;  /* 0x03080000030075a7 */ /* 0x000066000802017f */
[----:B-1----:R-:W-:Y:S05]  /*151a0*/  @!P1 NANOSLEEP.SYNCS 0x989680 ;  /* 0x009896800000995d */ /* 0x002fea0003900000 */
[----:B------:R-:W1:Y:S02]  /*151b0*/  @!P1 SYNCS.PHASECHK.TRANS64 P1, [R3+URZ+0x30800], R0 ;  /* 0x03080000030095a7 */ /* 0x000e64000802007f */
[----:B-1----:R-:W-:Y:S05]  /*151c0*/  @!P1 BRA `(.L_x_1110) ;  /* 0xfffffffc00ec9947 */ /* 0x002fea000383ffff */
[----:B------:R-:W-:Y:S05]  /*151d0*/  BRA `(.L_x_1310) ;  /* 0xfffffec800807947 */ /* 0x000fea000383ffff */
.L_x_1114:
[----:B-1----:R1:W3:Y:S02]  /*151e0*/  SYNCS.PHASECHK.TRANS64.TRYWAIT P1, [R3+URZ+0x30830], R0 ;  /* 0x03083000030075a7 */ /* 0x0022e4000802017f */
[----:B---3--:R-:W-:Y:S05]  /*151f0*/  @!P1 NANOSLEEP.SYNCS 0x989680 ;  /* 0x009896800000995d */ /* 0x008fea0003900000 */
[----:B------:R-:W3:Y:S02]  /*15200*/  @!P1 SYNCS.PHASECHK.TRANS64 P1, [R3+URZ+0x30830], R0 ;  /* 0x03083000030095a7 */ /* 0x000ee4000802007f */
[----:B---3--:R-:W-:Y:S05]  /*15210*/  @!P1 BRA `(.L_x_1114) ;  /* 0xfffffffc00f09947 */ /* 0x008fea000383ffff */
[----:B------:R-:W-:Y:S05]  /*15220*/  BRA `(.L_x_1113) ;  /* 0xfffffec800b47947 */ /* 0x000fea000383ffff */
.L_x_1130:
[----:B-1----:R-:W-:-:S04]  /*15230*/  IMAD.U32 R11, RZ, RZ, UR6 ;  /* 0x00000006ff0b7e24 */ /* 0x002fc8000f8e00ff */
[----:B------:R1:W2:Y:S03]  /*15240*/  SYNCS.PHASECHK.TRANS64.TRYWAIT P1, [R11+URZ+0x30830], R0 ;  /* 0x030830000b0075a7 */ /* 0x0002a6000802017f */
[----:B--2---:R-:W-:Y:S05]  /*15250*/  @!P1 NANOSLEEP.SYNCS 0x989680 ;  /* 0x009896800000995d */ /* 0x004fea0003900000 */
[----:B------:R-:W2:Y:S02]  /*15260*/  @!P1 SYNCS.PHASECHK.TRANS64 P1, [R11+URZ+0x30830], R0 ;  /* 0x030830000b0095a7 */ /* 0x000ea4000802007f */
[----:B--2---:R-:W-:Y:S05]  /*15270*/  @!P1 BRA `(.L_x_1130) ;  /* 0xfffffffc00ec9947 */ /* 0x004fea000383ffff */
[----:B------:R-:W-:Y:S05]  /*15280*/  BRA `(.L_x_1129) ;  /* 0xfffffef400cc7947 */ /* 0x000fea000383ffff */
.L_x_1134:
[----:B-1----:R-:W-:-:S04]  /*15290*/  IMAD.U32 R3, RZ, RZ, UR5 ;  /* 0x00000005ff037e24 */ /* 0x002fc8000f8e00ff */
[----:B------:R1:W2:Y:S03]  /*152a0*/  SYNCS.PHASECHK.TRANS64.TRYWAIT P1, [R3+URZ+0x30850], R0 ;  /* 0x03085000030075a7 */ /* 0x0002a6000802017f */
[----:B--2---:R-:W-:Y:S05]  /*152b0*/  @!P1 NANOSLEEP.SYNCS 0x989680 ;  /* 0x009896800000995d */ /* 0x004fea0003900000 */
[----:B------:R-:W2:Y:S02]  /*152c0*/  @!P1 SYNCS.PHASECHK.TRANS64 P1, [R3+URZ+0x30850], R0 ;  /* 0x03085000030095a7 */ /* 0x000ea4000802007f */
[----:B--2---:R-:W-:Y:S05]  /*152d0*/  @!P1 BRA `(.L_x_1134) ;  /* 0xfffffffc00ec9947 */ /* 0x004fea000383ffff */
[----:B------:R-:W-:Y:S05]  /*152e0*/  BRA `(.L_x_1133) ;  /* 0xffffff0000647947 */ /* 0x000fea000383ffff */
.L_x_1151:
[----:B-1----:R-:W-:-:S04]  /*152f0*/  IMAD.U32 R5, RZ, RZ, UR5 ;  /* 0x00000005ff057e24 */ /* 0x002fc8000f8e00ff */
[----:B------:R1:W2:Y:S03]  /*15300*/  SYNCS.PHASECHK.TRANS64.TRYWAIT P1, [R5+URZ+0x30830], R0 ;  /* 0x03083000050075a7 */ /* 0x0002a6000802017f */
[----:B--2---:R-:W-:Y:S05]  /*15310*/  @!P1 NANOSLEEP.SYNCS 0x989680 ;  /* 0x009896800000995d */ /* 0x004fea0003900000 */
[----:B------:R-:W2:Y:S02]  /*15320*/  @!P1 SYNCS.PHASECHK.TRANS64 P1, [R5+URZ+0x30830], R0 ;  /* 0x03083000050095a7 */ /* 0x000ea4000802007f */
[----:B--2---:R-:W-:Y:S05]  /*15330*/  @!P1 BRA `(.L_x_1151) ;  /* 0xfffffffc00ec9947 */ /* 0x004fea000383ffff */
[----:B------:R-:W-:Y:S05]  /*15340*/  BRA `(.L_x_1150) ;  /* 0xffffff2800387947 */ /* 0x000fea000383ffff */
.L_x_1155:
[----:B-1----:R-:W-:-:S04]  /*15350*/  IMAD.U32 R3, RZ, RZ, UR5 ;  /* 0x00000005ff037e24 */ /* 0x002fc8000f8e00ff */
[----:B------:R1:W2:Y:S03]  /*15360*/  SYNCS.PHASECHK.TRANS64.TRYWAIT P1, [R3+URZ+0x30850], R0 ;  /* 0x03085000030075a7 */ /* 0x0002a6000802017f */
[----:B--2---:R-:W-:Y:S05]  /*15370*/  @!P1 NANOSLEEP.SYNCS 0x989680 ;  /* 0x009896800000995d */ /* 0x004fea0003900000 */
[----:B------:R-:W2:Y:S02]  /*15380*/  @!P1 SYNCS.PHASECHK.TRANS64 P1, [R3+URZ+0x30850], R0 ;  /* 0x03085000030095a7 */ /* 0x000ea4000802007f */
[----:B--2---:R-:W-:Y:S05]  /*15390*/  @!P1 BRA `(.L_x_1155) ;  /* 0xfffffffc00ec9947 */ /* 0x004fea000383ffff */
[----:B------:R-:W-:Y:S05]  /*153a0*/  BRA `(.L_x_1154) ;  /* 0xffffff3000d07947 */ /* 0x000fea000383ffff */
.L_x_1161:
[----:B-1----:R-:W-:-:S04]  /*153b0*/  IMAD.U32 R5, RZ, RZ, UR5 ;  /* 0x00000005ff057e24 */ /* 0x002fc8000f8e00ff */
[----:B------:R1:W2:Y:S03]  /*153c0*/  SYNCS.PHASECHK.TRANS64.TRYWAIT P1, [R5+URZ+0x30830], R0 ;  /* 0x03083000050075a7 */ /* 0x0002a6000802017f */
[----:B--2---:R-:W-:Y:S05]  /*153d0*/  @!P1 NANOSLEEP.SYNCS 0x989680 ;  /* 0x009896800000995d */ /* 0x004fea0003900000 */
[----:B------:R-:W2:Y:S02]  /*153e0*/  @!P1 SYNCS.PHASECHK.TRANS64 P1, [R5+URZ+0x30830], R0 ;  /* 0x03083000050095a7 */ /* 0x000ea4000802007f */
[----:B--2---:R-:W-:Y:S05]  /*153f0*/  @!P1 BRA `(.L_x_1161) ;  /* 0xfffffffc00ec9947 */ /* 0x004fea000383ffff */
[----:B------:R-:W-:Y:S05]  /*15400*/  BRA `(.L_x_1160) ;  /* 0xffffff4400947947 */ /* 0x000fea000383ffff */
.L_x_1165:
[----:B-1----:R-:W-:-:S04]  /*15410*/  IMAD.U32 R3, RZ, RZ, UR5 ;  /* 0x00000005ff037e24 */ /* 0x002fc8000f8e00ff */
[----:B------:R1:W2:Y:S03]  /*15420*/  SYNCS.PHASECHK.TRANS64.TRYWAIT P1, [R3+URZ+0x30850], R0 ;  /* 0x03085000030075a7 */ /* 0x0002a6000802017f */
[----:B--2---:R-:W-:Y:S05]  /*15430*/  @!P1 NANOSLEEP.SYNCS 0x989680 ;  /* 0x009896800000995d */ /* 0x004fea0003900000 */
[----:B------:R-:W2:Y:S02]  /*15440*/  @!P1 SYNCS.PHASECHK.TRANS64 P1, [R3+URZ+0x30850], R0 ;  /* 0x03085000030095a7 */ /* 0x000ea4000802007f */
[----:B--2---:R-:W-:Y:S05]  /*15450*/  @!P1 BRA `(.L_x_1165) ;  /* 0xfffffffc00ec9947 */ /* 0x004fea000383ffff */
[----:B------:R-:W-:Y:S05]  /*15460*/  BRA `(.L_x_1164) ;  /* 0xffffff50002c7947 */ /* 0x000fea000383ffff */
.L_x_1178:
[----:B-1----:R-:W-:-:S04]  /*15470*/  IMAD.U32 R3, RZ, RZ, UR5 ;  /* 0x00000005ff037e24 */ /* 0x002fc8000f8e00ff */
[----:B------:R1:W2:Y:S03]  /*15480*/  SYNCS.PHASECHK.TRANS64.TRYWAIT P0, [R3+URZ+0x30850], R2 ;  /* 0x03085002030075a7 */ /* 0x0002a6000800017f */
[----:B--2---:R-:W-:Y:S05]  /*15490*/  @!P0 NANOSLEEP.SYNCS 0x989680 ;  /* 0x009896800000895d */ /* 0x004fea0003900000 */
[----:B------:R-:W2:Y:S02]  /*154a0*/  @!P0 SYNCS.PHASECHK.TRANS64 P0, [R3+URZ+0x30850], R2 ;  /* 0x03085002030085a7 */ /* 0x000ea4000800007f */
[----:B--2---:R-:W-:Y:S05]  /*154b0*/  @!P0 BRA `(.L_x_1178) ;  /* 0xfffffffc00ec8947 */ /* 0x004fea000383ffff */
[----:B------:R-:W-:Y:S05]  /*154c0*/  BRA `(.L_x_1177) ;  /* 0xffffff7800a47947 */ /* 0x000fea000383ffff */
.L_x_1214:
[----:B------:R-:W-:Y:S02]  /*154d0*/  IMAD.MOV.U32 R13, RZ, RZ, R4 ;  /* 0x000000ffff0d7224 */ /* 0x000fe400078e0004 */
[----:B------:R-:W-:Y:S02]  /*154e0*/  IMAD.MOV.U32 R12, RZ, RZ, RZ ;  /* 0x000000ffff0c7224 */ /* 0x000fe400078e00ff */
[----:B------:R-:W-:Y:S02]  /*154f0*/  IMAD.MOV.U32 R11, RZ, RZ, 0x1f ;  /* 0x0000001fff0b7424 */ /* 0x000fe400078e00ff */
[----:B------:R-:W-:-:S07]  /*15500*/  IMAD.MOV.U32 R15, RZ, RZ, -0x1 ;  /* 0xffffffffff0f7424 */ /* 0x000fce00078e00ff */
[----:B0-----:R-:W-:Y:S05]  /*15510*/  WARPSYNC.COLLECTIVE R15, `(.L_x_1311) ;  /* 0x000000000f087348 */ /* 0x001fea0003c00000 */
[----:B------:R1:W2:Y:S02]  /*15520*/  SHFL.IDX P6, R14, R13, R12, R11 ;  /* 0x0000000c0d0e7389 */ /* 0x0002a400000c000b */
[----:B012---:R-:W-:Y:S01]  /*15530*/  ENDCOLLECTIVE ;  /* 0x000000000000791b */ /* 0x007fe20003800000 */
.L_x_1311:
[----:B------:R-:W-:Y:S05]  /*15540*/  BRA `(.L_x_1312) ;  /* 0xffffffb800ac7947 */ /* 0x000fea000383ffff */
.L_x_1216:
[----:B------:R-:W-:Y:S01]  /*15550*/  BSSY B0, `(.L_x_1313) ;  /* 0x0000006000007945 */ /* 0x000fe20003800000 */
[----:B------:R-:W-:-:S07]  /*15560*/  IMAD.MOV.U32 R15, RZ, RZ, -0x1 ;  /* 0xffffffffff0f7424 */ /* 0x000fce00078e00ff */
[----:B01----:R-:W-:Y:S05]  /*15570*/  WARPSYNC.COLLECTIVE R15, `(.L_x_1314) ;  /* 0x000000000f0c7348 */ /* 0x003fea0003c00000 */
[----:B------:R-:W-:Y:S02]  /*15580*/  ELECT P6, UR62, PT ;  /* 0x00000000003e782f */ /* 0x000fe400038c0000 */
[----:B------:R-:W-:Y:S01]  /*15590*/  MOV R14, UR62 ;  /* 0x0000003e000e7c02 */ /* 0x000fe20008000f00 */
[----:B01----:R-:W-:Y:S10]  /*155a0*/  ENDCOLLECTIVE ;  /* 0x000000000000791b */ /* 0x003ff40003800000 */
.L_x_1314:
[----:B------:R-:W-:Y:S05]  /*155b0*/  BSYNC B0 ;  /* 0x0000000000007941 */ /* 0x000fea0003800000 */
.L_x_1313:
[----:B------:R-:W-:Y:S05]  /*155c0*/  BRA `(.L_x_1315) ;  /* 0xffffffb800b07947 */ /* 0x000fea000383ffff */
.L_x_1218:
[----:B0-----:R0:W2:Y:S02]  /*155d0*/  SYNCS.PHASECHK.TRANS64.TRYWAIT P0, [R0+URZ+0x30840], R2 ;  /* 0x03084002000075a7 */ /* 0x0010a4000800017f */
[----:B--2---:R-:W-:Y:S05]  /*155e0*/  @!P0 NANOSLEEP.SYNCS 0x989680 ;  /* 0x009896800000895d */ /* 0x004fea0003900000 */
[----:B------:R-:W2:Y:S02]  /*155f0*/  @!P0 SYNCS.PHASECHK.TRANS64 P0, [R0+URZ+0x30840], R2 ;  /* 0x03084002000085a7 */ /* 0x000ea4000800007f */
[----:B--2---:R-:W-:Y:S05]  /*15600*/  @!P0 BRA `(.L_x_1218) ;  /* 0xfffffffc00f08947 */ /* 0x004fea000383ffff */
[----:B------:R-:W-:Y:S05]  /*15610*/  BRA `(.L_x_1316) ;  /* 0xffffffbc00047947 */ /* 0x000fea000383ffff */
.L_x_1222:
[----:B------:R-:W-:Y:S01]  /*15620*/  IMAD.MOV.U32 R13, RZ, RZ, R6 ;  /* 0x000000ffff0d7224 */ /* 0x000fe200078e0006 */
[----:B------:R-:W-:Y:S01]  /*15630*/  LOP3.LUT R8, R8, 0x7f, RZ, 0xc0, !PT ;  /* 0x0000007f08087812 */ /* 0x000fe200078ec0ff */
[----:B------:R-:W-:Y:S02]  /*15640*/  IMAD.MOV.U32 R12, RZ, RZ, RZ ;  /* 0x000000ffff0c7224 */ /* 0x000fe400078e00ff */
[----:B------:R-:W-:Y:S01]  /*15650*/  IMAD.MOV.U32 R11, RZ, RZ, 0x181f ;  /* 0x0000181fff0b7424 */ /* 0x000fe200078e00ff */
[----:B------:R-:W-:Y:S01]  /*15660*/  SHF.R.U32.HI R8, RZ, 0x3, R8 ;  /* 0x00000003ff087819 */ /* 0x000fe20000011608 */
[----:B------:R-:W-:-:S04]  /*15670*/  IMAD.MOV.U32 R15, RZ, RZ, -0x1 ;  /* 0xffffffffff0f7424 */ /* 0x000fc800078e00ff */
[----:B------:R-:W-:-:S07]  /*15680*/  VIADD R4, R8, UR43 ;  /* 0x0000002b08047c36 */ /* 0x000fce0008000000 */
[----:B-----5:R-:W-:Y:S05]  /*15690*/  WARPSYNC.COLLECTIVE R15, `(.L_x_1317) ;  /* 0x000000000f087348 */ /* 0x020fea0003c00000 */
[----:B------:R0:W1:Y:S02]  /*156a0*/  SHFL.IDX P6, R14, R13, R12, R11 ;  /* 0x0000000c0d0e7389 */ /* 0x00006400000c000b */
[----:B01---5:R-:W-:Y:S01]  /*156b0*/  ENDCOLLECTIVE ;  /* 0x000000000000791b */ /* 0x023fe20003800000 */
.L_x_1317:
[----:B------:R-:W-:Y:S02]  /*156c0*/  VIADD R8, R4, 0x10 ;  /* 0x0000001004087836 */ /* 0x000fe40000000000 */
[----:B------:R-:W-:Y:S02]  /*156d0*/  IMAD.MOV.U32 R13, RZ, RZ, R0 ;  /* 0x000000ffff0d7224 */ /* 0x000fe400078e0000 */
[----:B------:R-:W-:-:S07]  /*156e0*/  IMAD.MOV.U32 R2, RZ, RZ, R14 ;  /* 0x000000ffff027224 */ /* 0x000fce00078e000e */
[----:B------:R-:W-:Y:S05]  /*156f0*/  WARPSYNC.COLLECTIVE R15, `(.L_x_1318) ;  /* 0x000000000f087348 */ /* 0x000fea0003c00000 */
[----:B------:R0:W1:Y:S02]  /*15700*/  SHFL.IDX P6, R14, R13, R12, R11 ;  /* 0x0000000c0d0e7389 */ /* 0x00006400000c000b */
[----:B01----:R-:W-:Y:S01]  /*15710*/  ENDCOLLECTIVE ;  /* 0x000000000000791b */ /* 0x003fe20003800000 */
.L_x_1318:
[----:B------:R-:W-:Y:S01]  /*15720*/  ULDC UR4, c[0x0][0x288] ;  /* 0x0000a20000047ab9 */ /* 0x000fe20000000800 */
[----:B------:R-:W-:Y:S01]  /*15730*/  ULDC.64 UR6, c[0x0][0x208] ;  /* 0x0000820000067ab9 */ /* 0x000fe20000000a00 */
[----:B------:R-:W-:-:S05]  /*15740*/  IMAD R5, R7, UR4, RZ ;  /* 0x0000000407057c24 */ /* 0x000fca000f8e02ff */
        /* <DEDUP_REMOVED lines=19> */
.L_x_1319:
[----:B------:R-:W-:Y:S02]  /*15880*/  IMAD.MOV.U32 R13, RZ, RZ, R0 ;  /* 0x000000ffff0d7224 */ /* 0x000fe400078e0000 */
[----:B------:R-:W-:-:S07]  /*15890*/  IMAD.MOV.U32 R2, RZ, RZ, R14 ;  /* 0x000000ffff027224 */ /* 0x000fce00078e000e */
[----:B------:R-:W-:Y:S05]  /*158a0*/  WARPSYNC.COLLECTIVE R15, `(.L_x_1320) ;  /* 0x000000000f087348 */ /* 0x000fea0003c00000 */
[----:B------:R0:W1:Y:S02]  /*158b0*/  SHFL.IDX P6, R14, R13, R12, R11 ;  /* 0x0000000c0d0e7389 */ /* 0x00006400000c000b */
[----:B01----:R-:W-:Y:S01]  /*158c0*/  ENDCOLLECTIVE ;  /* 0x000000000000791b */ /* 0x003fe20003800000 */
.L_x_1320:
[----:B------:R-:W-:Y:S01]  /*158d0*/  ULDC.64 UR4, c[0x0][0x208] ;  /* 0x0000820000047ab9 */ /* 0x000fe20000000a00 */
[----:B------:R-:W-:Y:S02]  /*158e0*/  IMAD.MOV.U32 R13, RZ, RZ, R6 ;  /* 0x000000ffff0d7224 */ /* 0x000fe400078e0006 */
[----:B------:R-:W-:Y:S02]  /*158f0*/  IMAD.MOV.U32 R12, RZ, RZ, 0x2 ;  /* 0x00000002ff0c7424 */ /* 0x000fe400078e00ff */
[----:B------:R-:W-:-:S05]  /*15900*/  IMAD.MOV.U32 R3, RZ, RZ, R14 ;  /* 0x000000ffff037224 */ /* 0x000fca00078e000e */
        /* <DEDUP_REMOVED lines=14> */
.L_x_1321:
[----:B------:R-:W-:-:S05]  /*159f0*/  VIADD R2, R4, 0x20 ;  /* 0x0000002004027836 */ /* 0x000fca0000000000 */
[----:B------:R-:W-:Y:S01]  /*15a00*/  ISETP.GE.AND P4, PT, R2, R5, PT ;  /* 0x000000050200720c */ /* 0x000fe20003f86270 */
[----:B------:R-:W-:Y:S02]  /*15a10*/  IMAD.MOV.U32 R13, RZ, RZ, R0 ;  /* 0x000000ffff0d7224 */ /* 0x000fe400078e0000 */
[----:B------:R-:W-:-:S10]  /*15a20*/  IMAD.MOV.U32 R2, RZ, RZ, R14 ;  /* 0x000000ffff027224 */ /* 0x000fd400078e000e */
[----:B------:R-:W-:Y:S05]  /*15a30*/  WARPSYNC.COLLECTIVE R15, `(.L_x_1322) ;  /* 0x000000000f087348 */ /* 0x000fea0003c00000 */
[----:B------:R0:W1:Y:S02]  /*15a40*/  SHFL.IDX P6, R14, R13, R12, R11 ;  /* 0x0000000c0d0e7389 */ /* 0x00006400000c000b */
[----:B01----:R-:W-:Y:S01]  /*15a50*/  ENDCOLLECTIVE ;  /* 0x000000000000791b */ /* 0x003fe20003800000 */
.L_x_1322:
        /* <DEDUP_REMOVED lines=18> */
.L_x_1323:
[----:B------:R-:W-:-:S05]  /*15b80*/  VIADD R2, R4, 0x30 ;  /* 0x0000003004027836 */ /* 0x000fca0000000000 */
[----:B------:R-:W-:Y:S01]  /*15b90*/  ISETP.GE.AND P4, PT, R2, R5, PT ;  /* 0x000000050200720c */ /* 0x000fe20003f86270 */
[----:B------:R-:W-:Y:S02]  /*15ba0*/  IMAD.MOV.U32 R13, RZ, RZ, R0 ;  /* 0x000000ffff0d7224 */ /* 0x000fe400078e0000 */
[----:B------:R-:W-:-:S10]  /*15bb0*/  IMAD.MOV.U32 R2, RZ, RZ, R14 ;  /* 0x000000ffff027224 */ /* 0x000fd400078e000e */
[----:B------:R-:W-:Y:S05]  /*15bc0*/  WARPSYNC.COLLECTIVE R15, `(.L_x_1324) ;  /* 0x000000000f087348 */ /* 0x000fea0003c00000 */
[----:B------:R0:W1:Y:S02]  /*15bd0*/  SHFL.IDX P6, R14, R13, R12, R11 ;  /* 0x0000000c0d0e7389 */ /* 0x00006400000c000b */
[----:B01----:R-:W-:Y:S01]  /*15be0*/  ENDCOLLECTIVE ;  /* 0x000000000000791b */ /* 0x003fe20003800000 */
.L_x_1324:
        /* <DEDUP_REMOVED lines=18> */
.L_x_1325:
[----:B------:R-:W-:-:S05]  /*15d10*/  VIADD R2, R4, 0x40 ;  /* 0x0000004004027836 */ /* 0x000fca0000000000 */
[----:B------:R-:W-:Y:S01]  /*15d20*/  ISETP.GE.AND P4, PT, R2, R5, PT ;  /* 0x000000050200720c */ /* 0x000fe20003f86270 */
[----:B------:R-:W-:Y:S02]  /*15d30*/  IMAD.MOV.U32 R13, RZ, RZ, R0 ;  /* 0x000000ffff0d7224 */ /* 0x000fe400078e0000 */
[----:B------:R-:W-:-:S10]  /*15d40*/  IMAD.MOV.U32 R2, RZ, RZ, R14 ;  /* 0x000000ffff027224 */ /* 0x000fd400078e000e */
[----:B------:R-:W-:Y:S05]  /*15d50*/  WARPSYNC.COLLECTIVE R15, `(.L_x_1326) ;  /* 0x000000000f087348 */ /* 0x000fea0003c00000 */
[----:B------:R0:W1:Y:S02]  /*15d60*/  SHFL.IDX P6, R14, R13, R12, R11 ;  /* 0x0000000c0d0e7389 */ /* 0x00006400000c000b */
[----:B01----:R-:W-:Y:S01]  /*15d70*/  ENDCOLLECTIVE ;  /* 0x000000000000791b */ /* 0x003fe20003800000 */
.L_x_1326:
        /* <DEDUP_REMOVED lines=18> */
.L_x_1327:
[----:B------:R-:W-:-:S05]  /*15ea0*/  VIADD R2, R4, 0x50 ;  /* 0x0000005004027836 */ /* 0x000fca0000000000 */
[----:B------:R-:W-:Y:S01]  /*15eb0*/  ISETP.GE.AND P4, PT, R2, R5, PT ;  /* 0x000000050200720c */ /* 0x000fe20003f86270 */
[----:B------:R-:W-:Y:S02]  /*15ec0*/  IMAD.MOV.U32 R13, RZ, RZ, R0 ;  /* 0x000000ffff0d7224 */ /* 0x000fe400078e0000 */
[----:B------:R-:W-:-:S10]  /*15ed0*/  IMAD.MOV.U32 R2, RZ, RZ, R14 ;  /* 0x000000ffff027224 */ /* 0x000fd400078e000e */
[----:B------:R-:W-:Y:S05]  /*15ee0*/  WARPSYNC.COLLECTIVE R15, `(.L_x_1328) ;  /* 0x000000000f087348 */ /* 0x000fea0003c00000 */
[----:B------:R0:W1:Y:S02]  /*15ef0*/  SHFL.IDX P6, R14, R13, R12, R11 ;  /* 0x0000000c0d0e7389 */ /* 0x00006400000c000b */
[----:B01----:R-:W-:Y:S01]  /*15f00*/  ENDCOLLECTIVE ;  /* 0x000000000000791b */ /* 0x003fe20003800000 */
.L_x_1328:
        /* <DEDUP_REMOVED lines=18> */
.L_x_1329:
[----:B------:R-:W-:-:S05]  /*16030*/  VIADD R2, R4, 0x60 ;  /* 0x0000006004027836 */ /* 0x000fca0000000000 */
[----:B------:R-:W-:Y:S01]  /*16040*/  ISETP.GE.AND P4, PT, R2, R5, PT ;  /* 0x000000050200720c */ /* 0x000fe20003f86270 */
[----:B------:R-:W-:Y:S02]  /*16050*/  IMAD.MOV.U32 R13, RZ, RZ, R0 ;  /* 0x000000ffff0d7224 */ /* 0x000fe400078e0000 */
[----:B------:R-:W-:-:S10]  /*16060*/  IMAD.MOV.U32 R2, RZ, RZ, R14 ;  /* 0x000000ffff027224 */ /* 0x000fd400078e000e */
[----:B------:R-:W-:Y:S05]  /*16070*/  WARPSYNC.COLLECTIVE R15, `(.L_x_1330) ;  /* 0x000000000f087348 */ /* 0x000fea0003c00000 */
[----:B------:R0:W1:Y:S02]  /*16080*/  SHFL.IDX P6, R14, R13, R12, R11 ;  /* 0x0000000c0d0e7389 */ /* 0x00006400000c000b */
[----:B01----:R-:W-:Y:S01]  /*16090*/  ENDCOLLECTIVE ;  /* 0x000000000000791b */ /* 0x003fe20003800000 */
.L_x_1330:
        /* <DEDUP_REMOVED lines=18> */
.L_x_1331:
[----:B------:R-:W-:Y:S02]  /*161c0*/  IMAD.MOV.U32 R13, RZ, RZ, R0 ;  /* 0x000000ffff0d7224 */ /* 0x000fe400078e0000 */
[----:B------:R-:W-:-:S07]  /*161d0*/  IMAD.MOV.U32 R6, RZ, RZ, R14 ;  /* 0x000000ffff067224 */ /* 0x000fce00078e000e */
[----:B------:R-:W-:Y:S05]  /*161e0*/  WARPSYNC.COLLECTIVE R15, `(.L_x_1332) ;  /* 0x000000000f087348 */ /* 0x000fea0003c00000 */
[----:B------:R0:W1:Y:S02]  /*161f0*/  SHFL.IDX P6, R14, R13, R12, R11 ;  /* 0x0000000c0d0e7389 */ /* 0x00006400000c000b */
[----:B01----:R-:W-:Y:S01]  /*16200*/  ENDCOLLECTIVE ;  /* 0x000000000000791b */ /* 0x003fe20003800000 */
.L_x_1332:
[----:B------:R-:W-:Y:S01]  /*16210*/  IMAD.MOV.U32 R0, RZ, RZ, R14 ;  /* 0x000000ffff007224 */ /* 0x000fe200078e000e */
[----:B------:R-:W-:Y:S06]  /*16220*/  BRA `(.L_x_1333) ;  /* 0xffffffbc00787947 */ /* 0x000fec000383ffff */
.L_x_1227:
[----:B0-----:R0:W1:Y:S02]  /*16230*/  SYNCS.PHASECHK.TRANS64.TRYWAIT P0, [R17+URZ+0x30820], R0 ;  /* 0x03082000110075a7 */ /* 0x001064000800017f */
[----:B-1----:R-:W-:Y:S05]  /*16240*/  @!P0 NANOSLEEP.SYNCS 0x989680 ;  /* 0x009896800000895d */ /* 0x002fea0003900000 */
[----:B------:R-:W1:Y:S02]  /*16250*/  @!P0 SYNCS.PHASECHK.TRANS64 P0, [R17+URZ+0x30820], R0 ;  /* 0x03082000110085a7 */ /* 0x000e64000800007f */
[----:B-1----:R-:W-:Y:S05]  /*16260*/  @!P0 BRA `(.L_x_1227) ;  /* 0xfffffffc00f08947 */ /* 0x002fea000383ffff */
[----:B------:R-:W-:Y:S05]  /*16270*/  BRA `(.L_x_1334) ;  /* 0xffffffbc00f07947 */ /* 0x000fea000383ffff */
.L_x_1234:
[----:B0-----:R0:W1:Y:S02]  /*16280*/  SYNCS.PHASECHK.TRANS64.TRYWAIT P0, [R3+URZ+0x30840], R2 ;  /* 0x03084002030075a7 */ /* 0x001064000800017f */
[----:B-1----:R-:W-:Y:S05]  /*16290*/  @!P0 NANOSLEEP.SYNCS 0x989680 ;  /* 0x009896800000895d */ /* 0x002fea0003900000 */
[----:B------:R-:W1:Y:S02]  /*162a0*/  @!P0 SYNCS.PHASECHK.TRANS64 P0, [R3+URZ+0x30840], R2 ;  /* 0x03084002030085a7 */ /* 0x000e64000800007f */
[----:B-1----:R-:W-:Y:S05]  /*162b0*/  @!P0 BRA `(.L_x_1234) ;  /* 0xfffffffc00f08947 */ /* 0x002fea000383ffff */
[----:B------:R-:W-:Y:S05]  /*162c0*/  BRA `(.L_x_1335) ;  /* 0xffffffc000ac7947 */ /* 0x000fea000383ffff */
.L_x_1241:
[----:B0-----:R0:W1:Y:S02]  /*162d0*/  SYNCS.PHASECHK.TRANS64.TRYWAIT P0, [R3+URZ+0x60], R2 ;  /* 0x00006002030075a7 */ /* 0x001064000800017f */
[----:B-1----:R-:W-:Y:S05]  /*162e0*/  @!P0 NANOSLEEP.SYNCS 0x989680 ;  /* 0x009896800000895d */ /* 0x002fea0003900000 */
[----:B------:R-:W1:Y:S02]  /*162f0*/  @!P0 SYNCS.PHASECHK.TRANS64 P0, [R3+URZ+0x60], R2 ;  /* 0x00006002030085a7 */ /* 0x000e64000800007f */
[----:B-1----:R-:W-:Y:S05]  /*16300*/  @!P0 BRA `(.L_x_1241) ;  /* 0xfffffffc00f08947 */ /* 0x002fea000383ffff */
[----:B------:R-:W-:Y:S05]  /*16310*/  BRA `(.L_x_1336) ;  /* 0xffffffc400bc7947 */ /* 0x000fea000383ffff */
.L_x_1252:
[----:B--2---:R2:W3:Y:S02]  /*16320*/  SYNCS.PHASECHK.TRANS64.TRYWAIT P0, [R3+URZ+0x30840], R2 ;  /* 0x03084002030075a7 */ /* 0x0044e4000800017f */
[----:B---3--:R-:W-:Y:S05]  /*16330*/  @!P0 NANOSLEEP.SYNCS 0x989680 ;  /* 0x009896800000895d */ /* 0x008fea0003900000 */
[----:B------:R-:W3:Y:S02]  /*16340*/  @!P0 SYNCS.PHASECHK.TRANS64 P0, [R3+URZ+0x30840], R2 ;  /* 0x03084002030085a7 */ /* 0x000ee4000800007f */
[----:B---3--:R-:W-:Y:S05]  /*16350*/  @!P0 BRA `(.L_x_1252) ;  /* 0xfffffffc00f08947 */ /* 0x008fea000383ffff */
[----:B------:R-:W-:Y:S05]  /*16360*/  BRA `(.L_x_1337) ;  /* 0xffffffcc00807947 */ /* 0x000fea000383ffff */
.L_x_1259:
[----:B0-----:R0:W1:Y:S02]  /*16370*/  SYNCS.PHASECHK.TRANS64.TRYWAIT P0, [R9+URZ+0x60], R2 ;  /* 0x00006002090075a7 */ /* 0x001064000800017f */
[----:B-1----:R-:W-:Y:S05]  /*16380*/  @!P0 NANOSLEEP.SYNCS 0x989680 ;  /* 0x009896800000895d */ /* 0x002fea0003900000 */
[----:B------:R-:W1:Y:S02]  /*16390*/  @!P0 SYNCS.PHASECHK.TRANS64 P0, [R9+URZ+0x60], R2 ;  /* 0x00006002090085a7 */ /* 0x000e64000800007f */
[----:B-1----:R-:W-:Y:S05]  /*163a0*/  @!P0 BRA `(.L_x_1259) ;  /* 0xfffffffc00f08947 */ /* 0x002fea000383ffff */
[----:B------:R-:W-:Y:S05]  /*163b0*/  BRA `(.L_x_1338) ;  /* 0xffffffd000907947 */ /* 0x000fea000383ffff */
.L_x_1269:
[----:B-1----:R1:W2:Y:S02]  /*163c0*/  SYNCS.PHASECHK.TRANS64.TRYWAIT P0, [R2+URZ+0x30840], R3 ;  /* 0x03084003020075a7 */ /* 0x0022a4000800017f */
[----:B--2---:R-:W-:Y:S05]  /*163d0*/  @!P0 NANOSLEEP.SYNCS 0x989680 ;  /* 0x009896800000895d */ /* 0x004fea0003900000 */
[----:B------:R-:W2:Y:S02]  /*163e0*/  @!P0 SYNCS.PHASECHK.TRANS64 P0, [R2+URZ+0x30840], R3 ;  /* 0x03084003020085a7 */ /* 0x000ea4000800007f */
[----:B--2---:R-:W-:Y:S05]  /*163f0*/  @!P0 BRA `(.L_x_1269) ;  /* 0xfffffffc00f08947 */ /* 0x004fea000383ffff */
[----:B------:R-:W-:Y:S05]  /*16400*/  BRA `(.L_x_1339) ;  /* 0xffffffd800247947 */ /* 0x000fea000383ffff */
.L_x_1276:
[----:B0-----:R0:W1:Y:S02]  /*16410*/  SYNCS.PHASECHK.TRANS64.TRYWAIT P0, [R2+URZ+0x60], R5 ;  /* 0x00006005020075a7 */ /* 0x001064000800017f */
[----:B-1----:R-:W-:Y:S05]  /*16420*/  @!P0 NANOSLEEP.SYNCS 0x989680 ;  /* 0x009896800000895d */ /* 0x002fea0003900000 */
[----:B------:R-:W1:Y:S02]  /*16430*/  @!P0 SYNCS.PHASECHK.TRANS64 P0, [R2+URZ+0x60], R5 ;  /* 0x00006005020085a7 */ /* 0x000e64000800007f */
[----:B-1----:R-:W-:Y:S05]  /*16440*/  @!P0 BRA `(.L_x_1276) ;  /* 0xfffffffc00f08947 */ /* 0x002fea000383ffff */
[----:B------:R-:W-:Y:S05]  /*16450*/  BRA `(.L_x_1340) ;  /* 0xffffffdc00347947 */ /* 0x000fea000383ffff */
.L_x_1288:
[----:B0-----:R0:W1:Y:S02]  /*16460*/  SYNCS.PHASECHK.TRANS64.TRYWAIT P0, [R2+URZ+0x30860], R3 ;  /* 0x03086003020075a7 */ /* 0x001064000800017f */
[----:B-1----:R-:W-:Y:S05]  /*16470*/  @!P0 NANOSLEEP.SYNCS 0x989680 ;  /* 0x009896800000895d */ /* 0x002fea0003900000 */
[----:B------:R-:W1:Y:S02]  /*16480*/  @!P0 SYNCS.PHASECHK.TRANS64 P0, [R2+URZ+0x30860], R3 ;  /* 0x03086003020085a7 */ /* 0x000e64000800007f */
[----:B-1----:R-:W-:Y:S05]  /*16490*/  @!P0 BRA `(.L_x_1288) ;  /* 0xfffffffc00f08947 */ /* 0x002fea000383ffff */
[----:B------:R-:W-:Y:S05]  /*164a0*/  BRA `(.L_x_1341) ;  /* 0xffffffe000b47947 */ /* 0x000fea000383ffff */
.L_x_1296:
[----:B------:R-:W-:Y:S01]  /*164b0*/  BSSY B0, `(.L_x_1342) ;  /* 0x0000008000007945 */ /* 0x000fe20003800000 */
[----:B-----5:R-:W-:Y:S02]  /*164c0*/  IMAD.MOV.U32 R13, RZ, RZ, R2 ;  /* 0x000000ffff0d7224 */ /* 0x020fe400078e0002 */
[----:B------:R-:W-:Y:S02]  /*164d0*/  IMAD.MOV.U32 R12, RZ, RZ, RZ ;  /* 0x000000ffff0c7224 */ /* 0x000fe400078e00ff */
[----:B------:R-:W-:Y:S02]  /*164e0*/  IMAD.MOV.U32 R11, RZ, RZ, 0x1f ;  /* 0x0000001fff0b7424 */ /* 0x000fe400078e00ff */
[----:B------:R-:W-:-:S07]  /*164f0*/  IMAD.MOV.U32 R15, RZ, RZ, -0x1 ;  /* 0xffffffffff0f7424 */ /* 0x000fce00078e00ff */
[----:B0-----:R-:W-:Y:S05]  /*16500*/  WARPSYNC.COLLECTIVE R15, `(.L_x_1343) ;  /* 0x000000000f087348 */ /* 0x001fea0003c00000 */
[----:B------:R1:W2:Y:S02]  /*16510*/  SHFL.IDX P6, R14, R13, R12, R11 ;  /* 0x0000000c0d0e7389 */ /* 0x0002a400000c000b */
[----:B012---:R-:W-:Y:S01]  /*16520*/  ENDCOLLECTIVE ;  /* 0x000000000000791b */ /* 0x007fe20003800000 */
.L_x_1343:
[----:B------:R-:W-:Y:S05]  /*16530*/  BSYNC B0 ;  /* 0x0000000000007941 */ /* 0x000fea0003800000 */
.L_x_1342:
[----:B------:R-:W-:Y:S05]  /*16540*/  BRA `(.L_x_1344) ;  /* 0xffffffe400e87947 */ /* 0x000fea000383ffff */
.L_x_1299:
[----:B0-----:R0:W1:Y:S02]  /*16550*/  SYNCS.PHASECHK.TRANS64.TRYWAIT P0, [R0+URZ+0x30820], R3 ;  /* 0x03082003000075a7 */ /* 0x001064000800017f */
[----:B-1----:R-:W-:Y:S05]  /*16560*/  @!P0 NANOSLEEP.SYNCS 0x989680 ;  /* 0x009896800000895d */ /* 0x002fea0003900000 */
[----:B------:R-:W1:Y:S02]  /*16570*/  @!P0 SYNCS.PHASECHK.TRANS64 P0, [R0+URZ+0x30820], R3 ;  /* 0x03082003000085a7 */ /* 0x000e64000800007f */
[----:B-1----:R-:W-:Y:S05]  /*16580*/  @!P0 BRA `(.L_x_1299) ;  /* 0xfffffffc00f08947 */ /* 0x002fea000383ffff */
[----:B------:R-:W-:Y:S05]  /*16590*/  BRA `(.L_x_1345) ;  /* 0xffffffe800347947 */ /* 0x000fea000383ffff */
.L_x_1300:
        /* <DEDUP_REMOVED lines=8> */
[----:B0-----:R-:W-:Y:S05]  /*16620*/  WARPSYNC.COLLECTIVE R15, `(.L_x_1347) ;  /* 0x000000000f087348 */ /* 0x001fea0003c00000 */
[----:B------:R1:W2:Y:S02]  /*16630*/  SHFL.IDX P6, R14, R13, R12, R11 ;  /* 0x0000000c0d0e7389 */ /* 0x0002a400000c000b */
[----:B012---:R-:W-:Y:S01]  /*16640*/  ENDCOLLECTIVE ;  /* 0x000000000000791b */ /* 0x007fe20003800000 */
.L_x_1347:
[----:B------:R-:W-:Y:S05]  /*16650*/  BSYNC B0 ;  /* 0x0000000000007941 */ /* 0x000fea0003800000 */
.L_x_1346:
[----:B------:R-:W-:Y:S05]  /*16660*/  BRA `(.L_x_1348) ;  /* 0xffffffe8001c7947 */ /* 0x000fea000383ffff */
.L_x_1303:
[----:B------:R-:W-:Y:S01]  /*16670*/  BSSY B1, `(.L_x_1349) ;  /* 0x0000006000017945 */ /* 0x000fe20003800000 */
[----:B------:R-:W-:-:S07]  /*16680*/  IMAD.MOV.U32 R15, RZ, RZ, -0x1 ;  /* 0xffffffffff0f7424 */ /* 0x000fce00078e00ff */
[----:B01----:R-:W-:Y:S05]  /*16690*/  WARPSYNC.COLLECTIVE R15, `(.L_x_1350) ;  /* 0x000000000f0c7348 */ /* 0x003fea0003c00000 */
[----:B------:R-:W-:Y:S02]  /*166a0*/  ELECT P6, UR62, PT ;  /* 0x00000000003e782f */ /* 0x000fe400038c0000 */
[----:B------:R-:W-:Y:S01]  /*166b0*/  MOV R14, UR62 ;  /* 0x0000003e000e7c02 */ /* 0x000fe20008000f00 */
[----:B01----:R-:W-:Y:S10]  /*166c0*/  ENDCOLLECTIVE ;  /* 0x000000000000791b */ /* 0x003ff40003800000 */
.L_x_1350:
[----:B------:R-:W-:Y:S05]  /*166d0*/  BSYNC B1 ;  /* 0x0000000000017941 */ /* 0x000fea0003800000 */
.L_x_1349:
[----:B------:R-:W-:Y:S05]  /*166e0*/  BRA `(.L_x_1351) ;  /* 0xffffffe800147947 */ /* 0x000fea000383ffff */
.L_x_1305:
[----:B0-----:R0:W1:Y:S02]  /*166f0*/  SYNCS.PHASECHK.TRANS64.TRYWAIT P0, [R6+URZ], R5 ;  /* 0x00000005060075a7 */ /* 0x001064000800017f */
[----:B-1----:R-:W-:Y:S05]  /*16700*/  @!P0 NANOSLEEP.SYNCS 0x989680 ;  /* 0x009896800000895d */ /* 0x002fea0003900000 */
[----:B------:R-:W1:Y:S02]  /*16710*/  @!P0 SYNCS.PHASECHK.TRANS64 P0, [R6+URZ], R5 ;  /* 0x00000005060085a7 */ /* 0x000e64000800007f */
[----:B-1----:R-:W-:Y:S05]  /*16720*/  @!P0 BRA `(.L_x_1305) ;  /* 0xfffffffc00f08947 */ /* 0x002fea000383ffff */
[----:B------:R-:W-:Y:S05]  /*16730*/  BRA `(.L_x_1352) ;  /* 0xffffffe800547947 */ /* 0x000fea000383ffff */
.L_x_1306:
[----:B-1----:R1:W2:Y:S02]  /*16740*/  SYNCS.PHASECHK.TRANS64.TRYWAIT P0, [R3+URZ], R2 ;  /* 0x00000002030075a7 */ /* 0x0022a4000800017f */
[----:B--2---:R-:W-:Y:S05]  /*16750*/  @!P0 NANOSLEEP.SYNCS 0x989680 ;  /* 0x009896800000895d */ /* 0x004fea0003900000 */
[----:B------:R-:W2:Y:S02]  /*16760*/  @!P0 SYNCS.PHASECHK.TRANS64 P0, [R3+URZ], R2 ;  /* 0x00000002030085a7 */ /* 0x000ea4000800007f */
[----:B--2---:R-:W-:Y:S05]  /*16770*/  @!P0 BRA `(.L_x_1306) ;  /* 0xfffffffc00f08947 */ /* 0x004fea000383ffff */
[----:B------:R-:W-:Y:S05]  /*16780*/  BRA `(.L_x_1353) ;  /* 0xffffffe800487947 */ /* 0x000fea000383ffff */
.L_x_1308:
[----:B-1----:R1:W2:Y:S02]  /*16790*/  SYNCS.PHASECHK.TRANS64.TRYWAIT P0, [R18+URZ], R5 ;  /* 0x00000005120075a7 */ /* 0x0022a4000800017f */
[----:B--2---:R-:W-:Y:S05]  /*167a0*/  @!P0 NANOSLEEP.SYNCS 0x989680 ;  /* 0x009896800000895d */ /* 0x004fea0003900000 */
[----:B------:R-:W2:Y:S02]  /*167b0*/  @!P0 SYNCS.PHASECHK.TRANS64 P0, [R18+URZ], R5 ;  /* 0x00000005120085a7 */ /* 0x000ea4000800007f */
[----:B--2---:R-:W-:Y:S05]  /*167c0*/  @!P0 BRA `(.L_x_1308) ;  /* 0xfffffffc00f08947 */ /* 0x004fea000383ffff */
[----:B------:R-:W-:Y:S05]  /*167d0*/  BRA `(.L_x_1354) ;  /* 0xffffffe8004c7947 */ /* 0x000fea000383ffff */
.L_x_1355:
        /* <DEDUP_REMOVED lines=10> */
.L_x_3243:


//--------------------- .text._ZN7cutlass13device_kernelIN5flash11enable_sm90INS1_16FlashAttnFwdSm90INS1_25CollectiveMainloopFwdSm90ILi2EN4cute5tupleIJNS5_1CILi1EEES8_S8_EEENS6_IJNS7_ILi128EEENS7_ILi96EEENS7_ILi192EEEEEELi192ENS_10bfloat16_tEfNS_4arch4Sm90ELb0ELb1ELb0ELb1ELb0ELb0ELb0ELb1ELb1ELb1ELb0ELb0EEENS1_21CollectiveEpilogueFwdINS6_IJSA_SC_SB_EEES9_SE_SG_Li256ELb1ELb1ELb0ELb0EEENS1_36VarlenDynamicPersistentTileSchedulerILi128ELi96ELi256ELi128ELb0ELb1ELb1ELb1ELb0ELb1EEEEEEEEEvNT_6ParamsE --------------------------
	.section	.text._ZN7cutlass13device_kernelIN5flash11enable_sm90INS1_16FlashAttnFwdSm90INS1_25CollectiveMainloopFwdSm90ILi2EN4cute5tupleIJNS5_1CILi1EEES8_S8_EEENS6_IJNS7_ILi128EEENS7_ILi96EEENS7_ILi192EEEEEELi192ENS_10bfloat16_tEfNS_4arch4Sm90ELb0ELb1ELb0ELb1ELb0ELb0ELb0ELb1ELb1ELb1ELb0ELb0EEENS1_21CollectiveEpilogueFwdINS6_IJSA_SC_SB_EEES9_SE_SG_Li256ELb1ELb1ELb0ELb0EEENS1_36VarlenDynamicPersistentTileSchedulerILi128ELi96ELi256ELi128ELb0ELb1ELb1ELb1ELb0ELb1EEEEEEEEEvNT_6ParamsE,"ax",@progbits
	.align	128
.text._ZN7cutlass13device_kernelIN5flash11enable_sm90INS1_16FlashAttnFwdSm90INS1_25CollectiveMainloopFwdSm90ILi2EN4cute5tupleIJNS5_1CILi1EEES8_S8_EEENS6_IJNS7_ILi128EEENS7_ILi96EEENS7_ILi192EEEEEELi192ENS_10bfloat16_tEfNS_4arch4Sm90ELb0ELb1ELb0ELb1ELb0ELb0ELb0ELb1ELb1ELb1ELb0ELb0EEENS1_21CollectiveEpilogueFwdINS6_IJSA_SC_SB_EEES9_SE_SG_Li256ELb1ELb1ELb0ELb0EEENS1_36VarlenDynamicPersistentTileSchedulerILi128ELi96ELi256ELi128ELb0ELb1ELb1ELb1ELb0ELb1EEEEEEEEEvNT_6ParamsE:
        .type           _ZN7cutlass13device_kernelIN5flash11enable_sm90INS1_16FlashAttnFwdSm90INS1_25CollectiveMainloopFwdSm90ILi2EN4cute5tupleIJNS5_1CILi1EEES8_S8_EEENS6_IJNS7_ILi128EEENS7_ILi96EEENS7_ILi192EEEEEELi192ENS_10bfloat16_tEfNS_4arch4Sm90ELb0ELb1ELb0ELb1ELb0ELb0ELb0ELb1ELb1ELb1ELb0ELb0EEENS1_21CollectiveEpilogueFwdINS6_IJSA_SC_SB_EEES9_SE_SG_Li256ELb1ELb1ELb0ELb0EEENS1_36VarlenDynamicPersistentTileSchedulerILi128ELi96ELi256ELi128ELb0ELb1ELb1ELb1ELb0ELb1EEEEEEEEEvNT_6ParamsE,@function
        .size           _ZN7cutlass13device_kernelIN5flash11enable_sm90INS1_16FlashAttnFwdSm90INS1_25CollectiveMainloopFwdSm90ILi2EN4cute5tupleIJNS5_1CILi1EEES8_S8_EEENS6_IJNS7_ILi128EEENS7_ILi96EEENS7_ILi192EEEEEELi192ENS_10bfloat16_tEfNS_4arch4Sm90ELb0ELb1ELb0ELb1ELb0ELb0ELb0ELb1ELb1ELb1ELb0ELb0EEENS1_21CollectiveEpilogueFwdINS6_IJSA_SC_SB_EEES9_SE_SG_Li256ELb1ELb1ELb0ELb0EEENS1_36VarlenDynamicPersistentTileSchedulerILi128ELi96ELi256ELi128ELb0ELb1ELb1ELb1ELb0ELb1EEEEEEEEEvNT_6ParamsE,(.L_x_3244 - _ZN7cutlass13device_kernelIN5flash11enable_sm90INS1_16FlashAttnFwdSm90INS1_25CollectiveMainloopFwdSm90ILi2EN4cute5tupleIJNS5_1CILi1EEES8_S8_EEENS6_IJNS7_ILi128EEENS7_ILi96EEENS7_ILi192EEEEEELi192ENS_10bfloat16_tEfNS_4arch4Sm90ELb0ELb1ELb0ELb1ELb0ELb0ELb0ELb1ELb1ELb1ELb0ELb0EEENS1_21CollectiveEpilogueFwdINS6_IJSA_SC_SB_EEES9_SE_SG_Li256ELb1ELb1ELb0ELb0EEENS1_36VarlenDynamicPersistentTileSchedulerILi128ELi96ELi256ELi128ELb0ELb1ELb1ELb1ELb0ELb1EEEEEEEEEvNT_6ParamsE)
        .other          _ZN7cutlass13device_kernelIN5flash11enable_sm90INS1_16FlashAttnFwdSm90INS1_25CollectiveMainloopFwdSm90ILi2EN4cute5tupleIJNS5_1CILi1EEES8_S8_EEENS6_IJNS7_ILi128EEENS7_ILi96EEENS7_ILi192EEEEEELi192ENS_10bfloat16_tEfNS_4arch4Sm90ELb0ELb1ELb0ELb1ELb0ELb0ELb0ELb1ELb1ELb1ELb0ELb0EEENS1_21CollectiveEpilogueFwdINS6_IJSA_SC_SB_EEES9_SE_SG_Li256ELb1ELb1ELb0ELb0EEENS1_36VarlenDynamicPersistentTileSchedulerILi128ELi96ELi256ELi128ELb0ELb1ELb1ELb1ELb0ELb1EEEEEEEEEvNT_6ParamsE,@"STO_CUDA_ENTRY STV_DEFAULT"
_ZN7cutlass13device_kernelIN5flash11enable_sm90INS1_16FlashAttnFwdSm90INS1_25CollectiveMainloopFwdSm90ILi2EN4cute5tupleIJNS5_1CILi1EEES8_S8_EEENS6_IJNS7_ILi128EEENS7_ILi96EEENS7_ILi192EEEEEELi192ENS_10bfloat16_tEfNS_4arch4Sm90ELb0ELb1ELb0ELb1ELb0ELb0ELb0ELb1ELb1ELb1ELb0ELb0EEENS1_21CollectiveEpilogueFwdINS6_IJSA_SC_SB_EEES9_SE_SG_Li256ELb1ELb1ELb0ELb0EEENS1_36VarlenDynamicPersistentTileSchedulerILi128ELi96ELi256ELi128ELb0ELb1ELb1ELb1ELb0ELb1EEEEEEEEEvNT_6ParamsE:
        /* <DEDUP_REMOVED lines=18> */
.L_x_1357:
[----:B------:R-:W-:Y:S05]  /*0120*/  BSYNC B0 ;  /* 0x0000000000007941 */ /* 0x000fea0003800000 */
.L_x_1356:
        /* <DEDUP_REMOVED lines=41> */
.L_x_1358:
        /* <DEDUP_REMOVED lines=22> */
.L_x_1359:
        /* <DEDUP_REMOVED lines=18> */
.L_x_1360:
        /* <DEDUP_REMOVED lines=22> */
.L_x_1361:
        /* <DEDUP_REMOVED lines=22> */
.L_x_1362:
        /* <DEDUP_REMOVED lines=8> */
.L_x_1364:
        /* <DEDUP_REMOVED lines=14> */
[----:B0-----:R-:W2:Y:S01]  /*0a60*/  LDL R2, [R1+0x48] ;  /* 0x0000480001027983 */ /* 0x001ea20000100800 */
[----:B------:R-:W-:Y:S01]  /*0a70*/  R2UR UR5, R9 ;  /* 0x00000000090572ca */ /* 0x000fe200000e0000 */
[----:B------:R-:W-:Y:S01]  /*0a80*/  UMOV UR38, URZ ;  /* 0x0000003f00267c82 */ /* 0x000fe20008000000 */
[----:B------:R-:W-:Y:S01]  /*0a90*/  R2UR UR7, R10 ;  /* 0x000000000a0772ca */ /* 0x000fe200000e0000 */
[----:B------:R-:W0:Y:S01]  /*0aa0*/  S2R R0, SR_TID.X ;  /* 0x0000000000007919 */ /* 0x000e220000002100 */
[----:B------:R-:W-:Y:S01]  /*0ab0*/  R2UR UR6, R11 ;  /* 0x000000000b0672ca */ /* 0x000fe200000e0000 */
[----:B------:R-:W-:Y:S01]  /*0ac0*/  UMOV UR36, URZ ;  /* 0x0000003f00247c82 */ /* 0x000fe20008000000 */
[----:B0-----:R-:W-:-:S05]  /*0ad0*/  VIADD R206, R0, 0xffffff80 ;  /* 0xffffff8000ce7836 */ /* 0x001fca0000000000 */
[----:B------:R-:W-:-:S04]  /*0ae0*/  SHF.R.S32.HI R3, RZ, 0x1f, R206 ;  /* 0x0000001fff037819 */ /* 0x000fc800000114ce */
[CC--:B------:R-:W-:Y:S02]  /*0af0*/  LEA.HI R0, R3.reuse, R206.reuse, RZ, 0x7 ;  /* 0x000000ce03007211 */ /* 0x0c0fe400078f38ff */
[CC--:B------:R-:W-:Y:S02]  /*0b00*/  LEA.HI R4, R3.reuse, R206.reuse, RZ, 0x5 ;  /* 0x000000ce03047211 */ /* 0x0c0fe400078f28ff */
[----:B------:R-:W-:Y:S02]  /*0b10*/  LOP3.LUT R5, R0, 0xffffff80, RZ, 0xc0, !PT ;  /* 0xffffff8000057812 */ /* 0x000fe400078ec0ff */
[----:B------:R-:W-:Y:S01]  /*0b20*/  LEA.HI R10, R3, R206, RZ, 0x2 ;  /* 0x000000ce030a7211 */ /* 0x000fe200078f10ff */
[----:B------:R-:W-:Y:S01]  /*0b30*/  IMAD.SHL.U32 R4, R4, 0x20, RZ ;  /* 0x0000002004047824 */ /* 0x000fe200078e00ff */
[----:B------:R-:W-:Y:S01]  /*0b40*/  SHF.R.S32.HI R199, RZ, 0x7, R0 ;  /* 0x00000007ffc77819 */ /* 0x000fe20000011400 */
[----:B------:R-:W-:-:S03]  /*0b50*/  IMAD.IADD R198, R206, 0x1, -R5 ;  /* 0x00000001cec67824 */ /* 0x000fc600078e0a05 */
[----:B------:R-:W-:Y:S02]  /*0b60*/  LOP3.LUT R4, R4, 0xfffffc00, RZ, 0xc0, !PT ;  /* 0xfffffc0004047812 */ /* 0x000fe400078ec0ff */
[----:B------:R-:W-:Y:S02]  /*0b70*/  SHF.R.S32.HI R9, RZ, 0x1f, R198 ;  /* 0x0000001fff097819 */ /* 0x000fe400000114c6 */
[----:B------:R-:W-:Y:S02]  /*0b80*/  LEA.HI R0, R0, R199, RZ, 0x1 ;  /* 0x000000c700007211 */ /* 0x000fe400078f08ff */
[CC--:B------:R-:W-:Y:S02]  /*0b90*/  LEA.HI R6, R9.reuse, R198.reuse, RZ, 0x2 ;  /* 0x000000c609067211 */ /* 0x0c0fe400078f10ff */
[----:B------:R-:W-:Y:S02]  /*0ba0*/  LEA.HI R9, R9, R198, RZ, 0x5 ;  /* 0x000000c609097211 */ /* 0x000fe400078f28ff */
[----:B------:R-:W-:-:S02]  /*0bb0*/  SHF.R.S32.HI R8, RZ, 0x2, R6 ;  /* 0x00000002ff087819 */ /* 0x000fc40000011406 */
[----:B------:R-:W-:Y:S02]  /*0bc0*/  SHF.R.S32.HI R11, RZ, 0x1f, R6 ;  /* 0x0000001fff0b7819 */ /* 0x000fe40000011406 */
[----:B------:R-:W-:Y:S02]  /*0bd0*/  SHF.R.S32.HI R9, RZ, 0x5, R9 ;  /* 0x00000005ff097819 */ /* 0x000fe40000011409 */
[----:B------:R-:W-:Y:S02]  /*0be0*/  LEA.HI R11, R11, R8, RZ, 0x3 ;  /* 0x000000080b0b7211 */ /* 0x000fe400078f18ff */
[----:B------:R-:W-:Y:S02]  /*0bf0*/  LOP3.LUT R0, R0, 0x3fffffe, RZ, 0xc0, !PT ;  /* 0x03fffffe00007812 */ /* 0x000fe400078ec0ff */
[----:B------:R-:W-:-:S03]  /*0c00*/  LOP3.LUT R11, R11, 0xfffffff8, RZ, 0xc0, !PT ;  /* 0xfffffff80b0b7812 */ /* 0x000fc600078ec0ff */
[----:B------:R-:W-:Y:S02]  /*0c10*/  IMAD.IADD R0, R199, 0x1, -R0 ;  /* 0x00000001c7007824 */ /* 0x000fe400078e0a00 */
[----:B------:R-:W-:-:S04]  /*0c20*/  IMAD.IADD R8, R8, 0x1, -R11 ;  /* 0x0000000108087824 */ /* 0x000fc800078e0a0b */
[----:B------:R-:W-:-:S04]  /*0c30*/  IMAD R9, R9, 0x10, R8 ;  /* 0x0000001009097824 */ /* 0x000fc800078e0208 */
[----:B------:R-:W-:Y:S01]  /*0c40*/  IMAD R200, R0, 0x40, R9 ;  /* 0x0000004000c87824 */ /* 0x000fe200078e0209 */
[----:B--2---:R-:W-:Y:S02]  /*0c50*/  R2UR UR4, R2 ;  /* 0x00000000020472ca */ /* 0x004fe400000e0000 */
[CC--:B------:R-:W-:Y:S02]  /*0c60*/  LEA.HI R2, R3.reuse, R206.reuse, RZ, 0x4 ;  /* 0x000000ce03027211 */ /* 0x0c0fe400078f20ff */
[----:B------:R-:W-:Y:S02]  /*0c70*/  LEA.HI R3, R3, R206, RZ, 0x3 ;  /* 0x000000ce03037211 */ /* 0x000fe400078f18ff */
[----:B------:R-:W-:Y:S02]  /*0c80*/  SHF.R.S32.HI R7, RZ, 0x4, R2 ;  /* 0x00000004ff077819 */ /* 0x000fe40000011402 */
[C---:B------:R-:W-:Y:S02]  /*0c90*/  LOP3.LUT R5, R2.reuse, 0x3fffff0, RZ, 0xc0, !PT ;  /* 0x03fffff002057812 */ /* 0x040fe400078ec0ff */
[----:B------:R-:W-:-:S02]  /*0ca0*/  LEA.HI R2, R2, R7, RZ, 0x1 ;  /* 0x0000000702027211 */ /* 0x000fc400078f08ff */
[----:B------:R-:W-:Y:S01]  /*0cb0*/  LOP3.LUT R193, R3, 0xfffffff8, RZ, 0xc0, !PT ;  /* 0xfffffff803c17812 */ /* 0x000fe200078ec0ff */
[----:B------:R-:W-:Y:S01]  /*0cc0*/  IMAD.IADD R5, R206, 0x1, -R5 ;  /* 0x00000001ce057824 */ /* 0x000fe200078e0a05 */
[----:B------:R-:W-:Y:S01]  /*0cd0*/  LOP3.LUT R2, R2, 0x1ffffffe, RZ, 0xc0, !PT ;  /* 0x1ffffffe02027812 */ /* 0x000fe200078ec0ff */
[----:B------:R-:W-:Y:S01]  /*0ce0*/  ULOP3.LUT UR8, UR4, 0x1, URZ, 0xfc, !UPT ;  /* 0x0000000104087892 */ /* 0x000fe2000f8efc3f */
[----:B------:R-:W-:Y:S01]  /*0cf0*/  SHF.R.S32.HI R195, RZ, 0x3, R3 ;  /* 0x00000003ffc37819 */ /* 0x000fe20000011403 */
[----:B------:R-:W-:Y:S01]  /*0d00*/  IMAD R5, R5, 0x40, R4 ;  /* 0x0000004005057824 */ /* 0x000fe200078e0204 */
[----:B------:R-:W-:Y:S01]  /*0d10*/  LOP3.LUT R3, R6, 0x7ffffffc, RZ, 0xc0, !PT ;  /* 0x7ffffffc06037812 */ /* 0x000fe200078ec0ff */
[----:B------:R-:W-:Y:S01]  /*0d20*/  IMAD.IADD R2, R7, 0x1, -R2 ;  /* 0x0000000107027824 */ /* 0x000fe200078e0a02 */
[----:B------:R-:W-:Y:S01]  /*0d30*/  LOP3.LUT R7, R10, 0xfffffffc, RZ, 0xc0, !PT ;  /* 0xfffffffc0a077812 */ /* 0x000fe200078ec0ff */
[----:B------:R-:W-:Y:S01]  /*0d40*/  IMAD.IADD R193, R206, 0x1, -R193 ;  /* 0x00000001cec17824 */ /* 0x000fe200078e0ac1 */
[----:B------:R-:W-:Y:S01]  /*0d50*/  UMOV UR4, URZ ;  /* 0x0000003f00047c82 */ /* 0x000fe20008000000 */
[----:B------:R-:W-:-:S02]  /*0d60*/  IMAD R201, R2, 0x8, R5 ;  /* 0x0000000802c97824 */ /* 0x000fc400078e0205 */
[----:B------:R-:W-:Y:S02]  /*0d70*/  IMAD.IADD R7, R206, 0x1, -R7 ;  /* 0x00000001ce077824 */ /* 0x000fe400078e0a07 */
[----:B------:R-:W-:Y:S02]  /*0d80*/  IMAD.SHL.U32 R22, R193, 0x8, RZ ;  /* 0x00000008c1167824 */ /* 0x000fe400078e00ff */
[----:B------:R-:W-:Y:S01]  /*0d90*/  IMAD.U32 R202, RZ, RZ, UR8 ;  /* 0x00000008ffca7e24 */ /* 0x000fe2000f8e00ff */
[C---:B------:R-:W-:Y:S01]  /*0da0*/  LEA.HI R4, R7.reuse, R7, RZ, 0x1 ;  /* 0x0000000707047211 */ /* 0x040fe200078f08ff */
[C---:B------:R-:W-:Y:S01]  /*0db0*/  VIADD R23, R22.reuse, 0x40 ;  /* 0x0000004016177836 */ /* 0x040fe20000000000 */
[----:B------:R-:W-:Y:S01]  /*0dc0*/  SHF.R.S32.HI R205, RZ, 0x1f, R22 ;  /* 0x0000001fffcd7819 */ /* 0x000fe20000011416 */
[----:B------:R-:W-:Y:S01]  /*0dd0*/  VIADD R192, R22, 0x80 ;  /* 0x0000008016c07836 */ /* 0x000fe20000000000 */
[----:B------:R-:W-:Y:S01]  /*0de0*/  LOP3.LUT R4, R4, 0x1ffffffe, RZ, 0xc0, !PT ;  /* 0x1ffffffe04047812 */ /* 0x000fe200078ec0ff */
[----:B------:R-:W-:Y:S01]  /*0df0*/  IMAD.U32 R197, RZ, RZ, UR4 ;  /* 0x00000004ffc57e24 */ /* 0x000fe2000f8e00ff */
[----:B------:R-:W-:Y:S01]  /*0e00*/  SHF.R.S32.HI R204, RZ, 0x1f, R23 ;  /* 0x0000001fffcc7819 */ /* 0x000fe20000011417 */
[----:B------:R-:W-:Y:S01]  /*0e10*/  IMAD.IADD R18, R198, 0x1, -R3 ;  /* 0x00000001c6127824 */ /* 0x000fe200078e0a03 */
[----:B------:R-:W-:Y:S01]  /*0e20*/  SHF.R.S32.HI R203, RZ, 0x1f, R192 ;  /* 0x0000001fffcb7819 */ /* 0x000fe200000114c0 */
[----:B------:R-:W-:-:S04]  /*0e30*/  IMAD.IADD R19, R7, 0x1, -R4 ;  /* 0x0000000107137824 */ /* 0x000fc800078e0a04 */
[----:B------:R-:W-:-:S07]  /*0e40*/  IMAD R19, R19, 0x8, R200 ;  /* 0x0000000813137824 */ /* 0x000fce00078e02c8 */
.L_x_1464:
[----:B------:R-:W-:Y:S01]  /*0e50*/  ULDC.64 UR8, c[0x0][0xa28] ;  /* 0x00028a0000087ab9 */ /* 0x000fe20000000a00 */
[----:B0-2---:R-:W-:Y:S01]  /*0e60*/  IMAD.MOV.U32 R7, RZ, RZ, RZ ;  /* 0x000000ffff077224 */ /* 0x005fe200078e00ff */
[----:B------:R-:W-:Y:S01]  /*0e70*/  UISETP.NE.U32.AND UP0, UPT, UR8, URZ, UPT ;  /* 0x0000003f0800728c */ /* 0x000fe2000bf05070 */
[----:B------:R-:W-:-:S03]  /*0e80*/  ULDC.64 UR12, c[0x0][0x208] ;  /* 0x00008200000c7ab9 */ /* 0x000fc60000000a00 */
[----:B------:R-:W-:-:S03]  /*0e90*/  UISETP.NE.AND.EX UP0, UPT, UR9, URZ, UPT, UP0 ;  /* 0x0000003f0900728c */ /* 0x000fc6000bf05300 */
[----:B------:R-:W-:Y:S02]  /*0ea0*/  ULDC.64 UR8, c[0x0][0xa18] ;  /* 0x0002860000087ab9 */ /* 0x000fe40000000a00 */
[----:B------:R-:W-:Y:S01]  /*0eb0*/  UISETP.NE.U32.AND UP1, UPT, UR8, URZ, UPT ;  /* 0x0000003f0800728c */ /* 0x000fe2000bf25070 */
[----:B------:R-:W-:-:S03]  /*0ec0*/  PLOP3.LUT P0, PT, PT, PT, UP0, 0x80, 0x0 ;  /* 0x000000000000781c */ /* 0x000fc60003f0f008 */
[----:B------:R-:W-:-:S03]  /*0ed0*/  UISETP.NE.AND.EX UP1, UPT, UR9, URZ, UPT, UP1 ;  /* 0x0000003f0900728c */ /* 0x000fc6000bf25310 */
[----:B------:R-:W-:Y:S02]  /*0ee0*/  @UP0 ULDC.64 UR8, c[0x0][0xa28] ;  /* 0x00028a0000080ab9 */ /* 0x000fe40000000a00 */
[----:B------:R-:W-:Y:S01]  /*0ef0*/  @UP0 UIMAD.WIDE UR8, UR6, 0x4, UR8 ;  /* 0x00000004060808a5 */ /* 0x000fe2000f8e0208 */
[----:B------:R-:W-:-:S05]  /*0f00*/  PLOP3.LUT P2, PT, PT, PT, UP1, 0x80, 0x0 ;  /* 0x000000000000781c */ /* 0x000fca0003f4f018 */
[----:B------:R-:W-:Y:S01]  /*0f10*/  @UP1 ULDC.64 UR10, c[0x0][0xa18] ;  /* 0x00028600000a1ab9 */ /* 0x000fe20000000a00 */
[----:B------:R-:W-:Y:S02]  /*0f20*/  IMAD.U32 R2, RZ, RZ, UR8 ;  /* 0x00000008ff027e24 */ /* 0x000fe4000f8e00ff */
[----:B------:R-:W-:Y:S01]  /*0f30*/  IMAD.U32 R3, RZ, RZ, UR9 ;  /* 0x00000009ff037e24 */ /* 0x000fe2000f8e00ff */
[----:B------:R-:W-:Y:S01]  /*0f40*/  @UP1 UIMAD.WIDE UR8, UR6, 0x4, UR10 ;  /* 0x00000004060818a5 */ /* 0x000fe2000f8e020a */
[----:B------:R-:W-:-:S03]  /*0f50*/  ULDC UR4, c[0x0][0x288] ;  /* 0x0000a20000047ab9 */ /* 0x000fc60000000800 */
[----:B------:R0:W5:Y:S01]  /*0f60*/  @P0 LDG.E R7, desc[UR12][R2.64] ;  /* 0x0000000c02070981 */ /* 0x000162000c1e1900 */
[----:B------:R-:W-:Y:S01]  /*0f70*/  IMAD.U32 R17, RZ, RZ, UR4 ;  /* 0x00000004ff117e24 */ /* 0x000fe2000f8e00ff */
[----:B------:R-:W-:Y:S01]  /*0f80*/  ULDC UR4, c[0x0][0x424] ;  /* 0x0001090000047ab9 */ /* 0x000fe20000000800 */
[----:B------:R-:W-:Y:S02]  /*0f90*/  IMAD.U32 R4, RZ, RZ, UR8 ;  /* 0x00000008ff047e24 */ /* 0x000fe4000f8e00ff */
[----:B------:R-:W-:Y:S01]  /*0fa0*/  IMAD.U32 R5, RZ, RZ, UR9 ;  /* 0x00000009ff057e24 */ /* 0x000fe2000f8e00ff */
[----:B------:R-:W-:Y:S02]  /*0fb0*/  ULDC.64 UR8, c[0x0][0x418] ;  /* 0x0001060000087ab9 */ /* 0x000fe40000000a00 */
[----:B------:R-:W-:Y:S02]  /*0fc0*/  UISETP.NE.U32.AND UP0, UPT, UR8, URZ, UPT ;  /* 0x0000003f0800728c */ /* 0x000fe4000bf05070 */
[----:B------:R0:W5:Y:S01]  /*0fd0*/  @P2 LDG.E R17, desc[UR12][R4.64] ;  /* 0x0000000c04112981 */ /* 0x000162000c1e1900 */
[----:B------:R-:W-:Y:S01]  /*0fe0*/  IMAD.U32 R194, RZ, RZ, UR7 ;  /* 0x00000007ffc27e24 */ /* 0x000fe2000f8e00ff */
[----:B------:R-:W-:-:S03]  /*0ff0*/  UISETP.NE.AND.EX UP0, UPT, UR9, URZ, UPT, UP0 ;  /* 0x0000003f0900728c */ /* 0x000fc6000bf05300 */
[----:B------:R-:W-:Y:S01]  /*1000*/  ULDC.64 UR8, c[0x0][0xa20] ;  /* 0x0002880000087ab9 */ /* 0x000fe20000000a00 */
[----:B------:R-:W-:Y:S01]  /*1010*/  USEL UR4, UR4, 0x1, UP0 ;  /* 0x0000000104047887 */ /* 0x000fe20008000000 */
[----:B------:R-:W-:Y:S01]  /*1020*/  ISETP.NE.U32.AND P1, PT, RZ, UR8, PT ;  /* 0x00000008ff007c0c */ /* 0x000fe2000bf25070 */
[----:B------:R-:W-:Y:S02]  /*1030*/  ULDC UR8, c[0x0][0x2f0] ;  /* 0x0000bc0000087ab9 */ /* 0x000fe40000000800 */
[----:B------:R-:W-:Y:S01]  /*1040*/  UIMAD UR4, UR4, UR8, URZ ;  /* 0x00000008040472a4 */ /* 0x000fe2000f8e023f */
[----:B------:R-:W-:Y:S01]  /*1050*/  ISETP.NE.AND.EX P1, PT, RZ, UR9, PT, P1 ;  /* 0x00000009ff007c0c */ /* 0x000fe2000bf25310 */
[----:B01-34-:R-:W-:-:S12]  /*1060*/  @P2 BRA `(.L_x_1365) ;  /* 0x0000000000302947 */ /* 0x01bfd80003800000 */
[----:B------:R-:W-:Y:S02]  /*1070*/  ULDC.64 UR8, c[0x0][0xa00] ;  /* 0x0002800000087ab9 */ /* 0x000fe40000000a00 */
[----:B------:R-:W-:-:S04]  /*1080*/  ISETP.NE.U32.AND P0, PT, RZ, UR8, PT ;  /* 0x00000008ff007c0c */ /* 0x000fc8000bf05070 */
[----:B------:R-:W-:-:S13]  /*1090*/  ISETP.NE.AND.EX P0, PT, RZ, UR9, PT, P0 ;  /* 0x00000009ff007c0c */ /* 0x000fda000bf05300 */
[----:B------:R-:W-:Y:S05]  /*10a0*/  @!P0 BRA `(.L_x_1365) ;  /* 0x0000000000208947 */ /* 0x000fea0003800000 */
[----:B------:R-:W-:Y:S01]  /*10b0*/  ULDC.64 UR8, c[0x0][0xa00] ;  /* 0x0002800000087ab9 */ /* 0x000fe20000000a00 */
[----:B------:R-:W-:Y:S01]  /*10c0*/  ULDC.64 UR10, c[0x0][0x208] ;  /* 0x00008200000a7ab9 */ /* 0x000fe20000000a00 */
[----:B------:R-:W-:-:S06]  /*10d0*/  UIMAD.WIDE UR8, UR6, 0x4, UR8 ;  /* 0x00000004060878a5 */ /* 0x000fcc000f8e0208 */
[----:B------:R-:W-:Y:S02]  /*10e0*/  IMAD.U32 R2, RZ, RZ, UR8 ;  /* 0x00000008ff027e24 */ /* 0x000fe4000f8e00ff */
[----:B------:R-:W-:-:S05]  /*10f0*/  IMAD.U32 R3, RZ, RZ, UR9 ;  /* 0x00000009ff037e24 */ /* 0x000fca000f8e00ff */
[----:B-----5:R-:W2:Y:S04]  /*1100*/  LDG.E R17, desc[UR10][R2.64] ;  /* 0x0000000a02117981 */ /* 0x020ea8000c1e1900 */
[----:B------:R-:W2:Y:S02]  /*1110*/  LDG.E R0, desc[UR10][R2.64+0x4] ;  /* 0x0000040a02007981 */ /* 0x000ea4000c1e1900 */
[----:B--2---:R-:W-:-:S07]  /*1120*/  IMAD.IADD R17, R0, 0x1, -R17 ;  /* 0x0000000100117824 */ /* 0x004fce00078e0a11 */
.L_x_1365:
[----:B------:R-:W-:Y:S02]  /*1130*/  IMAD.U32 R16, RZ, RZ, UR4 ;  /* 0x00000004ff107e24 */ /* 0x000fe4000f8e00ff */
[----:B------:R-:W-:Y:S01]  /*1140*/  IMAD.U32 R196, RZ, RZ, UR6 ;  /* 0x00000006ffc47e24 */ /* 0x000fe2000f8e00ff */
[----:B------:R-:W-:Y:S06]  /*1150*/  @!P1 BRA `(.L_x_1366) ;  /* 0x00000000001c9947 */ /* 0x000fec0003800000 */
[----:B------:R-:W-:Y:S01]  /*1160*/  ULDC.64 UR8, c[0x0][0xa20] ;  /* 0x0002880000087ab9 */ /* 0x000fe20000000a00 */
[----:B------:R-:W-:Y:S01]  /*1170*/  ULDC.64 UR10, c[0x0][0x208] ;  /* 0x00008200000a7ab9 */ /* 0x000fe20000000a00 */
[----:B------:R-:W-:-:S06]  /*1180*/  UIMAD.WIDE UR6, UR6, 0x4, UR8 ;  /* 0x00000004060678a5 */ /* 0x000fcc000f8e0208 */
[----:B------:R-:W-:Y:S02]  /*1190*/  IMAD.U32 R2, RZ, RZ, UR6 ;  /* 0x00000006ff027e24 */ /* 0x000fe4000f8e00ff */
[----:B------:R-:W-:-:S05]  /*11a0*/  IMAD.U32 R3, RZ, RZ, UR7 ;  /* 0x00000007ff037e24 */ /* 0x000fca000f8e00ff */
[----:B------:R0:W5:Y:S01]  /*11b0*/  LDG.E R16, desc[UR10][R2.64] ;  /* 0x0000000a02107981 */ /* 0x000162000c1e1900 */
[----:B------:R-:W-:Y:S05]  /*11c0*/  BRA `(.L_x_1367) ;  /* 0x0000000000307947 */ /* 0x000fea0003800000 */
.L_x_1366:
        /* <DEDUP_REMOVED lines=9> */
[----:B------:R-:W2:Y:S04]  /*1260*/  LDG.E R16, desc[UR10][R2.64] ;  /* 0x0000000a02107981 */ /* 0x000ea8000c1e1900 */
[----:B------:R-:W2:Y:S02]  /*1270*/  LDG.E R5, desc[UR10][R2.64+0x4] ;  /* 0x0000040a02057981 */ /* 0x000ea4000c1e1900 */
[----:B--2---:R-:W-:-:S07]  /*1280*/  IMAD.IADD R16, R5, 0x1, -R16 ;  /* 0x0000000105107824 */ /* 0x004fce00078e0a10 */
.L_x_1367:
[----:B------:R-:W1:Y:S01]  /*1290*/  LDC R0, c[0x0][0x448] ;  /* 0x00011200ff007b82 */ /* 0x000e620000000800 */
[----:B------:R-:W-:Y:S01]  /*12a0*/  USHF.L.U32 UR39, UR5, 0x7, URZ ;  /* 0x0000000705277899 */ /* 0x000fe2000800063f */
[----:B-----5:R-:W-:-:S03]  /*12b0*/  IMAD.IADD R16, R16, 0x1, -R7 ;  /* 0x0000000110107824 */ /* 0x020fc600078e0a07 */
[----:B------:R-:W-:Y:S02]  /*12c0*/  UIADD3 UR4, UR39, 0x7f, URZ ;  /* 0x0000007f27047890 */ /* 0x000fe4000fffe03f */
[----:B0-----:R-:W-:Y:S01]  /*12d0*/  IADD3 R3, R16, 0x1, -R17 ;  /* 0x0000000110037810 */ /* 0x001fe20007ffe811 */
[----:B------:R-:W0:Y:S01]  /*12e0*/  LDC.64 R8, c[0x0][0x9e0] ;  /* 0x00027800ff087b82 */ /* 0x000e220000000a00 */
[----:B-1----:R-:W-:Y:S02]  /*12f0*/  ISETP.NE.AND P1, PT, R0, 0x1, PT ;  /* 0x000000010000780c */ /* 0x002fe40003f25270 */
[----:B------:R-:W-:Y:S01]  /*1300*/  IMAD.U32 R0, RZ, RZ, UR4 ;  /* 0x00000004ff007e24 */ /* 0x000fe2000f8e00ff */
[----:B0-----:R-:W-:-:S10]  /*1310*/  ISETP.GE.AND P2, PT, R9, 0x1, PT ;  /* 0x000000010900780c */ /* 0x001fd40003f46270 */
[----:B------:R-:W0:Y:S08]  /*1320*/  @P1 LDC R2, c[0x0][0x44c] ;  /* 0x00011300ff021b82 */ /* 0x000e300000000800 */
[----:B------:R-:W1:Y:S01]  /*1330*/  @P1 LDC R5, c[0x0][0x450] ;  /* 0x00011400ff051b82 */ /* 0x000e620000000800 */
[----:B0-----:R-:W-:-:S05]  /*1340*/  @P1 IMAD.HI.U32 R2, R2, UR4, RZ ;  /* 0x0000000402021c27 */ /* 0x001fca000f8e00ff */
[----:B-1----:R-:W-:-:S05]  /*1350*/  @P1 SHF.R.U32.HI R0, RZ, R5, R2 ;  /* 0x00000005ff001219 */ /* 0x002fca0000011602 */
        /* <DEDUP_REMOVED lines=13> */
.L_x_1369:
[----:B------:R-:W-:-:S13]  /*1430*/  ISETP.NE.AND P0, PT, R9, 0x1, PT ;  /* 0x000000010900780c */ /* 0x000fda0003f05270 */
[----:B------:R-:W0:Y:S02]  /*1440*/  @P0 LDC.64 R4, c[0x0][0x9e8] ;  /* 0x00027a00ff040b82 */ /* 0x000e240000000a00 */
[----:B0-----:R-:W-:-:S05]  /*1450*/  @P0 IMAD.HI.U32 R4, R2, R4, RZ ;  /* 0x0000000402040227 */ /* 0x001fca00078e00ff */
[----:B------:R-:W-:-:S07]  /*1460*/  @P0 SHF.R.U32.HI R2, RZ, R5, R4 ;  /* 0x00000005ff020219 */ /* 0x000fce0000011604 */
.L_x_1370:
[----:B------:R-:W-:-:S05]  /*1470*/  IMAD R3, R2, R9, R9 ;  /* 0x0000000902037224 */ /* 0x000fca00078e0209 */
[----:B------:R-:W-:-:S07]  /*1480*/  VIMNMX R0, R0, R3, PT ;  /* 0x0000000300007248 */ /* 0x000fce0003fe0100 */
.L_x_1368:
[----:B------:R-:W0:Y:S01]  /*1490*/  @P1 LDC R4, c[0x0][0x44c] ;  /* 0x00011300ff041b82 */ /* 0x000e220000000800 */
[----:B------:R-:W-:Y:S01]  /*14a0*/  IMAD.U32 R3, RZ, RZ, UR39 ;  /* 0x00000027ff037e24 */ /* 0x000fe2000f8e00ff */
[----:B------:R-:W-:Y:S01]  /*14b0*/  ULDC UR4, c[0x0][0x9dc] ;  /* 0x0002770000047ab9 */ /* 0x000fe20000000800 */
[----:B------:R-:W-:Y:S02]  /*14c0*/  VIADD R2, R0, 0x5f ;  /* 0x0000005f00027836 */ /* 0x000fe40000000000 */
[C---:B------:R-:W-:Y:S02]  /*14d0*/  VIADD R0, R16.reuse, 0x5f ;  /* 0x0000005f10007836 */ /* 0x040fe40000000000 */
[----:B------:R-:W-:Y:S01]  /*14e0*/  IMAD.IADD R74, R16, 0x1, -R17 ;  /* 0x00000001104a7824 */ /* 0x000fe200078e0a11 */
        /* <DEDUP_REMOVED lines=23> */
.L_x_1372:
[----:B------:R-:W-:-:S13]  /*1660*/  ISETP.NE.AND P0, PT, R9, 0x1, PT ;  /* 0x000000010900780c */ /* 0x000fda0003f05270 */
[----:B------:R-:W0:Y:S02]  /*1670*/  @P0 LDC.64 R2, c[0x0][0x9e8] ;  /* 0x00027a00ff020b82 */ /* 0x000e240000000a00 */
[----:B0-----:R-:W-:-:S05]  /*1680*/  @P0 IMAD.HI.U32 R0, R4, R2, RZ ;  /* 0x0000000204000227 */ /* 0x001fca00078e00ff */
[----:B------:R-:W-:-:S07]  /*1690*/  @P0 SHF.R.U32.HI R4, RZ, R3, R0 ;  /* 0x00000003ff040219 */ /* 0x000fce0000011600 */
.L_x_1373:
[----:B------:R-:W-:-:S05]  /*16a0*/  IMAD R4, R4, R9, RZ ;  /* 0x0000000904047224 */ /* 0x000fca00078e02ff */
[----:B------:R-:W-:-:S13]  /*16b0*/  R2UR UR5, R4 ;  /* 0x00000000040572ca */ /* 0x000fda00000e0000 */
[----:B------:R-:W-:-:S04]  /*16c0*/  UISETP.LT.AND UP0, UPT, UR4, UR5, UPT ;  /* 0x000000050400728c */ /* 0x000fc8000bf01270 */
[----:B------:R-:W-:-:S12]  /*16d0*/  USEL UR4, UR4, UR5, !UP0 ;  /* 0x0000000504047287 */ /* 0x000fd8000c000000 */
.L_x_1371:
        /* <DEDUP_REMOVED lines=53> */
[----:B------:R-:W-:Y:S01]  /*1a30*/  IMAD.MOV.U32 R0, RZ, RZ, RZ ;  /* 0x000000ffff007224 */ /* 0x000fe200078e00ff */
[----:B------:R-:W-:Y:S01]  /*1a40*/  CS2R R6, SRZ ;  /* 0x0000000000067805 */ /* 0x000fe2000001ff00 */
[----:B------:R-:W-:Y:S02]  /*1a50*/  IMAD.MOV.U32 R131, RZ, RZ, RZ ;  /* 0x000000ffff837224 */ /* 0x000fe400078e00ff */
[----:B------:R-:W-:-:S02]  /*1a60*/  IMAD.MOV.U32 R32, RZ, RZ, RZ ;  /* 0x000000ffff207224 */ /* 0x000fc400078e00ff */
[----:B------:R-:W-:Y:S02]  /*1a70*/  IMAD.MOV.U32 R133, RZ, RZ, RZ ;  /* 0x000000ffff857224 */ /* 0x000fe400078e00ff */
        /* <DEDUP_REMOVED lines=33> */
.L_x_1375:
        /* <DEDUP_REMOVED lines=11> */
.L_x_1601:
[----:B------:R-:W-:Y:S05]  /*1d40*/  @!P0 BRA `(.L_x_1377) ;  /* 0x0000000000048947 */ /* 0x000fea0003800000 */
[----:B------:R-:W-:Y:S01]  /*1d50*/  BPT.TRAP 0x1 ;  /* 0x000000040000795c */ /* 0x000fe20000300000 */
.L_x_1377:
[----:B0-----:R-:W-:Y:S02]  /*1d60*/  IMAD.U32 R3, RZ, RZ, UR36 ;  /* 0x00000024ff037e24 */ /* 0x001fe4000f8e00ff */
[----:B------:R-:W-:-:S03]  /*1d70*/  IMAD.U32 R0, RZ, RZ, UR38 ;  /* 0x00000026ff007e24 */ /* 0x000fc6000f8e00ff */
[----:B------:R-:W-:Y:S02]  /*1d80*/  LEA R3, R3, UR37, 0x3 ;  /* 0x0000002503037c11 */ /* 0x000fe4000f8e18ff */
[----:B------:R-:W-:-:S04]  /*1d90*/  SHF.L.U32 R0, R0, 0x1f, RZ ;  /* 0x0000001f00007819 */ /* 0x000fc800000006ff */
[----:B------:R0:W1:Y:S01]  /*1da0*/  SYNCS.PHASECHK.TRANS64.TRYWAIT P1, [R3+URZ+0x30830], R0 ;  /* 0x03083000030075a7 */ /* 0x000062000802017f */
[----:B------:R-:W-:Y:S05]  /*1db0*/  @!P0 BRA `(.L_x_1378) ;  /* 0x0000000000048947 */ /* 0x000fea0003800000 */
[----:B------:R-:W-:Y:S01]  /*1dc0*/  BPT.TRAP 0x1 ;  /* 0x000000040000795c */ /* 0x000fe20000300000 */
.L_x_1378:
        /* <DEDUP_REMOVED lines=9> */
.L_x_1379:
        /* <DEDUP_REMOVED lines=10> */
[----:B--2---:R-:W2:Y:S01]  /*1f00*/  S2R R2, SR_TID.X ;  /* 0x0000000000027919 */ /* 0x004ea20000002100 */
[----:B------:R-:W-:Y:S01]  /*1f10*/  UMOV UR17, 0x40000040 ;  /* 0x4000004000117882 */ /* 0x000fe20000000000 */
[----:B------:R-:W-:Y:S01]  /*1f20*/  UMOV UR19, 0x40000040 ;  /* 0x4000004000137882 */ /* 0x000fe20000000000 */
[----:B------:R-:W-:Y:S01]  /*1f30*/  ULOP3.LUT UR60, UR4, 0x10000, URZ, 0xfc, !UPT ;  /* 0x00010000043c7892 */ /* 0x000fe2000f8efc3f */
[----:B01----:R-:W-:Y:S01]  /*1f40*/  VIADD R0, R19, UR39 ;  /* 0x0000002713007c36 */ /* 0x003fe20008000000 */
[----:B------:R-:W-:-:S02]  /*1f50*/  ULOP3.LUT UR4, UR40, 0x10000, URZ, 0xfc, !UPT ;  /* 0x0001000028047892 */ /* 0x000fc4000f8efc3f */
[----:B------:R-:W-:Y:S02]  /*1f60*/  UIMAD UR5, UR36, 0x900, UR60 ;  /* 0x00000900240578a4 */ /* 0x000fe4000f8e023c */
[----:B------:R-:W-:Y:S02]  /*1f70*/  UIADD3 UR12, UR4, 0x4, URZ ;  /* 0x00000004040c7890 */ /* 0x000fe4000fffe03f */
[----:B------:R-:W-:Y:S01]  /*1f80*/  UIADD3 UR14, UR5, 0x4, URZ ;  /* 0x00000004050e7890 */ /* 0x000fe2000fffe03f */
[----:B------:R-:W-:Y:S02]  /*1f90*/  UMOV UR8, UR4 ;  /* 0x0000000400087c82 */ /* 0x000fe40008000000 */
[----:B------:R-:W-:Y:S01]  /*1fa0*/  UMOV UR10, UR5 ;  /* 0x00000005000a7c82 */ /* 0x000fe20008000000 */
[----:B------:R-:W-:Y:S01]  /*1fb0*/  IMAD.U32 R6, RZ, RZ, UR8 ;  /* 0x00000008ff067e24 */ /* 0x000fe2000f8e00ff */
[----:B------:R-:W-:Y:S01]  /*1fc0*/  HGMMA.64x96x16.F32.BF16 R24, gdesc[UR8], RZ, !UPT, gsb0 ;  /* 0x01600000081879f0 */ /* 0x000fe2000c0018ff */
[----:B------:R-:W-:-:S02]  /*1fd0*/  UIADD3 UR8, UR4, 0x2, URZ ;  /* 0x0000000204087890 */ /* 0x000fc4000fffe03f */
[----:B------:R-:W-:Y:S01]  /*1fe0*/  UIADD3 UR10, UR5, 0x2, URZ ;  /* 0x00000002050a7890 */ /* 0x000fe2000fffe03f */
[----:B------:R-:W-:Y:S01]  /*1ff0*/  UMOV UR9, 0x40000040 ;  /* 0x4000004000097882 */ /* 0x000fe20000000000 */
[----:B------:R-:W-:Y:S01]  /*2000*/  UMOV UR11, 0x40000040 ;  /* 0x40000040000b7882 */ /* 0x000fe20000000000 */
[----:B------:R-:W-:Y:S02]  /*2010*/  UIADD3 UR16, UR4, 0x6, URZ ;  /* 0x0000000604107890 */ /* 0x000fe4000fffe03f */
[----:B------:R-:W-:Y:S02]  /*2020*/  UIADD3 UR18, UR5, 0x6, URZ ;  /* 0x0000000605127890 */ /* 0x000fe4000fffe03f */
[----:B------:R-:W-:Y:S02]  /*2030*/  UIADD3 UR20, UR4, 0x400, URZ ;  /* 0x0000040004147890 */ /* 0x000fe4000fffe03f */
[----:B------:R-:W-:Y:S01]  /*2040*/  UIADD3 UR22, UR5, 0x300, URZ ;  /* 0x0000030005167890 */ /* 0x000fe2000fffe03f */
[----:B------:R-:W-:Y:S01]  /*2050*/  UMOV UR21, 0x40000040 ;  /* 0x4000004000157882 */ /* 0x000fe20000000000 */
[----:B------:R-:W-:Y:S01]  /*2060*/  UMOV UR23, 0x40000040 ;  /* 0x4000004000177882 */ /* 0x000fe20000000000 */
[----:B------:R-:W-:Y:S01]  /*2070*/  UIADD3 UR24, UR4, 0x402, URZ ;  /* 0x0000040204187890 */ /* 0x000fe2000fffe03f */
[----:B--2---:R-:W-:Y:S01]  /*2080*/  LOP3.LUT P3, RZ, R2, 0x7f, RZ, 0xc0, !PT ;  /* 0x0000007f02ff7812 */ /* 0x004fe2000786c0ff */
[----:B------:R-:W-:Y:S01]  /*2090*/  UIADD3 UR26, UR5, 0x302, URZ ;  /* 0x00000302051a7890 */ /* 0x000fe2000fffe03f */
[----:B------:R-:W-:Y:S01]  /*20a0*/  IMAD.MOV.U32 R2, RZ, RZ, R0 ;  /* 0x000000ffff027224 */ /* 0x000fe200078e0000 */
        /* <DEDUP_REMOVED lines=40> */
[----:B------:R-:W0:Y:S01]  /*2330*/  SHFL.IDX PT, R9, R2, RZ, 0x1c1f ;  /* 0x001c1fff02097589 */ /* 0x000e2200000e0000 */
[----:B------:R-:W-:Y:S01]  /*2340*/  @!P3 PRMT R0, RZ, 0x654, R0 ;  /* 0x00000654ff00b816 */ /* 0x000fe20000000000 */
[----:B------:R-:W-:-:S03]  /*2350*/  IMAD R5, R75, R4, 0x61 ;  /* 0x000000614b057424 */ /* 0x000fc600078e0204 */
[----:B------:R-:W-:Y:S01]  /*2360*/  PLOP3.LUT P1, PT, PT, PT, UP1, 0x40, 0x0 ;  /* 0x000000000000781c */ /* 0x000fe20003f2e818 */
[----:B------:R-:W-:Y:S02]  /*2370*/  IMAD R4, R18, -0x2, R5 ;  /* 0xfffffffe12047824 */ /* 0x000fe400078e0205 */
[----:B------:R-:W-:Y:S02]  /*2380*/  VIADD R5, R5, 0xffffffff ;  /* 0xffffffff05057836 */ /* 0x000fe40000000000 */
[----:B------:R-:W-:Y:S01]  /*2390*/  VIADD R13, R4, 0xffffffff ;  /* 0xffffffff040d7836 */ /* 0x000fe20000000000 */
        /* <DEDUP_REMOVED lines=35> */
[----:B-1----:R-:W-:-:S04]  /*25d0*/  IMAD R0, R75, -0x60, R16 ;  /* 0xffffffa04b007824 */ /* 0x002fc800078e0210 */
[----:B------:R-:W-:Y:S01]  /*25e0*/  VIADD R3, R0, 0x60 ;  /* 0x0000006000037836 */ /* 0x000fe20000000000 */
[----:B------:R-:W-:-:S03]  /*25f0*/  IADD3 R0, -R17, R4, R16 ;  /* 0x0000000411007210 */ /* 0x000fc60007ffe110 */
[----:B------:R-:W-:Y:S02]  /*2600*/  IMAD R8, R18, -0x2, R3 ;  /* 0xfffffffe12087824 */ /* 0x000fe400078e0203 */
[C---:B------:R-:W-:Y:S02]  /*2610*/  VIADD R11, R0.reuse, UR4 ;  /* 0x00000004000b7c36 */ /* 0x040fe40008000000 */
[----:B------:R-:W-:-:S03]  /*2620*/  VIADD R10, R0, UR7 ;  /* 0x00000007000a7c36 */ /* 0x000fc60008000000 */
[----:B0-----:R-:W-:Y:S01]  /*2630*/  VIADDMNMX R0, R9, R11, R8, PT ;  /* 0x0000000b09007246 */ /* 0x001fe20003800108 */
[----:B------:R-:W-:Y:S01]  /*2640*/  IMAD.IADD R3, R10, 0x1, R9 ;  /* 0x000000010a037824 */ /* 0x000fe200078e0209 */
[----:B------:R-:W-:Y:S06]  /*2650*/  @P1 BRA `(.L_x_1381) ;  /* 0x0000000000541947 */ /* 0x000fec0003800000 */
[----:B------:R-:W-:Y:S01]  /*2660*/  IADD3 R4, -R17, R16, R9 ;  /* 0x0000001011047210 */ /* 0x000fe20007ffe109 */
        /* <DEDUP_REMOVED lines=11> */
.L_x_1383:
[----:B------:R-:W-:-:S06]  /*2720*/  UISETP.NE.AND UP2, UPT, UR5, 0x1, UPT ;  /* 0x000000010500788c */ /* 0x000fcc000bf45270 */
[----:B------:R-:W-:-:S05]  /*2730*/  PLOP3.LUT P1, PT, PT, PT, UP2, 0x80, 0x0 ;  /* 0x000000000000781c */ /* 0x000fca0003f2f028 */
[----:B------:R-:W-:-:S08]  /*2740*/  @UP2 ULDC.64 UR10, c[0x0][0x9e8] ;  /* 0x00027a00000a2ab9 */ /* 0x000fd00000000a00 */
[----:B------:R-:W-:-:S05]  /*2750*/  @P1 IMAD.HI.U32 R9, R4, UR10, RZ ;  /* 0x0000000a04091c27 */ /* 0x000fca000f8e00ff */
[----:B------:R-:W-:-:S07]  /*2760*/  @P1 SHF.R.U32.HI R4, RZ, UR11, R9 ;  /* 0x0000000bff041c19 */ /* 0x000fce0008011609 */
.L_x_1384:
[----:B------:R-:W-:Y:S05]  /*2770*/  BSYNC B0 ;  /* 0x0000000000007941 */ /* 0x000fea0003800000 */
.L_x_1382:
[----:B------:R-:W-:-:S05]  /*2780*/  IMAD R4, R4, UR5, R13 ;  /* 0x0000000504047c24 */ /* 0x000fca000f8e020d */
[----:B------:R-:W-:Y:S02]  /*2790*/  VIMNMX R3, R3, R4, !PT ;  /* 0x0000000403037248 */ /* 0x000fe40007fe0100 */
[----:B------:R-:W-:-:S07]  /*27a0*/  VIADDMNMX R0, R4, UR5, R0, PT ;  /* 0x0000000504007c46 */ /* 0x000fce000b800100 */
.L_x_1381:
[C---:B------:R-:W-:Y:S02]  /*27b0*/  ISETP.GE.AND P1, PT, R5.reuse, 0x2, PT ;  /* 0x000000020500780c */ /* 0x040fe40003f26270 */
[----:B------:R-:W-:Y:S02]  /*27c0*/  ISETP.GE.AND P5, PT, R5, 0xa, PT ;  /* 0x0000000a0500780c */ /* 0x000fe40003fa6270 */
        /* <DEDUP_REMOVED lines=28> */
[C---:B------:R-:W-:Y:S02]  /*2990*/  ISETP.LT.OR P3, PT, R0.reuse, 0x1a, P3 ;  /* 0x0000001a0000780c */ /* 0x040fe40001f61670 */
        /* <DEDUP_REMOVED lines=81> */
[----:B------:R-:W-:Y:S02]  /*2eb0*/  ISETP.GT.AND P5, PT, R3, 0x59, !P5 ;  /* 0x000000590300780c */ /* 0x000fe40006fa4270 */
[----:B------:R-:W0:Y:S02]  /*2ec0*/  SHFL.IDX PT, R3, R2, 0x1, 0x1c1f ;  /* 0x003c1f0002037f89 */ /* 0x000e2400000e0000 */
[----:B------:R-:W-:-:S04]  /*2ed0*/  ISETP.LT.OR P5, PT, R0, 0x5a, P5 ;  /* 0x0000005a0000780c */ /* 0x000fc80002fa1670 */
[----:B------:R-:W-:Y:S02]  /*2ee0*/  FSEL R68, R69, -INF , !P5 ;  /* 0xff80000045447808 */ /* 0x000fe40006800000 */
[----:B------:R-:W-:Y:S02]  /*2ef0*/  PLOP3.LUT P5, PT, PT, PT, UP1, 0x40, 0x0 ;  /* 0x000000000000781c */ /* 0x000fe40003fae818 */
[----:B0-----:R-:W-:Y:S01]  /*2f00*/  VIADDMNMX R4, R3, R11, R8, PT ;  /* 0x0000000b03047246 */ /* 0x001fe20003800108 */
[----:B------:R-:W-:-:S10]  /*2f10*/  IMAD.IADD R8, R10, 0x1, R3 ;  /* 0x000000010a087824 */ /* 0x000fd400078e0203 */
[----:B------:R-:W-:Y:S05]  /*2f20*/  @P5 BRA `(.L_x_1385) ;  /* 0x00000000005c5947 */ /* 0x000fea0003800000 */
        /* <DEDUP_REMOVED lines=13> */
.L_x_1387:
[----:B------:R-:W-:-:S06]  /*3000*/  UISETP.NE.AND UP2, UPT, UR5, 0x1, UPT ;  /* 0x000000010500788c */ /* 0x000fcc000bf45270 */
[----:B------:R-:W-:-:S05]  /*3010*/  PLOP3.LUT P5, PT, PT, PT, UP2, 0x80, 0x0 ;  /* 0x000000000000781c */ /* 0x000fca0003faf028 */
[----:B------:R-:W-:-:S08]  /*3020*/  @UP2 ULDC.64 UR10, c[0x0][0x9e8] ;  /* 0x00027a00000a2ab9 */ /* 0x000fd00000000a00 */
[----:B------:R-:W-:Y:S01]  /*3030*/  @P5 IMAD.HI.U32 R2, R0, UR10, RZ ;  /* 0x0000000a00025c27 */ /* 0x000fe2000f8e00ff */
[----:B------:R-:W-:-:S13]  /*3040*/  PLOP3.LUT P5, PT, PT, PT, UP2, 0x80, 0x0 ;  /* 0x000000000000781c */ /* 0x000fda0003faf028 */
[----:B------:R-:W-:-:S07]  /*3050*/  @P5 SHF.R.U32.HI R0, RZ, UR11, R2 ;  /* 0x0000000bff005c19 */ /* 0x000fce0008011602 */
.L_x_1388:
[----:B------:R-:W-:Y:S05]  /*3060*/  BSYNC B0 ;  /* 0x0000000000007941 */ /* 0x000fea0003800000 */
.L_x_1386:
[----:B------:R-:W-:-:S05]  /*3070*/  IMAD R3, R0, UR5, R13 ;  /* 0x0000000500037c24 */ /* 0x000fca000f8e020d */
[----:B------:R-:W-:Y:S02]  /*3080*/  VIMNMX R8, R8, R3, !PT ;  /* 0x0000000308087248 */ /* 0x000fe40007fe0100 */
[----:B------:R-:W-:-:S07]  /*3090*/  VIADDMNMX R4, R3, UR5, R4, PT ;  /* 0x0000000503047c46 */ /* 0x000fce000b800104 */
.L_x_1385:
        /* <DEDUP_REMOVED lines=137> */
[----:B------:R0:W1:Y:S01]  /*3930*/  MUFU.EX2 R61, R12 ;  /* 0x0000000c003d7308 */ /* 0x0000620000000800 */
[----:B------:R-:W-:Y:S01]  /*3940*/  ISETP.LT.OR P1, PT, R4, 0x4a, P1 ;  /* 0x0000004a0400780c */ /* 0x000fe20000f21670 */
[--C-:B------:R-:W-:Y:S01]  /*3950*/  FFMA.FTZ R26, R36, R0, -R57.reuse ;  /* 0x00000000241a7223 */ /* 0x100fe20000010839 */
[----:B------:R-:W-:Y:S01]  /*3960*/  FMNMX.FTZ R2, R59, R2, !PT ;  /* 0x000000023b027209 */ /* 0x000fe20007810000 */
[-CC-:B------:R-:W-:Y:S01]  /*3970*/  FFMA.FTZ R36, R90, R0.reuse, -R57.reuse ;  /* 0x000000005a247223 */ /* 0x180fe20000010839 */
[----:B------:R-:W-:Y:S01]  /*3980*/  ISETP.GT.AND P3, PT, R8, 0x51, !P3 ;  /* 0x000000510800780c */ /* 0x000fe20005f64270 */
[-CC-:B------:R-:W-:Y:S01]  /*3990*/  FFMA.FTZ R28, R48, R0.reuse, -R57.reuse ;  /* 0x00000000301c7223 */ /* 0x180fe20000010839 */
[----:B------:R-:W-:Y:S01]  /*39a0*/  ISETP.LT.OR P2, PT, R4, 0x51, P2 ;  /* 0x000000510400780c */ /* 0x000fe20001741670 */
[----:B------:R-:W-:Y:S01]  /*39b0*/  MUFU.EX2 R14, R14 ;  /* 0x0000000e000e7308 */ /* 0x000fe20000000800 */
[----:B------:R-:W-:Y:S01]  /*39c0*/  FSEL R63, R63, -INF , !P1 ;  /* 0xff8000003f3f7808 */ /* 0x000fe20004800000 */
[--C-:B0-----:R-:W-:Y:S01]  /*39d0*/  FFMA.FTZ R12, R72, R0, -R57.reuse ;  /* 0x00000000480c7223 */ /* 0x101fe20000010839 */
[----:B------:R-:W-:Y:S01]  /*39e0*/  FMNMX.FTZ R2, R41, R2, !PT ;  /* 0x0000000229027209 */ /* 0x000fe20007810000 */
[-CC-:B------:R-:W-:Y:S01]  /*39f0*/  FFMA.FTZ R30, R52, R0.reuse, -R57.reuse ;  /* 0x00000000341e7223 */ /* 0x180fe20000010839 */
[----:B------:R-:W-:Y:S01]  /*3a00*/  ISETP.NE.AND P5, PT, R65, RZ, PT ;  /* 0x000000ff4100720c */ /* 0x000fe20003fa5270 */
[-CC-:B------:R-:W-:Y:S01]  /*3a10*/  FFMA.FTZ R32, R84, R0.reuse, -R57.reuse ;  /* 0x0000000054207223 */ /* 0x180fe20000010839 */
[----:B------:R-:W-:Y:S01]  /*3a20*/  ISETP.GT.AND P4, PT, R8, 0x58, !P4 ;  /* 0x000000580800780c */ /* 0x000fe20006784270 */
[----:B------:R0:W2:Y:S01]  /*3a30*/  MUFU.EX2 R65, R20 ;  /* 0x0000001400417308 */ /* 0x0000a20000000800 */
[----:B------:R-:W-:Y:S01]  /*3a40*/  ISETP.LT.OR P3, PT, R4, 0x52, P3 ;  /* 0x000000520400780c */ /* 0x000fe20001f61670 */
[----:B------:R-:W-:Y:S01]  /*3a50*/  FFMA.FTZ R34, R56, R0, -R57 ;  /* 0x0000000038227223 */ /* 0x000fe20000010839 */
[----:B------:R-:W-:-:S02]  /*3a60*/  FSEL R45, R66, -INF , !P2 ;  /* 0xff800000422d7808 */ /* 0x000fc40005000000 */
[----:B------:R-:W-:Y:S02]  /*3a70*/  FMNMX.FTZ R2, R63, R2, !PT ;  /* 0x000000023f027209 */ /* 0x000fe40007810000 */
[----:B------:R-:W-:Y:S01]  /*3a80*/  ISETP.GT.AND P5, PT, R8, 0x59, !P5 ;  /* 0x000000590800780c */ /* 0x000fe20006fa4270 */
[----:B------:R-:W-:Y:S01]  /*3a90*/  MUFU.EX2 R24, R24 ;  /* 0x0000001800187308 */ /* 0x000fe20000000800 */
[----:B------:R-:W-:Y:S01]  /*3aa0*/  ISETP.LT.OR P4, PT, R4, 0x59, P4 ;  /* 0x000000590400780c */ /* 0x000fe20002781670 */
[-CC-:B0-----:R-:W-:Y:S01]  /*3ab0*/  FFMA.FTZ R20, R76, R0.reuse, -R57.reuse ;  /* 0x000000004c147223 */ /* 0x181fe20000010839 */
        /* <DEDUP_REMOVED lines=10> */
[----:B-1----:R-:W-:Y:S01]  /*3b60*/  F2FP.BF16.F32.PACK_AB R188, R61, R10 ;  /* 0x0000000a3dbc723e */ /* 0x002fe200000010ff */
[----:B------:R-:W-:Y:S01]  /*3b70*/  MUFU.EX2 R182, R4 ;  /* 0x0000000400b67308 */ /* 0x000fe20000000800 */
[----:B------:R-:W-:Y:S01]  /*3b80*/  FMNMX.FTZ R2, R71, R2, !PT ;  /* 0x0000000247027209 */ /* 0x000fe20007810000 */
[--C-:B0-----:R-:W-:Y:S01]  /*3b90*/  FFMA.FTZ R20, R80, R0, -R57.reuse ;  /* 0x0000000050147223 */ /* 0x101fe20000010839 */
[----:B------:R-:W-:Y:S02]  /*3ba0*/  R2UR UR14, R74 ;  /* 0x000000004a0e72ca */ /* 0x000fe400000e0000 */
[----:B--2---:R-:W-:Y:S01]  /*3bb0*/  F2FP.BF16.F32.PACK_AB R190, R65, R14 ;  /* 0x0000000e41be723e */ /* 0x004fe200000010ff */
        /* <DEDUP_REMOVED lines=162> */
.L_x_1390:
[----:B------:R-:W-:-:S11]  /*45e0*/  UISETP.NE.AND UP2, UPT, UR5, 0x1, UPT ;  /* 0x000000010500788c */ /* 0x000fd6000bf45270 */
[----:B------:R-:W-:Y:S02]  /*45f0*/  @UP2 ULDC.64 UR10, c[0x0][0x9e8] ;  /* 0x00027a00000a2ab9 */ /* 0x000fe40000000a00 */
[----:B------:R-:W-:-:S04]  /*4600*/  UIMAD.WIDE.U32 UR14, UR7, UR10, URZ ;  /* 0x0000000a070e72a5 */ /* 0x000fc8000f8e003f */
[----:B------:R-:W-:-:S12]  /*4610*/  @UP2 USHF.R.U32.HI UR7, URZ, UR11, UR15 ;  /* 0x0000000b3f072299 */ /* 0x000fd8000801160f */
.L_x_1391:
[----:B------:R-:W-:-:S04]  /*4620*/  UIMAD UR5, UR7, UR5, UR5 ;  /* 0x00000005070572a4 */ /* 0x000fc8000f8e0205 */
[----:B------:R-:W-:-:S04]  /*4630*/  UISETP.LT.AND UP2, UPT, UR4, UR5, UPT ;  /* 0x000000050400728c */ /* 0x000fc8000bf41270 */
[----:B------:R-:W-:-:S12]  /*4640*/  USEL UR4, UR4, UR5, UP2 ;  /* 0x0000000504047287 */ /* 0x000fd80009000000 */
.L_x_1389:
        /* <DEDUP_REMOVED lines=60> */
.L_x_1409:
[----:B------:R-:W-:-:S04]  /*4a10*/  UIADD3 UR4, UR36, 0x1, URZ ;  /* 0x0000000124047890 */ /* 0x000fc8000fffe03f */
[----:B------:R-:W-:-:S04]  /*4a20*/  UISETP.NE.AND UP2, UPT, UR4, 0x2, UPT ;  /* 0x000000020400788c */ /* 0x000fc8000bf45270 */
[----:B------:R-:W-:Y:S02]  /*4a30*/  USEL UR7, URZ, 0x1, UP2 ;  /* 0x000000013f077887 */ /* 0x000fe40009000000 */
[----:B------:R-:W-:Y:S02]  /*4a40*/  USEL UR4, UR4, URZ, UP2 ;  /* 0x0000003f04047287 */ /* 0x000fe40009000000 */
[----:B------:R-:W-:Y:S01]  /*4a50*/  ULOP3.LUT UR7, UR38, UR7, URZ, 0x3c, !UPT ;  /* 0x0000000726077292 */ /* 0x000fe2000f8e3c3f */
[----:B------:R-:W-:Y:S11]  /*4a60*/  @!P0 BRA `(.L_x_1393) ;  /* 0x0000000000048947 */ /* 0x000ff60003800000 */
[----:B------:R-:W-:Y:S01]  /*4a70*/  BPT.TRAP 0x1 ;  /* 0x000000040000795c */ /* 0x000fe20000300000 */
.L_x_1393:
[----:B------:R-:W-:Y:S01]  /*4a80*/  ULEA UR6, UR4, UR37, 0x3 ;  /* 0x0000002504067291 */ /* 0x000fe2000f8e183f */
[----:B------:R-:W-:-:S05]  /*4a90*/  IMAD.U32 R0, RZ, RZ, UR7 ;  /* 0x00000007ff007e24 */ /* 0x000fca000f8e00ff */
[----:B------:R-:W-:-:S04]  /*4aa0*/  SHF.L.U32 R0, R0, 0x1f, RZ ;  /* 0x0000001f00007819 */ /* 0x000fc800000006ff */
[----:B------:R0:W1:Y:S01]  /*4ab0*/  SYNCS.PHASECHK.TRANS64.TRYWAIT P1, [UR6+0x30830], R0 ;  /* 0x03083000ff0075a7 */ /* 0x0000620008020146 */
[----:B------:R-:W-:Y:S05]  /*4ac0*/  @!P0 BRA `(.L_x_1394) ;  /* 0x0000000000048947 */ /* 0x000fea0003800000 */
[----:B------:R-:W-:Y:S01]  /*4ad0*/  BPT.TRAP 0x1 ;  /* 0x000000040000795c */ /* 0x000fe20000300000 */
.L_x_1394:
[----:B-1----:R-:W-:Y:S05]  /*4ae0*/  @P1 BRA `(.L_x_1395) ;  /* 0x0000000000081947 */ /* 0x002fea0003800000 */
[----:B------:R-:W1:Y:S02]  /*4af0*/  SYNCS.PHASECHK.TRANS64.TRYWAIT P1, [UR6+0x30830], R0 ;  /* 0x03083000ff0075a7 */ /* 0x000e640008020146 */
[----:B-1----:R-:W-:Y:S05]  /*4b00*/  @!P1 BRA `(.L_x_1396) ;  /* 0x0000012400d89947 */ /* 0x002fea0003800000 */
.L_x_1395:
        /* <DEDUP_REMOVED lines=163> */
.L_x_1397:
[----:B------:R-:W-:Y:S01]  /*5540*/  ULEA UR5, UR36, UR37, 0x3 ;  /* 0x0000002524057291 */ /* 0x000fe2000f8e183f */
[----:B01----:R-:W-:-:S05]  /*5550*/  IMAD.U32 R0, RZ, RZ, UR38 ;  /* 0x00000026ff007e24 */ /* 0x003fca000f8e00ff */
[----:B------:R-:W-:-:S04]  /*5560*/  SHF.L.U32 R0, R0, 0x1f, RZ ;  /* 0x0000001f00007819 */ /* 0x000fc800000006ff */
[----:B------:R0:W1:Y:S01]  /*5570*/  SYNCS.PHASECHK.TRANS64.TRYWAIT P1, [UR5+0x30850], R0 ;  /* 0x03085000ff0075a7 */ /* 0x0000620008020145 */
[----:B------:R-:W-:Y:S05]  /*5580*/  @!P0 BRA `(.L_x_1398) ;  /* 0x0000000000048947 */ /* 0x000fea0003800000 */
[----:B------:R-:W-:Y:S01]  /*5590*/  BPT.TRAP 0x1 ;  /* 0x000000040000795c */ /* 0x000fe20000300000 */
.L_x_1398:
[----:B-1----:R-:W-:Y:S05]  /*55a0*/  @P1 BRA `(.L_x_1399) ;  /* 0x0000000000081947 */ /* 0x002fea0003800000 */
[----:B------:R-:W1:Y:S02]  /*55b0*/  SYNCS.PHASECHK.TRANS64.TRYWAIT P1, [UR5+0x30850], R0 ;  /* 0x03085000ff0075a7 */ /* 0x000e640008020145 */
[----:B-1----:R-:W-:Y:S05]  /*55c0*/  @!P1 BRA `(.L_x_1400) ;  /* 0x0000011c00409947 */ /* 0x002fea0003800000 */
.L_x_1399:
        /* <DEDUP_REMOVED lines=13> */
[----:B------:R-:W-:Y:S01]  /*56a0*/  VIADD R3, R14, 0x1 ;  /* 0x000000010e037836 */ /* 0x000fe20000000000 */
[----:B------:R-:W-:Y:S01]  /*56b0*/  UMOV UR6, UR15 ;  /* 0x0000000f00067c82 */ /* 0x000fe20008000000 */
[----:B------:R-:W-:Y:S01]  /*56c0*/  ULDC UR15, c[0x0][0x9e0] ;  /* 0x00027800000f7ab9 */ /* 0x000fe20000000800 */
[----:B------:R-:W-:Y:S01]  /*56d0*/  UIMAD UR14, UR36, 0x900, UR10 ;  /* 0x00000900240e78a4 */ /* 0x000fe2000f8e020a */
[----:B------:R-:W-:-:S05]  /*56e0*/  IMAD R3, R18, -0x2, R3 ;  /* 0xfffffffe12037824 */ /* 0x000fca00078e0203 */
[----:B------:R-:W-:Y:S01]  /*56f0*/  IADD3 R12, -R17, R3, R16 ;  /* 0x00000003110c7210 */ /* 0x000fe20007ffe110 */
[----:B------:R-:W-:Y:S02]  /*5700*/  UMOV UR10, UR14 ;  /* 0x0000000e000a7c82 */ /* 0x000fe40008000000 */
[----:B------:R-:W-:Y:S01]  /*5710*/  HGMMA.64x192x16.F32.BF16 R24, R188, gdesc[UR8].tnspB, R24, gsb0 ;  /* 0x42e00008bc187df0 */ /* 0x000fe20008001818 */
[----:B------:R-:W-:Y:S01]  /*5720*/  UIADD3 UR10, UR14, 0x80, URZ ;  /* 0x000000800e0a7890 */ /* 0x000fe2000fffe03f */
[----:B------:R-:W-:Y:S01]  /*5730*/  UMOV UR11, 0x40000040 ;  /* 0x40000040000b7882 */ /* 0x000fe20000000000 */
[----:B--2---:R-:W-:-:S13]  /*5740*/  LOP3.LUT P3, RZ, R208, 0x7f, RZ, 0xc0, !PT ;  /* 0x0000007fd0ff7812 */ /* 0x004fda000786c0ff */
        /* <DEDUP_REMOVED lines=26> */
[----:B------:R-:W-:Y:S01]  /*58f0*/  @P1 IMAD.HI.U32 R2, R11, UR10, RZ ;  /* 0x0000000a0b021c27 */ /* 0x000fe2000f8e00ff */
[----:B------:R-:W-:Y:S01]  /*5900*/  @UP0 ULDC UR10, c[0x0][0x450] ;  /* 0x00011400000a0ab9 */ /* 0x000fe20000000800 */
[----:B------:R-:W-:-:S03]  /*5910*/  PLOP3.LUT P1, PT, PT, PT, UP1, 0x40, 0x0 ;  /* 0x000000000000781c */ /* 0x000fc60003f2e818 */
[----:B------:R-:W-:Y:S01]  /*5920*/  @P2 SHF.R.U32.HI R11, RZ, UR10, R2 ;  /* 0x0000000aff0b2c19 */ /* 0x000fe20008011602 */
[----:B------:R-:W-:Y:S01]  /*5930*/  ULOP3.LUT UR10, URZ, UR6, URZ, 0x33, !UPT ;  /* 0x000000063f0a7292 */ /* 0x000fe2000f8e333f */
[----:B------:R-:W-:-:S03]  /*5940*/  VIADD R2, R12, UR15 ;  /* 0x0000000f0c027c36 */ /* 0x000fc60008000000 */
[----:B------:R-:W0:Y:S02]  /*5950*/  SHFL.IDX PT, R13, R11, RZ, 0x1c1f ;  /* 0x001c1fff0b0d7589 */ /* 0x000e2400000e0000 */
[----:B------:R-:W-:Y:S02]  /*5960*/  VIADD R12, R12, UR10 ;  /* 0x0000000a0c0c7c36 */ /* 0x000fe40008000000 */
[--C-:B0-----:R-:W-:Y:S01]  /*5970*/  IMAD.IADD R20, R2, 0x1, R13.reuse ;  /* 0x0000000102147824 */ /* 0x101fe200078e020d */
[----:B------:R-:W-:Y:S02]  /*5980*/  WARPGROUP.DEPBAR.LE gsb0, 0x0 ;  /* 0x00008000000079c5 */ /* 0x000fe40000010000 */
[----:B------:R0:W-:Y:S01]  /*5990*/  @!P3 SYNCS.ARRIVE.TRANS64.RED.A1T0 RZ, [R0+URZ], RZ ;  /* 0x000000ff00ffb9a7 */ /* 0x0001e2000810043f */
[----:B------:R-:W-:Y:S02]  /*59a0*/  IMAD.IADD R168, R12, 0x1, R13 ;  /* 0x000000010ca87824 */ /* 0x000fe400078e020d */
[----:B0-----:R-:W-:Y:S01]  /*59b0*/  VIADD R0, R3, 0xffffffff ;  /* 0xffffffff03007836 */ /* 0x001fe20000000000 */
[----:B------:R-:W-:Y:S06]  /*59c0*/  @P1 BRA `(.L_x_1401) ;  /* 0x0000000000541947 */ /* 0x000fec0003800000 */
[----:B------:R-:W-:Y:S01]  /*59d0*/  IADD3 R3, -R17, R16, R13 ;  /* 0x0000001011037210 */ /* 0x000fe20007ffe10d */
        /* <DEDUP_REMOVED lines=11> */
.L_x_1403:
[----:B------:R-:W-:-:S05]  /*5a90*/  IMAD.U32 R13, RZ, RZ, UR59 ;  /* 0x0000003bff0d7e24 */ /* 0x000fca000f8e00ff */
[----:B------:R-:W-:-:S13]  /*5aa0*/  ISETP.NE.AND P1, PT, R13, 0x1, PT ;  /* 0x000000010d00780c */ /* 0x000fda0003f25270 */
[----:B------:R-:W0:Y:S02]  /*5ab0*/  @P1 LDC.64 R170, c[0x0][0x9e8] ;  /* 0x00027a00ffaa1b82 */ /* 0x000e240000000a00 */
[----:B0-----:R-:W-:-:S05]  /*5ac0*/  @P1 IMAD.HI.U32 R170, R3, R170, RZ ;  /* 0x000000aa03aa1227 */ /* 0x001fca00078e00ff */
[----:B------:R-:W-:-:S07]  /*5ad0*/  @P1 SHF.R.U32.HI R3, RZ, R171, R170 ;  /* 0x000000abff031219 */ /* 0x000fce00000116aa */
.L_x_1404:
[----:B------:R-:W-:Y:S05]  /*5ae0*/  BSYNC B0 ;  /* 0x0000000000007941 */ /* 0x000fea0003800000 */
.L_x_1402:
[----:B------:R-:W-:-:S05]  /*5af0*/  IMAD R3, R3, R13, R0 ;  /* 0x0000000d03037224 */ /* 0x000fca00078e0200 */
[----:B------:R-:W-:Y:S02]  /*5b00*/  VIADDMNMX R20, R3, R13, R20, PT ;  /* 0x0000000d03147246 */ /* 0x000fe40003800114 */
[----:B------:R-:W-:-:S07]  /*5b10*/  VIMNMX R168, R168, R3, !PT ;  /* 0x00000003a8a87248 */ /* 0x000fce0007fe0100 */
.L_x_1401:
[C---:B------:R-:W-:Y:S01]  /*5b20*/  ISETP.GE.AND P1, PT, R14.reuse, 0x2, PT ;  /* 0x000000020e00780c */ /* 0x040fe20003f26270 */
[----:B------:R-:W0:Y:S01]  /*5b30*/  SHFL.IDX PT, R11, R11, 0x1, 0x1c1f ;  /* 0x003c1f000b0b7f89 */ /* 0x000e2200000e0000 */
        /* <DEDUP_REMOVED lines=130> */
.L_x_1407:
[----:B------:R-:W-:-:S05]  /*6360*/  IMAD.U32 R20, RZ, RZ, UR59 ;  /* 0x0000003bff147e24 */ /* 0x000fca000f8e00ff */
[----:B------:R-:W-:-:S13]  /*6370*/  ISETP.NE.AND P6, PT, R20, 0x1, PT ;  /* 0x000000011400780c */ /* 0x000fda0003fc5270 */
[----:B------:R-:W0:Y:S02]  /*6380*/  @P6 LDC.64 R132, c[0x0][0x9e8] ;  /* 0x00027a00ff846b82 */ /* 0x000e240000000a00 */
[----:B0-----:R-:W-:-:S05]  /*6390*/  @P6 IMAD.HI.U32 R132, R11, R132, RZ ;  /* 0x000000840b846227 */ /* 0x001fca00078e00ff */
[----:B------:R-:W-:-:S07]  /*63a0*/  @P6 SHF.R.U32.HI R11, RZ, R133, R132 ;  /* 0x00000085ff0b6219 */ /* 0x000fce0000011684 */
.L_x_1408:
[----:B------:R-:W-:Y:S05]  /*63b0*/  BSYNC B0 ;  /* 0x0000000000007941 */ /* 0x000fea0003800000 */
.L_x_1406:
[----:B------:R-:W-:-:S05]  /*63c0*/  IMAD R11, R11, R20, R0 ;  /* 0x000000140b0b7224 */ /* 0x000fca00078e0200 */
[----:B------:R-:W-:Y:S02]  /*63d0*/  VIADDMNMX R2, R11, R20, R2, PT ;  /* 0x000000140b027246 */ /* 0x000fe40003800102 */
[----:B------:R-:W-:-:S07]  /*63e0*/  VIMNMX R12, R12, R11, !PT ;  /* 0x0000000b0c0c7248 */ /* 0x000fce0007fe0100 */
.L_x_1405:
[C---:B------:R-:W-:Y:S01]  /*63f0*/  ISETP.GT.AND P1, PT, R12.reuse, 0x1, !P1 ;  /* 0x000000010c00780c */ /* 0x040fe20004f24270 */
[----:B------:R-:W-:Y:S01]  /*6400*/  IMAD.U32 R132, RZ, RZ, UR5 ;  /* 0x00000005ff847e24 */ /* 0x000fe2000f8e00ff */
[----:B------:R-:W-:Y:S01]  /*6410*/  ISETP.GT.AND P2, PT, R12, 0x8, !P2 ;  /* 0x000000080c00780c */ /* 0x000fe20005744270 */
[----:B------:R-:W-:Y:S01]  /*6420*/  UMOV UR38, UR7 ;  /* 0x0000000700267c82 */ /* 0x000fe20008000000 */
[C---:B------:R-:W-:Y:S01]  /*6430*/  ISETP.LT.OR P1, PT, R2.reuse, 0x2, P1 ;  /* 0x000000020200780c */ /* 0x040fe20000f21670 */
[----:B------:R-:W-:Y:S01]  /*6440*/  UMOV UR36, UR4 ;  /* 0x0000000400247c82 */ /* 0x000fe20008000000 */
        /* <DEDUP_REMOVED lines=109> */
[----:B------:R-:W-:Y:S01]  /*6b20*/  ISETP.NE.AND P6, PT, R14, RZ, PT ;  /* 0x000000ff0e00720c */ /* 0x000fe20003fc5270 */
[----:B0-----:R-:W-:Y:S01]  /*6b30*/  FMUL.FTZ R14, R11, R0 ;  /* 0x000000000b0e7220 */ /* 0x001fe20000410000 */
        /* <DEDUP_REMOVED lines=229> */
.L_x_1392:
        /* <DEDUP_REMOVED lines=26> */
.L_x_1411:
[----:B------:R-:W-:-:S11]  /*7b30*/  UISETP.NE.AND UP2, UPT, UR7, 0x1, UPT ;  /* 0x000000010700788c */ /* 0x000fd6000bf45270 */
[----:B------:R-:W-:Y:S02]  /*7b40*/  @UP2 ULDC.64 UR4, c[0x0][0x9e8] ;  /* 0x00027a0000042ab9 */ /* 0x000fe40000000a00 */
[----:B------:R-:W-:-:S04]  /*7b50*/  UIMAD.WIDE.U32 UR10, UR6, UR4, URZ ;  /* 0x00000004060a72a5 */ /* 0x000fc8000f8e003f */
[----:B------:R-:W-:-:S12]  /*7b60*/  @UP2 USHF.R.U32.HI UR6, URZ, UR5, UR11 ;  /* 0x000000053f062299 */ /* 0x000fd8000801160b */
.L_x_1412:
[----:B------:R-:W-:-:S04]  /*7b70*/  UIMAD UR6, UR6, UR7, URZ ;  /* 0x00000007060672a4 */ /* 0x000fc8000f8e023f */
[----:B------:R-:W-:-:S04]  /*7b80*/  UISETP.LT.AND UP2, UPT, UR14, UR6, UPT ;  /* 0x000000060e00728c */ /* 0x000fc8000bf41270 */
[----:B------:R-:W-:-:S12]  /*7b90*/  USEL UR14, UR14, UR6, !UP2 ;  /* 0x000000060e0e7287 */ /* 0x000fd8000d000000 */
.L_x_1410:
        /* <DEDUP_REMOVED lines=12> */
.L_x_1422:
        /* <DEDUP_REMOVED lines=8> */
.L_x_1414:
[----:B------:R-:W-:Y:S01]  /*7ce0*/  ULEA UR5, UR36, UR37, 0x3 ;  /* 0x0000002524057291 */ /* 0x000fe2000f8e183f */
[----:B------:R-:W-:-:S05]  /*7cf0*/  IMAD.U32 R0, RZ, RZ, UR38 ;  /* 0x00000026ff007e24 */ /* 0x000fca000f8e00ff */
[----:B------:R-:W-:-:S04]  /*7d00*/  SHF.L.U32 R0, R0, 0x1f, RZ ;  /* 0x0000001f00007819 */ /* 0x000fc800000006ff */
[----:B------:R0:W1:Y:S01]  /*7d10*/  SYNCS.PHASECHK.TRANS64.TRYWAIT P1, [UR5+0x30830], R0 ;  /* 0x03083000ff0075a7 */ /* 0x0000620008020145 */
[----:B------:R-:W-:Y:S05]  /*7d20*/  @!P0 BRA `(.L_x_1415) ;  /* 0x0000000000048947 */ /* 0x000fea0003800000 */
[----:B------:R-:W-:Y:S01]  /*7d30*/  BPT.TRAP 0x1 ;  /* 0x000000040000795c */ /* 0x000fe20000300000 */
.L_x_1415:
[----:B-1----:R-:W-:Y:S05]  /*7d40*/  @P1 BRA `(.L_x_1416) ;  /* 0x0000000000081947 */ /* 0x002fea0003800000 */
[----:B------:R-:W1:Y:S02]  /*7d50*/  SYNCS.PHASECHK.TRANS64.TRYWAIT P1, [UR5+0x30830], R0 ;  /* 0x03083000ff0075a7 */ /* 0x000e640008020145 */
[----:B-1----:R-:W-:Y:S05]  /*7d60*/  @!P1 BRA `(.L_x_1417) ;  /* 0x000000f400709947 */ /* 0x002fea0003800000 */
.L_x_1416:
        /* <DEDUP_REMOVED lines=163> */
.L_x_1418:
[----:B------:R-:W-:Y:S01]  /*87a0*/  ULEA UR5, UR4, UR37, 0x3 ;  /* 0x0000002504057291 */ /* 0x000fe2000f8e183f */
[----:B01----:R-:W-:-:S05]  /*87b0*/  IMAD.U32 R0, RZ, RZ, UR6 ;  /* 0x00000006ff007e24 */ /* 0x003fca000f8e00ff */
[----:B------:R-:W-:-:S04]  /*87c0*/  SHF.L.U32 R0, R0, 0x1f, RZ ;  /* 0x0000001f00007819 */ /* 0x000fc800000006ff */
[----:B------:R0:W1:Y:S01]  /*87d0*/  SYNCS.PHASECHK.TRANS64.TRYWAIT P1, [UR5+0x30850], R0 ;  /* 0x03085000ff0075a7 */ /* 0x0000620008020145 */
[----:B------:R-:W-:Y:S05]  /*87e0*/  @!P0 BRA `(.L_x_1419) ;  /* 0x0000000000048947 */ /* 0x000fea0003800000 */
[----:B------:R-:W-:Y:S01]  /*87f0*/  BPT.TRAP 0x1 ;  /* 0x000000040000795c */ /* 0x000fe20000300000 */
.L_x_1419:
[----:B-1----:R-:W-:Y:S05]  /*8800*/  @P1 BRA `(.L_x_1420) ;  /* 0x0000000000081947 */ /* 0x002fea0003800000 */
[----:B------:R-:W1:Y:S02]  /*8810*/  SYNCS.PHASECHK.TRANS64.TRYWAIT P1, [UR5+0x30850], R0 ;  /* 0x03085000ff0075a7 */ /* 0x000e640008020145 */
[----:B-1----:R-:W-:Y:S05]  /*8820*/  @!P1 BRA `(.L_x_1421) ;  /* 0x000000e800d89947 */ /* 0x002fea0003800000 */
.L_x_1420:
        /* <DEDUP_REMOVED lines=135> */
[----:B------:R-:W-:Y:S02]  /*90a0*/  FFMA.FTZ R166, R166, R0, -R153 ;  /* 0x00000000a6a67223 */ /* 0x000fe40000010899 */
        /* <DEDUP_REMOVED lines=8> */
[----:B------:R-:W2:Y:S01]  /*9130*/  MUFU.EX2 R159, R159 ;  /* 0x0000009f009f7308 */ /* 0x000ea20000000800 */
        /* <DEDUP_REMOVED lines=44> */
[----:B------:R-:W-:Y:S01]  /*9400*/  UMOV UR11, 0x40000040 ;  /* 0x40000040000b7882 */ /* 0x000fe20000000000 */
[----:B------:R-:W-:-:S06]  /*9410*/  UMOV UR4, UR36 ;  /* 0x0000002400047c82 */ /* 0x000fcc0008000000 */
[----:B------:R-:W-:Y:S08]  /*9420*/  MUFU.EX2 R177, R177 ;  /* 0x000000b100b17308 */ /* 0x000ff00000000800 */
[----:B------:R-:W-:Y:S08]  /*9430*/  MUFU.EX2 R178, R178 ;  /* 0x000000b200b27308 */ /* 0x000ff00000000800 */
[----:B------:R-:W-:Y:S01]  /*9440*/  MUFU.EX2 R179, R179 ;  /* 0x000000b300b37308 */ /* 0x000fe20000000800 */
[----:B------:R-:W-:-:S02]  /*9450*/  WARPGROUP.DEPBAR.LE gsb0, 0x0 ;  /* 0x00008000000079c5 */ /* 0x000fc40000010000 */
[----:B------:R-:W-:Y:S01]  /*9460*/  WARPGROUP.ARRIVE ;  /* 0x00000000000079c5 */ /* 0x000fe20000000000 */
[-CC-:B------:R-:W-:Y:S01]  /*9470*/  FFMA.FTZ R172, R152, R0.reuse, -R3.reuse ;  /* 0x0000000098ac7223 */ /* 0x180fe20000010803 */
[----:B------:R-:W-:Y:S01]  /*9480*/  FFMA.FTZ R174, R156, R0, -R3 ;  /* 0x000000009cae7223 */ /* 0x000fe20000010803 */
[----:B------:R-:W-:Y:S01]  /*9490*/  FADD.FTZ R3, -R4, R11 ;  /* 0x0000000b04037221 */ /* 0x000fe20000010100 */
[----:B0-----:R-:W-:Y:S01]  /*94a0*/  F2FP.BF16.F32.PACK_AB R173, R155, R154 ;  /* 0x0000009a9bad723e */ /* 0x001fe200000010ff */
[----:B------:R-:W-:Y:S01]  /*94b0*/  MUFU.EX2 R11, R165 ;  /* 0x000000a5000b7308 */ /* 0x000fe20000000800 */
[----:B------:R-:W-:Y:S01]  /*94c0*/  HGMMA.64x192x16.F32.BF16 R24, R168, gdesc[UR8].tnspB, R24, gsb0 ;  /* 0x42e00008a8187df0 */ /* 0x000fe20008001818 */
[----:B------:R-:W-:Y:S01]  /*94d0*/  FMUL.FTZ R3, R3, R0 ;  /* 0x0000000003037220 */ /* 0x000fe20000410000 */
[----:B--2---:R-:W-:-:S05]  /*94e0*/  F2FP.BF16.F32.PACK_AB R175, R159, R158 ;  /* 0x0000009e9faf723e */ /* 0x004fca00000010ff */
[----:B------:R-:W0:Y:S08]  /*94f0*/  MUFU.EX2 R3, R3 ;  /* 0x0000000300037308 */ /* 0x000e300000000800 */
[----:B------:R-:W-:Y:S08]  /*9500*/  MUFU.EX2 R172, R172 ;  /* 0x000000ac00ac7308 */ /* 0x000ff00000000800 */
[----:B------:R-:W-:Y:S01]  /*9510*/  MUFU.EX2 R174, R174 ;  /* 0x000000ae00ae7308 */ /* 0x000fe20000000800 */
[----:B0-----:R-:W-:-:S04]  /*9520*/  FFMA.FTZ R8, R3, R8, R20 ;  /* 0x0000000803087223 */ /* 0x001fc80000010014 */
[----:B------:R-:W-:Y:S01]  /*9530*/  FADD.FTZ R132, R189, R8 ;  /* 0x00000008bd847221 */ /* 0x000fe20000010000 */
[--C-:B------:R-:W-:Y:S01]  /*9540*/  FFMA.FTZ R8, R151, R0, -R153.reuse ;  /* 0x0000000097087223 */ /* 0x100fe20000010899 */
[----:B------:R-:W-:Y:S01]  /*9550*/  F2FP.BF16.F32.PACK_AB R189, R189, R20 ;  /* 0x00000014bdbd723e */ /* 0x000fe200000010ff */
[----:B------:R-:W-:Y:S01]  /*9560*/  FFMA.FTZ R153, R167, R0, -R153 ;  /* 0x00000000a7997223 */ /* 0x000fe20000010899 */
[----:B------:R-:W-:Y:S01]  /*9570*/  FADD.FTZ R9, R191, R132 ;  /* 0x00000084bf097221 */ /* 0x000fe20000010000 */
[C---:B------:R-:W-:Y:S02]  /*9580*/  F2FP.BF16.F32.PACK_AB R191, R120.reuse, R191 ;  /* 0x000000bf78bf723e */ /* 0x040fe400000010ff */
[----:B------:R-:W0:Y:S01]  /*9590*/  MUFU.EX2 R8, R8 ;  /* 0x0000000800087308 */ /* 0x000e220000000800 */
[----:B------:R-:W-:-:S04]  /*95a0*/  FADD.FTZ R132, R120, R9 ;  /* 0x0000000978847221 */ /* 0x000fc80000010000 */
[----:B------:R-:W-:Y:S01]  /*95b0*/  FADD.FTZ R9, R185, R132 ;  /* 0x00000084b9097221 */ /* 0x000fe20000010000 */
[C---:B------:R-:W-:Y:S02]  /*95c0*/  F2FP.BF16.F32.PACK_AB R185, R122.reuse, R185 ;  /* 0x000000b97ab9723e */ /* 0x040fe400000010ff */
[----:B------:R-:W1:Y:S01]  /*95d0*/  MUFU.EX2 R153, R153 ;  /* 0x0000009900997308 */ /* 0x000e620000000800 */
        /* <DEDUP_REMOVED lines=14> */
[----:B0-----:R-:W-:-:S03]  /*96c0*/  F2FP.BF16.F32.PACK_AB R179, R8, R179 ;  /* 0x000000b308b3723e */ /* 0x001fc600000010ff */
[----:B------:R-:W-:-:S04]  /*96d0*/  FADD.FTZ R9, R8, R9 ;  /* 0x0000000908097221 */ /* 0x000fc80000010000 */
[----:B------:R-:W-:-:S04]  /*96e0*/  FADD.FTZ R9, R154, R9 ;  /* 0x000000099a097221 */ /* 0x000fc80000010000 */
[----:B------:R-:W-:-:S04]  /*96f0*/  FADD.FTZ R9, R155, R9 ;  /* 0x000000099b097221 */ /* 0x000fc80000010000 */
[----:B------:R-:W-:-:S04]  /*9700*/  FADD.FTZ R9, R158, R9 ;  /* 0x000000099e097221 */ /* 0x000fc80000010000 */
[----:B------:R-:W-:-:S04]  /*9710*/  FADD.FTZ R9, R159, R9 ;  /* 0x000000099f097221 */ /* 0x000fc80000010000 */
[----:B------:R-:W-:-:S04]  /*9720*/  FADD.FTZ R9, R162, R9 ;  /* 0x00000009a2097221 */ /* 0x000fc80000010000 */
[----:B------:R-:W-:Y:S01]  /*9730*/  FADD.FTZ R9, R163, R9 ;  /* 0x00000009a3097221 */ /* 0x000fe20000010000 */
[----:B------:R-:W-:Y:S02]  /*9740*/  WARPGROUP.DEPBAR.LE gsb0, 0x0 ;  /* 0x00008000000079c5 */ /* 0x000fe40000010000 */
[----:B------:R0:W-:Y:S01]  /*9750*/  @!P1 SYNCS.ARRIVE.TRANS64.RED.A1T0 RZ, [R123+URZ], RZ ;  /* 0x000000ff7bff99a7 */ /* 0x0001e2000810043f */
[----:B------:R-:W-:Y:S02]  /*9760*/  F2FP.BF16.F32.PACK_AB R168, R149, R12 ;  /* 0x0000000c95a8723e */ /* 0x000fe400000010ff */
[----:B------:R-:W-:Y:S02]  /*9770*/  F2FP.BF16.F32.PACK_AB R170, R11, R14 ;  /* 0x0000000e0baa723e */ /* 0x000fe400000010ff */
[----:B------:R-:W-:Y:S02]  /*9780*/  F2FP.BF16.F32.PACK_AB R169, R163, R162 ;  /* 0x000000a2a3a9723e */ /* 0x000fe400000010ff */
[----:B-1----:R-:W-:Y:S01]  /*9790*/  F2FP.BF16.F32.PACK_AB R171, R153, R166 ;  /* 0x000000a699ab723e */ /* 0x002fe200000010ff */
[----:B0-----:R-:W-:-:S05]  /*97a0*/  @!P1 VIADD R123, R127, 0x30860 ;  /* 0x000308607f7b9836 */ /* 0x001fca0000000000 */
[----:B------:R-:W-:-:S04]  /*97b0*/  @!P1 PRMT R123, RZ, 0x654, R123 ;  /* 0x00000654ff7b9816 */ /* 0x000fc8000000007b */
[----:B------:R0:W-:Y:S01]  /*97c0*/  @!P1 SYNCS.ARRIVE.TRANS64.RED.A1T0 RZ, [R123+URZ], RZ ;  /* 0x000000ff7bff99a7 */ /* 0x0001e2000810043f */
[C---:B------:R-:W-:Y:S01]  /*97d0*/  ISETP.GT.AND P1, PT, R10.reuse, UR58, PT ;  /* 0x0000003a0a007c0c */ /* 0x040fe2000bf24270 */
[----:B------:R-:W-:Y:S02]  /*97e0*/  VIADD R10, R10, 0xffffffff ;  /* 0xffffffff0a0a7836 */ /* 0x000fe40000000000 */
[----:B0-----:R-:W-:-:S04]  /*97f0*/  FADD.FTZ R123, R15, R134 ;  /* 0x000000860f7b7221 */ /* 0x001fc80000010000 */
        /* <DEDUP_REMOVED lines=25> */
[----:B------:R-:W-:-:S03]  /*9990*/  FADD.FTZ R12, R166, R9 ;  /* 0x00000009a60c7221 */ /* 0x000fc60000010000 */
[----:B------:R-:W-:-:S04]  /*99a0*/  FADD.FTZ R13, R149, R8 ;  /* 0x00000008950d7221 */ /* 0x000fc80000010000 */
[----:B------:R-:W-:-:S04]  /*99b0*/  FADD.FTZ R8, R14, R13 ;  /* 0x0000000d0e087221 */ /* 0x000fc80000010000 */
[----:B------:R-:W-:Y:S01]  /*99c0*/  FADD.FTZ R9, R11, R8 ;  /* 0x000000080b097221 */ /* 0x000fe20000010000 */
[----:B------:R-:W-:Y:S01]  /*99d0*/  FADD.FTZ R8, R153, R12 ;  /* 0x0000000c99087221 */ /* 0x000fe20000010000 */
[----:B------:R-:W-:Y:S02]  /*99e0*/  IMAD.MOV.U32 R11, RZ, RZ, R4 ;  /* 0x000000ffff0b7224 */ /* 0x000fe400078e0004 */
[----:B------:R-:W-:Y:S01]  /*99f0*/  IMAD.MOV.U32 R12, RZ, RZ, R5 ;  /* 0x000000ffff0c7224 */ /* 0x000fe200078e0005 */
[----:B------:R-:W-:Y:S06]  /*9a00*/  @P1 BRA `(.L_x_1422) ;  /* 0xffffffe000941947 */ /* 0x000fec000383ffff */
.L_x_1413:
        /* <DEDUP_REMOVED lines=8> */
.L_x_1440:
        /* <DEDUP_REMOVED lines=8> */
.L_x_1424:
[----:B------:R-:W-:Y:S01]  /*9b10*/  ULEA UR5, UR36, UR37, 0x3 ;  /* 0x0000002524057291 */ /* 0x000fe2000f8e183f */
[----:B------:R-:W-:-:S05]  /*9b20*/  IMAD.U32 R0, RZ, RZ, UR38 ;  /* 0x00000026ff007e24 */ /* 0x000fca000f8e00ff */
[----:B------:R-:W-:-:S04]  /*9b30*/  SHF.L.U32 R0, R0, 0x1f, RZ ;  /* 0x0000001f00007819 */ /* 0x000fc800000006ff */
[----:B------:R0:W1:Y:S01]  /*9b40*/  SYNCS.PHASECHK.TRANS64.TRYWAIT P1, [UR5+0x30830], R0 ;  /* 0x03083000ff0075a7 */ /* 0x0000620008020145 */
[----:B------:R-:W-:Y:S05]  /*9b50*/  @!P0 BRA `(.L_x_1425) ;  /* 0x0000000000048947 */ /* 0x000fea0003800000 */
[----:B------:R-:W-:Y:S01]  /*9b60*/  BPT.TRAP 0x1 ;  /* 0x000000040000795c */ /* 0x000fe20000300000 */
.L_x_1425:
[----:B-1----:R-:W-:Y:S05]  /*9b70*/  @P1 BRA `(.L_x_1426) ;  /* 0x0000000000081947 */ /* 0x002fea0003800000 */
[----:B------:R-:W1:Y:S02]  /*9b80*/  SYNCS.PHASECHK.TRANS64.TRYWAIT P1, [UR5+0x30830], R0 ;  /* 0x03083000ff0075a7 */ /* 0x000e640008020145 */
[----:B-1----:R-:W-:Y:S05]  /*9b90*/  @!P1 BRA `(.L_x_1427) ;  /* 0x000000d800149947 */ /* 0x002fea0003800000 */
.L_x_1426:
        /* <DEDUP_REMOVED lines=163> */
.L_x_1428:
[----:B------:R-:W-:Y:S01]  /*a5d0*/  ULEA UR5, UR4, UR37, 0x3 ;  /* 0x0000002504057291 */ /* 0x000fe2000f8e183f */
[----:B01----:R-:W-:-:S05]  /*a5e0*/  IMAD.U32 R0, RZ, RZ, UR6 ;  /* 0x00000006ff007e24 */ /* 0x003fca000f8e00ff */
[----:B------:R-:W-:-:S04]  /*a5f0*/  SHF.L.U32 R0, R0, 0x1f, RZ ;  /* 0x0000001f00007819 */ /* 0x000fc800000006ff */
[----:B------:R0:W1:Y:S01]  /*a600*/  SYNCS.PHASECHK.TRANS64.TRYWAIT P1, [UR5+0x30850], R0 ;  /* 0x03085000ff0075a7 */ /* 0x0000620008020145 */
[----:B------:R-:W-:Y:S05]  /*a610*/  @!P0 BRA `(.L_x_1429) ;  /* 0x0000000000048947 */ /* 0x000fea0003800000 */
[----:B------:R-:W-:Y:S01]  /*a620*/  BPT.TRAP 0x1 ;  /* 0x000000040000795c */ /* 0x000fe20000300000 */
.L_x_1429:
[----:B-1----:R-:W-:Y:S05]  /*a630*/  @P1 BRA `(.L_x_1430) ;  /* 0x0000000000081947 */ /* 0x002fea0003800000 */
[----:B------:R-:W1:Y:S02]  /*a640*/  SYNCS.PHASECHK.TRANS64.TRYWAIT P1, [UR5+0x30850], R0 ;  /* 0x03085000ff0075a7 */ /* 0x000e640008020145 */
[----:B-1----:R-:W-:Y:S05]  /*a650*/  @!P1 BRA `(.L_x_1431) ;  /* 0x000000cc007c9947 */ /* 0x002fea0003800000 */
.L_x_1430:
        /* <DEDUP_REMOVED lines=13> */
[----:B------:R-:W-:-:S03]  /*a730*/  VIADD R3, R5, 0x1 ;  /* 0x0000000105037836 */ /* 0x000fc60000000000 */
        /* <DEDUP_REMOVED lines=61> */
.L_x_1434:
[----:B------:R-:W-:-:S05]  /*ab10*/  IMAD.U32 R13, RZ, RZ, UR58 ;  /* 0x0000003aff0d7e24 */ /* 0x000fca000f8e00ff */
[----:B------:R-:W-:-:S13]  /*ab20*/  ISETP.NE.AND P1, PT, R13, 0x1, PT ;  /* 0x000000010d00780c */ /* 0x000fda0003f25270 */
[----:B------:R-:W0:Y:S02]  /*ab30*/  @P1 LDC.64 R170, c[0x0][0x9e8] ;  /* 0x00027a00ffaa1b82 */ /* 0x000e240000000a00 */
[----:B0-----:R-:W-:-:S05]  /*ab40*/  @P1 IMAD.HI.U32 R170, R3, R170, RZ ;  /* 0x000000aa03aa1227 */ /* 0x001fca00078e00ff */
[----:B------:R-:W-:-:S07]  /*ab50*/  @P1 SHF.R.U32.HI R3, RZ, R171, R170 ;  /* 0x000000abff031219 */ /* 0x000fce00000116aa */
.L_x_1435:
[----:B------:R-:W-:Y:S05]  /*ab60*/  BSYNC B0 ;  /* 0x0000000000007941 */ /* 0x000fea0003800000 */
.L_x_1433:
[----:B------:R-:W-:-:S05]  /*ab70*/  IMAD R3, R3, R13, R0 ;  /* 0x0000000d03037224 */ /* 0x000fca00078e0200 */
[----:B------:R-:W-:Y:S02]  /*ab80*/  VIADDMNMX R20, R3, R13, R20, PT ;  /* 0x0000000d03147246 */ /* 0x000fe40003800114 */
[----:B------:R-:W-:-:S07]  /*ab90*/  VIMNMX R168, R168, R3, !PT ;  /* 0x00000003a8a87248 */ /* 0x000fce0007fe0100 */
.L_x_1432:
        /* <DEDUP_REMOVED lines=132> */
.L_x_1438:
[----:B------:R-:W-:-:S05]  /*b3e0*/  IMAD.U32 R20, RZ, RZ, UR58 ;  /* 0x0000003aff147e24 */ /* 0x000fca000f8e00ff */
[----:B------:R-:W-:-:S13]  /*b3f0*/  ISETP.NE.AND P6, PT, R20, 0x1, PT ;  /* 0x000000011400780c */ /* 0x000fda0003fc5270 */
[----:B------:R-:W0:Y:S02]  /*b400*/  @P6 LDC.64 R4, c[0x0][0x9e8] ;  /* 0x00027a00ff046b82 */ /* 0x000e240000000a00 */
[----:B0-----:R-:W-:-:S05]  /*b410*/  @P6 IMAD.HI.U32 R4, R183, R4, RZ ;  /* 0x00000004b7046227 */ /* 0x001fca00078e00ff */
[----:B------:R-:W-:-:S07]  /*b420*/  @P6 SHF.R.U32.HI R183, RZ, R5, R4 ;  /* 0x00000005ffb76219 */ /* 0x000fce0000011604 */
.L_x_1439:
[----:B------:R-:W-:Y:S05]  /*b430*/  BSYNC B0 ;  /* 0x0000000000007941 */ /* 0x000fea0003800000 */
.L_x_1437:
[----:B------:R-:W-:-:S05]  /*b440*/  IMAD R183, R183, R20, R0 ;  /* 0x00000014b7b77224 */ /* 0x000fca00078e0200 */
[----:B------:R-:W-:Y:S02]  /*b450*/  VIADDMNMX R2, R183, R20, R2, PT ;  /* 0x00000014b7027246 */ /* 0x000fe40003800102 */
[----:B------:R-:W-:-:S07]  /*b460*/  VIMNMX R14, R14, R183, !PT ;  /* 0x000000b70e0e7248 */ /* 0x000fce0007fe0100 */
.L_x_1436:
        /* <DEDUP_REMOVED lines=139> */
[----:B------:R-:W-:Y:S01]  /*bd20*/  FSEL R145, R5, RZ, P1 ;  /* 0x000000ff05917208 */ /* 0x000fe20000800000 */
[--C-:B------:R-:W-:Y:S01]  /*bd30*/  FFMA.FTZ R190, R171, R0, -R20.reuse ;  /* 0x00000000abbe7223 */ /* 0x100fe20000010814 */
[----:B------:R-:W-:Y:S01]  /*bd40*/  FMNMX.FTZ R4, R185, R4, !PT ;  /* 0x00000004b9047209 */ /* 0x000fe20007810000 */
[----:B------:R-:W-:Y:S01]  /*bd50*/  MUFU.EX2 R188, R188 ;  /* 0x000000bc00bc7308 */ /* 0x000fe20000000800 */
[----:B------:R-:W-:Y:S01]  /*bd60*/  FFMA.FTZ R171, R177, R0, -R20 ;  /* 0x00000000b1ab7223 */ /* 0x000fe20000010814 */
[----:B------:R-:W-:Y:S01]  /*bd70*/  FADD.FTZ R145, -R145, R12 ;  /* 0x0000000c91917221 */ /* 0x000fe20000010100 */
[----:B------:R-:W-:Y:S01]  /*bd80*/  FMNMX.FTZ R4, R207, R4, !PT ;  /* 0x00000004cf047209 */ /* 0x000fe20007810000 */
[-CC-:B------:R-:W-:Y:S01]  /*bd90*/  FFMA.FTZ R186, R179, R0.reuse, -R20.reuse ;  /* 0x00000000b3ba7223 */ /* 0x180fe20000010814 */
[-CC-:B------:R-:W-:Y:S01]  /*bda0*/  FFMA.FTZ R178, R13, R0.reuse, -R20.reuse ;  /* 0x000000000db27223 */ /* 0x180fe20000010814 */
[----:B------:R-:W-:Y:S01]  /*bdb0*/  FMUL.FTZ R2, R145, R0 ;  /* 0x0000000091027220 */ /* 0x000fe20000410000 */
[----:B------:R-:W-:Y:S01]  /*bdc0*/  FMNMX.FTZ R4, R187, R4, !PT ;  /* 0x00000004bb047209 */ /* 0x000fe20007810000 */
[----:B------:R-:W-:Y:S01]  /*bdd0*/  MUFU.EX2 R215, R215 ;  /* 0x000000d700d77308 */ /* 0x000fe20000000800 */
[-CC-:B------:R-:W-:Y:S01]  /*bde0*/  FFMA.FTZ R133, R133, R0.reuse, -R20.reuse ;  /* 0x0000000085857223 */ /* 0x180fe20000010814 */
        /* <DEDUP_REMOVED lines=14> */
[----:B------:R-:W1:Y:S01]  /*bed0*/  MUFU.EX2 R190, R190 ;  /* 0x000000be00be7308 */ /* 0x000e620000000800 */
[-CC-:B------:R-:W-:Y:S01]  /*bee0*/  FFMA.FTZ R121, R161, R0.reuse, -R20.reuse ;  /* 0x00000000a1797223 */ /* 0x180fe20000010814 */
[----:B------:R-:W-:Y:S01]  /*bef0*/  FFMA.FTZ R125, R165, R0, -R20 ;  /* 0x00000000a57d7223 */ /* 0x000fe20000010814 */
[----:B------:R-:W-:-:S02]  /*bf00*/  FMNMX.FTZ R4, R147, R4, !PT ;  /* 0x0000000493047209 */ /* 0x000fc40007810000 */
[----:B------:R-:W-:Y:S02]  /*bf10*/  LOP3.LUT P6, RZ, R208, 0x7f, RZ, 0xc0, !PT ;  /* 0x0000007fd0ff7812 */ /* 0x000fe400078cc0ff */
[----:B------:R-:W-:Y:S01]  /*bf20*/  FMNMX.FTZ R4, R131, R4, !PT ;  /* 0x0000000483047209 */ /* 0x000fe20007810000 */
[----:B------:R-:W2:Y:S01]  /*bf30*/  MUFU.EX2 R169, R169 ;  /* 0x000000a900a97308 */ /* 0x000ea20000000800 */
[----:B0-----:R-:W-:Y:S02]  /*bf40*/  FFMA.FTZ R9, R2, R9, R215 ;  /* 0x0000000902097223 */ /* 0x001fe400000100d7 */
[----:B------:R-:W-:Y:S02]  /*bf50*/  FMNMX.FTZ R4, R151, R4, !PT ;  /* 0x0000000497047209 */ /* 0x000fe40007810000 */
[C---:B------:R-:W-:Y:S01]  /*bf60*/  FADD.FTZ R9, R188.reuse, R9 ;  /* 0x00000009bc097221 */ /* 0x040fe20000010000 */
[----:B------:R-:W-:Y:S02]  /*bf70*/  F2FP.BF16.F32.PACK_AB R188, R188, R215 ;  /* 0x000000d7bcbc723e */ /* 0x000fe400000010ff */
[----:B------:R-:W-:Y:S01]  /*bf80*/  FMNMX.FTZ R4, R127, R4, !PT ;  /* 0x000000047f047209 */ /* 0x000fe20007810000 */
[----:B------:R-:W0:Y:S01]  /*bf90*/  MUFU.EX2 R184, R184 ;  /* 0x000000b800b87308 */ /* 0x000e220000000800 */
[----:B-1----:R-:W-:-:S02]  /*bfa0*/  FADD.FTZ R130, R190, R9 ;  /* 0x00000009be827221 */ /* 0x002fc40000010000 */
[----:B------:R-:W-:-:S04]  /*bfb0*/  FMNMX.FTZ R4, R155, R4, !PT ;  /* 0x000000049b047209 */ /* 0x000fc80007810000 */
[----:B------:R-:W-:Y:S01]  /*bfc0*/  FMNMX.FTZ R4, R123, R4, !PT ;  /* 0x000000047b047209 */ /* 0x000fe20007810000 */
[----:B------:R-:W1:Y:S01]  /*bfd0*/  MUFU.EX2 R171, R171 ;  /* 0x000000ab00ab7308 */ /* 0x000e620000000800 */
[C---:B--2---:R-:W-:Y:S01]  /*bfe0*/  FADD.FTZ R9, R169.reuse, R130 ;  /* 0x00000082a9097221 */ /* 0x044fe20000010000 */
[----:B------:R-:W-:Y:S02]  /*bff0*/  F2FP.BF16.F32.PACK_AB R190, R169, R190 ;  /* 0x000000bea9be723e */ /* 0x000fe400000010ff */
[----:B------:R-:W-:-:S04]  /*c000*/  FMNMX.FTZ R4, R159, R4, !PT ;  /* 0x000000049f047209 */ /* 0x000fc80007810000 */
[----:B------:R-:W-:Y:S01]  /*c010*/  FMNMX.FTZ R4, R173, R4, !PT ;  /* 0x00000004ad047209 */ /* 0x000fe20007810000 */
[----:B------:R-:W2:Y:S01]  /*c020*/  MUFU.EX2 R186, R186 ;  /* 0x000000ba00ba7308 */ /* 0x000ea20000000800 */
[----:B0-----:R-:W-:Y:S02]  /*c030*/  FADD.FTZ R130, R184, R9 ;  /* 0x00000009b8827221 */ /* 0x001fe40000010000 */
[----:B------:R-:W-:-:S04]  /*c040*/  FMNMX.FTZ R4, R163, R4, !PT ;  /* 0x00000004a3047209 */ /* 0x000fc80007810000 */
[----:B------:R-:W-:Y:S01]  /*c050*/  FMNMX.FTZ R4, R175, R4, !PT ;  /* 0x00000004af047209 */ /* 0x000fe20007810000 */
[----:B------:R-:W0:Y:S01]  /*c060*/  MUFU.EX2 R133, R133 ;  /* 0x0000008500857308 */ /* 0x000e220000000800 */
[----:B-1----:R-:W-:Y:S02]  /*c070*/  F2FP.BF16.F32.PACK_AB R184, R171, R184 ;  /* 0x000000b8abb8723e */ /* 0x002fe400000010ff */
[----:B------:R-:W-:-:S05]  /*c080*/  FMNMX.FTZ R4, R167, R4, !PT ;  /* 0x00000004a7047209 */ /* 0x000fca0007810000 */
[----:B------:R-:W1:Y:S01]  /*c090*/  SHFL.BFLY PT, R3, R4, 0x2, 0x1f ;  /* 0x0c401f0004037f89 */ /* 0x000e6200000e0000 */
[----:B------:R-:W3:Y:S08]  /*c0a0*/  MUFU.EX2 R180, R180 ;  /* 0x000000b400b47308 */ /* 0x000ef00000000800 */
[----:B------:R-:W4:Y:S08]  /*c0b0*/  MUFU.EX2 R137, R137 ;  /* 0x0000008900897308 */ /* 0x000f300000000800 */
[----:B------:R-:W5:Y:S01]  /*c0c0*/  MUFU.EX2 R182, R182 ;  /* 0x000000b600b67308 */ /* 0x000f620000000800 */
[----:B-1----:R-:W-:-:S07]  /*c0d0*/  FMNMX.FTZ R3, R4, R3, !PT ;  /* 0x0000000304037209 */ /* 0x002fce0007810000 */
[----:B------:R-:W-:Y:S01]  /*c0e0*/  MUFU.EX2 R129, R129 ;  /* 0x0000008100817308 */ /* 0x000fe20000000800 */
[----:B------:R-:W1:Y:S07]  /*c0f0*/  SHFL.BFLY PT, R4, R3, 0x1, 0x1f ;  /* 0x0c201f0003047f89 */ /* 0x000e6e00000e0000 */
[----:B------:R-:W-:Y:S08]  /*c100*/  MUFU.EX2 R176, R176 ;  /* 0x000000b000b07308 */ /* 0x000ff00000000800 */
[----:B------:R-:W-:Y:S08]  /*c110*/  MUFU.EX2 R141, R141 ;  /* 0x0000008d008d7308 */ /* 0x000ff00000000800 */
[----:B------:R-:W-:Y:S01]  /*c120*/  MUFU.EX2 R178, R178 ;  /* 0x000000b200b27308 */ /* 0x000fe20000000800 */
[----:B-1----:R-:W-:-:S04]  /*c130*/  FMNMX.FTZ R4, R3, R4, !PT ;  /* 0x0000000403047209 */ /* 0x002fc80007810000 */
[C---:B------:R-:W-:Y:S01]  /*c140*/  FSETP.NEU.FTZ.AND P1, PT, R4.reuse, -INF , PT ;  /* 0xff8000000400780b */ /* 0x040fe20003f3d000 */
[CC--:B------:R-:W-:Y:S02]  /*c150*/  FMUL.FTZ R124, R4.reuse, R0.reuse ;  /* 0x00000000047c7220 */ /* 0x0c0fe40000410000 */
[----:B------:R-:W-:Y:S01]  /*c160*/  MUFU.EX2 R13, R13 ;  /* 0x0000000d000d7308 */ /* 0x000fe20000000800 */
[----:B------:R-:W-:Y:S02]  /*c170*/  FSEL R126, R4, RZ, P1 ;  /* 0x000000ff047e7208 */ /* 0x000fe40000800000 */
        /* <DEDUP_REMOVED lines=14> */
[----:B--2---:R-:W-:Y:S01]  /*c260*/  FADD.FTZ R132, R186, R11 ;  /* 0x0000000bba847221 */ /* 0x004fe20000010000 */
[-CC-:B------:R-:W-:Y:S01]  /*c270*/  FFMA.FTZ R181, R187, R0.reuse, -R124.reuse ;  /* 0x00000000bbb57223 */ /* 0x180fe2000001087c */
[-CC-:B------:R-:W-:Y:S01]  /*c280*/  FFMA.FTZ R122, R191, R0.reuse, -R124.reuse ;  /* 0x00000000bf7a7223 */ /* 0x180fe2000001087c */
[-C--:B------:R-:W-:Y:S01]  /*c290*/  FFMA.FTZ R183, R139, R0.reuse, -R124 ;  /* 0x000000008bb77223 */ /* 0x080fe2000001087c */
[----:B------:R-:W1:Y:S01]  /*c2a0*/  MUFU.EX2 R3, R3 ;  /* 0x0000000300037308 */ /* 0x000e620000000800 */
[----:B0-----:R-:W-:Y:S01]  /*c2b0*/  FADD.FTZ R11, R133, R132 ;  /* 0x00000084850b7221 */ /* 0x001fe20000010000 */
[-CC-:B------:R-:W-:Y:S01]  /*c2c0*/  FFMA.FTZ R143, R143, R0.reuse, -R124.reuse ;  /* 0x000000008f8f7223 */ /* 0x180fe2000001087c */
[-CC-:B------:R-:W-:Y:S01]  /*c2d0*/  FFMA.FTZ R177, R135, R0.reuse, -R124.reuse ;  /* 0x0000000087b17223 */ /* 0x180fe2000001087c */
[-CC-:B------:R-:W-:Y:S01]  /*c2e0*/  FFMA.FTZ R128, R147, R0.reuse, -R124.reuse ;  /* 0x0000000093807223 */ /* 0x180fe2000001087c */
[----:B---3--:R-:W-:Y:S01]  /*c2f0*/  FADD.FTZ R132, R180, R11 ;  /* 0x0000000bb4847221 */ /* 0x008fe20000010000 */
[-CC-:B------:R-:W-:Y:S01]  /*c300*/  FFMA.FTZ R11, R127, R0.reuse, -R124.reuse ;  /* 0x000000007f0b7223 */ /* 0x180fe2000001087c */
[-C--:B------:R-:W-:Y:S01]  /*c310*/  FFMA.FTZ R179, R131, R0.reuse, -R124 ;  /* 0x0000000083b37223 */ /* 0x080fe2000001087c */
[----:B------:R-:W0:Y:S01]  /*c320*/  MUFU.EX2 R145, R145 ;  /* 0x0000009100917308 */ /* 0x000e220000000800 */
[----:B----4-:R-:W-:Y:S01]  /*c330*/  FADD.FTZ R127, R137, R132 ;  /* 0x00000084897f7221 */ /* 0x010fe20000010000 */
[-CC-:B------:R-:W-:Y:S01]  /*c340*/  FFMA.FTZ R123, R123, R0.reuse, -R124.reuse ;  /* 0x000000007b7b7223 */ /* 0x180fe2000001087c */
[-CC-:B------:R-:W-:Y:S01]  /*c350*/  FFMA.FTZ R159, R159, R0.reuse, -R124.reuse ;  /* 0x000000009f9f7223 */ /* 0x180fe2000001087c */
[-CC-:B------:R-:W-:Y:S01]  /*c360*/  FFMA.FTZ R173, R173, R0.reuse, -R124.reuse ;  /* 0x00000000adad7223 */ /* 0x180fe2000001087c */
[----:B-----5:R-:W-:Y:S01]  /*c370*/  FADD.FTZ R134, R182, R127 ;  /* 0x0000007fb6867221 */ /* 0x020fe20000010000 */
[-CC-:B------:R-:W-:Y:S01]  /*c380*/  FFMA.FTZ R163, R163, R0.reuse, -R124.reuse ;  /* 0x00000000a3a37223 */ /* 0x180fe2000001087c */
[----:B------:R-:W-:Y:S01]  /*c390*/  FFMA.FTZ R175, R175, R0, -R124 ;  /* 0x00000000afaf7223 */ /* 0x000fe2000001087c */
[----:B------:R-:W2:Y:S01]  /*c3a0*/  MUFU.EX2 R14, R14 ;  /* 0x0000000e000e7308 */ /* 0x000ea20000000800 */
[----:B-1----:R-:W-:Y:S01]  /*c3b0*/  FFMA.FTZ R8, R3, R8, R12 ;  /* 0x0000000803087223 */ /* 0x002fe2000001000c */
[----:B------:R-:W-:Y:S01]  /*c3c0*/  IMAD.U32 R131, RZ, RZ, UR5 ;  /* 0x00000005ff837e24 */ /* 0x000fe2000f8e00ff */
[----:B------:R-:W-:Y:S01]  /*c3d0*/  F2FP.BF16.F32.PACK_AB R186, R133, R186 ;  /* 0x000000ba85ba723e */ /* 0x000fe200000010ff */
[----:B------:R-:W-:Y:S01]  /*c3e0*/  VIADD R10, R10, 0xffffffff ;  /* 0xffffffff0a0a7836 */ /* 0x000fe20000000000 */
[----:B------:R-:W-:Y:S01]  /*c3f0*/  F2FP.BF16.F32.PACK_AB R180, R137, R180 ;  /* 0x000000b489b4723e */ /* 0x000fe200000010ff */
[----:B------:R-:W-:Y:S01]  /*c400*/  @!P6 VIADD R131, R131, 0x30860 ;  /* 0x000308608383e836 */ /* 0x000fe20000000000 */
[----:B------:R-:W-:Y:S01]  /*c410*/  F2FP.BF16.F32.PACK_AB R182, R129, R182 ;  /* 0x000000b681b6723e */ /* 0x000fe200000010ff */
[----:B------:R-:W1:Y:S01]  /*c420*/  MUFU.EX2 R149, R149 ;  /* 0x0000009500957308 */ /* 0x000e620000000800 */
[----:B0-----:R-:W-:Y:S01]  /*c430*/  FADD.FTZ R9, R145, R8 ;  /* 0x0000000891097221 */ /* 0x001fe20000010000 */
[----:B------:R-:W-:Y:S01]  /*c440*/  FFMA.FTZ R8, R151, R0, -R124 ;  /* 0x0000000097087223 */ /* 0x000fe2000001087c */
[----:B------:R-:W-:-:S02]  /*c450*/  @!P6 PRMT R131, RZ, 0x654, R131 ;  /* 0x00000654ff83e816 */ /* 0x000fc40000000083 */
[----:B------:R-:W-:Y:S01]  /*c460*/  F2FP.BF16.F32.PACK_AB R189, R145, R12 ;  /* 0x0000000c91bd723e */ /* 0x000fe200000010ff */
[----:B------:R-:W-:Y:S01]  /*c470*/  IMAD.MOV.U32 R12, RZ, RZ, R5 ;  /* 0x000000ffff0c7224 */ /* 0x000fe200078e0005 */
[----:B------:R0:W-:Y:S01]  /*c480*/  @!P6 SYNCS.ARRIVE.TRANS64.RED.A1T0 RZ, [R131+URZ], RZ ;  /* 0x000000ff83ffe9a7 */ /* 0x0001e2000810043f */
[----:B------:R-:W3:Y:S01]  /*c490*/  MUFU.EX2 R20, R20 ;  /* 0x0000001400147308 */ /* 0x000ee20000000800 */
[----:B--2---:R-:W-:-:S07]  /*c4a0*/  FADD.FTZ R130, R14, R9 ;  /* 0x000000090e827221 */ /* 0x004fce0000010000 */
[----:B------:R-:W2:Y:S01]  /*c4b0*/  MUFU.EX2 R153, R153 ;  /* 0x0000009900997308 */ /* 0x000ea20000000800 */
[C---:B-1----:R-:W-:Y:S01]  /*c4c0*/  FADD.FTZ R9, R149.reuse, R130 ;  /* 0x0000008295097221 */ /* 0x042fe20000010000 */
[----:B------:R-:W-:-:S06]  /*c4d0*/  F2FP.BF16.F32.PACK_AB R191, R149, R14 ;  /* 0x0000000e95bf723e */ /* 0x000fcc00000010ff */
[----:B------:R-:W1:Y:S01]  /*c4e0*/  MUFU.EX2 R120, R120 ;  /* 0x0000007800787308 */ /* 0x000e620000000800 */
[----:B---3--:R-:W-:-:S07]  /*c4f0*/  FADD.FTZ R130, R20, R9 ;  /* 0x0000000914827221 */ /* 0x008fce0000010000 */
[----:B------:R-:W3:Y:S01]  /*c500*/  MUFU.EX2 R157, R157 ;  /* 0x0000009d009d7308 */ /* 0x000ee20000000800 */
[----:B--2---:R-:W-:Y:S01]  /*c510*/  FADD.FTZ R9, R153, R130 ;  /* 0x0000008299097221 */ /* 0x004fe20000010000 */
[-CC-:B------:R-:W-:Y:S01]  /*c520*/  FFMA.FTZ R130, R155, R0.reuse, -R124.reuse ;  /* 0x000000009b827223 */ /* 0x180fe2000001087c */
[----:B------:R-:W-:Y:S01]  /*c530*/  FFMA.FTZ R124, R167, R0, -R124 ;  /* 0x00000000a77c7223 */ /* 0x000fe2000001087c */
[----:B------:R-:W-:-:S04]  /*c540*/  F2FP.BF16.F32.PACK_AB R185, R153, R20 ;  /* 0x0000001499b9723e */ /* 0x000fc800000010ff */
[----:B------:R-:W2:Y:S01]  /*c550*/  MUFU.EX2 R181, R181 ;  /* 0x000000b500b57308 */ /* 0x000ea20000000800 */
[----:B-1----:R-:W-:Y:S01]  /*c560*/  FADD.FTZ R132, R120, R9 ;  /* 0x0000000978847221 */ /* 0x002fe20000010000 */
[----:B------:R-:W-:-:S04]  /*c570*/  FADD.FTZ R9, R129, R134 ;  /* 0x0000008681097221 */ /* 0x000fc80000010000 */
[----:B------:R-:W-:Y:S01]  /*c580*/  FADD.FTZ R134, R176, R9 ;  /* 0x00000009b0867221 */ /* 0x000fe20000010000 */
[----:B------:R-:W-:Y:S01]  /*c590*/  F2FP.BF16.F32.PACK_AB R176, R141, R176 ;  /* 0x000000b08db0723e */ /* 0x000fe200000010ff */
[----:B------:R-:W1:Y:S01]  /*c5a0*/  MUFU.EX2 R122, R122 ;  /* 0x0000007a007a7308 */ /* 0x000e620000000800 */
[----:B---3--:R-:W-:Y:S01]  /*c5b0*/  FADD.FTZ R132, R157, R132 ;  /* 0x000000849d847221 */ /* 0x008fe20000010000 */
[----:B------:R-:W-:Y:S01]  /*c5c0*/  FADD.FTZ R127, R141, R134 ;  /* 0x000000868d7f7221 */ /* 0x000fe20000010000 */
[----:B------:R-:W-:-:S03]  /*c5d0*/  F2FP.BF16.F32.PACK_AB R187, R157, R120 ;  /* 0x000000789dbb723e */ /* 0x000fc600000010ff */
[----:B------:R-:W-:Y:S01]  /*c5e0*/  FADD.FTZ R134, R178, R127 ;  /* 0x0000007fb2867221 */ /* 0x000fe20000010000 */
[----:B------:R-:W-:Y:S01]  /*c5f0*/  F2FP.BF16.F32.PACK_AB R178, R13, R178 ;  /* 0x000000b20db2723e */ /* 0x000fe200000010ff */
[----:B------:R-:W3:Y:S01]  /*c600*/  MUFU.EX2 R183, R183 ;  /* 0x000000b700b77308 */ /* 0x000ee20000000800 */
[----:B--2---:R-:W-:Y:S01]  /*c610*/  FADD.FTZ R9, R181, R132 ;  /* 0x00000084b5097221 */ /* 0x004fe20000010000 */
[----:B------:R-:W-:-:S06]  /*c620*/  FADD.FTZ R127, R13, R134 ;  /* 0x000000860d7f7221 */ /* 0x000fcc0000010000 */
[----:B------:R-:W2:Y:S01]  /*c630*/  MUFU.EX2 R126, R143 ;  /* 0x0000008f007e7308 */ /* 0x000ea20000000800 */
[C---:B-1----:R-:W-:Y:S01]  /*c640*/  FADD.FTZ R132, R122.reuse, R9 ;  /* 0x000000097a847221 */ /* 0x042fe20000010000 */
[----:B------:R-:W-:-:S06]  /*c650*/  F2FP.BF16.F32.PACK_AB R181, R122, R181 ;  /* 0x000000b57ab5723e */ /* 0x000fcc00000010ff */
[----:B------:R-:W1:Y:S01]  /*c660*/  MUFU.EX2 R172, R172 ;  /* 0x000000ac00ac7308 */ /* 0x000e620000000800 */
[----:B---3--:R-:W-:-:S07]  /*c670*/  FADD.FTZ R9, R183, R132 ;  /* 0x00000084b7097221 */ /* 0x008fce0000010000 */
[----:B------:R-:W3:Y:S01]  /*c680*/  MUFU.EX2 R177, R177 ;  /* 0x000000b100b17308 */ /* 0x000ee20000000800 */
[C---:B--2---:R-:W-:Y:S01]  /*c690*/  FADD.FTZ R132, R126.reuse, R9 ;  /* 0x000000097e847221 */ /* 0x044fe20000010000 */
[----:B------:R-:W-:-:S06]  /*c6a0*/  F2FP.BF16.F32.PACK_AB R183, R126, R183 ;  /* 0x000000b77eb7723e */ /* 0x000fcc00000010ff */
[----:B------:R-:W2:Y:S01]  /*c6b0*/  MUFU.EX2 R15, R15 ;  /* 0x0000000f000f7308 */ /* 0x000ea20000000800 */
[----:B-1----:R-:W-:-:S07]  /*c6c0*/  FADD.FTZ R134, R172, R127 ;  /* 0x0000007fac867221 */ /* 0x002fce0000010000 */
[----:B------:R-:W1:Y:S01]  /*c6d0*/  MUFU.EX2 R128, R128 ;  /* 0x0000008000807308 */ /* 0x000e620000000800 */
[----:B---3--:R-:W-:-:S07]  /*c6e0*/  FADD.FTZ R9, R177, R132 ;  /* 0x00000084b1097221 */ /* 0x008fce0000010000 */
[----:B------:R-:W-:Y:S01]  /*c6f0*/  MUFU.EX2 R174, R174 ;  /* 0x000000ae00ae7308 */ /* 0x000fe20000000800 */
[----:B--2---:R-:W-:-:S07]  /*c700*/  F2FP.BF16.F32.PACK_AB R172, R15, R172 ;  /* 0x000000ac0fac723e */ /* 0x004fce00000010ff */
[----:B------:R-:W2:Y:S01]  /*c710*/  MUFU.EX2 R179, R179 ;  /* 0x000000b300b37308 */ /* 0x000ea20000000800 */
[C---:B-1----:R-:W-:Y:S01]  /*c720*/  FADD.FTZ R132, R128.reuse, R9 ;  /* 0x0000000980847221 */ /* 0x042fe20000010000 */
[----:B------:R-:W-:-:S06]  /*c730*/  F2FP.BF16.F32.PACK_AB R177, R128, R177 ;  /* 0x000000b180b1723e */ /* 0x000fcc00000010ff */
[----:B------:R-:W-:Y:S08]  /*c740*/  MUFU.EX2 R21, R21 ;  /* 0x0000001500157308 */ /* 0x000ff00000000800 */
[----:B------:R-:W1:Y:S01]  /*c750*/  MUFU.EX2 R8, R8 ;  /* 0x0000000800087308 */ /* 0x000e620000000800 */
[----:B--2---:R-:W-:-:S07]  /*c760*/  FADD.FTZ R9, R179, R132 ;  /* 0x00000084b3097221 */ /* 0x004fce0000010000 */
[----:B------:R-:W-:Y:S08]  /*c770*/  MUFU.EX2 R168, R168 ;  /* 0x000000a800a87308 */ /* 0x000ff00000000800 */
[----:B------:R-:W2:Y:S01]  /*c780*/  MUFU.EX2 R11, R11 ;  /* 0x0000000b000b7308 */ /* 0x000ea20000000800 */
[C---:B-1----:R-:W-:Y:S01]  /*c790*/  FADD.FTZ R132, R8.reuse, R9 ;  /* 0x0000000908847221 */ /* 0x042fe20000010000 */
[----:B------:R-:W-:-:S06]  /*c7a0*/  F2FP.BF16.F32.PACK_AB R179, R8, R179 ;  /* 0x000000b308b3723e */ /* 0x000fcc00000010ff */
[----:B------:R-:W1:Y:S08]  /*c7b0*/  MUFU.EX2 R121, R121 ;  /* 0x0000007900797308 */ /* 0x000e700000000800 */
[----:B------:R3:W-:Y:S01]  /*c7c0*/  MUFU.EX2 R136, R123 ;  /* 0x0000007b00887308 */ /* 0x0007e20000000800 */
[----:B--2---:R-:W-:-:S07]  /*c7d0*/  FADD.FTZ R9, R11, R132 ;  /* 0x000000840b097221 */ /* 0x004fce0000010000 */
[----:B------:R-:W2:Y:S01]  /*c7e0*/  MUFU.EX2 R130, R130 ;  /* 0x0000008200827308 */ /* 0x000ea20000000800 */
[----:B---3--:R-:W-:-:S04]  /*c7f0*/  FADD.FTZ R123, R15, R134 ;  /* 0x000000860f7b7221 */ /* 0x008fc80000010000 */
[----:B------:R-:W-:Y:S01]  /*c800*/  FADD.FTZ R134, R174, R123 ;  /* 0x0000007bae867221 */ /* 0x000fe20000010000 */
[C---:B------:R-:W-:Y:S02]  /*c810*/  F2FP.BF16.F32.PACK_AB R174, R21.reuse, R174 ;  /* 0x000000ae15ae723e */ /* 0x040fe400000010ff */
[----:B------:R-:W3:Y:S01]  /*c820*/  MUFU.EX2 R170, R170 ;  /* 0x000000aa00aa7308 */ /* 0x000ee20000000800 */
[----:B------:R-:W-:-:S04]  /*c830*/  FADD.FTZ R123, R21, R134 ;  /* 0x00000086157b7221 */ /* 0x000fc80000010000 */
[----:B------:R-:W-:Y:S01]  /*c840*/  FADD.FTZ R134, R168, R123 ;  /* 0x0000007ba8867221 */ /* 0x000fe20000010000 */
[C---:B-1----:R-:W-:Y:S02]  /*c850*/  F2FP.BF16.F32.PACK_AB R168, R121.reuse, R168 ;  /* 0x000000a879a8723e */ /* 0x042fe400000010ff */
[----:B------:R-:W1:Y:S01]  /*c860*/  MUFU.EX2 R159, R159 ;  /* 0x0000009f009f7308 */ /* 0x000e620000000800 */
[----:B------:R-:W-:Y:S01]  /*c870*/  FADD.FTZ R13, R121, R134 ;  /* 0x00000086790d7221 */ /* 0x000fe20000010000 */
[----:B--2---:R-:W-:-:S06]  /*c880*/  FADD.FTZ R9, R130, R9 ;  /* 0x0000000982097221 */ /* 0x004fcc0000010000 */
[----:B------:R2:W4:Y:S01]  /*c890*/  MUFU.EX2 R138, R173 ;  /* 0x000000ad008a7308 */ /* 0x0005220000000800 */
[----:B---3--:R-:W-:Y:S01]  /*c8a0*/  FADD.FTZ R132, R170, R13 ;  /* 0x0000000daa847221 */ /* 0x008fe20000010000 */
[----:B------:R-:W-:-:S06]  /*c8b0*/  FADD.FTZ R13, R136, R9 ;  /* 0x00000009880d7221 */ /* 0x000fcc0000010000 */
[----:B------:R-:W3:Y:S01]  /*c8c0*/  MUFU.EX2 R163, R163 ;  /* 0x000000a300a37308 */ /* 0x000ee20000000800 */
[----:B-1----:R-:W-:Y:S01]  /*c8d0*/  FADD.FTZ R13, R159, R13 ;  /* 0x0000000d9f0d7221 */ /* 0x002fe20000010000 */
[----:B--2---:R-:W-:Y:S01]  /*c8e0*/  F2FP.BF16.F32.PACK_AB R173, R130, R11 ;  /* 0x0000000b82ad723e */ /* 0x004fe200000010ff */
[----:B------:R-:W-:-:S05]  /*c8f0*/  IMAD.MOV.U32 R11, RZ, RZ, R4 ;  /* 0x000000ffff0b7224 */ /* 0x000fca00078e0004 */
[----:B------:R1:W2:Y:S01]  /*c900*/  MUFU.EX2 R134, R175 ;  /* 0x000000af00867308 */ /* 0x0002a20000000800 */
[----:B----4-:R-:W-:-:S07]  /*c910*/  FADD.FTZ R13, R138, R13 ;  /* 0x0000000d8a0d7221 */ /* 0x010fce0000010000 */
[----:B------:R-:W4:Y:S01]  /*c920*/  MUFU.EX2 R125, R125 ;  /* 0x0000007d007d7308 */ /* 0x000f220000000800 */
[----:B---3--:R-:W-:Y:S01]  /*c930*/  FADD.FTZ R13, R163, R13 ;  /* 0x0000000da30d7221 */ /* 0x008fe20000010000 */
[----:B-1----:R-:W-:Y:S02]  /*c940*/  F2FP.BF16.F32.PACK_AB R175, R159, R136 ;  /* 0x000000889faf723e */ /* 0x002fe400000010ff */
[----:B------:R-:W-:-:S04]  /*c950*/  F2FP.BF16.F32.PACK_AB R169, R163, R138 ;  /* 0x0000008aa3a9723e */ /* 0x000fc800000010ff */
[----:B------:R-:W1:Y:S01]  /*c960*/  MUFU.EX2 R124, R124 ;  /* 0x0000007c007c7308 */ /* 0x000e620000000800 */
[----:B--2---:R-:W-:Y:S01]  /*c970*/  FADD.FTZ R13, R134, R13 ;  /* 0x0000000d860d7221 */ /* 0x004fe20000010000 */
[C---:B----4-:R-:W-:Y:S01]  /*c980*/  FADD.FTZ R9, R125.reuse, R132 ;  /* 0x000000847d097221 */ /* 0x050fe20000010000 */
[----:B------:R-:W-:Y:S02]  /*c990*/  F2FP.BF16.F32.PACK_AB R170, R125, R170 ;  /* 0x000000aa7daa723e */ /* 0x000fe400000010ff */
[C---:B-1----:R-:W-:Y:S01]  /*c9a0*/  FADD.FTZ R8, R124.reuse, R13 ;  /* 0x0000000d7c087221 */ /* 0x042fe20000010000 */
[----:B------:R-:W-:Y:S01]  /*c9b0*/  F2FP.BF16.F32.PACK_AB R171, R124, R134 ;  /* 0x000000867cab723e */ /* 0x000fe200000010ff */
[----:B0-----:R-:W-:Y:S06]  /*c9c0*/  @P1 BRA `(.L_x_1440) ;  /* 0xffffffd000301947 */ /* 0x001fec000383ffff */
.L_x_1423:
        /* <DEDUP_REMOVED lines=99> */
.L_x_1441:
[----:B------:R-:W-:Y:S01]  /*d000*/  ULEA UR5, UR36, UR37, 0x3 ;  /* 0x0000002524057291 */ /* 0x000fe2000f8e183f */
[----:B------:R-:W-:-:S05]  /*d010*/  IMAD.U32 R2, RZ, RZ, UR38 ;  /* 0x00000026ff027e24 */ /* 0x000fca000f8e00ff */
[----:B------:R-:W-:-:S04]  /*d020*/  SHF.L.U32 R2, R2, 0x1f, RZ ;  /* 0x0000001f02027819 */ /* 0x000fc800000006ff */
[----:B------:R0:W1:Y:S01]  /*d030*/  SYNCS.PHASECHK.TRANS64.TRYWAIT P1, [UR5+0x30850], R2 ;  /* 0x03085002ff0075a7 */ /* 0x0000620008020145 */
[----:B------:R-:W-:Y:S05]  /*d040*/  @!P0 BRA `(.L_x_1442) ;  /* 0x0000000000048947 */ /* 0x000fea0003800000 */
[----:B------:R-:W-:Y:S01]  /*d050*/  BPT.TRAP 0x1 ;  /* 0x000000040000795c */ /* 0x000fe20000300000 */
.L_x_1442:
[----:B-1----:R-:W-:Y:S05]  /*d060*/  @P1 BRA `(.L_x_1443) ;  /* 0x0000000000081947 */ /* 0x002fea0003800000 */
[----:B------:R-:W1:Y:S02]  /*d070*/  SYNCS.PHASECHK.TRANS64.TRYWAIT P0, [UR5+0x30850], R2 ;  /* 0x03085002ff0075a7 */ /* 0x000e640008000145 */
[----:B-1----:R-:W-:Y:S05]  /*d080*/  @!P0 BRA `(.L_x_1444) ;  /* 0x000000a400088947 */ /* 0x002fea0003800000 */
.L_x_1443:
[----:B------:R-:W-:Y:S01]  /*d090*/  UIADD3 UR37, UR37, 0x400, URZ ;  /* 0x0000040025257890 */ /* 0x000fe2000fffe03f */
[----:B------:R-:W-:Y:S01]  /*d0a0*/  WARPGROUP.ARRIVE ;  /* 0x00000000000079c5 */ /* 0x000fe20000000000 */
[----:B------:R-:W-:Y:S01]  /*d0b0*/  UMOV UR7, 0x40000040 ;  /* 0x4000004000077882 */ /* 0x000fe20000000000 */
[----:B-1----:R-:W1:Y:S01]  /*d0c0*/  SHFL.BFLY PT, R3, R8, 0x2, 0x1f ;  /* 0x0c401f0008037f89 */ /* 0x002e6200000e0000 */
[----:B------:R-:W-:Y:S01]  /*d0d0*/  USHF.R.U32.HI UR37, URZ, 0x4, UR37 ;  /* 0x000000043f257899 */ /* 0x000fe20008011625 */
[----:B------:R-:W-:Y:S01]  /*d0e0*/  IMAD.U32 R15, RZ, RZ, UR5 ;  /* 0x00000005ff0f7e24 */ /* 0x000fe2000f8e00ff */
[----:B------:R-:W-:Y:S01]  /*d0f0*/  R2UR UR8, R197 ;  /* 0x00000000c50872ca */ /* 0x000fe200000e0000 */
[----:B0-----:R-:W0:Y:S01]  /*d100*/  SHFL.BFLY PT, R2, R9, 0x2, 0x1f ;  /* 0x0c401f0009027f89 */ /* 0x001e2200000e0000 */
[----:B------:R-:W-:Y:S01]  /*d110*/  ULOP3.LUT UR37, UR37, 0x3fff, URZ, 0xc0, !UPT ;  /* 0x00003fff25257892 */ /* 0x000fe2000f8ec03f */
[----:B------:R-:W2:Y:S03]  /*d120*/  S2R R11, SR_TID.X ;  /* 0x00000000000b7919 */ /* 0x000ea60000002100 */
        /* <DEDUP_REMOVED lines=8> */
[----:B-1----:R-:W-:Y:S01]  /*d1b0*/  FADD.FTZ R6, R3, R8 ;  /* 0x0000000803067221 */ /* 0x002fe20000010000 */
[----:B------:R-:W-:Y:S01]  /*d1c0*/  UMOV UR7, 0x40000040 ;  /* 0x4000004000077882 */ /* 0x000fe20000000000 */
[----:B------:R-:W-:-:S02]  /*d1d0*/  IMAD.U32 R197, RZ, RZ, UR8 ;  /* 0x00000008ffc57e24 */ /* 0x000fc4000f8e00ff */
[----:B0-----:R-:W-:Y:S01]  /*d1e0*/  FADD.FTZ R2, R2, R9 ;  /* 0x0000000902027221 */ /* 0x001fe20000010000 */
[----:B------:R-:W-:Y:S01]  /*d1f0*/  CS2R R8, SRZ ;  /* 0x0000000000087805 */ /* 0x000fe2000001ff00 */
[----:B------:R-:W0:Y:S01]  /*d200*/  SHFL.BFLY PT, R7, R6, 0x1, 0x1f ;  /* 0x0c201f0006077f89 */ /* 0x000e2200000e0000 */
[----:B------:R-:W-:-:S03]  /*d210*/  USEL UR36, UR36, URZ, UP0 ;  /* 0x0000003f24247287 */ /* 0x000fc60008000000 */
[----:B------:R-:W1:Y:S01]  /*d220*/  SHFL.BFLY PT, R3, R2, 0x1, 0x1f ;  /* 0x0c201f0002037f89 */ /* 0x000e6200000e0000 */
[----:B--2---:R-:W-:Y:S01]  /*d230*/  LOP3.LUT P2, RZ, R11, 0x7f, RZ, 0xc0, !PT ;  /* 0x0000007f0bff7812 */ /* 0x004fe2000784c0ff */
[----:B0-----:R-:W-:Y:S01]  /*d240*/  FADD.FTZ R13, R6, R7 ;  /* 0x00000007060d7221 */ /* 0x001fe20000010000 */
[----:B-1----:R-:W-:-:S04]  /*d250*/  FADD.FTZ R12, R2, R3 ;  /* 0x00000003020c7221 */ /* 0x002fc80000010000 */
[----:B------:R-:W-:Y:S01]  /*d260*/  FSETP.NE.FTZ.AND P1, PT, R13, RZ, PT ;  /* 0x000000ff0d00720b */ /* 0x000fe20003f35000 */
[----:B------:R-:W-:Y:S02]  /*d270*/  IMAD.MOV.U32 R3, RZ, RZ, -0x800000 ;  /* 0xff800000ff037424 */ /* 0x000fe400078e00ff */
[----:B------:R-:W-:Y:S01]  /*d280*/  IMAD.MOV.U32 R2, RZ, RZ, -0x800000 ;  /* 0xff800000ff027424 */ /* 0x000fe200078e00ff */
[----:B------:R-:W-:-:S09]  /*d290*/  FSETP.NE.FTZ.AND P0, PT, R12, RZ, PT ;  /* 0x000000ff0c00720b */ /* 0x000fd20003f15000 */
[----:B------:R-:W0:Y:S01]  /*d2a0*/  @P1 MUFU.LG2 R10, R13 ;  /* 0x0000000d000a1308 */ /* 0x000e220000000c00 */
[----:B------:R-:W-:-:S03]  /*d2b0*/  @P1 FMUL.FTZ R14, R0, 0.69314718246459960938 ;  /* 0x3f317218000e1820 */ /* 0x000fc60000410000 */
[----:B------:R-:W-:Y:S01]  /*d2c0*/  @P0 FMUL.FTZ R6, R0, 0.69314718246459960938 ;  /* 0x3f31721800060820 */ /* 0x000fe20000410000 */
[----:B------:R-:W-:-:S03]  /*d2d0*/  @!P2 VIADD R0, R15, 0x30860 ;  /* 0x000308600f00a836 */ /* 0x000fc60000000000 */
[----:B------:R-:W1:Y:S08]  /*d2e0*/  @P0 MUFU.LG2 R7, R12 ;  /* 0x0000000c00070308 */ /* 0x000e700000000c00 */
[----:B------:R-:W2:Y:S01]  /*d2f0*/  @P1 MUFU.RCP R9, R13 ;  /* 0x0000000d00091308 */ /* 0x000ea20000001000 */
[----:B0-----:R-:W-:-:S04]  /*d300*/  @P1 FMUL.FTZ R11, R10, 0.69314718246459960938 ;  /* 0x3f3172180a0b1820 */ /* 0x001fc80000410000 */
[----:B------:R-:W-:Y:S01]  /*d310*/  @P1 FFMA.FTZ R3, R14, R4, R11 ;  /* 0x000000040e031223 */ /* 0x000fe2000001000b */
[----:B------:R-:W-:Y:S02]  /*d320*/  @!P2 PRMT R4, RZ, 0x654, R0 ;  /* 0x00000654ff04a816 */ /* 0x000fe40000000000 */
[----:B------:R-:W0:Y:S01]  /*d330*/  @P0 MUFU.RCP R8, R12 ;  /* 0x0000000c00080308 */ /* 0x000e220000001000 */
[----:B-1----:R-:W-:-:S04]  /*d340*/  @P0 FMUL.FTZ R7, R7, 0.69314718246459960938 ;  /* 0x3f31721807070820 */ /* 0x002fc80000410000 */
[----:B------:R-:W-:Y:S01]  /*d350*/  @P0 FFMA.FTZ R2, R6, R5, R7 ;  /* 0x0000000506020223 */ /* 0x000fe20000010007 */
[----:B------:R-:W-:Y:S01]  /*d360*/  PLOP3.LUT P0, PT, PT, PT, PT, 0x8, 0x0 ;  /* 0x000000000000781c */ /* 0x000fe20003f0e170 */
        /* <DEDUP_REMOVED lines=124> */
.L_x_1374:
[----:B------:R-:W0:Y:S01]  /*db30*/  S2R R5, SR_CgaCtaId ;  /* 0x0000000000057919 */ /* 0x000e220000008800 */
[----:B------:R-:W-:Y:S01]  /*db40*/  MOV R38, 0x400 ;  /* 0x0000040000267802 */ /* 0x000fe20000000f00 */
[----:B------:R-:W-:Y:S01]  /*db50*/  BSSY B0, `(.L_x_1445) ;  /* 0x0000288000007945 */ /* 0x000fe20003800000 */
[----:B------:R-:W-:Y:S02]  /*db60*/  BAR.SYNC.DEFER_BLOCKING 0x5, 0x180 ;  /* 0x0146000000007b1d */ /* 0x000fe40000010000 */
[----:B0-----:R-:W-:-:S05]  /*db70*/  LEA R38, R5, R38, 0x18 ;  /* 0x0000002605267211 */ /* 0x001fca00078ec0ff */
[----:B------:R-:W0:Y:S02]  /*db80*/  LDS.128 R8, [R38+0x308d0] ;  /* 0x0308d00026087984 */ /* 0x000e240000000c00 */
[----:B0-----:R-:W-:Y:S02]  /*db90*/  R2UR UR5, R9 ;  /* 0x00000000090572ca */ /* 0x001fe400000e0000 */
[----:B------:R-:W-:Y:S02]  /*dba0*/  R2UR UR7, R10 ;  /* 0x000000000a0772ca */ /* 0x000fe400000e0000 */
[----:B------:R-:W-:Y:S01]  /*dbb0*/  R2UR UR6, R11 ;  /* 0x000000000b0672ca */ /* 0x000fe200000e0000 */
[----:B------:R-:W-:Y:S06]  /*dbc0*/  BAR.ARV 0x4, 0x180 ;  /* 0x0106000000007b1d */ /* 0x000fec0000002000 */
[----:B------:R-:W-:Y:S08]  /*dbd0*/  @P0 BRA `(.L_x_1446) ;  /* 0x0000001800ac0947 */ /* 0x000ff00003800000 */
[----:B------:R-:W0:Y:S01]  /*dbe0*/  S2R R5, SR_SWINHI ;  /* 0x0000000000057919 */ /* 0x000e220000002f00 */
[----:B------:R-:W-:Y:S01]  /*dbf0*/  F2FP.BF16.F32.PACK_AB R6, R123, R6 ;  /* 0x000000067b06723e */ /* 0x000fe200000010ff */
[----:B------:R-:W-:Y:S01]  /*dc00*/  ULDC.64 UR8, c[0x0][0xc00] ;  /* 0x0003000000087ab9 */ /* 0x000fe20000000a00 */
[----:B------:R-:W-:Y:S01]  /*dc10*/  F2FP.BF16.F32.PACK_AB R88, R89, R88 ;  /* 0x000000585958723e */ /* 0x000fe200000010ff */
[----:B------:R-:W-:Y:S01]  /*dc20*/  UISETP.NE.U32.AND UP0, UPT, UR8, URZ, UPT ;  /* 0x0000003f0800728c */ /* 0x000fe2000bf05070 */
[----:B------:R-:W-:Y:S01]  /*dc30*/  F2FP.BF16.F32.PACK_AB R89, R43, R90 ;  /* 0x0000005a2b59723e */ /* 0x000fe200000010ff */
[----:B------:R-:W-:Y:S01]  /*dc40*/  ULDC.64 UR12, c[0x0][0x208] ;  /* 0x00008200000c7ab9 */ /* 0x000fe20000000a00 */
[----:B------:R-:W-:Y:S01]  /*dc50*/  F2FP.BF16.F32.PACK_AB R96, R97, R96 ;  /* 0x000000606160723e */ /* 0x000fe200000010ff */
[----:B------:R-:W-:Y:S01]  /*dc60*/  UISETP.NE.AND.EX UP0, UPT, UR9, URZ, UPT, UP0 ;  /* 0x0000003f0900728c */ /* 0x000fe2000bf05300 */
[----:B------:R-:W-:Y:S02]  /*dc70*/  F2FP.BF16.F32.PACK_AB R90, R93, R92 ;  /* 0x0000005c5d5a723e */ /* 0x000fe400000010ff */
[----:B------:R-:W-:Y:S01]  /*dc80*/  F2FP.BF16.F32.PACK_AB R91, R42, R91 ;  /* 0x0000005b2a5b723e */ /* 0x000fe200000010ff */
[----:B------:R-:W-:Y:S01]  /*dc90*/  ULDC.64 UR8, c[0x0][0xc00] ;  /* 0x0003000000087ab9 */ /* 0x000fe20000000a00 */
        /* <DEDUP_REMOVED lines=10> */
[----:B------:R-:W-:Y:S02]  /*dd40*/  MOV R16, R38 ;  /* 0x0000002600107202 */ /* 0x000fe40000000f00 */
[----:B0-----:R-:W-:Y:S02]  /*dd50*/  MOV R17, R5 ;  /* 0x0000000500117202 */ /* 0x001fe40000000f00 */
[----:B------:R-:W-:-:S02]  /*dd60*/  F2FP.BF16.F32.PACK_AB R115, R119, R118 ;  /* 0x000000767773723e */ /* 0x000fc400000010ff */
[----:B------:R-:W-:Y:S01]  /*dd70*/  R2UR UR4, R196 ;  /* 0x00000000c40472ca */ /* 0x000fe200000e0000 */
        /* <DEDUP_REMOVED lines=11> */
[--C-:B------:R-:W-:Y:S01]  /*de30*/  IMAD.X R15, RZ, RZ, R5.reuse, P5 ;  /* 0x000000ffff0f7224 */ /* 0x100fe200028e0605 */
[C---:B------:R-:W-:Y:S01]  /*de40*/  IADD3 R141, P4, R4.reuse, 0x4040, RZ ;  /* 0x00004040048d7810 */ /* 0x040fe20007f9e0ff */
[----:B------:R-:W-:Y:S01]  /*de50*/  UIMAD.WIDE UR8, UR4, 0x4, UR8 ;  /* 0x00000004040878a5 */ /* 0x000fe2000f8e0208 */
        /* <DEDUP_REMOVED lines=15> */
[----:B------:R-:W-:Y:S02]  /*df50*/  LOP3.LUT R12, R135, 0x380, RZ, 0xc0, !PT ;  /* 0x00000380870c7812 */ /* 0x000fe400078ec0ff */
[----:B------:R-:W-:Y:S02]  /*df60*/  LOP3.LUT R14, R137, 0x380, RZ, 0xc0, !PT ;  /* 0x00000380890e7812 */ /* 0x000fe400078ec0ff */
[----:B------:R-:W-:Y:S02]  /*df70*/  LOP3.LUT R24, R139, 0x380, RZ, 0xc0, !PT ;  /* 0x000003808b187812 */ /* 0x000fe400078ec0ff */
[----:B------:R-:W-:Y:S02]  /*df80*/  LOP3.LUT R26, R141, 0x380, RZ, 0xc0, !PT ;  /* 0x000003808d1a7812 */ /* 0x000fe400078ec0ff */
[----:B------:R-:W-:Y:S02]  /*df90*/  SHF.R.U64 R8, R8, 0x3, RZ ;  /* 0x0000000308087819 */ /* 0x000fe400000012ff */
[----:B------:R-:W-:-:S02]  /*dfa0*/  SHF.R.U64 R10, R10, 0x3, RZ ;  /* 0x000000030a0a7819 */ /* 0x000fc400000012ff */
[----:B------:R-:W-:Y:S02]  /*dfb0*/  LOP3.LUT R28, R143, 0x380, RZ, 0xc0, !PT ;  /* 0x000003808f1c7812 */ /* 0x000fe400078ec0ff */
[----:B------:R-:W-:Y:S02]  /*dfc0*/  LOP3.LUT R30, R145, 0x380, RZ, 0xc0, !PT ;  /* 0x00000380911e7812 */ /* 0x000fe400078ec0ff */
[----:B------:R-:W-:Y:S02]  /*dfd0*/  MOV R132, R4 ;  /* 0x0000000400847202 */ /* 0x000fe40000000f00 */
[----:B------:R-:W-:Y:S02]  /*dfe0*/  F2FP.BF16.F32.PACK_AB R4, R20, R7 ;  /* 0x000000071404723e */ /* 0x000fe400000010ff */
[----:B------:R-:W-:Y:S02]  /*dff0*/  SHF.R.U64 R12, R12, 0x3, RZ ;  /* 0x000000030c0c7819 */ /* 0x000fe400000012ff */
[----:B------:R-:W-:-:S02]  /*e000*/  SHF.R.U64 R14, R14, 0x3, RZ ;  /* 0x000000030e0e7819 */ /* 0x000fc400000012ff */
[----:B------:R-:W-:Y:S02]  /*e010*/  F2FP.BF16.F32.PACK_AB R5, R133, R128 ;  /* 0x000000808505723e */ /* 0x000fe400000010ff */
[----:B------:R-:W-:Y:S02]  /*e020*/  LOP3.LUT R20, R147, 0x380, RZ, 0xc0, !PT ;  /* 0x0000038093147812 */ /* 0x000fe400078ec0ff */
[----:B------:R-:W-:Y:S01]  /*e030*/  F2FP.BF16.F32.PACK_AB R7, R131, R32 ;  /* 0x000000208307723e */ /* 0x000fe200000010ff */
[----:B------:R-:W-:Y:S01]  /*e040*/  BAR.SYNC.DEFER_BLOCKING 0x1, 0x100 ;  /* 0x0044000000007b1d */ /* 0x000fe20000010000 */
[----:B------:R-:W-:Y:S02]  /*e050*/  SHF.R.U64 R24, R24, 0x3, RZ ;  /* 0x0000000318187819 */ /* 0x000fe400000012ff */
[----:B------:R-:W-:Y:S02]  /*e060*/  SHF.R.U64 R26, R26, 0x3, RZ ;  /* 0x000000031a1a7819 */ /* 0x000fe400000012ff */
[----:B------:R-:W-:-:S02]  /*e070*/  LOP3.LUT R74, R151, 0x380, RZ, 0xc0, !PT ;  /* 0x00000380974a7812 */ /* 0x000fc400078ec0ff */
[----:B------:R-:W-:Y:S02]  /*e080*/  LOP3.LUT R8, R8, R75, RZ, 0x3c, !PT ;  /* 0x0000004b08087212 */ /* 0x000fe400078e3cff */
[----:B------:R-:W-:Y:S02]  /*e090*/  LOP3.LUT R10, R10, R95, RZ, 0x3c, !PT ;  /* 0x0000005f0a0a7212 */ /* 0x000fe400078e3cff */
[----:B------:R-:W-:Y:S02]  /*e0a0*/  SHF.R.U64 R28, R28, 0x3, RZ ;  /* 0x000000031c1c7819 */ /* 0x000fe400000012ff */
[----:B------:R-:W-:Y:S02]  /*e0b0*/  SHF.R.U64 R30, R30, 0x3, RZ ;  /* 0x000000031e1e7819 */ /* 0x000fe400000012ff */
[----:B------:R-:W-:Y:S02]  /*e0c0*/  LOP3.LUT R12, R12, R135, RZ, 0x3c, !PT ;  /* 0x000000870c0c7212 */ /* 0x000fe400078e3cff */
[----:B------:R-:W-:-:S02]  /*e0d0*/  LOP3.LUT R14, R14, R137, RZ, 0x3c, !PT ;  /* 0x000000890e0e7212 */ /* 0x000fc400078e3cff */
[----:B------:R-:W-:Y:S02]  /*e0e0*/  LOP3.LUT R34, R149, 0x380, RZ, 0xc0, !PT ;  /* 0x0000038095227812 */ /* 0x000fe400078ec0ff */
[----:B------:R-:W-:Y:S02]  /*e0f0*/  SHF.R.U64 R20, R20, 0x3, RZ ;  /* 0x0000000314147819 */ /* 0x000fe400000012ff */
[----:B------:R-:W-:Y:S01]  /*e100*/  LOP3.LUT R24, R24, R139, RZ, 0x3c, !PT ;  /* 0x0000008b18187212 */ /* 0x000fe200078e3cff */
[----:B------:R0:W-:Y:S01]  /*e110*/  STSM.16.M88.4 [R132], R4 ;  /* 0x0000000484007844 */ /* 0x0001e20000000200 */
[----:B------:R-:W-:Y:S02]  /*e120*/  LOP3.LUT R26, R26, R141, RZ, 0x3c, !PT ;  /* 0x0000008d1a1a7212 */ /* 0x000fe400078e3cff */
[----:B------:R-:W-:Y:S02]  /*e130*/  SHF.R.U64 R74, R74, 0x3, RZ ;  /* 0x000000034a4a7819 */ /* 0x000fe400000012ff */
[----:B------:R-:W-:-:S02]  /*e140*/  LOP3.LUT R28, R28, R143, RZ, 0x3c, !PT ;  /* 0x0000008f1c1c7212 */ /* 0x000fc400078e3cff */
[----:B------:R-:W-:Y:S02]  /*e150*/  LOP3.LUT R30, R30, R145, RZ, 0x3c, !PT ;  /* 0x000000911e1e7212 */ /* 0x000fe400078e3cff */
[----:B------:R-:W-:Y:S02]  /*e160*/  MOV R131, R8 ;  /* 0x0000000800837202 */ /* 0x000fe40000000f00 */
[----:B------:R-:W-:Y:S02]  /*e170*/  MOV R130, R10 ;  /* 0x0000000a00827202 */ /* 0x000fe40000000f00 */
[----:B------:R-:W-:Y:S02]  /*e180*/  F2FP.BF16.F32.PACK_AB R8, R41, R40 ;  /* 0x000000282908723e */ /* 0x000fe400000010ff */
[----:B------:R-:W-:Y:S02]  /*e190*/  F2FP.BF16.F32.PACK_AB R9, R127, R122 ;  /* 0x0000007a7f09723e */ /* 0x000fe400000010ff */
[----:B0-----:R-:W-:-:S02]  /*e1a0*/  F2FP.BF16.F32.PACK_AB R4, R121, R0 ;  /* 0x000000007904723e */ /* 0x001fc400000010ff */
[----:B------:R-:W-:Y:S02]  /*e1b0*/  F2FP.BF16.F32.PACK_AB R5, R126, R125 ;  /* 0x0000007d7e05723e */ /* 0x000fe400000010ff */
[----:B------:R-:W-:Y:S02]  /*e1c0*/  F2FP.BF16.F32.PACK_AB R6, R37, R36 ;  /* 0x000000242506723e */ /* 0x000fe400000010ff */
[----:B------:R-:W-:Y:S02]  /*e1d0*/  F2FP.BF16.F32.PACK_AB R7, R129, R124 ;  /* 0x0000007c8107723e */ /* 0x000fe400000010ff */
[----:B------:R-:W-:Y:S02]  /*e1e0*/  F2FP.BF16.F32.PACK_AB R10, R45, R44 ;  /* 0x0000002c2d0a723e */ /* 0x000fe400000010ff */
[----:B------:R-:W-:Y:S01]  /*e1f0*/  F2FP.BF16.F32.PACK_AB R11, R47, R120 ;  /* 0x000000782f0b723e */ /* 0x000fe200000010ff */
[----:B------:R0:W-:Y:S01]  /*e200*/  STSM.16.M88.4 [R131], R4 ;  /* 0x0000000483007844 */ /* 0x0001e20000000200 */
[----:B------:R-:W-:-:S02]  /*e210*/  SHF.R.U64 R34, R34, 0x3, RZ ;  /* 0x0000000322227819 */ /* 0x000fc400000012ff */
[----:B------:R-:W-:Y:S01]  /*e220*/  LOP3.LUT R32, R20, R147, RZ, 0x3c, !PT ;  /* 0x0000009314207212 */ /* 0x000fe200078e3cff */
[----:B------:R1:W-:Y:S01]  /*e230*/  STSM.16.M88.4 [R130], R8 ;  /* 0x0000000882007844 */ /* 0x0003e20000000200 */
[----:B------:R-:W-:Y:S02]  /*e240*/  MOV R128, R12 ;  /* 0x0000000c00807202 */ /* 0x000fe40000000f00 */
[----:B------:R-:W-:Y:S02]  /*e250*/  MOV R123, R14 ;  /* 0x0000000e007b7202 */ /* 0x000fe40000000f00 */
[----:B------:R-:W-:Y:S02]  /*e260*/  LOP3.LUT R20, R74, R151, RZ, 0x3c, !PT ;  /* 0x000000974a147212 */ /* 0x000fe400078e3cff */
[----:B------:R-:W-:Y:S02]  /*e270*/  MOV R95, R24 ;  /* 0x00000018005f7202 */ /* 0x000fe40000000f00 */
[----:B------:R-:W-:-:S02]  /*e280*/  MOV R94, R26 ;  /* 0x0000001a005e7202 */ /* 0x000fc40000000f00 */
[----:B------:R-:W-:Y:S02]  /*e290*/  F2FP.BF16.F32.PACK_AB R12, R49, R48 ;  /* 0x00000030310c723e */ /* 0x000fe400000010ff */
[----:B------:R-:W-:Y:S02]  /*e2a0*/  F2FP.BF16.F32.PACK_AB R13, R51, R50 ;  /* 0x00000032330d723e */ /* 0x000fe400000010ff */
[----:B------:R-:W-:Y:S02]  /*e2b0*/  F2FP.BF16.F32.PACK_AB R14, R53, R52 ;  /* 0x00000034350e723e */ /* 0x000fe400000010ff */
[----:B------:R-:W-:Y:S02]  /*e2c0*/  F2FP.BF16.F32.PACK_AB R15, R55, R54 ;  /* 0x00000036370f723e */ /* 0x000fe400000010ff */
[----:B------:R-:W-:Y:S02]  /*e2d0*/  MOV R75, R28 ;  /* 0x0000001c004b7202 */ /* 0x000fe40000000f00 */
[----:B------:R-:W-:Y:S01]  /*e2e0*/  MOV R74, R30 ;  /* 0x0000001e004a7202 */ /* 0x000fe20000000f00 */
[----:B------:R-:W-:Y:S01]  /*e2f0*/  STSM.16.M88.4 [R128], R12 ;  /* 0x0000000c80007844 */ /* 0x000fe20000000200 */
        /* <DEDUP_REMOVED lines=10> */
[----:B0-----:R-:W-:Y:S01]  /*e3a0*/  F2FP.BF16.F32.PACK_AB R4, R73, R72 ;  /* 0x000000484904723e */ /* 0x001fe200000010ff */
[----:B------:R-:W-:Y:S01]  /*e3b0*/  STSM.16.M88.4 [R95], R28 ;  /* 0x0000001c5f007844 */ /* 0x000fe20000000200 */
[----:B------:R-:W-:Y:S02]  /*e3c0*/  F2FP.BF16.F32.PACK_AB R5, R46, R39 ;  /* 0x000000272e05723e */ /* 0x000fe400000010ff */
[----:B------:R-:W-:Y:S01]  /*e3d0*/  F2FP.BF16.F32.PACK_AB R6, R77, R76 ;  /* 0x0000004c4d06723e */ /* 0x000fe200000010ff */
[----:B------:R-:W0:Y:S01]  /*e3e0*/  LDC R39, c[0x0][0xbe8] ;  /* 0x0002fa00ff277b82 */ /* 0x000e220000000800 */
[----:B------:R-:W-:-:S02]  /*e3f0*/  F2FP.BF16.F32.PACK_AB R7, R79, R78 ;  /* 0x0000004e4f07723e */ /* 0x000fc400000010ff */
[----:B-1----:R-:W-:Y:S02]  /*e400*/  F2FP.BF16.F32.PACK_AB R8, R81, R80 ;  /* 0x000000505108723e */ /* 0x002fe400000010ff */
[----:B------:R-:W-:Y:S01]  /*e410*/  F2FP.BF16.F32.PACK_AB R9, R83, R82 ;  /* 0x000000525309723e */ /* 0x000fe200000010ff */
[----:B------:R1:W-:Y:S01]  /*e420*/  STSM.16.M88.4 [R94], R4 ;  /* 0x000000045e007844 */ /* 0x0003e20000000200 */
[----:B------:R-:W-:Y:S02]  /*e430*/  F2FP.BF16.F32.PACK_AB R10, R85, R84 ;  /* 0x00000054550a723e */ /* 0x000fe400000010ff */
[----:B------:R-:W-:Y:S02]  /*e440*/  F2FP.BF16.F32.PACK_AB R11, R87, R86 ;  /* 0x00000056570b723e */ /* 0x000fe400000010ff */
[----:B------:R-:W-:Y:S02]  /*e450*/  MOV R32, R32 ;  /* 0x0000002000207202 */ /* 0x000fe40000000f00 */
[----:B------:R-:W-:Y:S01]  /*e460*/  MOV R34, R34 ;  /* 0x0000002200227202 */ /* 0x000fe20000000f00 */
[----:B------:R2:W-:Y:S01]  /*e470*/  STSM.16.M88.4 [R75], R8 ;  /* 0x000000084b007844 */ /* 0x0005e20000000200 */
[----:B------:R-:W-:-:S02]  /*e480*/  MOV R20, R20 ;  /* 0x0000001400147202 */ /* 0x000fc40000000f00 */
[----:B------:R-:W-:Y:S01]  /*e490*/  PLOP3.LUT P0, PT, PT, PT, UP0, 0x80, 0x0 ;  /* 0x000000000000781c */ /* 0x000fe20003f0f008 */
[----:B------:R3:W-:Y:S04]  /*e4a0*/  STSM.16.M88.4 [R74], R88 ;  /* 0x000000584a007844 */ /* 0x0007e80000000200 */
[----:B------:R3:W-:Y:S01]  /*e4b0*/  STSM.16.M88.4 [R32], R96 ;  /* 0x0000006020007844 */ /* 0x0007e20000000200 */
[----:B-1----:R-:W-:Y:S02]  /*e4c0*/  IMAD.U32 R4, RZ, RZ, UR8 ;  /* 0x00000008ff047e24 */ /* 0x002fe4000f8e00ff */
[----:B------:R-:W-:Y:S01]  /*e4d0*/  IMAD.U32 R5, RZ, RZ, UR9 ;  /* 0x00000009ff057e24 */ /* 0x000fe2000f8e00ff */
[----:B------:R3:W-:Y:S01]  /*e4e0*/  STSM.16.M88.4 [R34], R104 ;  /* 0x0000006822007844 */ /* 0x0007e20000000200 */
[----:B0-----:R-:W-:Y:S01]  /*e4f0*/  ISETP.NE.AND P1, PT, R39, 0x1, PT ;  /* 0x000000012700780c */ /* 0x001fe20003f25270 */
[----:B------:R-:W-:-:S02]  /*e500*/  ULDC.64 UR8, c[0x0][0xc08] ;  /* 0x0003020000087ab9 */ /* 0x000fc40000000a00 */
[----:B------:R3:W-:Y:S01]  /*e510*/  STSM.16.M88.4 [R20], R112 ;  /* 0x0000007014007844 */ /* 0x0007e20000000200 */
[----:B------:R-:W-:Y:S09]  /*e520*/  BAR.SYNC.DEFER_BLOCKING 0x1, 0x100 ;  /* 0x0044000000007b1d */ /* 0x000ff20000010000 */
[----:B------:R-:W0:Y:S08]  /*e530*/  @P1 LDC R6, c[0x0][0xbec] ;  /* 0x0002fb00ff061b82 */ /* 0x000e300000000800 */
[----:B--2---:R-:W1:Y:S01]  /*e540*/  @P1 LDC R8, c[0x0][0xbf0] ;  /* 0x0002fc00ff081b82 */ /* 0x004e620000000800 */
[----:B------:R-:W2:Y:S01]  /*e550*/  @P0 LDG.E R0, desc[UR12][R4.64] ;  /* 0x0000000c04000981 */ /* 0x000ea2000c1e1900 */
[----:B------:R-:W-:Y:S01]  /*e560*/  UISETP.NE.U32.AND UP1, UPT, UR8, URZ, UPT ;  /* 0x0000003f0800728c */ /* 0x000fe2000bf25070 */
[----:B------:R-:W-:-:S03]  /*e570*/  ULDC UR10, c[0x0][0xa88] ;  /* 0x0002a200000a7ab9 */ /* 0x000fc60000000800 */
[----:B------:R-:W-:-:S06]  /*e580*/  UISETP.NE.AND.EX UP1, UPT, UR9, URZ, UPT, UP1 ;  /* 0x0000003f0900728c */ /* 0x000fcc000bf25310 */
[----:B------:R-:W-:-:S05]  /*e590*/  PLOP3.LUT P2, PT, PT, PT, UP1, 0x80, 0x0 ;  /* 0x000000000000781c */ /* 0x000fca0003f4f018 */
[----:B------:R-:W-:Y:S02]  /*e5a0*/  @UP1 ULDC.64 UR8, c[0x0][0xc08] ;  /* 0x0003020000081ab9 */ /* 0x000fe40000000a00 */
[----:B------:R-:W-:-:S03]  /*e5b0*/  @UP1 UIMAD.WIDE UR8, UR4, 0x4, UR8 ;  /* 0x00000004040818a5 */ /* 0x000fc6000f8e0208 */
[----:B------:R-:W-:-:S03]  /*e5c0*/  UMOV UR4, URZ ;  /* 0x0000003f00047c82 */ /* 0x000fc60008000000 */
[----:B------:R-:W-:Y:S02]  /*e5d0*/  IMAD.U32 R10, RZ, RZ, UR8 ;  /* 0x00000008ff0a7e24 */ /* 0x000fe4000f8e00ff */
[----:B------:R-:W-:Y:S01]  /*e5e0*/  IMAD.U32 R11, RZ, RZ, UR9 ;  /* 0x00000009ff0b7e24 */ /* 0x000fe2000f8e00ff */
[----:B--2---:R-:W-:Y:S01]  /*e5f0*/  @P0 R2UR UR4, R0 ;  /* 0x00000000000402ca */ /* 0x004fe200000e0000 */
[----:B------:R-:W-:-:S06]  /*e600*/  IMAD.U32 R0, RZ, RZ, UR10 ;  /* 0x0000000aff007e24 */ /* 0x000fcc000f8e00ff */
[----:B------:R3:W5:Y:S01]  /*e610*/  @P2 LDG.E R0, desc[UR12][R10.64] ;  /* 0x0000000c0a002981 */ /* 0x000762000c1e1900 */
[----:B01----:R-:W-:Y:S07]  /*e620*/  @P2 BRA `(.L_x_1447) ;  /* 0x0000000000142947 */ /* 0x003fee0003800000 */
[----:B------:R-:W-:Y:S05]  /*e630*/  @!P0 BRA `(.L_x_1447) ;  /* 0x0000000000108947 */ /* 0x000fea0003800000 */
[----:B------:R-:W-:Y:S02]  /*e640*/  ULDC.64 UR8, c[0x0][0x208] ;  /* 0x0000820000087ab9 */ /* 0x000fe40000000a00 */
[----:B------:R-:W2:Y:S04]  /*e650*/  LDG.E R7, desc[UR8][R4.64] ;  /* 0x0000000804077981 */ /* 0x000ea8000c1e1900 */
[----:B-----5:R-:W2:Y:S02]  /*e660*/  LDG.E R0, desc[UR8][R4.64+0x4] ;  /* 0x0000040804007981 */ /* 0x020ea4000c1e1900 */
[----:B--2---:R-:W-:-:S07]  /*e670*/  IMAD.IADD R0, R0, 0x1, -R7 ;  /* 0x0000000100007824 */ /* 0x004fce00078e0a07 */
.L_x_1447:
[----:B------:R-:W-:Y:S01]  /*e680*/  R2UR UR19, R194 ;  /* 0x00000000c21372ca */ /* 0x000fe200000e0000 */
[----:B------:R-:W-:Y:S01]  /*e690*/  USHF.R.S32.HI UR9, URZ, 0x1f, UR4 ;  /* 0x0000001f3f097899 */ /* 0x000fe20008011404 */
[----:B------:R-:W-:Y:S01]  /*e6a0*/  R2UR UR13, R196 ;  /* 0x00000000c40d72ca */ /* 0x000fe200000e0000 */
[----:B------:R-:W-:Y:S01]  /*e6b0*/  ULDC.64 UR14, c[0x0][0xb90] ;  /* 0x0002e400000e7ab9 */ /* 0x000fe20000000a00 */
[----:B------:R-:W-:Y:S01]  /*e6c0*/  UMOV UR8, UR4 ;  /* 0x0000000400087c82 */ /* 0x000fe20008000000 */
[----:B------:R-:W-:Y:S01]  /*e6d0*/  VIADD R7, R19, UR39 ;  /* 0x0000002713077c36 */ /* 0x000fe20008000000 */
[----:B------:R-:W-:Y:S01]  /*e6e0*/  ULDC.64 UR20, c[0x0][0x208] ;  /* 0x0000820000147ab9 */ /* 0x000fe20000000a00 */
[----:B------:R-:W-:Y:S02]  /*e6f0*/  VIADD R26, R200, UR39 ;  /* 0x00000027c81a7c36 */ /* 0x000fe40008000000 */
[----:B------:R-:W-:-:S04]  /*e700*/  @P1 IMAD.HI.U32 R5, R7, R6, RZ ;  /* 0x0000000607051227 */ /* 0x000fc800078e00ff */
[----:B------:R-:W-:Y:S01]  /*e710*/  USHF.R.S32.HI UR16, URZ, 0x1f, UR19 ;  /* 0x0000001f3f107899 */ /* 0x000fe20008011413 */
[----:B------:R-:W-:Y:S01]  /*e720*/  IMAD.MOV.U32 R4, RZ, RZ, R7 ;  /* 0x000000ffff047224 */ /* 0x000fe200078e0007 */
[----:B------:R-:W-:Y:S01]  /*e730*/  UIMAD.WIDE.U32 UR10, UR19, UR14, UR8 ;  /* 0x0000000e130a72a5 */ /* 0x000fe2000f8e0008 */
[----:B------:R-:W-:Y:S01]  /*e740*/  @P1 SHF.R.U32.HI R4, RZ, R8, R5 ;  /* 0x00000008ff041219 */ /* 0x000fe20000011605 */
[----:B------:R-:W-:Y:S01]  /*e750*/  USHF.R.S32.HI UR8, URZ, 0x1f, UR13 ;  /* 0x0000001f3f087899 */ /* 0x000fe2000801140d */
[----:B------:R-:W-:Y:S01]  /*e760*/  IMAD R5, R195, 0x40, R22 ;  /* 0x00000040c3057824 */ /* 0x000fe200078e0216 */
[----:B------:R-:W-:Y:S01]  /*e770*/  UIMAD UR12, UR16, UR14, URZ ;  /* 0x0000000e100c72a4 */ /* 0x000fe2000f8e023f */
[----:B-----5:R-:W-:Y:S01]  /*e780*/  IMAD R65, R0, R39, RZ ;  /* 0x0000002700417224 */ /* 0x020fe200078e02ff */
[----:B------:R-:W-:Y:S01]  /*e790*/  USEL UR18, UR8, URZ, !UP0 ;  /* 0x0000003f08127287 */ /* 0x000fe2000c000000 */
[----:B------:R-:W-:Y:S01]  /*e7a0*/  IMAD.MOV R6, RZ, RZ, -R4 ;  /* 0x000000ffff067224 */ /* 0x000fe200078e0a04 */
[----:B------:R-:W-:Y:S01]  /*e7b0*/  UIMAD UR12, UR19, UR15, UR12 ;  /* 0x0000000f130c72a4 */ /* 0x000fe2000f8e020c */
[----:B------:R-:W-:Y:S01]  /*e7c0*/  IMAD.WIDE R16, R5, 0x2, R16 ;  /* 0x0000000205107825 */ /* 0x000fe200078e0210 */
[----:B------:R-:W-:Y:S01]  /*e7d0*/  USEL UR17, UR13, URZ, !UP0 ;  /* 0x0000003f0d117287 */ /* 0x000fe2000c000000 */
[----:B------:R-:W-:Y:S01]  /*e7e0*/  SHF.R.S32.HI R5, RZ, 0x1f, R4 ;  /* 0x0000001fff057819 */ /* 0x000fe20000011404 */
[----:B------:R-:W-:Y:S01]  /*e7f0*/  ULDC.64 UR14, c[0x0][0xb98] ;  /* 0x0002e600000e7ab9 */ /* 0x000fe20000000a00 */
[----:B------:R-:W-:Y:S01]  /*e800*/  UIADD3 UR11, UR11, UR12, URZ ;  /* 0x0000000c0b0b7290 */ /* 0x000fe2000fffe03f */
[----:B------:R-:W-:Y:S01]  /*e810*/  IMAD R7, R39, R6, R7 ;  /* 0x0000000627077224 */ /* 0x000fe200078e0207 */
[----:B------:R-:W-:Y:S01]  /*e820*/  UIMAD UR8, UR18, UR14, URZ ;  /* 0x0000000e120872a4 */ /* 0x000fe2000f8e023f */
[C---:B------:R-:W-:Y:S01]  /*e830*/  IADD3 R13, P2, R16.reuse, 0x1000, RZ ;  /* 0x00001000100d7810 */ /* 0x040fe20007f5e0ff */
[----:B------:R-:W-:Y:S01]  /*e840*/  UIMAD.WIDE.U32 UR10, UR17, UR14, UR10 ;  /* 0x0000000e110a72a5 */ /* 0x000fe2000f8e000a */
[----:B------:R-:W-:Y:S01]  /*e850*/  IADD3 R33, P3, R16, 0x6000, RZ ;  /* 0x0000600010217810 */ /* 0x000fe20007f7e0ff */
[----:B------:R-:W-:Y:S01]  /*e860*/  UIMAD UR8, UR17, UR15, UR8 ;  /* 0x0000000f110872a4 */ /* 0x000fe2000f8e0208 */
[----:B------:R-:W-:Y:S01]  /*e870*/  SHF.R.S32.HI R6, RZ, 0x1f, R7 ;  /* 0x0000001fff067819 */ /* 0x000fe20000011407 */
[----:B------:R-:W-:Y:S01]  /*e880*/  ULDC.64 UR12, c[0x0][0xaa0] ;  /* 0x0002a800000c7ab9 */ /* 0x000fe20000000a00 */
[----:B------:R-:W-:-:S02]  /*e890*/  LOP3.LUT R12, R13, 0x380, RZ, 0xc0, !PT ;  /* 0x000003800d0c7812 */ /* 0x000fc400078ec0ff */
[----:B------:R-:W-:Y:S01]  /*e8a0*/  IADD3 R4, P0, R4, UR10, RZ ;  /* 0x0000000a04047c10 */ /* 0x000fe2000ff1e0ff */
[----:B------:R-:W-:Y:S01]  /*e8b0*/  IMAD.U32 R8, RZ, RZ, UR8 ;  /* 0x00000008ff087e24 */ /* 0x000fe2000f8e00ff */
[----:B------:R-:W-:Y:S02]  /*e8c0*/  SHF.R.U64 R12, R12, 0x3, RZ ;  /* 0x000000030c0c7819 */ /* 0x000fe400000012ff */
[----:B---3--:R-:W-:Y:S02]  /*e8d0*/  LOP3.LUT R32, R33, 0x380, RZ, 0xc0, !PT ;  /* 0x0000038021207812 */ /* 0x008fe400078ec0ff */
[----:B------:R-:W-:Y:S01]  /*e8e0*/  IADD3.X R5, R5, UR11, R8, P0, !PT ;  /* 0x0000000b05057c10 */ /* 0x000fe200087fe408 */
[----:B------:R-:W-:Y:S01]  /*e8f0*/  ULDC.64 UR10, c[0x0][0xb88] ;  /* 0x0002e200000a7ab9 */ /* 0x000fe20000000a00 */
[----:B------:R-:W-:Y:S01]  /*e900*/  LOP3.LUT R12, R12, R13, RZ, 0x3c, !PT ;  /* 0x0000000d0c0c7212 */ /* 0x000fe200078e3cff */
[----:B------:R-:W-:Y:S01]  /*e910*/  IMAD R6, R6, UR10, RZ ;  /* 0x0000000a06067c24 */ /* 0x000fe2000f8e02ff */
[----:B------:R-:W-:Y:S01]  /*e920*/  SHF.R.U64 R32, R32, 0x3, RZ ;  /* 0x0000000320207819 */ /* 0x000fe200000012ff */
[----:B------:R-:W-:Y:S01]  /*e930*/  IMAD.WIDE.U32 R4, R7, UR10, R4 ;  /* 0x0000000a07047c25 */ /* 0x000fe2000f8e0004 */
[----:B------:R-:W-:-:S02]  /*e940*/  IADD3 R9, P6, R16, 0x2000, RZ ;  /* 0x0000200010097810 */ /* 0x000fc40007fde0ff */
[----:B------:R-:W-:Y:S01]  /*e950*/  IADD3 R49, P4, R16, 0x4000, RZ ;  /* 0x0000400010317810 */ /* 0x000fe20007f9e0ff */
[----:B------:R-:W-:Y:S01]  /*e960*/  IMAD R11, R7, UR11, R6 ;  /* 0x0000000b070b7c24 */ /* 0x000fe2000f8e0206 */
[----:B------:R-:W-:Y:S01]  /*e970*/  ULDC.64 UR10, c[0x0][0xb50] ;  /* 0x0002d400000a7ab9 */ /* 0x000fe20000000a00 */
[----:B------:R-:W-:Y:S01]  /*e980*/  IMAD.X R13, RZ, RZ, R17, P2 ;  /* 0x000000ffff0d7224 */ /* 0x000fe200010e0611 */
[----:B------:R-:W-:Y:S01]  /*e990*/  LEA R10, P0, R4, UR10, 0x2 ;  /* 0x0000000a040a7c11 */ /* 0x000fe2000f8010ff */
[----:B------:R-:W-:Y:S01]  /*e9a0*/  IMAD.IADD R5, R5, 0x1, R11 ;  /* 0x0000000105057824 */ /* 0x000fe200078e020b */
[----:B------:R-:W-:Y:S01]  /*e9b0*/  IADD3 R25, P2, R16, 0x7000, RZ ;  /* 0x0000700010197810 */ /* 0x000fe20007f5e0ff */
[----:B------:R-:W-:Y:S01]  /*e9c0*/  VIADD R6, R26, 0x8 ;  /* 0x000000081a067836 */ /* 0x000fe20000000000 */
[----:B------:R-:W-:Y:S01]  /*e9d0*/  LOP3.LUT R32, R32, R33, RZ, 0x3c, !PT ;  /* 0x0000002120207212 */ /* 0x000fe200078e3cff */
[----:B------:R-:W-:Y:S01]  /*e9e0*/  SHFL.IDX PT, R20, R10, RZ, 0x1c1f ;  /* 0x001c1fff0a147589 */ /* 0x000fe200000e0000 */
[----:B------:R-:W-:Y:S01]  /*e9f0*/  LEA.HI.X R14, R4, UR11, R5, 0x2, P0 ;  /* 0x0000000b040e7c11 */ /* 0x000fe200080f1405 */
[----:B------:R-:W-:Y:S01]  /*ea00*/  IMAD.X R33, RZ, RZ, R17, P3 ;  /* 0x000000ffff217224 */ /* 0x000fe200018e0611 */
[----:B------:R-:W-:Y:S01]  /*ea10*/  IADD3 R45, P0, R16, 0x5000, RZ ;  /* 0x00005000102d7810 */ /* 0x000fe20007f1e0ff */
[----:B------:R-:W-:Y:S01]  /*ea20*/  SHFL.IDX PT, R36, R10, 0x1, 0x1c1f ;  /* 0x003c1f000a247f89 */ /* 0x000fe200000e0000 */
[----:B------:R-:W-:-:S02]  /*ea30*/  LOP3.LUT R24, R25, 0x380, RZ, 0xc0, !PT ;  /* 0x0000038019187812 */ /* 0x000fc400078ec0ff */
[----:B------:R-:W-:Y:S01]  /*ea40*/  LOP3.LUT R44, R45, 0x380, RZ, 0xc0, !PT ;  /* 0x000003802d2c7812 */ /* 0x000fe200078ec0ff */
[----:B------:R-:W0:Y:S01]  /*ea50*/  SHFL.IDX PT, R21, R14, RZ, 0x1c1f ;  /* 0x001c1fff0e157589 */ /* 0x000e2200000e0000 */
[----:B------:R-:W-:Y:S02]  /*ea60*/  SHF.R.U64 R24, R24, 0x3, RZ ;  /* 0x0000000318187819 */ /* 0x000fe400000012ff */
[----:B------:R-:W-:Y:S01]  /*ea70*/  SHF.R.U64 R44, R44, 0x3, RZ ;  /* 0x000000032c2c7819 */ /* 0x000fe200000012ff */
[----:B------:R-:W1:Y:S01]  /*ea80*/  SHFL.IDX PT, R37, R14, 0x1, 0x1c1f ;  /* 0x003c1f000e257f89 */ /* 0x000e6200000e0000 */
[----:B------:R-:W-:Y:S01]  /*ea90*/  LOP3.LUT R24, R24, R25, RZ, 0x3c, !PT ;  /* 0x0000001918187212 */ /* 0x000fe200078e3cff */
[--C-:B------:R-:W-:Y:S01]  /*eaa0*/  IMAD.X R25, RZ, RZ, R17.reuse, P2 ;  /* 0x000000ffff197224 */ /* 0x100fe200010e0611 */
[----:B------:R-:W-:Y:S01]  /*eab0*/  LOP3.LUT R44, R44, R45, RZ, 0x3c, !PT ;  /* 0x0000002d2c2c7212 */ /* 0x000fe200078e3cff */
[----:B------:R-:W-:Y:S01]  /*eac0*/  IMAD.X R45, RZ, RZ, R17, P0 ;  /* 0x000000ffff2d7224 */ /* 0x000fe200000e0611 */
[----:B------:R-:W-:-:S02]  /*ead0*/  LOP3.LUT P0, RZ, R198, 0x3, RZ, 0xc0, !PT ;  /* 0x00000003c6ff7812 */ /* 0x000fc4000780c0ff */
[----:B------:R-:W-:Y:S02]  /*eae0*/  IADD3 R5, P5, R16, 0x3000, RZ ;  /* 0x0000300010057810 */ /* 0x000fe40007fbe0ff */
[-C--:B------:R-:W-:Y:S02]  /*eaf0*/  ISETP.GE.OR P2, PT, R26, R65.reuse, P0 ;  /* 0x000000411a00720c */ /* 0x080fe40000746670 */
[----:B------:R-:W-:Y:S02]  /*eb00*/  ISETP.GE.OR P0, PT, R6, R65, P0 ;  /* 0x000000410600720c */ /* 0x000fe40000706670 */
[----:B------:R-:W-:Y:S02]  /*eb10*/  IADD3 R7, P3, R16, 0xb000, RZ ;  /* 0x0000b00010077810 */ /* 0x000fe40007f7e0ff */
[----:B------:R-:W-:Y:S02]  /*eb20*/  LOP3.LUT R8, R9, 0x380, RZ, 0xc0, !PT ;  /* 0x0000038009087812 */ /* 0x000fe400078ec0ff */
[----:B------:R-:W-:-:S02]  /*eb30*/  LOP3.LUT R4, R5, 0x380, RZ, 0xc0, !PT ;  /* 0x0000038005047812 */ /* 0x000fc400078ec0ff */
[----:B------:R-:W-:Y:S01]  /*eb40*/  LOP3.LUT R48, R49, 0x380, RZ, 0xc0, !PT ;  /* 0x0000038031307812 */ /* 0x000fe200078ec0ff */
[----:B------:R-:W-:Y:S01]  /*eb50*/  UIMAD UR10, UR9, UR12, URZ ;  /* 0x0000000c090a72a4 */ /* 0x000fe2000f8e023f */
[----:B------:R-:W-:Y:S01]  /*eb60*/  LOP3.LUT R0, R7, 0x380, RZ, 0xc0, !PT ;  /* 0x0000038007007812 */ /* 0x000fe200078ec0ff */
[----:B0-----:R0:W-:Y:S01]  /*eb70*/  @!P2 ST.E desc[UR20][R20.64], R2 ;  /* 0x000000021400a985 */ /* 0x0011e2000c101914 */
[----:B------:R-:W-:Y:S01]  /*eb80*/  SHF.R.U64 R8, R8, 0x3, RZ ;  /* 0x0000000308087819 */ /* 0x000fe200000012ff */
[--C-:B------:R-:W-:Y:S01]  /*eb90*/  IMAD.X R41, RZ, RZ, R17.reuse, P3 ;  /* 0x000000ffff297224 */ /* 0x100fe200018e0611 */
[----:B------:R-:W-:Y:S01]  /*eba0*/  SHF.R.U64 R4, R4, 0x3, RZ ;  /* 0x0000000304047819 */ /* 0x000fe200000012ff */
[----:B-1----:R1:W-:Y:S01]  /*ebb0*/  @!P0 ST.E desc[UR20][R36.64], R3 ;  /* 0x0000000324008985 */ /* 0x0023e2000c101914 */
[----:B------:R-:W-:Y:S02]  /*ebc0*/  SHF.R.U64 R48, R48, 0x3, RZ ;  /* 0x0000000330307819 */ /* 0x000fe400000012ff */
[----:B------:R-:W-:Y:S01]  /*ebd0*/  SHF.R.U64 R0, R0, 0x3, RZ ;  /* 0x0000000300007819 */ /* 0x000fe200000012ff */
[----:B------:R-:W-:Y:S01]  /*ebe0*/  UIMAD.WIDE.U32 UR8, UR4, UR12, URZ ;  /* 0x0000000c040872a5 */ /* 0x000fe2000f8e003f */
[----:B------:R-:W-:Y:S01]  /*ebf0*/  LOP3.LUT R8, R8, R9, RZ, 0x3c, !PT ;  /* 0x0000000908087212 */ /* 0x000fe200078e3cff */
[--C-:B------:R-:W-:Y:S01]  /*ec00*/  IMAD.X R9, RZ, RZ, R17.reuse, P6 ;  /* 0x000000ffff097224 */ /* 0x100fe200030e0611 */
[----:B------:R-:W-:Y:S01]  /*ec10*/  LOP3.LUT R4, R4, R5, RZ, 0x3c, !PT ;  /* 0x0000000504047212 */ /* 0x000fe200078e3cff */
[----:B0-----:R-:W0:Y:S01]  /*ec20*/  @P1 LDC R21, c[0x0][0xbf0] ;  /* 0x0002fc00ff151b82 */ /* 0x001e220000000800 */
[----:B------:R-:W-:Y:S01]  /*ec30*/  LOP3.LUT R48, R48, R49, RZ, 0x3c, !PT ;  /* 0x0000003130307212 */ /* 0x000fe200078e3cff */
[--C-:B------:R-:W-:Y:S01]  /*ec40*/  IMAD.X R5, RZ, RZ, R17.reuse, P5 ;  /* 0x000000ffff057224 */ /* 0x100fe200028e0611 */
[----:B------:R-:W-:Y:S01]  /*ec50*/  UIMAD UR10, UR4, UR13, UR10 ;  /* 0x0000000d040a72a4 */ /* 0x000fe2000f8e020a */
[----:B------:R-:W-:Y:S01]  /*ec60*/  IMAD.X R49, RZ, RZ, R17, P4 ;  /* 0x000000ffff317224 */ /* 0x000fe200020e0611 */
[C---:B------:R-:W-:Y:S01]  /*ec70*/  IADD3 R61, P6, R16.reuse, 0x8000, RZ ;  /* 0x00008000103d7810 */ /* 0x040fe20007fde0ff */
[----:B------:R-:W-:Y:S01]  /*ec80*/  ULDC.64 UR12, c[0x0][0xae8] ;  /* 0x0002ba00000c7ab9 */ /* 0x000fe20000000a00 */
[C---:B------:R-:W-:Y:S01]  /*ec90*/  IADD3 R57, P5, R16.reuse, 0x9000, RZ ;  /* 0x0000900010397810 */ /* 0x040fe20007fbe0ff */
[----:B-1----:R-:W1:Y:S01]  /*eca0*/  @P1 LDC R3, c[0x0][0xbec] ;  /* 0x0002fb00ff031b82 */ /* 0x002e620000000800 */
[C---:B------:R-:W-:Y:S01]  /*ecb0*/  IADD3 R53, P4, R16.reuse, 0xa000, RZ ;  /* 0x0000a00010357810 */ /* 0x040fe20007f9e0ff */
[----:B------:R-:W5:Y:S01]  /*ecc0*/  LD.E.128 R12, desc[UR20][R12.64] ;  /* 0x000000140c0c7980 */ /* 0x000f62000c101d00 */
[----:B------:R-:W-:-:S02]  /*ecd0*/  LOP3.LUT R11, R16, 0x380, RZ, 0xc0, !PT ;  /* 0x00000380100b7812 */ /* 0x000fc400078ec0ff */
[----:B------:R-:W-:Y:S01]  /*ece0*/  LOP3.LUT R40, R0, R7, RZ, 0x3c, !PT ;  /* 0x0000000700287212 */ /* 0x000fe200078e3cff */
[----:B------:R-:W-:Y:S01]  /*ecf0*/  IMAD R0, R193, 0x20, R195 ;  /* 0x00000020c1007824 */ /* 0x000fe200078e02c3 */
[----:B------:R-:W-:Y:S01]  /*ed00*/  UIADD3 UR9, UR9, UR10, URZ ;  /* 0x0000000a09097290 */ /* 0x000fe2000fffe03f */
[----:B------:R-:W-:Y:S01]  /*ed10*/  LOP3.LUT R60, R61, 0x380, RZ, 0xc0, !PT ;  /* 0x000003803d3c7812 */ /* 0x000fe200078ec0ff */
[----:B------:R-:W-:Y:S01]  /*ed20*/  UIMAD UR4, UR16, UR12, URZ ;  /* 0x0000000c100472a4 */ /* 0x000fe2000f8e023f */
[----:B------:R-:W-:Y:S01]  /*ed30*/  LOP3.LUT R56, R57, 0x380, RZ, 0xc0, !PT ;  /* 0x0000038039387812 */ /* 0x000fe200078ec0ff */
[----:B------:R-:W5:Y:S01]  /*ed40*/  LD.E.128 R48, desc[UR20][R48.64] ;  /* 0x0000001430307980 */ /* 0x000f62000c101d00 */
[----:B------:R-:W-:Y:S02]  /*ed50*/  LOP3.LUT R52, R53, 0x380, RZ, 0xc0, !PT ;  /* 0x0000038035347812 */ /* 0x000fe400078ec0ff */
[----:B------:R-:W-:Y:S01]  /*ed60*/  SHF.R.U64 R11, R11, 0x3, RZ ;  /* 0x000000030b0b7819 */ /* 0x000fe200000012ff */
[----:B------:R-:W-:Y:S01]  /*ed70*/  VIADD R20, R0, UR39 ;  /* 0x0000002700147c36 */ /* 0x000fe20008000000 */
[----:B------:R-:W-:Y:S01]  /*ed80*/  UIMAD UR4, UR19, UR13, UR4 ;  /* 0x0000000d130472a4 */ /* 0x000fe2000f8e0204 */
[----:B------:R-:W-:Y:S01]  /*ed90*/  SHF.R.U64 R60, R60, 0x3, RZ ;  /* 0x000000033c3c7819 */ /* 0x000fe200000012ff */
[----:B------:R-:W-:Y:S01]  /*eda0*/  UIMAD.WIDE.U32 UR8, UR19, UR12, UR8 ;  /* 0x0000000c130872a5 */ /* 0x000fe2000f8e0008 */
[----:B------:R-:W-:Y:S01]  /*edb0*/  SHF.R.U64 R56, R56, 0x3, RZ ;  /* 0x0000000338387819 */ /* 0x000fe200000012ff */
[----:B------:R-:W-:Y:S01]  /*edc0*/  ULDC.64 UR10, c[0x0][0xaf0] ;  /* 0x0002bc00000a7ab9 */ /* 0x000fe20000000a00 */
[----:B------:R-:W-:Y:S01]  /*edd0*/  SHF.R.U64 R52, R52, 0x3, RZ ;  /* 0x0000000334347819 */ /* 0x000fe200000012ff */
[----:B------:R-:W5:Y:S01]  /*ede0*/  LD.E.128 R4, desc[UR20][R4.64] ;  /* 0x0000001404047980 */ /* 0x000f62000c101d00 */
[----:B------:R-:W-:Y:S01]  /*edf0*/  LOP3.LUT R16, R11, R16, RZ, 0x3c, !PT ;  /* 0x000000100b107212 */ /* 0x000fe200078e3cff */
[----:B-1----:R-:W-:Y:S01]  /*ee00*/  @P1 IMAD.HI.U32 R0, R20, R3, RZ ;  /* 0x0000000314001227 */ /* 0x002fe200078e00ff */
[----:B------:R-:W-:Y:S01]  /*ee10*/  UIADD3 UR9, UR9, UR4, URZ ;  /* 0x0000000409097290 */ /* 0x000fe2000fffe03f */
[----:B------:R-:W-:Y:S01]  /*ee20*/  LOP3.LUT R60, R60, R61, RZ, 0x3c, !PT ;  /* 0x0000003d3c3c7212 */ /* 0x000fe200078e3cff */
[----:B------:R-:W-:Y:S01]  /*ee30*/  UIMAD UR4, UR18, UR10, URZ ;  /* 0x0000000a120472a4 */ /* 0x000fe2000f8e023f */
[----:B------:R-:W-:Y:S01]  /*ee40*/  LOP3.LUT R56, R56, R57, RZ, 0x3c, !PT ;  /* 0x0000003938387212 */ /* 0x000fe200078e3cff */
[--C-:B------:R-:W-:Y:S01]  /*ee50*/  IMAD.X R61, RZ, RZ, R17.reuse, P6 ;  /* 0x000000ffff3d7224 */ /* 0x100fe200030e0611 */
[----:B------:R-:W-:Y:S01]  /*ee60*/  LOP3.LUT R52, R52, R53, RZ, 0x3c, !PT ;  /* 0x0000003534347212 */ /* 0x000fe200078e3cff */
[--C-:B------:R-:W-:Y:S01]  /*ee70*/  IMAD.X R57, RZ, RZ, R17.reuse, P5 ;  /* 0x000000ffff397224 */ /* 0x100fe200028e0611 */
[----:B------:R1:W5:Y:S01]  /*ee80*/  LD.E.128 R28, desc[UR20][R16.64] ;  /* 0x00000014101c7980 */ /* 0x000362000c101d00 */
[----:B------:R-:W-:Y:S01]  /*ee90*/  IMAD.X R53, RZ, RZ, R17, P4 ;  /* 0x000000ffff357224 */ /* 0x000fe200020e0611 */
[----:B------:R-:W-:-:S02]  /*eea0*/  UIMAD UR4, UR17, UR11, UR4 ;  /* 0x0000000b110472a4 */ /* 0x000fc4000f8e0204 */
[----:B------:R-:W-:Y:S01]  /*eeb0*/  UIMAD.WIDE.U32 UR8, UR17, UR10, UR8 ;  /* 0x0000000a110872a5 */ /* 0x000fe2000f8e0008 */
[----:B------:R-:W5:Y:S02]  /*eec0*/  LD.E.128 R8, desc[UR20][R8.64] ;  /* 0x0000001408087980 */ /* 0x000f64000c101d00 */
[----:B------:R-:W-:Y:S02]  /*eed0*/  ULDC.64 UR10, c[0x0][0xae0] ;  /* 0x0002b800000a7ab9 */ /* 0x000fe40000000a00 */
[----:B------:R-:W5:Y:S01]  /*eee0*/  LD.E.128 R44, desc[UR20][R44.64] ;  /* 0x000000142c2c7980 */ /* 0x000f62000c101d00 */
[----:B-1----:R-:W-:Y:S01]  /*eef0*/  IMAD.MOV.U32 R17, RZ, RZ, R20 ;  /* 0x000000ffff117224 */ /* 0x002fe200078e0014 */
[----:B0-----:R-:W-:Y:S01]  /*ef00*/  @P1 SHF.R.U32.HI R17, RZ, R21, R0 ;  /* 0x00000015ff111219 */ /* 0x001fe20000011600 */
[----:B------:R-:W-:Y:S01]  /*ef10*/  UIADD3 UR4, UR9, UR4, URZ ;  /* 0x0000000409047290 */ /* 0x000fe2000fffe03f */
[----:B------:R-:W5:Y:S02]  /*ef20*/  LD.E.128 R32, desc[UR20][R32.64] ;  /* 0x0000001420207980 */ /* 0x000f64000c101d00 */
[--C-:B------:R-:W-:Y:S01]  /*ef30*/  SHF.R.S32.HI R0, RZ, 0x1f, R17.reuse ;  /* 0x0000001fff007819 */ /* 0x100fe20000011411 */
[----:B------:R-:W-:Y:S01]  /*ef40*/  IMAD.MOV R16, RZ, RZ, -R17 ;  /* 0x000000ffff107224 */ /* 0x000fe200078e0a11 */
[----:B------:R-:W5:Y:S01]  /*ef50*/  LD.E.128 R24, desc[UR20][R24.64] ;  /* 0x0000001418187980 */ /* 0x000f62000c101d00 */
[----:B------:R-:W-:-:S02]  /*ef60*/  IMAD.U32 R3, RZ, RZ, UR9 ;  /* 0x00000009ff037e24 */ /* 0x000fc4000f8e00ff */
[----:B------:R-:W-:Y:S01]  /*ef70*/  IMAD R0, R0, UR10, RZ ;  /* 0x0000000a00007c24 */ /* 0x000fe2000f8e02ff */
[----:B------:R-:W5:Y:S01]  /*ef80*/  LD.E.128 R60, desc[UR20][R60.64] ;  /* 0x000000143c3c7980 */ /* 0x000f62000c101d00 */
[----:B------:R-:W-:Y:S02]  /*ef90*/  IMAD R21, R39, R16, R20 ;  /* 0x0000001027157224 */ /* 0x000fe400078e0214 */
[----:B------:R-:W-:Y:S01]  /*efa0*/  IMAD.U32 R2, RZ, RZ, UR8 ;  /* 0x00000008ff027e24 */ /* 0x000fe2000f8e00ff */
[----:B------:R-:W5:Y:S01]  /*efb0*/  LD.E.128 R56, desc[UR20][R56.64] ;  /* 0x0000001438387980 */ /* 0x000f62000c101d00 */
[----:B------:R-:W-:Y:S01]  /*efc0*/  IMAD.U32 R3, RZ, RZ, UR4 ;  /* 0x00000004ff037e24 */ /* 0x000fe2000f8e00ff */
[----:B------:R-:W-:Y:S01]  /*efd0*/  ULDC.64 UR8, c[0x0][0xad8] ;  /* 0x0002b60000087ab9 */ /* 0x000fe20000000a00 */
[----:B------:R-:W-:Y:S01]  /*efe0*/  IMAD R37, R17, UR11, R0 ;  /* 0x0000000b11257c24 */ /* 0x000fe2000f8e0200 */
[----:B------:R-:W5:Y:S01]  /*eff0*/  LD.E.128 R52, desc[UR20][R52.64] ;  /* 0x0000001434347980 */ /* 0x000f62000c101d00 */
[----:B------:R-:W-:-:S03]  /*f000*/  SHF.R.S32.HI R0, RZ, 0x1f, R21 ;  /* 0x0000001fff007819 */ /* 0x000fc60000011415 */
[----:B------:R-:W5:Y:S01]  /*f010*/  LD.E.128 R40, desc[UR20][R40.64] ;  /* 0x0000001428287980 */ /* 0x000f62000c101d00 */
        /* <DEDUP_REMOVED lines=9> */
[----:B------:R-:W-:Y:S02]  /*f0b0*/  VIADD R64, R195, UR39 ;  /* 0x00000027c3407c36 */ /* 0x000fe40008000000 */
[C---:B------:R-:W-:Y:S02]  /*f0c0*/  IMAD R17, R21.reuse, UR9, R16 ;  /* 0x0000000915117c24 */ /* 0x040fe4000f8e0210 */
[----:B------:R-:W-:Y:S01]  /*f0d0*/  IMAD.WIDE.U32 R2, R21, UR8, R2 ;  /* 0x0000000815027c25 */ /* 0x000fe2000f8e0002 */
[C---:B------:R-:W-:Y:S01]  /*f0e0*/  ISETP.GE.AND P2, PT, R64.reuse, R65, PT ;  /* 0x000000414000720c */ /* 0x040fe20003f46270 */
[----:B------:R-:W-:Y:S02]  /*f0f0*/  ULDC.64 UR8, c[0x0][0xa80] ;  /* 0x0002a00000087ab9 */ /* 0x000fe40000000a00 */
[----:B------:R-:W-:Y:S01]  /*f100*/  VIADD R0, R64, 0x20 ;  /* 0x0000002040007836 */ /* 0x000fe20000000000 */
[----:B------:R-:W-:Y:S01]  /*f110*/  LEA R36, P3, R2, UR8, 0x1 ;  /* 0x0000000802247c11 */ /* 0x000fe2000f8608ff */
[----:B------:R-:W-:-:S02]  /*f120*/  IMAD.IADD R3, R3, 0x1, R17 ;  /* 0x0000000103037824 */ /* 0x000fc400078e0211 */
[----:B------:R-:W-:Y:S01]  /*f130*/  VIADD R38, R38, 0x30820 ;  /* 0x0003082026267836 */ /* 0x000fe20000000000 */
[-C--:B------:R-:W-:Y:S01]  /*f140*/  ISETP.GE.AND P1, PT, R0, R65.reuse, PT ;  /* 0x000000410000720c */ /* 0x080fe20003f26270 */
[----:B------:R-:W-:Y:S01]  /*f150*/  VIADD R0, R64, 0x40 ;  /* 0x0000004040007836 */ /* 0x000fe20000000000 */
[----:B------:R-:W-:Y:S02]  /*f160*/  LEA.HI.X R37, R2, UR9, R3, 0x1, P3 ;  /* 0x0000000902257c11 */ /* 0x000fe400098f0c03 */
[----:B------:R-:W-:Y:S01]  /*f170*/  PRMT R38, RZ, 0x654, R38 ;  /* 0x00000654ff267816 */ /* 0x000fe20000000026 */
[----:B0-----:R0:W1:Y:S01]  /*f180*/  SHFL.IDX PT, R21, R36, RZ, 0x181f ;  /* 0x00181fff24157589 */ /* 0x00106200000e0000 */
[----:B------:R-:W-:Y:S01]  /*f190*/  ISETP.GE.AND P0, PT, R0, R65, PT ;  /* 0x000000410000720c */ /* 0x000fe20003f06270 */
[----:B------:R-:W-:Y:S01]  /*f1a0*/  BSSY B1, `(.L_x_1448) ;  /* 0x0000012000017945 */ /* 0x000fe20003800000 */
[----:B------:R0:W-:Y:S01]  /*f1b0*/  SYNCS.ARRIVE.TRANS64.RED.A1T0 RZ, [R38+URZ], RZ ;  /* 0x000000ff26ff79a7 */ /* 0x0001e2000810043f */
[----:B------:R0:W2:Y:S02]  /*f1c0*/  SHFL.IDX PT, R0, R37, RZ, 0x181f ;  /* 0x00181fff25007589 */ /* 0x0000a400000e0000 */
[----:B------:R-:W-:Y:S08]  /*f1d0*/  @P2 BRA `(.L_x_1449) ;  /* 0x0000000000382947 */ /* 0x000ff00003800000 */
[----:B------:R-:W-:Y:S01]  /*f1e0*/  ULDC UR4, c[0x0][0xac8] ;  /* 0x0002b20000047ab9 */ /* 0x000fe20000000800 */
[----:B------:R-:W-:Y:S01]  /*f1f0*/  ULDC.64 UR8, c[0x0][0x208] ;  /* 0x0000820000087ab9 */ /* 0x000fe20000000a00 */
[----:B------:R-:W-:Y:S02]  /*f200*/  ISETP.GE.AND P4, PT, R22, UR4, PT ;  /* 0x0000000416007c0c */ /* 0x000fe4000bf86270 */
[----:B------:R-:W-:Y:S02]  /*f210*/  ISETP.GE.AND P3, PT, R23, UR4, PT ;  /* 0x0000000417007c0c */ /* 0x000fe4000bf66270 */
[----:B------:R-:W-:-:S09]  /*f220*/  ISETP.GE.AND P2, PT, R192, UR4, PT ;  /* 0x00000004c0007c0c */ /* 0x000fd2000bf46270 */
[CC--:B-1----:R-:W-:Y:S02]  /*f230*/  @!P4 LEA R2, P6, R22.reuse, R21.reuse, 0x1 ;  /* 0x000000151602c211 */ /* 0x0c2fe400078c08ff */
[CC--:B------:R-:W-:Y:S02]  /*f240*/  @!P3 LEA R16, P5, R23.reuse, R21.reuse, 0x1 ;  /* 0x000000151710b211 */ /* 0x0c0fe400078a08ff */
[-C--:B--2---:R-:W-:Y:S02]  /*f250*/  @!P4 LEA.HI.X R3, R22, R0.reuse, R205, 0x1, P6 ;  /* 0x000000001603c211 */ /* 0x084fe400030f0ccd */
[C---:B------:R-:W-:Y:S02]  /*f260*/  @!P2 LEA R20, P6, R192.reuse, R21, 0x1 ;  /* 0x00000015c014a211 */ /* 0x040fe400078c08ff */
[-C--:B------:R-:W-:Y:S01]  /*f270*/  @!P3 LEA.HI.X R17, R23, R0.reuse, R204, 0x1, P5 ;  /* 0x000000001711b211 */ /* 0x080fe200028f0ccc */
[----:B-----5:R3:W-:Y:S01]  /*f280*/  @!P4 ST.E.128 desc[UR8][R2.64], R28 ;  /* 0x0000001c0200c985 */ /* 0x0207e2000c101d08 */
[----:B------:R-:W-:-:S03]  /*f290*/  @!P2 LEA.HI.X R21, R192, R0, R203, 0x1, P6 ;  /* 0x00000000c015a211 */ /* 0x000fc600030f0ccb */
[----:B------:R3:W-:Y:S04]  /*f2a0*/  @!P3 ST.E.128 desc[UR8][R16.64], R48 ;  /* 0x000000301000b985 */ /* 0x0007e8000c101d08 */
[----:B------:R3:W-:Y:S02]  /*f2b0*/  @!P2 ST.E.128 desc[UR8][R20.64], R60 ;  /* 0x0000003c1400a985 */ /* 0x0007e4000c101d08 */
.L_x_1449:
[----:B------:R-:W-:Y:S05]  /*f2c0*/  BSYNC B1 ;  /* 0x0000000000017941 */ /* 0x000fea0003800000 */
.L_x_1448:
        /* <DEDUP_REMOVED lines=18> */
.L_x_1451:
[----:B------:R-:W-:Y:S05]  /*f3f0*/  BSYNC B1 ;  /* 0x0000000000017941 */ /* 0x000fea0003800000 */
.L_x_1450:
        /* <DEDUP_REMOVED lines=18> */
.L_x_1453:
[----:B------:R-:W-:Y:S05]  /*f520*/  BSYNC B1 ;  /* 0x0000000000017941 */ /* 0x000fea0003800000 */
.L_x_1452:
[----:B0-----:R-:W-:Y:S01]  /*f530*/  VIADD R0, R64, 0x60 ;  /* 0x0000006040007836 */ /* 0x001fe20000000000 */
[----:B--2-4-:R-:W0:Y:S04]  /*f540*/  SHFL.IDX PT, R37, R37, 0x3, 0x181f ;  /* 0x00781f0025257f89 */ /* 0x014e2800000e0000 */
[----:B------:R-:W-:Y:S01]  /*f550*/  ISETP.GE.AND P0, PT, R0, R65, PT ;  /* 0x000000410000720c */ /* 0x000fe20003f06270 */
[----:B------:R2:W4:-:S12]  /*f560*/  SHFL.IDX PT, R11, R36, 0x3, 0x181f ;  /* 0x00781f00240b7f89 */ /* 0x00051800000e0000 */
[----:B--2---:R-:W-:Y:S05]  /*f570*/  @P0 BRA `(.L_x_1454) ;  /* 0x0000000c00940947 */ /* 0x004fea0003800000 */
[----:B------:R-:W-:Y:S01]  /*f580*/  ULDC UR4, c[0x0][0xac8] ;  /* 0x0002b20000047ab9 */ /* 0x000fe20000000800 */
[----:B------:R-:W-:Y:S01]  /*f590*/  ULDC.64 UR8, c[0x0][0x208] ;  /* 0x0000820000087ab9 */ /* 0x000fe20000000a00 */
[----:B------:R-:W-:Y:S02]  /*f5a0*/  ISETP.GE.AND P2, PT, R22, UR4, PT ;  /* 0x0000000416007c0c */ /* 0x000fe4000bf46270 */
[----:B------:R-:W-:-:S11]  /*f5b0*/  ISETP.GE.AND P3, PT, R23, UR4, PT ;  /* 0x0000000417007c0c */ /* 0x000fd6000bf66270 */
[CC--:B----4-:R-:W-:Y:S02]  /*f5c0*/  @!P2 LEA R2, P0, R22.reuse, R11.reuse, 0x1 ;  /* 0x0000000b1602a211 */ /* 0x0d0fe400078008ff */
[C---:B------:R-:W-:Y:S02]  /*f5d0*/  @!P3 LEA R8, P1, R23.reuse, R11, 0x1 ;  /* 0x0000000b1708b211 */ /* 0x040fe400078208ff */
[-C--:B0-----:R-:W-:Y:S02]  /*f5e0*/  @!P2 LEA.HI.X R3, R22, R37.reuse, R205, 0x1, P0 ;  /* 0x000000251603a211 */ /* 0x081fe400000f0ccd */
[----:B------:R-:W-:Y:S02]  /*f5f0*/  ISETP.GE.AND P0, PT, R192, UR4, PT ;  /* 0x00000004c0007c0c */ /* 0x000fe4000bf06270 */
[----:B------:R-:W-:Y:S01]  /*f600*/  @!P3 LEA.HI.X R9, R23, R37, R204, 0x1, P1 ;  /* 0x000000251709b211 */ /* 0x000fe200008f0ccc */
[----:B------:R2:W-:Y:S04]  /*f610*/  @!P2 ST.E.128 desc[UR8][R2.64], R4 ;  /* 0x000000040200a985 */ /* 0x0005e8000c101d08 */
[----:B------:R2:W-:Y:S06]  /*f620*/  @!P3 ST.E.128 desc[UR8][R8.64], R24 ;  /* 0x000000180800b985 */ /* 0x0005ec000c101d08 */
[----:B------:R-:W-:Y:S05]  /*f630*/  @P0 BRA `(.L_x_1454) ;  /* 0x0000000c00640947 */ /* 0x000fea0003800000 */
[----:B--2---:R-:W-:Y:S01]  /*f640*/  LEA R2, P0, R192, R11, 0x1 ;  /* 0x0000000bc0027211 */ /* 0x004fe200078008ff */
[----:B------:R-:W-:-:S03]  /*f650*/  ULDC.64 UR8, c[0x0][0x208] ;  /* 0x0000820000087ab9 */ /* 0x000fc60000000a00 */
[----:B------:R-:W-:-:S05]  /*f660*/  LEA.HI.X R3, R192, R37, R203, 0x1, P0 ;  /* 0x00000025c0037211 */ /* 0x000fca00000f0ccb */
[----:B------:R0:W-:Y:S01]  /*f670*/  ST.E.128 desc[UR8][R2.64], R40 ;  /* 0x0000002802007985 */ /* 0x0001e2000c101d08 */
[----:B------:R-:W-:Y:S05]  /*f680*/  BRA `(.L_x_1454) ;  /* 0x0000000c00507947 */ /* 0x000fea0003800000 */
.L_x_1446:
[----:B------:R-:W-:Y:S01]  /*f690*/  ULDC.64 UR8, c[0x0][0xc00] ;  /* 0x0003000000087ab9 */ /* 0x000fe20000000a00 */
[----:B------:R-:W-:Y:S01]  /*f6a0*/  R2UR UR4, R196 ;  /* 0x00000000c40472ca */ /* 0x000fe200000e0000 */
[----:B------:R-:W-:Y:S01]  /*f6b0*/  UISETP.NE.U32.AND UP0, UPT, UR8, URZ, UPT ;  /* 0x0000003f0800728c */ /* 0x000fe2000bf05070 */
[----:B------:R-:W0:Y:S01]  /*f6c0*/  LDC R11, c[0x0][0xbe8] ;  /* 0x0002fa00ff0b7b82 */ /* 0x000e220000000800 */
[----:B------:R-:W-:Y:S01]  /*f6d0*/  ULDC.64 UR12, c[0x0][0x208] ;  /* 0x00008200000c7ab9 */ /* 0x000fe20000000a00 */
[----:B------:R-:W-:Y:S01]  /*f6e0*/  R2UR UR10, R194 ;  /* 0x00000000c20a72ca */ /* 0x000fe200000e0000 */
[----:B------:R-:W-:-:S03]  /*f6f0*/  UISETP.NE.AND.EX UP0, UPT, UR9, URZ, UPT, UP0 ;  /* 0x0000003f0900728c */ /* 0x000fc6000bf05300 */
[----:B------:R-:W-:-:S03]  /*f700*/  ULDC.64 UR8, c[0x0][0xc00] ;  /* 0x0003000000087ab9 */ /* 0x000fc60000000a00 */
[----:B------:R-:W-:Y:S02]  /*f710*/  PLOP3.LUT P2, PT, PT, PT, UP0, 0x80, 0x0 ;  /* 0x000000000000781c */ /* 0x000fe40003f4f008 */
[----:B------:R-:W-:-:S06]  /*f720*/  UIMAD.WIDE UR8, UR4, 0x4, UR8 ;  /* 0x00000004040878a5 */ /* 0x000fcc000f8e0208 */
[----:B------:R-:W-:Y:S02]  /*f730*/  IMAD.U32 R2, RZ, RZ, UR8 ;  /* 0x00000008ff027e24 */ /* 0x000fe4000f8e00ff */
[----:B------:R-:W-:Y:S01]  /*f740*/  IMAD.U32 R3, RZ, RZ, UR9 ;  /* 0x00000009ff037e24 */ /* 0x000fe2000f8e00ff */
[----:B------:R-:W-:-:S04]  /*f750*/  ULDC.64 UR8, c[0x0][0xc08] ;  /* 0x0003020000087ab9 */ /* 0x000fc80000000a00 */
[----:B------:R-:W2:Y:S01]  /*f760*/  @P2 LDG.E R6, desc[UR12][R2.64] ;  /* 0x0000000c02062981 */ /* 0x000ea2000c1e1900 */
[----:B0-----:R-:W-:Y:S01]  /*f770*/  ISETP.NE.AND P0, PT, R11, 0x1, PT ;  /* 0x000000010b00780c */ /* 0x001fe20003f05270 */
[----:B------:R-:W-:-:S04]  /*f780*/  UISETP.NE.U32.AND UP1, UPT, UR8, URZ, UPT ;  /* 0x0000003f0800728c */ /* 0x000fc8000bf25070 */
[----:B------:R-:W-:-:S06]  /*f790*/  UISETP.NE.AND.EX UP1, UPT, UR9, URZ, UPT, UP1 ;  /* 0x0000003f0900728c */ /* 0x000fcc000bf25310 */
[----:B------:R-:W-:Y:S02]  /*f7a0*/  PLOP3.LUT P3, PT, PT, PT, UP1, 0x80, 0x0 ;  /* 0x000000000000781c */ /* 0x000fe40003f6f018 */
[----:B------:R-:W0:Y:S03]  /*f7b0*/  @P0 LDC R9, c[0x0][0xbec] ;  /* 0x0002fb00ff090b82 */ /* 0x000e260000000800 */
[----:B------:R-:W-:Y:S02]  /*f7c0*/  @UP1 ULDC.64 UR8, c[0x0][0xc08] ;  /* 0x0003020000081ab9 */ /* 0x000fe40000000a00 */
[----:B------:R-:W-:-:S03]  /*f7d0*/  @UP1 UIMAD.WIDE UR8, UR4, 0x4, UR8 ;  /* 0x00000004040818a5 */ /* 0x000fc6000f8e0208 */
[----:B------:R-:W-:Y:S02]  /*f7e0*/  ULDC UR4, c[0x0][0xa88] ;  /* 0x0002a20000047ab9 */ /* 0x000fe40000000800 */
[----:B------:R-:W-:Y:S02]  /*f7f0*/  IMAD.U32 R0, RZ, RZ, UR4 ;  /* 0x00000004ff007e24 */ /* 0x000fe4000f8e00ff */
[----:B------:R-:W-:Y:S02]  /*f800*/  IMAD.U32 R4, RZ, RZ, UR8 ;  /* 0x00000008ff047e24 */ /* 0x000fe4000f8e00ff */
[----:B------:R-:W-:Y:S01]  /*f810*/  IMAD.U32 R5, RZ, RZ, UR9 ;  /* 0x00000009ff057e24 */ /* 0x000fe2000f8e00ff */
[----:B------:R-:W-:-:S04]  /*f820*/  UMOV UR4, URZ ;  /* 0x0000003f00047c82 */ /* 0x000fc80008000000 */
[----:B------:R1:W5:Y:S01]  /*f830*/  @P3 LDG.E R0, desc[UR12][R4.64] ;  /* 0x0000000c04003981 */ /* 0x000362000c1e1900 */
[----:B------:R-:W-:Y:S01]  /*f840*/  USHF.R.S32.HI UR12, URZ, 0x1f, UR10 ;  /* 0x0000001f3f0c7899 */ /* 0x000fe2000801140a */
[----:B------:R-:W-:Y:S02]  /*f850*/  ISETP.GE.AND P1, PT, R206, 0x80, PT ;  /* 0x00000080ce00780c */ /* 0x000fe40003f26270 */
[----:B--2---:R-:W-:Y:S01]  /*f860*/  @P2 R2UR UR4, R6 ;  /* 0x00000000060422ca */ /* 0x004fe200000e0000 */
[----:B01----:R-:W-:-:S14]  /*f870*/  @P3 BRA `(.L_x_1455) ;  /* 0x0000000000143947 */ /* 0x003fdc0003800000 */
[----:B------:R-:W-:Y:S05]  /*f880*/  @!P2 BRA `(.L_x_1455) ;  /* 0x000000000010a947 */ /* 0x000fea0003800000 */
[----:B------:R-:W-:Y:S02]  /*f890*/  ULDC.64 UR8, c[0x0][0x208] ;  /* 0x0000820000087ab9 */ /* 0x000fe40000000a00 */
[----:B------:R-:W2:Y:S04]  /*f8a0*/  LDG.E R5, desc[UR8][R2.64] ;  /* 0x0000000802057981 */ /* 0x000ea8000c1e1900 */
[----:B-----5:R-:W2:Y:S02]  /*f8b0*/  LDG.E R0, desc[UR8][R2.64+0x4] ;  /* 0x0000040802007981 */ /* 0x020ea4000c1e1900 */
[----:B--2---:R-:W-:-:S07]  /*f8c0*/  IMAD.IADD R0, R0, 0x1, -R5 ;  /* 0x0000000100007824 */ /* 0x004fce00078e0a05 */
.L_x_1455:
[----:B------:R-:W-:Y:S01]  /*f8d0*/  R2UR UR9, R196 ;  /* 0x00000000c40972ca */ /* 0x000fe200000e0000 */
[----:B------:R-:W-:Y:S01]  /*f8e0*/  USHF.R.S32.HI UR11, URZ, 0x1f, UR4 ;  /* 0x0000001f3f0b7899 */ /* 0x000fe20008011404 */
[----:B------:R-:W-:Y:S11]  /*f8f0*/  BSSY B1, `(.L_x_1456) ;  /* 0x0000030000017945 */ /* 0x000ff60003800000 */
[----:B------:R-:W-:-:S02]  /*f900*/  USHF.R.S32.HI UR8, URZ, 0x1f, UR9 ;  /* 0x0000001f3f087899 */ /* 0x000fc40008011409 */
[----:B------:R-:W-:Y:S02]  /*f910*/  USEL UR13, UR9, URZ, !UP0 ;  /* 0x0000003f090d7287 */ /* 0x000fe4000c000000 */
[----:B------:R-:W-:Y:S01]  /*f920*/  USEL UR14, UR8, URZ, !UP0 ;  /* 0x0000003f080e7287 */ /* 0x000fe2000c000000 */
[----:B------:R-:W-:Y:S11]  /*f930*/  @P1 BRA `(.L_x_1457) ;  /* 0x0000000000ac1947 */ /* 0x000ff60003800000 */
[----:B------:R-:W0:Y:S01]  /*f940*/  S2R R3, SR_TID.X ;  /* 0x0000000000037919 */ /* 0x000e220000002100 */
[----:B------:R-:W1:Y:S01]  /*f950*/  LDC R7, c[0x0][0xbe8] ;  /* 0x0002fa00ff077b82 */ /* 0x000e620000000800 */
[----:B------:R-:W-:Y:S02]  /*f960*/  IMAD.U32 R4, RZ, RZ, UR39 ;  /* 0x00000027ff047e24 */ /* 0x000fe4000f8e00ff */
[----:B-1---5:R-:W-:-:S03]  /*f970*/  IMAD R2, R0, R7, RZ ;  /* 0x0000000700027224 */ /* 0x022fc600078e02ff */
[----:B0-----:R-:W-:-:S04]  /*f980*/  IADD3 R4, R4, -0x80, R3 ;  /* 0xffffff8004047810 */ /* 0x001fc80007ffe003 */
[----:B------:R-:W-:-:S13]  /*f990*/  ISETP.GE.AND P1, PT, R4, R2, PT ;  /* 0x000000020400720c */ /* 0x000fda0003f26270 */
[----:B------:R-:W-:Y:S05]  /*f9a0*/  @P1 BRA `(.L_x_1457) ;  /* 0x0000000000901947 */ /* 0x000fea0003800000 */
[----:B------:R-:W-:Y:S01]  /*f9b0*/  ISETP.NE.AND P1, PT, R7, 0x1, PT ;  /* 0x000000010700780c */ /* 0x000fe20003f25270 */
[----:B------:R-:W-:Y:S01]  /*f9c0*/  ULDC.64 UR16, c[0x0][0xb90] ;  /* 0x0002e40000107ab9 */ /* 0x000fe20000000a00 */
[----:B------:R-:W-:Y:S01]  /*f9d0*/  R2UR UR15, R194 ;  /* 0x00000000c20f72ca */ /* 0x000fe200000e0000 */
[----:B------:R-:W-:Y:S01]  /*f9e0*/  UIMAD UR10, UR12, UR16, URZ ;  /* 0x000000100c0a72a4 */ /* 0x000fe2000f8e023f */
[----:B------:R-:W-:Y:S01]  /*f9f0*/  IMAD.MOV.U32 R2, RZ, RZ, R4 ;  /* 0x000000ffff027224 */ /* 0x000fe200078e0004 */
[----:B------:R-:W-:Y:S01]  /*fa00*/  UMOV UR8, UR4 ;  /* 0x0000000400087c82 */ /* 0x000fe20008000000 */
[----:B------:R-:W-:Y:S01]  /*fa10*/  UMOV UR9, UR11 ;  /* 0x0000000b00097c82 */ /* 0x000fe20008000000 */
[----:B------:R-:W-:-:S06]  /*fa20*/  ULDC.64 UR18, c[0x0][0x208] ;  /* 0x0000820000127ab9 */ /* 0x000fcc0000000a00 */
[----:B------:R-:W0:Y:S02]  /*fa30*/  @P1 LDC R3, c[0x0][0xbec] ;  /* 0x0002fb00ff031b82 */ /* 0x000e240000000800 */
[----:B------:R-:W-:Y:S02]  /*fa40*/  UIMAD.WIDE.U32 UR8, UR15, UR16, UR8 ;  /* 0x000000100f0872a5 */ /* 0x000fe4000f8e0008 */
[----:B------:R-:W-:-:S03]  /*fa50*/  UIMAD UR10, UR15, UR17, UR10 ;  /* 0x000000110f0a72a4 */ /* 0x000fc6000f8e020a */
[----:B------:R-:W-:Y:S01]  /*fa60*/  ULDC.64 UR16, c[0x0][0xb98] ;  /* 0x0002e60000107ab9 */ /* 0x000fe20000000a00 */
[----:B------:R-:W1:Y:S01]  /*fa70*/  @P1 LDC R6, c[0x0][0xbf0] ;  /* 0x0002fc00ff061b82 */ /* 0x000e620000000800 */
[----:B------:R-:W-:Y:S02]  /*fa80*/  UIADD3 UR9, UR9, UR10, URZ ;  /* 0x0000000a09097290 */ /* 0x000fe4000fffe03f */
[----:B------:R-:W-:Y:S02]  /*fa90*/  UIMAD UR10, UR14, UR16, URZ ;  /* 0x000000100e0a72a4 */ /* 0x000fe4000f8e023f */
[----:B------:R-:W-:Y:S02]  /*faa0*/  UIMAD.WIDE.U32 UR8, UR13, UR16, UR8 ;  /* 0x000000100d0872a5 */ /* 0x000fe4000f8e0008 */
[----:B------:R-:W-:-:S03]  /*fab0*/  UIMAD UR10, UR13, UR17, UR10 ;  /* 0x000000110d0a72a4 */ /* 0x000fc6000f8e020a */
[----:B------:R-:W-:Y:S01]  /*fac0*/  ULDC.64 UR16, c[0x0][0xb88] ;  /* 0x0002e20000107ab9 */ /* 0x000fe20000000a00 */
[----:B0-----:R-:W-:-:S05]  /*fad0*/  @P1 IMAD.HI.U32 R3, R4, R3, RZ ;  /* 0x0000000304031227 */ /* 0x001fca00078e00ff */
[----:B-1----:R-:W-:Y:S01]  /*fae0*/  @P1 SHF.R.U32.HI R2, RZ, R6, R3 ;  /* 0x00000006ff021219 */ /* 0x002fe20000011603 */
[----:B------:R-:W-:-:S03]  /*faf0*/  IMAD.U32 R6, RZ, RZ, UR10 ;  /* 0x0000000aff067e24 */ /* 0x000fc6000f8e00ff */
[--C-:B------:R-:W-:Y:S01]  /*fb00*/  SHF.R.S32.HI R3, RZ, 0x1f, R2.reuse ;  /* 0x0000001fff037819 */ /* 0x100fe20000011402 */
[----:B------:R-:W-:Y:S01]  /*fb10*/  IMAD.MOV R5, RZ, RZ, -R2 ;  /* 0x000000ffff057224 */ /* 0x000fe200078e0a02 */
[----:B------:R-:W-:-:S03]  /*fb20*/  IADD3 R2, P1, R2, UR8, RZ ;  /* 0x0000000802027c10 */ /* 0x000fc6000ff3e0ff */
[----:B------:R-:W-:Y:S01]  /*fb30*/  IMAD R5, R7, R5, R4 ;  /* 0x0000000507057224 */ /* 0x000fe200078e0204 */
[----:B------:R-:W-:Y:S01]  /*fb40*/  IADD3.X R3, R3, UR9, R6, P1, !PT ;  /* 0x0000000903037c10 */ /* 0x000fe20008ffe406 */
[----:B------:R-:W-:-:S03]  /*fb50*/  ULDC.64 UR8, c[0x0][0xb50] ;  /* 0x0002d40000087ab9 */ /* 0x000fc60000000a00 */
[----:B------:R-:W-:Y:S01]  /*fb60*/  SHF.R.S32.HI R4, RZ, 0x1f, R5 ;  /* 0x0000001fff047819 */ /* 0x000fe20000011405 */
[----:B------:R-:W-:-:S04]  /*fb70*/  IMAD.WIDE.U32 R2, R5, UR16, R2 ;  /* 0x0000001005027c25 */ /* 0x000fc8000f8e0002 */
[----:B------:R-:W-:-:S04]  /*fb80*/  IMAD R4, R4, UR16, RZ ;  /* 0x0000001004047c24 */ /* 0x000fc8000f8e02ff */
[----:B------:R-:W-:Y:S01]  /*fb90*/  IMAD R7, R5, UR17, R4 ;  /* 0x0000001105077c24 */ /* 0x000fe2000f8e0204 */
[----:B------:R-:W-:-:S03]  /*fba0*/  LEA R4, P1, R2, UR8, 0x2 ;  /* 0x0000000802047c11 */ /* 0x000fc6000f8210ff */
[----:B------:R-:W-:-:S05]  /*fbb0*/  IMAD.IADD R3, R3, 0x1, R7 ;  /* 0x0000000103037824 */ /* 0x000fca00078e0207 */
[----:B------:R-:W-:Y:S01]  /*fbc0*/  LEA.HI.X R5, R2, UR9, R3, 0x2, P1 ;  /* 0x0000000902057c11 */ /* 0x000fe200088f1403 */
[----:B------:R-:W-:-:S05]  /*fbd0*/  IMAD.MOV.U32 R3, RZ, RZ, -0x800000 ;  /* 0xff800000ff037424 */ /* 0x000fca00078e00ff */
[----:B------:R0:W-:Y:S02]  /*fbe0*/  STG.E desc[UR18][R4.64], R3 ;  /* 0x0000000304007986 */ /* 0x0001e4000c101912 */
.L_x_1457:
[----:B------:R-:W-:Y:S05]  /*fbf0*/  BSYNC B1 ;  /* 0x0000000000017941 */ /* 0x000fea0003800000 */
.L_x_1456:
[----:B0-----:R-:W0:Y:S01]  /*fc00*/  @P0 LDC R3, c[0x0][0xbf0] ;  /* 0x0002fc00ff030b82 */ /* 0x001e220000000800 */
[----:B------:R-:W-:Y:S01]  /*fc10*/  ULDC.64 UR16, c[0x0][0xaa0] ;  /* 0x0002a80000107ab9 */ /* 0x000fe20000000a00 */
[----:B------:R-:W-:Y:S01]  /*fc20*/  R2UR UR15, R194 ;  /* 0x00000000c20f72ca */ /* 0x000fe200000e0000 */
[----:B------:R-:W-:Y:S01]  /*fc30*/  UIMAD UR10, UR11, UR16, URZ ;  /* 0x000000100b0a72a4 */ /* 0x000fe2000f8e023f */
[----:B------:R-:W-:Y:S01]  /*fc40*/  IMAD R2, R193, 0x20, R195 ;  /* 0x00000020c1027824 */ /* 0x000fe200078e02c3 */
[----:B------:R-:W-:Y:S01]  /*fc50*/  UIMAD.WIDE.U32 UR8, UR4, UR16, URZ ;  /* 0x00000010040872a5 */ /* 0x000fe2000f8e003f */
[----:B------:R-:W-:Y:S01]  /*fc60*/  BSSY B1, `(.L_x_1458) ;  /* 0x000003d000017945 */ /* 0x000fe20003800000 */
[----:B------:R-:W-:Y:S01]  /*fc70*/  UIMAD UR10, UR4, UR17, UR10 ;  /* 0x00000011040a72a4 */ /* 0x000fe2000f8e020a */
[----:B------:R-:W-:Y:S02]  /*fc80*/  VIADD R6, R2, UR39 ;  /* 0x0000002702067c36 */ /* 0x000fe40008000000 */
[----:B------:R-:W-:Y:S01]  /*fc90*/  ULDC.64 UR16, c[0x0][0xae8] ;  /* 0x0002ba0000107ab9 */ /* 0x000fe20000000a00 */
[----:B------:R-:W-:Y:S01]  /*fca0*/  UIADD3 UR9, UR9, UR10, URZ ;  /* 0x0000000a09097290 */ /* 0x000fe2000fffe03f */
[----:B------:R-:W-:Y:S01]  /*fcb0*/  @P0 IMAD.HI.U32 R2, R6, R9, RZ ;  /* 0x0000000906020227 */ /* 0x000fe200078e00ff */
[----:B------:R-:W-:-:S02]  /*fcc0*/  UIMAD UR4, UR12, UR16, URZ ;  /* 0x000000100c0472a4 */ /* 0x000fc4000f8e023f */
[----:B------:R-:W-:Y:S01]  /*fcd0*/  UIMAD.WIDE.U32 UR8, UR15, UR16, UR8 ;  /* 0x000000100f0872a5 */ /* 0x000fe2000f8e0008 */
[----:B------:R-:W-:Y:S01]  /*fce0*/  IMAD.MOV.U32 R5, RZ, RZ, R6 ;  /* 0x000000ffff057224 */ /* 0x000fe200078e0006 */
[----:B------:R-:W-:Y:S01]  /*fcf0*/  UIMAD UR4, UR15, UR17, UR4 ;  /* 0x000000110f0472a4 */ /* 0x000fe2000f8e0204 */
[----:B------:R-:W-:-:S03]  /*fd00*/  ULDC.64 UR10, c[0x0][0xaf0] ;  /* 0x0002bc00000a7ab9 */ /* 0x000fc60000000a00 */
[----:B------:R-:W-:Y:S02]  /*fd10*/  UIADD3 UR9, UR9, UR4, URZ ;  /* 0x0000000409097290 */ /* 0x000fe4000fffe03f */
[----:B------:R-:W-:Y:S01]  /*fd20*/  UIMAD UR4, UR14, UR10, URZ ;  /* 0x0000000a0e0472a4 */ /* 0x000fe2000f8e023f */
[----:B0-----:R-:W-:Y:S01]  /*fd30*/  @P0 SHF.R.U32.HI R5, RZ, R3, R2 ;  /* 0x00000003ff050219 */ /* 0x001fe20000011602 */
[----:B------:R-:W-:Y:S02]  /*fd40*/  UIMAD.WIDE.U32 UR8, UR13, UR10, UR8 ;  /* 0x0000000a0d0872a5 */ /* 0x000fe4000f8e0008 */
[----:B------:R-:W-:Y:S01]  /*fd50*/  UIMAD UR4, UR13, UR11, UR4 ;  /* 0x0000000b0d0472a4 */ /* 0x000fe2000f8e0204 */
[--C-:B------:R-:W-:Y:S01]  /*fd60*/  SHF.R.S32.HI R2, RZ, 0x1f, R5.reuse ;  /* 0x0000001fff027819 */ /* 0x100fe20000011405 */
[----:B------:R-:W-:Y:S01]  /*fd70*/  IMAD.MOV R7, RZ, RZ, -R5 ;  /* 0x000000ffff077224 */ /* 0x000fe200078e0a05 */
[----:B------:R-:W-:Y:S01]  /*fd80*/  ULDC.64 UR10, c[0x0][0xae0] ;  /* 0x0002b800000a7ab9 */ /* 0x000fe20000000a00 */
[----:B------:R-:W-:-:S02]  /*fd90*/  UIADD3 UR4, UR9, UR4, URZ ;  /* 0x0000000409047290 */ /* 0x000fc4000fffe03f */
[----:B------:R-:W-:Y:S02]  /*fda0*/  IMAD.U32 R3, RZ, RZ, UR9 ;  /* 0x00000009ff037e24 */ /* 0x000fe4000f8e00ff */
[----:B------:R-:W-:Y:S02]  /*fdb0*/  IMAD R4, R2, UR10, RZ ;  /* 0x0000000a02047c24 */ /* 0x000fe4000f8e02ff */
[----:B------:R-:W-:Y:S02]  /*fdc0*/  IMAD R7, R11, R7, R6 ;  /* 0x000000070b077224 */ /* 0x000fe400078e0206 */
[----:B------:R-:W-:Y:S01]  /*fdd0*/  IMAD.U32 R2, RZ, RZ, UR8 ;  /* 0x00000008ff027e24 */ /* 0x000fe2000f8e00ff */
[----:B------:R-:W-:Y:S01]  /*fde0*/  ULDC.64 UR8, c[0x0][0xad8] ;  /* 0x0002b60000087ab9 */ /* 0x000fe20000000a00 */
[----:B------:R-:W-:Y:S02]  /*fdf0*/  IMAD.U32 R3, RZ, RZ, UR4 ;  /* 0x00000004ff037e24 */ /* 0x000fe4000f8e00ff */
[C---:B------:R-:W-:Y:S01]  /*fe00*/  IMAD R9, R5.reuse, UR11, R4 ;  /* 0x0000000b05097c24 */ /* 0x040fe2000f8e0204 */
[----:B------:R-:W-:Y:S01]  /*fe10*/  SHF.R.S32.HI R4, RZ, 0x1f, R7 ;  /* 0x0000001fff047819 */ /* 0x000fe20000011407 */
[----:B------:R-:W-:-:S04]  /*fe20*/  IMAD.WIDE.U32 R2, R5, UR10, R2 ;  /* 0x0000000a05027c25 */ /* 0x000fc8000f8e0002 */
[----:B------:R-:W-:Y:S02]  /*fe30*/  IMAD.IADD R3, R3, 0x1, R9 ;  /* 0x0000000103037824 */ /* 0x000fe400078e0209 */
[----:B------:R-:W-:Y:S02]  /*fe40*/  IMAD R4, R4, UR8, RZ ;  /* 0x0000000804047c24 */ /* 0x000fe4000f8e02ff */
[----:B------:R-:W-:Y:S02]  /*fe50*/  VIADD R6, R195, UR39 ;  /* 0x00000027c3067c36 */ /* 0x000fe40008000000 */
[----:B-----5:R-:W-:Y:S02]  /*fe60*/  IMAD R11, R0, R11, RZ ;  /* 0x0000000b000b7224 */ /* 0x020fe400078e02ff */
        /* <DEDUP_REMOVED lines=24> */
[----:B------:R3:W-:Y:S01]  /*fff0*/  @!P4 ST.E.128 desc[UR8][R8.64], RZ ;  /* 0x000000ff0800c985 */ /* 0x0007e2000c101d08 */
[----:B------:R-:W-:-:S03]  /*10000*/  @!P2 LEA.HI.X R3, R192, R0, R203, 0x1, P6 ;  /* 0x00000000c003a211 */ /* 0x000fc600030f0ccb */
[----:B------:R3:W-:Y:S04]  /*10010*/  @!P3 ST.E.128 desc[UR8][R12.64], RZ ;  /* 0x000000ff0c00b985 */ /* 0x0007e8000c101d08 */
[----:B------:R3:W-:Y:S02]  /*10020*/  @!P2 ST.E.128 desc[UR8][R2.64], RZ ;  /* 0x000000ff0200a985 */ /* 0x0007e4000c101d08 */
.L_x_1459:
[----:B------:R-:W-:Y:S05]  /*10030*/  BSYNC B1 ;  /* 0x0000000000017941 */ /* 0x000fea0003800000 */
.L_x_1458:
        /* <DEDUP_REMOVED lines=18> */
.L_x_1461:
[----:B------:R-:W-:Y:S05]  /*10160*/  BSYNC B1 ;  /* 0x0000000000017941 */ /* 0x000fea0003800000 */
.L_x_1460:
        /* <DEDUP_REMOVED lines=18> */
.L_x_1463:
[----:B------:R-:W-:Y:S05]  /*10290*/  BSYNC B1 ;  /* 0x0000000000017941 */ /* 0x000fea0003800000 */
.L_x_1462:
        /* <DEDUP_REMOVED lines=19> */
.L_x_1454:
[----:B------:R-:W-:Y:S05]  /*103d0*/  BSYNC B0 ;  /* 0x0000000000007941 */ /* 0x000fea0003800000 */
.L_x_1445:
[----:B------:R-:W-:Y:S02]  /*103e0*/  ULDC UR4, c[0x0][0xc3c] ;  /* 0x00030f0000047ab9 */ /* 0x000fe40000000800 */
[----:B------:R-:W-:-:S06]  /*103f0*/  UISETP.GE.AND UP0, UPT, UR6, UR4, UPT ;  /* 0x000000040600728c */ /* 0x000fcc000bf06270 */
[----:B------:R-:W-:-:S13]  /*10400*/  PLOP3.LUT P0, PT, PT, PT, UP0, 0x80, 0x0 ;  /* 0x000000000000781c */ /* 0x000fda0003f0f008 */
[----:B------:R-:W-:Y:S05]  /*10410*/  @!P0 BRA `(.L_x_1464) ;  /* 0xffffff08008c8947 */ /* 0x000fea000383ffff */
[----:B------:R-:W-:Y:S05]  /*10420*/  EXIT ;  /* 0x000000000000794d */ /* 0x000fea0003800000 */
.L_x_1363:
        /* <DEDUP_REMOVED lines=15> */
[----:B------:R-:W2:Y:S01]  /*10520*/  LDS.128 R16, [UR4+0x308d0] ;  /* 0x0308d004ff107984 */ /* 0x000ea20008000c00 */
[----:B------:R-:W-:Y:S06]  /*10530*/  BAR.ARV 0x4, 0x180 ;  /* 0x0106000000007b1d */ /* 0x000fec0000002000 */
[----:B------:R-:W-:Y:S05]  /*10540*/  BRA `(.L_x_1466) ;  /* 0x0000000800947947 */ /* 0x000fea0003800000 */
.L_x_1465:
[----:B------:R-:W1:Y:S01]  /*10550*/  S2R R0, SR_TID.X ;  /* 0x0000000000007919 */ /* 0x000e620000002100 */
[----:B------:R-:W-:Y:S01]  /*10560*/  ULDC UR4, c[0x0][0xc3c] ;  /* 0x00030f0000047ab9 */ /* 0x000fe20000000800 */
[----:B------:R-:W-:Y:S01]  /*10570*/  ULDC.64 UR6, c[0x0][0x208] ;  /* 0x0000820000067ab9 */ /* 0x000fe20000000a00 */
[----:B------:R-:W-:Y:S01]  /*10580*/  ULDC UR5, c[0x0][0xc38] ;  /* 0x00030e0000057ab9 */ /* 0x000fe20000000800 */
[----:B-1----:R-:W-:-:S04]  /*10590*/  LOP3.LUT R0, R0, 0x1f, RZ, 0xc0, !PT ;  /* 0x0000001f00007812 */ /* 0x002fc800078ec0ff */
[----:B------:R-:W-:-:S04]  /*105a0*/  ISETP.NE.AND P0, PT, R0, 0x1f, PT ;  /* 0x0000001f0000780c */ /* 0x000fc80003f05270 */
[----:B------:R-:W-:-:S13]  /*105b0*/  ISETP.GE.OR P1, PT, R0, UR4, !P0 ;  /* 0x0000000400007c0c */ /* 0x000fda000c726670 */
[----:B0-----:R-:W0:Y:S02]  /*105c0*/  @!P1 LDC.64 R2, c[0x0][0xc80] ;  /* 0x00032000ff029b82 */ /* 0x001e240000000a00 */
[----:B0-----:R-:W-:-:S05]  /*105d0*/  @!P1 IMAD.WIDE.U32 R2, R0, 0x4, R2 ;  /* 0x0000000400029825 */ /* 0x001fca00078e0002 */
[----:B------:R-:W2:Y:S01]  /*105e0*/  @!P1 LDG.E R5, desc[UR6][R2.64] ;  /* 0x0000000602059981 */ /* 0x000ea2000c1e1900 */
[C---:B------:R-:W-:Y:S01]  /*105f0*/  ISETP.NE.AND P1, PT, R0.reuse, RZ, PT ;  /* 0x000000ff0000720c */ /* 0x040fe20003f25270 */
[----:B------:R-:W0:Y:S01]  /*10600*/  S2UR UR6, SR_CTAID.X ;  /* 0x00000000000679c3 */ /* 0x000e220000002500 */
[C---:B------:R-:W-:Y:S01]  /*10610*/  ISETP.GE.U32.AND P2, PT, R0.reuse, 0x2, PT ;  /* 0x000000020000780c */ /* 0x040fe20003f46070 */
[----:B------:R-:W-:Y:S01]  /*10620*/  UMOV UR4, URZ ;  /* 0x0000003f00047c82 */ /* 0x000fe20008000000 */
[C---:B------:R-:W-:Y:S01]  /*10630*/  ISETP.GE.U32.AND P3, PT, R0.reuse, 0x4, PT ;  /* 0x000000040000780c */ /* 0x040fe20003f66070 */
[----:B------:R-:W-:Y:S01]  /*10640*/  IMAD.MOV.U32 R16, RZ, RZ, RZ ;  /* 0x000000ffff107224 */ /* 0x000fe200078e00ff */
[C---:B------:R-:W-:Y:S02]  /*10650*/  ISETP.GE.U32.AND P4, PT, R0.reuse, 0x8, PT ;  /* 0x000000080000780c */ /* 0x040fe40003f86070 */
[----:B------:R-:W-:Y:S01]  /*10660*/  ISETP.GE.U32.AND P5, PT, R0, 0x10, PT ;  /* 0x000000100000780c */ /* 0x000fe20003fa6070 */
[----:B--2---:R-:W1:Y:S02]  /*10670*/  SHFL.UP PT, R4, R5, 0x1, RZ ;  /* 0x0420000005047989 */ /* 0x004e6400000e00ff */
[----:B-1----:R-:W-:-:S05]  /*10680*/  SEL R4, R4, RZ, P1 ;  /* 0x000000ff04047207 */ /* 0x002fca0000800000 */
[----:B------:R-:W-:-:S05]  /*10690*/  IMAD.IADD R4, R5, 0x1, R4 ;  /* 0x0000000105047824 */ /* 0x000fca00078e0204 */
[----:B------:R-:W1:Y:S02]  /*106a0*/  SHFL.UP PT, R6, R4, 0x2, RZ ;  /* 0x0440000004067989 */ /* 0x000e6400000e00ff */
        /* <DEDUP_REMOVED lines=11> */
[----:B------:R-:W1:Y:S02]  /*10760*/  SHFL.IDX PT, R2, R4, 0x1f, 0x1f ;  /* 0x03e01f0004027f89 */ /* 0x000e6400000e0000 */
[----:B-1----:R-:W-:-:S04]  /*10770*/  IMAD R6, R2, UR5, RZ ;  /* 0x0000000502067c24 */ /* 0x002fc8000f8e02ff */
[----:B------:R-:W-:Y:S01]  /*10780*/  IMAD.MOV.U32 R7, RZ, RZ, R6 ;  /* 0x000000ffff077224 */ /* 0x000fe200078e0006 */
[----:B0-----:R-:W-:-:S13]  /*10790*/  ISETP.GT.AND P6, PT, R6, UR6, PT ;  /* 0x0000000606007c0c */ /* 0x001fda000bfc4270 */
[----:B------:R-:W-:Y:S05]  /*107a0*/  @P6 BRA `(.L_x_1467) ;  /* 0x0000000000a06947 */ /* 0x000fea0003800000 */
[----:B------:R-:W0:Y:S01]  /*107b0*/  LDC R4, c[0x0][0xc3c] ;  /* 0x00030f00ff047b82 */ /* 0x000e220000000800 */
[----:B------:R-:W-:Y:S01]  /*107c0*/  IMAD.MOV.U32 R6, RZ, RZ, R7 ;  /* 0x000000ffff067224 */ /* 0x000fe200078e0007 */
[----:B------:R-:W-:Y:S01]  /*107d0*/  UMOV UR4, URZ ;  /* 0x0000003f00047c82 */ /* 0x000fe20008000000 */
[----:B------:R-:W-:Y:S01]  /*107e0*/  ULDC UR7, c[0x0][0xc3c] ;  /* 0x00030f0000077ab9 */ /* 0x000fe20000000800 */
[----:B------:R-:W-:-:S05]  /*107f0*/  ULDC UR5, c[0x0][0xc38] ;  /* 0x00030e0000057ab9 */ /* 0x000fca0000000800 */
.L_x_1471:
        /* <DEDUP_REMOVED lines=9> */
[----:B------:R-:W0:Y:S01]  /*10890*/  LDC.64 R2, c[0x0][0xc80] ;  /* 0x00032000ff027b82 */ /* 0x000e220000000a00 */
[----:B------:R-:W-:Y:S01]  /*108a0*/  ULDC.64 UR8, c[0x0][0x208] ;  /* 0x0000820000087ab9 */ /* 0x000fe20000000a00 */
[----:B0-----:R-:W-:-:S05]  /*108b0*/  IMAD.WIDE R2, R7, 0x4, R2 ;  /* 0x0000000407027825 */ /* 0x001fca00078e0202 */
[----:B------:R0:W5:Y:S02]  /*108c0*/  LDG.E R5, desc[UR8][R2.64] ;  /* 0x0000000802057981 */ /* 0x000164000c1e1900 */
.L_x_1470:
[----:B------:R-:W-:Y:S05]  /*108d0*/  BSYNC B0 ;  /* 0x0000000000007941 */ /* 0x000fea0003800000 */
.L_x_1469:
        /* <DEDUP_REMOVED lines=21> */
.L_x_1467:
[----:B------:R-:W-:Y:S01]  /*10a30*/  IMAD.IADD R7, R6, 0x1, -R7 ;  /* 0x0000000106077824 */ /* 0x000fe200078e0a07 */
[----:B------:R-:W-:-:S03]  /*10a40*/  ULDC.64 UR8, c[0x0][0x208] ;  /* 0x0000820000087ab9 */ /* 0x000fc60000000a00 */
[----:B------:R-:W-:-:S05]  /*10a50*/  IMAD R2, R4, UR5, R7 ;  /* 0x0000000504027c24 */ /* 0x000fca000f8e0207 */
[----:B------:R-:W-:Y:S02]  /*10a60*/  ISETP.GT.AND P0, PT, R2, UR6, PT ;  /* 0x0000000602007c0c */ /* 0x000fe4000bf04270 */
[----:B------:R-:W0:Y:S11]  /*10a70*/  LDC.64 R2, c[0x0][0xc90] ;  /* 0x00032400ff027b82 */ /* 0x000e360000000a00 */
[----:B------:R-:W-:-:S04]  /*10a80*/  VOTE.ANY R11, PT, !P0 ;  /* 0x00000000000b7806 */ /* 0x000fc800040e0100 */
[----:B------:R-:W1:Y:S02]  /*10a90*/  POPC R6, R11 ;  /* 0x0000000b00067309 */ /* 0x000e640000000000 */
[----:B-1----:R-:W-:-:S04]  /*10aa0*/  VIADD R19, R6, UR4 ;  /* 0x0000000406137c36 */ /* 0x002fc80008000000 */
[----:B0-----:R-:W-:-:S05]  /*10ab0*/  IMAD.WIDE R2, R19, 0x4, R2 ;  /* 0x0000000413027825 */ /* 0x001fca00078e0202 */
[----:B------:R-:W2:Y:S01]  /*10ac0*/  LDG.E R10, desc[UR8][R2.64] ;  /* 0x00000008020a7981 */ /* 0x000ea2000c1e1900 */
[----:B------:R-:W-:-:S03]  /*10ad0*/  ISETP.NE.AND P0, PT, R11, RZ, PT ;  /* 0x000000ff0b00720c */ /* 0x000fc60003f05270 */
[----:B------:R-:W2:Y:S02]  /*10ae0*/  SHFL.IDX PT, R5, R5, R6, 0x1f ;  /* 0x00001f0605057589 */ /* 0x000ea400000e0000 */
[----:B--2---:R-:W-:-:S05]  /*10af0*/  IMAD R8, R5, R10, RZ ;  /* 0x0000000a05087224 */ /* 0x004fca00078e02ff */
[----:B------:R-:W-:-:S04]  /*10b00*/  IABS R9, R8 ;  /* 0x0000000800097213 */ /* 0x000fc80000000000 */
[----:B------:R-:W0:Y:S08]  /*10b10*/  I2F.RP R12, R9 ;  /* 0x00000009000c7306 */ /* 0x000e300000209400 */
[----:B0-----:R-:W0:Y:S02]  /*10b20*/  MUFU.RCP R12, R12 ;  /* 0x0000000c000c7308 */ /* 0x001e240000001000 */
[----:B0-----:R-:W-:-:S06]  /*10b30*/  VIADD R13, R12, 0xffffffe ;  /* 0x0ffffffe0c0d7836 */ /* 0x001fcc0000000000 */
[----:B------:R0:W1:Y:S01]  /*10b40*/  F2I.FTZ.U32.TRUNC.NTZ R3, R13 ;  /* 0x0000000d00037305 */ /* 0x000062000021f000 */
[----:B------:R-:W-:Y:S05]  /*10b50*/  @!P0 BRA `(.L_x_1472) ;  /* 0x0000000000088947 */ /* 0x000fea0003800000 */
[----:B------:R-:W-:-:S05]  /*10b60*/  VIADD R11, R6, 0xffffffff ;  /* 0xffffffff060b7836 */ /* 0x000fca0000000000 */
[----:B------:R2:W3:Y:S02]  /*10b70*/  SHFL.IDX PT, R16, R4, R11, 0x1f ;  /* 0x00001f0b04107589 */ /* 0x0004e400000e0000 */
.L_x_1472:
[----:B-1----:R-:W-:Y:S01]  /*10b80*/  IMAD.MOV R2, RZ, RZ, -R3 ;  /* 0x000000ffff027224 */ /* 0x002fe200078e0a03 */
[----:B--2---:R-:W-:Y:S01]  /*10b90*/  IABS R4, R8 ;  /* 0x0000000800047213 */ /* 0x004fe20000000000 */
[----:B---3--:R-:W-:Y:S02]  /*10ba0*/  IMAD R16, R16, UR5, R7 ;  /* 0x0000000510107c24 */ /* 0x008fe4000f8e0207 */
[----:B------:R-:W-:Y:S02]  /*10bb0*/  IMAD R7, R2, R9, RZ ;  /* 0x0000000902077224 */ /* 0x000fe400078e02ff */
[----:B------:R-:W-:Y:S02]  /*10bc0*/  IMAD.MOV.U32 R2, RZ, RZ, RZ ;  /* 0x000000ffff027224 */ /* 0x000fe400078e00ff */
[----:B------:R-:W-:Y:S02]  /*10bd0*/  IMAD.MOV R4, RZ, RZ, -R4 ;  /* 0x000000ffff047224 */ /* 0x000fe400078e0a04 */
[----:B------:R-:W-:Y:S01]  /*10be0*/  IMAD.HI.U32 R2, R3, R7, R2 ;  /* 0x0000000703027227 */ /* 0x000fe200078e0002 */
[----:B------:R-:W-:-:S04]  /*10bf0*/  IADD3 R7, -R16, UR6, RZ ;  /* 0x0000000610077c10 */ /* 0x000fc8000fffe1ff */
[----:B------:R-:W-:-:S05]  /*10c00*/  IABS R3, R7 ;  /* 0x0000000700037213 */ /* 0x000fca0000000000 */
[----:B------:R-:W-:-:S04]  /*10c10*/  IMAD.HI.U32 R2, R2, R3, RZ ;  /* 0x0000000302027227 */ /* 0x000fc800078e00ff */
[----:B------:R-:W-:Y:S01]  /*10c20*/  IMAD R4, R2, R4, R3 ;  /* 0x0000000402047224 */ /* 0x000fe200078e0203 */
[----:B------:R-:W-:-:S04]  /*10c30*/  LOP3.LUT R3, R7, R8, RZ, 0x3c, !PT ;  /* 0x0000000807037212 */ /* 0x000fc800078e3cff */
[----:B------:R-:W-:Y:S02]  /*10c40*/  ISETP.GT.U32.AND P1, PT, R9, R4, PT ;  /* 0x000000040900720c */ /* 0x000fe40003f24070 */
[----:B------:R-:W-:-:S11]  /*10c50*/  ISETP.GE.AND P2, PT, R3, RZ, PT ;  /* 0x000000ff0300720c */ /* 0x000fd60003f46270 */
[----:B------:R-:W-:Y:S02]  /*10c60*/  @!P1 IMAD.IADD R4, R4, 0x1, -R9 ;  /* 0x0000000104049824 */ /* 0x000fe400078e0a09 */
[----:B------:R-:W-:Y:S01]  /*10c70*/  @!P1 VIADD R2, R2, 0x1 ;  /* 0x0000000102029836 */ /* 0x000fe20000000000 */
[----:B------:R-:W-:Y:S02]  /*10c80*/  ISETP.NE.AND P1, PT, R8, RZ, PT ;  /* 0x000000ff0800720c */ /* 0x000fe40003f25270 */
[----:B------:R-:W-:-:S13]  /*10c90*/  ISETP.GE.U32.AND P0, PT, R4, R9, PT ;  /* 0x000000090400720c */ /* 0x000fda0003f06070 */
[----:B------:R-:W-:-:S04]  /*10ca0*/  @P0 VIADD R2, R2, 0x1 ;  /* 0x0000000102020836 */ /* 0x000fc80000000000 */
[----:B------:R-:W-:-:S04]  /*10cb0*/  IMAD.MOV.U32 R9, RZ, RZ, R2 ;  /* 0x000000ffff097224 */ /* 0x000fc800078e0002 */
[----:B------:R-:W-:Y:S01]  /*10cc0*/  @!P2 IMAD.MOV R9, RZ, RZ, -R9 ;  /* 0x000000ffff09a224 */ /* 0x000fe200078e0a09 */
[----:B------:R-:W-:-:S05]  /*10cd0*/  @!P1 LOP3.LUT R9, RZ, R8, RZ, 0x33, !PT ;  /* 0x00000008ff099212 */ /* 0x000fca00078e33ff */
[----:B------:R-:W-:Y:S02]  /*10ce0*/  IMAD R4, R10, R9, RZ ;  /* 0x000000090a047224 */ /* 0x000fe400078e02ff */
[----:B------:R-:W-:Y:S02]  /*10cf0*/  IMAD.MOV R9, RZ, RZ, -R9 ;  /* 0x000000ffff097224 */ /* 0x000fe400078e0a09 */
[----:B------:R-:W-:Y:S02]  /*10d00*/  IMAD.MOV R3, RZ, RZ, -R4 ;  /* 0x000000ffff037224 */ /* 0x000fe400078e0a04 */
[----:B------:R-:W-:-:S03]  /*10d10*/  IMAD R7, R8, R9, R7 ;  /* 0x0000000908077224 */ /* 0x000fc600078e0207 */
[----:B------:R-:W-:Y:S01]  /*10d20*/  VIADDMNMX R10, R3, UR5, R10, PT ;  /* 0x00000005030a7c46 */ /* 0x000fe2000b80010a */
[----:B------:R-:W-:Y:S01]  /*10d30*/  IMAD.IADD R4, R7, 0x1, R4 ;  /* 0x0000000107047824 */ /* 0x000fe200078e0204 */
[----:B------:R-:W-:Y:S02]  /*10d40*/  IABS R8, R7 ;  /* 0x0000000700087213 */ /* 0x000fe40000000000 */
[----:B------:R-:W-:-:S04]  /*10d50*/  IABS R6, R10 ;  /* 0x0000000a00067213 */ /* 0x000fc80000000000 */
[----:B------:R-:W1:Y:S08]  /*10d60*/  I2F.RP R11, R6 ;  /* 0x00000006000b7306 */ /* 0x000e700000209400 */
[----:B-1----:R-:W1:Y:S02]  /*10d70*/  MUFU.RCP R11, R11 ;  /* 0x0000000b000b7308 */ /* 0x002e640000001000 */
[----:B-1----:R-:W-:-:S06]  /*10d80*/  VIADD R2, R11, 0xffffffe ;  /* 0x0ffffffe0b027836 */ /* 0x002fcc0000000000 */
[----:B------:R1:W2:Y:S02]  /*10d90*/  F2I.FTZ.U32.TRUNC.NTZ R3, R2 ;  /* 0x0000000200037305 */ /* 0x0002a4000021f000 */
[----:B-1----:R-:W-:Y:S02]  /*10da0*/  IMAD.MOV.U32 R2, RZ, RZ, RZ ;  /* 0x000000ffff027224 */ /* 0x002fe400078e00ff */
[----:B--2---:R-:W-:-:S04]  /*10db0*/  IMAD.MOV R9, RZ, RZ, -R3 ;  /* 0x000000ffff097224 */ /* 0x004fc800078e0a03 */
[----:B------:R-:W-:-:S04]  /*10dc0*/  IMAD R9, R9, R6, RZ ;  /* 0x0000000609097224 */ /* 0x000fc800078e02ff */
[----:B------:R-:W-:Y:S01]  /*10dd0*/  IMAD.HI.U32 R3, R3, R9, R2 ;  /* 0x0000000903037227 */ /* 0x000fe200078e0002 */
[-C--:B------:R-:W-:Y:S02]  /*10de0*/  IABS R9, R10.reuse ;  /* 0x0000000a00097213 */ /* 0x080fe40000000000 */
[----:B------:R-:W-:-:S03]  /*10df0*/  LOP3.LUT R2, R7, R10, RZ, 0x3c, !PT ;  /* 0x0000000a07027212 */ /* 0x000fc600078e3cff */
[----:B------:R-:W-:Y:S01]  /*10e00*/  IMAD.MOV R9, RZ, RZ, -R9 ;  /* 0x000000ffff097224 */ /* 0x000fe200078e0a09 */
[----:B------:R-:W-:Y:S01]  /*10e10*/  ISETP.GE.AND P2, PT, R2, RZ, PT ;  /* 0x000000ff0200720c */ /* 0x000fe20003f46270 */
[----:B------:R-:W-:-:S04]  /*10e20*/  IMAD.HI.U32 R3, R3, R8, RZ ;  /* 0x0000000803037227 */ /* 0x000fc800078e00ff */
[----:B------:R-:W-:-:S05]  /*10e30*/  IMAD R9, R3, R9, R8 ;  /* 0x0000000903097224 */ /* 0x000fca00078e0208 */
[----:B------:R-:W-:-:S13]  /*10e40*/  ISETP.GT.U32.AND P1, PT, R6, R9, PT ;  /* 0x000000090600720c */ /* 0x000fda0003f24070 */
[----:B------:R-:W-:Y:S02]  /*10e50*/  @!P1 IMAD.IADD R9, R9, 0x1, -R6 ;  /* 0x0000000109099824 */ /* 0x000fe400078e0a06 */
[----:B------:R-:W-:Y:S01]  /*10e60*/  @!P1 VIADD R3, R3, 0x1 ;  /* 0x0000000103039836 */ /* 0x000fe20000000000 */
[----:B------:R-:W-:Y:S02]  /*10e70*/  ISETP.NE.AND P1, PT, R10, RZ, PT ;  /* 0x000000ff0a00720c */ /* 0x000fe40003f25270 */
[----:B------:R-:W-:-:S13]  /*10e80*/  ISETP.GE.U32.AND P0, PT, R9, R6, PT ;  /* 0x000000060900720c */ /* 0x000fda0003f06070 */
[----:B------:R-:W-:-:S04]  /*10e90*/  @P0 VIADD R3, R3, 0x1 ;  /* 0x0000000103030836 */ /* 0x000fc80000000000 */
[----:B------:R-:W-:Y:S01]  /*10ea0*/  @!P2 IMAD.MOV R3, RZ, RZ, -R3 ;  /* 0x000000ffff03a224 */ /* 0x000fe200078e0a03 */
[----:B------:R-:W-:Y:S01]  /*10eb0*/  @!P1 LOP3.LUT R3, RZ, R10, RZ, 0x33, !PT ;  /* 0x0000000aff039212 */ /* 0x000fe200078e33ff */
[----:B------:R-:W-:-:S03]  /*10ec0*/  IMAD.MOV R10, RZ, RZ, -R10 ;  /* 0x000000ffff0a7224 */ /* 0x000fc600078e0a0a */
[----:B------:R-:W-:Y:S01]  /*10ed0*/  LOP3.LUT R2, RZ, R3, RZ, 0x33, !PT ;  /* 0x00000003ff027212 */ /* 0x000fe200078e33ff */
[----:B------:R-:W-:-:S04]  /*10ee0*/  IMAD R18, R3, R10, R4 ;  /* 0x0000000a03127224 */ /* 0x000fc800078e0204 */
[----:B------:R-:W-:Y:S01]  /*10ef0*/  IMAD.IADD R17, R5, 0x1, R2 ;  /* 0x0000000105117824 */ /* 0x000fe200078e0202 */
[----:B------:R-:W-:Y:S06]  /*10f00*/  BRA `(.L_x_1473) ;  /* 0x00000000000c7947 */ /* 0x000fec0003800000 */
.L_x_1468:
[----:B------:R-:W-:Y:S02]  /*10f10*/  IMAD.MOV.U32 R17, RZ, RZ, RZ ;  /* 0x000000ffff117224 */ /* 0x000fe400078e00ff */
[----:B------:R-:W-:Y:S02]  /*10f20*/  IMAD.U32 R16, RZ, RZ, UR6 ;  /* 0x00000006ff107e24 */ /* 0x000fe4000f8e00ff */
[----:B------:R-:W-:-:S07]  /*10f30*/  IMAD.MOV.U32 R18, RZ, RZ, RZ ;  /* 0x000000ffff127224 */ /* 0x000fce00078e00ff */
.L_x_1473:
[----:B------:R-:W-:-:S13]  /*10f40*/  ISETP.NE.AND P0, PT, R0, RZ, PT ;  /* 0x000000ff0000720c */ /* 0x000fda0003f05270 */
[----:B------:R-:W1:Y:S01]  /*10f50*/  @!P0 S2R R3, SR_CgaCtaId ;  /* 0x0000000000038919 */ /* 0x000e620000008800 */
[----:B------:R-:W-:-:S04]  /*10f60*/  @!P0 MOV R0, 0x400 ;  /* 0x0000040000008802 */ /* 0x000fc80000000f00 */
[----:B-1----:R-:W-:-:S05]  /*10f70*/  @!P0 LEA R0, R3, R0, 0x18 ;  /* 0x0000000003008211 */ /* 0x002fca00078ec0ff */
[----:B------:R1:W-:Y:S01]  /*10f80*/  @!P0 STS.128 [R0+0x308d0], R16 ;  /* 0x0308d01000008388 */ /* 0x0003e20000000c00 */
[----:B------:R-:W-:Y:S06]  /*10f90*/  BAR.ARV 0x5, 0x180 ;  /* 0x0146000000007b1d */ /* 0x000fec0000002000 */
.L_x_1466:
[----:B-1----:R-:W-:Y:S01]  /*10fa0*/  IMAD.MOV.U32 R0, RZ, RZ, 0x1 ;  /* 0x00000001ff007424 */ /* 0x002fe200078e00ff */
[----:B------:R1:W-:Y:S01]  /*10fb0*/  STL [R1+0x4], RZ ;  /* 0x000004ff01007387 */ /* 0x0003e20000100800 */
[----:B------:R-:W-:Y:S02]  /*10fc0*/  ULDC UR4, c[0x0][0xc3c] ;  /* 0x00030f0000047ab9 */ /* 0x000fe40000000800 */
[----:B--2---:R-:W-:Y:S01]  /*10fd0*/  ISETP.GE.AND P0, PT, R19, UR4, PT ;  /* 0x0000000413007c0c */ /* 0x004fe2000bf06270 */
[----:B------:R1:W-:Y:S04]  /*10fe0*/  STL [R1+0x10], R0 ;  /* 0x0000100001007387 */ /* 0x0003e80000100800 */
[----:B------:R1:W-:Y:S08]  /*10ff0*/  STL [R1+0x38], RZ ;  /* 0x000038ff01007387 */ /* 0x0003f00000100800 */
[----:B-1----:R-:W-:Y:S05]  /*11000*/  @P0 BRA `(.L_x_1474) ;  /* 0x0000005c00700947 */ /* 0x002fea0003800000 */
[----:B------:R-:W1:Y:S01]  /*11010*/  S2R R5, SR_TID.X ;  /* 0x0000000000057919 */ /* 0x000e620000002100 */
[----:B------:R-:W2:Y:S01]  /*11020*/  S2UR UR5, SR_CgaCtaId ;  /* 0x00000000000579c3 */ /* 0x000ea20000008800 */
[----:B------:R-:W-:Y:S01]  /*11030*/  UMOV UR4, 0x400 ;  /* 0x0000040000047882 */ /* 0x000fe20000000000 */
[----:B------:R-:W-:Y:S01]  /*11040*/  BSSY B8, `(.L_x_1474) ;  /* 0x00005d8000087945 */ /* 0x000fe20003800000 */
[----:B------:R-:W-:Y:S01]  /*11050*/  ULDC UR38, c[0x0][0xc] ;  /* 0x0000030000267ab9 */ /* 0x000fe20000000800 */
[----:B------:R-:W-:Y:S01]  /*11060*/  ULDC.64 UR36, c[0x0][0x198] ;  /* 0x0000660000247ab9 */ /* 0x000fe20000000a00 */
[----:B--2---:R-:W-:Y:S01]  /*11070*/  ULEA UR4, UR5, UR4, 0x18 ;  /* 0x0000000405047291 */ /* 0x004fe2000f8ec03f */
[C---:B-1----:R-:W-:Y:S01]  /*11080*/  IMAD.SHL.U32 R0, R5.reuse, 0x8, RZ ;  /* 0x0000000805007824 */ /* 0x042fe200078e00ff */
[----:B------:R-:W-:-:S04]  /*11090*/  LOP3.LUT R4, R5, 0x7f, RZ, 0xc0, !PT ;  /* 0x0000007f05047812 */ /* 0x000fc800078ec0ff */
[C---:B0-----:R-:W-:Y:S02]  /*110a0*/  LOP3.LUT R2, R0.reuse, 0x1f8, RZ, 0xc0, !PT ;  /* 0x000001f800027812 */ /* 0x041fe400078ec0ff */
        /* <DEDUP_REMOVED lines=9> */
[----:B------:R-:W-:Y:S01]  /*11140*/  STL [R1], R4 ;  /* 0x0000000401007387 */ /* 0x000fe20000100800 */
[----:B------:R-:W-:-:S03]  /*11150*/  IMAD.MOV.U32 R2, RZ, RZ, 0x1 ;  /* 0x00000001ff027424 */ /* 0x000fc600078e00ff */
[----:B------:R-:W-:Y:S04]  /*11160*/  STL [R1+0x1c], R3 ;  /* 0x00001c0301007387 */ /* 0x000fe80000100800 */
[----:B------:R-:W-:Y:S04]  /*11170*/  STL [R1+0x38], RZ ;  /* 0x000038ff01007387 */ /* 0x000fe80000100800 */
[----:B------:R0:W-:Y:S04]  /*11180*/  STL [R1+0x10], R2 ;  /* 0x0000100201007387 */ /* 0x0001e80000100800 */
[----:B------:R1:W-:Y:S01]  /*11190*/  STL [R1+0x4], RZ ;  /* 0x000004ff01007387 */ /* 0x0003e20000100800 */
[----:B0-----:R-:W-:-:S02]  /*111a0*/  LOP3.LUT R2, R0, 0x40, RZ, 0xfc, !PT ;  /* 0x0000004000027812 */ /* 0x001fc400078efcff */
[----:B-1----:R-:W-:-:S07]  /*111b0*/  LOP3.LUT R0, R0, 0x80, RZ, 0xfc, !PT ;  /* 0x0000008000007812 */ /* 0x002fce00078efcff */
.L_x_1588:
[----:B------:R-:W-:Y:S05]  /*111c0*/  YIELD ;  /* 0x0000000000007946 */ /* 0x000fea0003800000 */
[----:B------:R-:W-:Y:S01]  /*111d0*/  ULDC.64 UR4, c[0x0][0xa28] ;  /* 0x00028a0000047ab9 */ /* 0x000fe20000000a00 */
[----:B---3--:R-:W-:Y:S01]  /*111e0*/  IMAD.MOV.U32 R0, RZ, RZ, RZ ;  /* 0x000000ffff007224 */ /* 0x008fe200078e00ff */
[----:B------:R-:W-:Y:S01]  /*111f0*/  ISETP.NE.U32.AND P0, PT, RZ, UR4, PT ;  /* 0x00000004ff007c0c */ /* 0x000fe2000bf05070 */
[----:B0-----:R-:W0:Y:S01]  /*11200*/  LDC.64 R4, c[0x0][0xa00] ;  /* 0x00028000ff047b82 */ /* 0x001e220000000a00 */
[----:B------:R-:W-:Y:S01]  /*11210*/  ULDC.64 UR8, c[0x0][0x208] ;  /* 0x0000820000087ab9 */ /* 0x000fe20000000a00 */
[----:B-1----:R-:W-:-:S02]  /*11220*/  CS2R R8, SRZ ;  /* 0x0000000000087805 */ /* 0x002fc4000001ff00 */
[----:B------:R-:W-:Y:S01]  /*11230*/  ISETP.NE.AND.EX P0, PT, RZ, UR5, PT, P0 ;  /* 0x00000005ff007c0c */ /* 0x000fe2000bf05300 */
[----:B------:R-:W-:Y:S01]  /*11240*/  ULDC.64 UR4, c[0x0][0xa18] ;  /* 0x0002860000047ab9 */ /* 0x000fe20000000a00 */
[----:B------:R-:W-:-:S11]  /*11250*/  ULDC.64 UR6, c[0x0][0xa08] ;  /* 0x0002820000067ab9 */ /* 0x000fd60000000a00 */
[----:B------:R-:W1:Y:S02]  /*11260*/  @P0 LDC.64 R2, c[0x0][0xa28] ;  /* 0x00028a00ff020b82 */ /* 0x000e640000000a00 */
[----:B-1----:R-:W-:-:S05]  /*11270*/  @P0 IMAD.WIDE R2, R19, 0x4, R2 ;  /* 0x0000000413020825 */ /* 0x002fca00078e0202 */
[----:B------:R1:W5:Y:S01]  /*11280*/  @P0 LDG.E R0, desc[UR8][R2.64] ;  /* 0x0000000802000981 */ /* 0x000362000c1e1900 */
[----:B------:R-:W-:Y:S01]  /*11290*/  ISETP.NE.U32.AND P0, PT, RZ, UR4, PT ;  /* 0x00000004ff007c0c */ /* 0x000fe2000bf05070 */
[----:B0-----:R-:W-:Y:S01]  /*112a0*/  IMAD.WIDE R4, R19, 0x4, R4 ;  /* 0x0000000413047825 */ /* 0x001fe200078e0204 */
[----:B------:R-:W-:Y:S02]  /*112b0*/  ISETP.NE.U32.AND P1, PT, RZ, UR6, PT ;  /* 0x00000006ff007c0c */ /* 0x000fe4000bf25070 */
[----:B------:R-:W-:Y:S01]  /*112c0*/  ISETP.NE.AND.EX P2, PT, RZ, UR5, PT, P0 ;  /* 0x00000005ff007c0c */ /* 0x000fe2000bf45300 */
[----:B------:R-:W-:Y:S01]  /*112d0*/  ULDC.64 UR4, c[0x0][0xa00] ;  /* 0x0002800000047ab9 */ /* 0x000fe20000000a00 */
[----:B------:R-:W-:Y:S02]  /*112e0*/  ISETP.NE.AND.EX P1, PT, RZ, UR7, PT, P1 ;  /* 0x00000007ff007c0c */ /* 0x000fe4000bf25310 */
[----:B------:R-:W-:Y:S01]  /*112f0*/  ISETP.NE.U32.AND P0, PT, RZ, UR4, PT ;  /* 0x00000004ff007c0c */ /* 0x000fe2000bf05070 */
[----:B-1----:R-:W0:Y:S03]  /*11300*/  LDC.64 R2, c[0x0][0xa08] ;  /* 0x00028200ff027b82 */ /* 0x002e260000000a00 */
[----:B------:R-:W-:-:S05]  /*11310*/  ISETP.NE.AND.EX P0, PT, RZ, UR5, PT, P0 ;  /* 0x00000005ff007c0c */ /* 0x000fca000bf05300 */
[----:B--2---:R-:W1:Y:S08]  /*11320*/  @P2 LDC.64 R6, c[0x0][0xa18] ;  /* 0x00028600ff062b82 */ /* 0x004e700000000a00 */
[----:B------:R-:W2:Y:S01]  /*11330*/  @P0 LDG.E R9, desc[UR8][R4.64] ;  /* 0x0000000804090981 */ /* 0x000ea2000c1e1900 */
[----:B------:R-:W-:Y:S01]  /*11340*/  ULDC UR4, c[0x0][0x288] ;  /* 0x0000a20000047ab9 */ /* 0x000fe20000000800 */
[----:B0-----:R-:W-:-:S05]  /*11350*/  IMAD.WIDE R2, R19, 0x4, R2 ;  /* 0x0000000413027825 */ /* 0x001fca00078e0202 */
[----:B------:R-:W5:Y:S01]  /*11360*/  @P1 LDG.E R8, desc[UR8][R2.64] ;  /* 0x0000000802081981 */ /* 0x000f62000c1e1900 */
[----:B-1----:R-:W-:-:S03]  /*11370*/  @P2 IMAD.WIDE R6, R19, 0x4, R6 ;  /* 0x0000000413062825 */ /* 0x002fc600078e0206 */
[----:B--2---:R0:W-:Y:S02]  /*11380*/  STL [R1+0x34], R9 ;  /* 0x0000340901007387 */ /* 0x0041e40000100800 */
[----:B0-----:R-:W-:Y:S01]  /*11390*/  IMAD.U32 R9, RZ, RZ, UR4 ;  /* 0x00000004ff097e24 */ /* 0x001fe2000f8e00ff */
[----:B------:R-:W-:-:S05]  /*113a0*/  ULDC.64 UR4, c[0x0][0x418] ;  /* 0x0001060000047ab9 */ /* 0x000fca0000000a00 */
        /* <DEDUP_REMOVED lines=11> */
[----:B------:R-:W-:Y:S02]  /*11460*/  ULDC.64 UR4, c[0x0][0x208] ;  /* 0x0000820000047ab9 */ /* 0x000fe40000000a00 */
[----:B------:R-:W0:Y:S04]  /*11470*/  LDG.E R7, desc[UR4][R4.64] ;  /* 0x0000000404077981 */ /* 0x000e28000c1e1900 */
[----:B------:R-:W0:Y:S02]  /*11480*/  LDG.E R4, desc[UR4][R4.64+0x4] ;  /* 0x0000040404047981 */ /* 0x000e24000c1e1900 */
[----:B0-----:R-:W-:-:S05]  /*11490*/  IMAD.IADD R9, R4, 0x1, -R7 ;  /* 0x0000000104097824 */ /* 0x001fca00078e0a07 */
[----:B------:R1:W-:Y:S02]  /*114a0*/  STL [R1+0x30], R9 ;  /* 0x0000300901007387 */ /* 0x0003e40000100800 */
.L_x_1475:
[----:B-----5:R-:W-:Y:S01]  /*114b0*/  IMAD.IADD R4, R8, 0x1, R0 ;  /* 0x0000000108047824 */ /* 0x020fe200078e0200 */
[----:B------:R-:W-:Y:S02]  /*114c0*/  ULDC.64 UR4, c[0x0][0xa20] ;  /* 0x0002880000047ab9 */ /* 0x000fe40000000a00 */
[----:B------:R-:W-:Y:S02]  /*114d0*/  ISETP.NE.U32.AND P0, PT, RZ, UR4, PT ;  /* 0x00000004ff007c0c */ /* 0x000fe4000bf05070 */
[----:B------:R2:W-:Y:S02]  /*114e0*/  STL [R1+0x14], R4 ;  /* 0x0000140401007387 */ /* 0x0005e40000100800 */
[----:B------:R-:W-:-:S13]  /*114f0*/  ISETP.NE.AND.EX P0, PT, RZ, UR5, PT, P0 ;  /* 0x00000005ff007c0c */ /* 0x000fda000bf05300 */
[----:B--2---:R-:W-:Y:S05]  /*11500*/  @!P0 BRA `(.L_x_1476) ;  /* 0x0000000000148947 */ /* 0x004fea0003800000 */
[----:B------:R-:W2:Y:S01]  /*11510*/  LDC.64 R2, c[0x0][0xa20] ;  /* 0x00028800ff027b82 */ /* 0x000ea20000000a00 */
[----:B------:R-:W-:Y:S01]  /*11520*/  ULDC.64 UR4, c[0x0][0x208] ;  /* 0x0000820000047ab9 */ /* 0x000fe20000000a00 */
[----:B--2---:R-:W-:-:S05]  /*11530*/  IMAD.WIDE R2, R19, 0x4, R2 ;  /* 0x0000000413027825 */ /* 0x004fca00078e0202 */
[----:B------:R2:W5:Y:S01]  /*11540*/  LDG.E R6, desc[UR4][R2.64] ;  /* 0x0000000402067981 */ /* 0x000562000c1e1900 */
[----:B------:R-:W-:Y:S05]  /*11550*/  BRA `(.L_x_1477) ;  /* 0x0000000000147947 */ /* 0x000fea0003800000 */
.L_x_1476:
[----:B------:R-:W-:Y:S05]  /*11560*/  @!P1 BRA `(.L_x_1477) ;  /* 0x0000000000109947 */ /* 0x000fea0003800000 */
[----:B------:R-:W-:Y:S02]  /*11570*/  ULDC.64 UR4, c[0x0][0x208] ;  /* 0x0000820000047ab9 */ /* 0x000fe40000000a00 */
[----:B------:R-:W2:Y:S04]  /*11580*/  LDG.E R6, desc[UR4][R2.64] ;  /* 0x0000000402067981 */ /* 0x000ea8000c1e1900 */
[----:B------:R-:W2:Y:S02]  /*11590*/  LDG.E R2, desc[UR4][R2.64+0x4] ;  /* 0x0000040402027981 */ /* 0x000ea4000c1e1900 */
[----:B--2---:R-:W-:-:S07]  /*115a0*/  IMAD.IADD R6, R2, 0x1, -R6 ;  /* 0x0000000102067824 */ /* 0x004fce00078e0a06 */
.L_x_1477:
[----:B--2---:R-:W2:Y:S01]  /*115b0*/  LDC R2, c[0x0][0x448] ;  /* 0x00011200ff027b82 */ /* 0x004ea20000000800 */
[----:B------:R-:W-:Y:S02]  /*115c0*/  IMAD.SHL.U32 R8, R17, 0x80, RZ ;  /* 0x0000008011087824 */ /* 0x000fe400078e00ff */
[----:B-----5:R-:W-:Y:S02]  /*115d0*/  IMAD.IADD R0, R6, 0x1, -R0 ;  /* 0x0000000106007824 */ /* 0x020fe400078e0a00 */
[----:B------:R-:W-:Y:S01]  /*115e0*/  VIADD R4, R8, 0x7f ;  /* 0x0000007f08047836 */ /* 0x000fe20000000000 */
[----:B------:R3:W-:Y:S03]  /*115f0*/  STL [R1+0x2c], R8 ;  /* 0x00002c0801007387 */ /* 0x0007e60000100800 */
[----:B------:R-:W-:Y:S01]  /*11600*/  IMAD.MOV.U32 R6, RZ, RZ, R4 ;  /* 0x000000ffff067224 */ /* 0x000fe200078e0004 */
[----:B--2---:R-:W-:-:S13]  /*11610*/  ISETP.NE.AND P1, PT, R2, 0x1, PT ;  /* 0x000000010200780c */ /* 0x004fda0003f25270 */
[----:B------:R-:W2:Y:S08]  /*11620*/  @P1 LDC R3, c[0x0][0x44c] ;  /* 0x00011300ff031b82 */ /* 0x000eb00000000800 */
[----:B------:R-:W4:Y:S01]  /*11630*/  @P1 LDC R2, c[0x0][0x450] ;  /* 0x00011400ff021b82 */ /* 0x000f220000000800 */
[----:B--2---:R-:W-:-:S05]  /*11640*/  @P1 IMAD.HI.U32 R3, R4, R3, RZ ;  /* 0x0000000304031227 */ /* 0x004fca00078e00ff */
[----:B----4-:R-:W-:Y:S02]  /*11650*/  @P1 SHF.R.U32.HI R6, RZ, R2, R3 ;  /* 0x00000002ff061219 */ /* 0x010fe40000011603 */
[----:B------:R-:W-:-:S05]  /*11660*/  IADD3 R2, R0, 0x1, -R9 ;  /* 0x0000000100027810 */ /* 0x000fca0007ffe809 */
[----:B------:R-:W-:Y:S02]  /*11670*/  IMAD.IADD R6, R2, 0x1, R6 ;  /* 0x0000000102067824 */ /* 0x000fe400078e0206 */
[----:B------:R-:W2:Y:S02]  /*11680*/  LDC.64 R2, c[0x0][0x9e0] ;  /* 0x00027800ff027b82 */ /* 0x000ea40000000a00 */
[----:B--2---:R-:W-:Y:S01]  /*11690*/  ISETP.GE.AND P2, PT, R3, 0x1, PT ;  /* 0x000000010300780c */ /* 0x004fe20003f46270 */
[----:B------:R-:W-:-:S12]  /*116a0*/  IMAD.IADD R2, R6, 0x1, R2 ;  /* 0x0000000106027824 */ /* 0x000fd800078e0202 */
[----:B---3--:R-:W-:Y:S05]  /*116b0*/  @!P2 BRA `(.L_x_1478) ;  /* 0x000000000048a947 */ /* 0x008fea0003800000 */
[C---:B------:R-:W-:Y:S01]  /*116c0*/  ISETP.GT.AND P0, PT, R6.reuse, RZ, PT ;  /* 0x000000ff0600720c */ /* 0x040fe20003f04270 */
[----:B------:R-:W-:Y:S01]  /*116d0*/  BSSY B0, `(.L_x_1479) ;  /* 0x000000e000007945 */ /* 0x000fe20003800000 */
[----:B------:R-:W-:-:S11]  /*116e0*/  VIADD R7, R6, 0xffffffff ;  /* 0xffffffff06077836 */ /* 0x000fd60000000000 */
[----:B------:R-:W-:Y:S05]  /*116f0*/  @P0 BRA `(.L_x_1480) ;  /* 0x00000000001c0947 */ /* 0x000fea0003800000 */
[----:B------:R-:W-:Y:S01]  /*11700*/  ISETP.NE.AND P0, PT, R3, 0x1, PT ;  /* 0x000000010300780c */ /* 0x000fe20003f05270 */
[----:B------:R-:W-:-:S12]  /*11710*/  IMAD.MOV R6, RZ, RZ, -R6 ;  /* 0x000000ffff067224 */ /* 0x000fd800078e0a06 */
[----:B------:R-:W2:Y:S02]  /*11720*/  @P0 LDC.64 R4, c[0x0][0x9e8] ;  /* 0x00027a00ff040b82 */ /* 0x000ea40000000a00 */
[----:B--2---:R-:W-:-:S05]  /*11730*/  @P0 IMAD.HI.U32 R4, R6, R4, RZ ;  /* 0x0000000406040227 */ /* 0x004fca00078e00ff */
[----:B------:R-:W-:-:S04]  /*11740*/  @P0 SHF.R.U32.HI R6, RZ, R5, R4 ;  /* 0x00000005ff060219 */ /* 0x000fc80000011604 */
[----:B------:R-:W-:Y:S01]  /*11750*/  LOP3.LUT R7, RZ, R6, RZ, 0x33, !PT ;  /* 0x00000006ff077212 */ /* 0x000fe200078e33ff */
[----:B------:R-:W-:Y:S06]  /*11760*/  BRA `(.L_x_1481) ;  /* 0x0000000000107947 */ /* 0x000fec0003800000 */
.L_x_1480:
[----:B------:R-:W-:-:S13]  /*11770*/  ISETP.NE.AND P0, PT, R3, 0x1, PT ;  /* 0x000000010300780c */ /* 0x000fda0003f05270 */
[----:B------:R-:W2:Y:S02]  /*11780*/  @P0 LDC.64 R4, c[0x0][0x9e8] ;  /* 0x00027a00ff040b82 */ /* 0x000ea40000000a00 */
[----:B--2---:R-:W-:-:S05]  /*11790*/  @P0 IMAD.HI.U32 R4, R7, R4, RZ ;  /* 0x0000000407040227 */ /* 0x004fca00078e00ff */
[----:B------:R-:W-:-:S07]  /*117a0*/  @P0 SHF.R.U32.HI R7, RZ, R5, R4 ;  /* 0x00000005ff070219 */ /* 0x000fce0000011604 */
.L_x_1481:
[----:B------:R-:W-:Y:S05]  /*117b0*/  BSYNC B0 ;  /* 0x0000000000007941 */ /* 0x000fea0003800000 */
.L_x_1479:
[----:B------:R-:W-:-:S05]  /*117c0*/  IMAD R7, R7, R3, R3 ;  /* 0x0000000307077224 */ /* 0x000fca00078e0203 */
[----:B------:R-:W-:-:S07]  /*117d0*/  VIMNMX R2, R2, R7, PT ;  /* 0x0000000702027248 */ /* 0x000fce0003fe0100 */
.L_x_1478:
[----:B------:R-:W2:Y:S01]  /*117e0*/  @P1 LDC R6, c[0x0][0x44c] ;  /* 0x00011300ff061b82 */ /* 0x000ea20000000800 */
[----:B------:R-:W-:Y:S01]  /*117f0*/  IMAD.MOV.U32 R4, RZ, RZ, R8 ;  /* 0x000000ffff047224 */ /* 0x000fe200078e0008 */
[----:B------:R-:W-:-:S06]  /*11800*/  ULDC UR4, c[0x0][0x9dc] ;  /* 0x0002770000047ab9 */ /* 0x000fcc0000000800 */
[----:B------:R-:W3:Y:S01]  /*11810*/  @P1 LDC R5, c[0x0][0x450] ;  /* 0x00011400ff051b82 */ /* 0x000ee20000000800 */
[----:B--2---:R-:W-:-:S05]  /*11820*/  @P1 IMAD.HI.U32 R6, R8, R6, RZ ;  /* 0x0000000608061227 */ /* 0x004fca00078e00ff */
[----:B---3--:R-:W-:Y:S01]  /*11830*/  @P1 SHF.R.U32.HI R4, RZ, R5, R6 ;  /* 0x00000005ff041219 */ /* 0x008fe20000011606 */
[----:B------:R-:W-:Y:S02]  /*11840*/  VIADD R5, R2, 0x5f ;  /* 0x0000005f02057836 */ /* 0x000fe40000000000 */
[----:B------:R-:W-:Y:S01]  /*11850*/  VIADD R6, R0, 0x5f ;  /* 0x0000005f00067836 */ /* 0x000fe20000000000 */
[----:B------:R-:W-:Y:S01]  /*11860*/  IADD3 R2, R4, R0, -R9 ;  /* 0x0000000004027210 */ /* 0x000fe20007ffe809 */
[----:B------:R-:W-:-:S04]  /*11870*/  IMAD.HI R5, R5, 0x2aaaaaab, RZ ;  /* 0x2aaaaaab05057827 */ /* 0x000fc800078e02ff */
[----:B------:R-:W-:Y:S01]  /*11880*/  IMAD.HI R6, R6, 0x2aaaaaab, RZ ;  /* 0x2aaaaaab06067827 */ /* 0x000fe200078e02ff */
[----:B------:R-:W-:-:S04]  /*11890*/  SHF.R.U32.HI R0, RZ, 0x1f, R5 ;  /* 0x0000001fff007819 */ /* 0x000fc80000011605 */
[----:B------:R-:W-:Y:S02]  /*118a0*/  SHF.R.U32.HI R4, RZ, 0x1f, R6 ;  /* 0x0000001fff047819 */ /* 0x000fe40000011606 */
[----:B------:R-:W-:Y:S02]  /*118b0*/  LEA.HI.SX32 R0, R5, R0, 0x1c ;  /* 0x0000000005007211 */ /* 0x000fe400078fe2ff */
[----:B------:R-:W-:-:S04]  /*118c0*/  LEA.HI.SX32 R4, R6, R4, 0x1c ;  /* 0x0000000406047211 */ /* 0x000fc800078fe2ff */
[----:B------:R-:W-:Y:S01]  /*118d0*/  VIMNMX R7, R4, R0, PT ;  /* 0x0000000004077248 */ /* 0x000fe20003fe0100 */
[----:B------:R-:W-:-:S04]  /*118e0*/  VIADD R0, R2, -UR4 ;  /* 0x8000000402007c36 */ /* 0x000fc80008000000 */
[----:B------:R2:W-:Y:S01]  /*118f0*/  STL [R1+0x28], R7 ;  /* 0x0000280701007387 */ /* 0x0005e20000100800 */
[----:B------:R-:W-:Y:S05]  /*11900*/  @!P2 BRA `(.L_x_1482) ;  /* 0x000000000044a947 */ /* 0x000fea0003800000 */
[----:B------:R-:W-:Y:S01]  /*11910*/  ISETP.GT.AND P0, PT, R2, -0x1, PT ;  /* 0xffffffff0200780c */ /* 0x000fe20003f04270 */
[----:B------:R-:W-:-:S12]  /*11920*/  BSSY B0, `(.L_x_1483) ;  /* 0x000000d000007945 */ /* 0x000fd80003800000 */
[----:B------:R-:W-:Y:S05]  /*11930*/  @P0 BRA `(.L_x_1484) ;  /* 0x00000000001c0947 */ /* 0x000fea0003800000 */
[----:B------:R-:W-:Y:S02]  /*11940*/  ISETP.NE.AND P0, PT, R3, 0x1, PT ;  /* 0x000000010300780c */ /* 0x000fe40003f05270 */
[----:B------:R-:W-:-:S11]  /*11950*/  LOP3.LUT R2, RZ, R2, RZ, 0x33, !PT ;  /* 0x00000002ff027212 */ /* 0x000fd600078e33ff */
[----:B------:R-:W3:Y:S02]  /*11960*/  @P0 LDC.64 R4, c[0x0][0x9e8] ;  /* 0x00027a00ff040b82 */ /* 0x000ee40000000a00 */
[----:B---3--:R-:W-:-:S05]  /*11970*/  @P0 IMAD.HI.U32 R4, R2, R4, RZ ;  /* 0x0000000402040227 */ /* 0x008fca00078e00ff */
[----:B------:R-:W-:-:S04]  /*11980*/  @P0 SHF.R.U32.HI R2, RZ, R5, R4 ;  /* 0x00000005ff020219 */ /* 0x000fc80000011604 */
[----:B------:R-:W-:Y:S01]  /*11990*/  LOP3.LUT R2, RZ, R2, RZ, 0x33, !PT ;  /* 0x00000002ff027212 */ /* 0x000fe200078e33ff */
[----:B------:R-:W-:Y:S06]  /*119a0*/  BRA `(.L_x_1485) ;  /* 0x0000000000107947 */ /* 0x000fec0003800000 */
.L_x_1484:
[----:B------:R-:W-:-:S13]  /*119b0*/  ISETP.NE.AND P0, PT, R3, 0x1, PT ;  /* 0x000000010300780c */ /* 0x000fda0003f05270 */
[----:B------:R-:W3:Y:S02]  /*119c0*/  @P0 LDC.64 R4, c[0x0][0x9e8] ;  /* 0x00027a00ff040b82 */ /* 0x000ee40000000a00 */
[----:B---3--:R-:W-:-:S05]  /*119d0*/  @P0 IMAD.HI.U32 R4, R2, R4, RZ ;  /* 0x0000000402040227 */ /* 0x008fca00078e00ff */
[----:B------:R-:W-:-:S07]  /*119e0*/  @P0 SHF.R.U32.HI R2, RZ, R5, R4 ;  /* 0x00000005ff020219 */ /* 0x000fce0000011604 */
.L_x_1485:
[----:B------:R-:W-:Y:S05]  /*119f0*/  BSYNC B0 ;  /* 0x0000000000007941 */ /* 0x000fea0003800000 */
.L_x_1483:
[----:B------:R-:W-:-:S05]  /*11a00*/  IMAD R2, R2, R3, RZ ;  /* 0x0000000302027224 */ /* 0x000fca00078e02ff */
[----:B------:R-:W-:-:S07]  /*11a10*/  VIMNMX R0, R0, R2, !PT ;  /* 0x0000000200007248 */ /* 0x000fce0007fe0100 */
.L_x_1482:
[----:B------:R-:W-:Y:S01]  /*11a20*/  IMAD.HI R0, R0, 0x2aaaaaab, RZ ;  /* 0x2aaaaaab00007827 */ /* 0x000fe200078e02ff */
[----:B------:R-:W-:Y:S04]  /*11a30*/  BSSY B7, `(.L_x_1486) ;  /* 0x000046f000077945 */ /* 0x000fe80003800000 */
[----:B------:R-:W-:-:S04]  /*11a40*/  SHF.R.U32.HI R2, RZ, 0x1f, R0 ;  /* 0x0000001fff027819 */ /* 0x000fc80000011600 */
[----:B------:R-:W-:-:S04]  /*11a50*/  LEA.HI.SX32 R2, R0, R2, 0x1c ;  /* 0x0000000200027211 */ /* 0x000fc800078fe2ff */
[----:B------:R-:W-:-:S04]  /*11a60*/  VIMNMX R3, RZ, R2, !PT ;  /* 0x00000002ff037248 */ /* 0x000fc80007fe0100 */
[----:B------:R-:W-:Y:S01]  /*11a70*/  ISETP.GT.AND P0, PT, R7, R3, PT ;  /* 0x000000030700720c */ /* 0x000fe20003f04270 */
[----:B------:R3:W-:-:S12]  /*11a80*/  STL [R1+0x20], R3 ;  /* 0x0000200301007387 */ /* 0x0007d80000100800 */
[----:B---3--:R-:W-:Y:S05]  /*11a90*/  @P0 BRA `(.L_x_1487) ;  /* 0x0000000000480947 */ /* 0x008fea0003800000 */
[----:B------:R-:W3:Y:S02]  /*11aa0*/  S2R R3, SR_TID.X ;  /* 0x0000000000037919 */ /* 0x000ee40000002100 */
[----:B---3--:R-:W-:-:S04]  /*11ab0*/  LOP3.LUT R3, R3, 0x7f, RZ, 0xc0, !PT ;  /* 0x0000007f03037812 */ /* 0x008fc800078ec0ff */
[----:B------:R-:W-:-:S13]  /*11ac0*/  ISETP.NE.AND P0, PT, R3, RZ, PT ;  /* 0x000000ff0300720c */ /* 0x000fda0003f05270 */
[----:B------:R-:W-:Y:S05]  /*11ad0*/  @P0 BRA `(.L_x_1488) ;  /* 0x0000004400900947 */ /* 0x000fea0003800000 */
[----:B------:R-:W3:Y:S01]  /*11ae0*/  S2R R5, SR_LANEID ;  /* 0x0000000000057919 */ /* 0x000ee20000000000 */
[----:B------:R-:W-:Y:S01]  /*11af0*/  VOTEU.ANY UR4, UPT, PT ;  /* 0x0000000000047886 */ /* 0x000fe200038e0100 */
[----:B------:R-:W4:Y:S01]  /*11b00*/  LDC.64 R2, c[0x0][0xc60] ;  /* 0x00031800ff027b82 */ /* 0x000f220000000a00 */
[----:B------:R-:W3:Y:S01]  /*11b10*/  FLO.U32 R0, UR4 ;  /* 0x0000000400007d00 */ /* 0x000ee200080e0000 */
[----:B------:R-:W-:Y:S01]  /*11b20*/  ULDC.64 UR6, c[0x0][0x208] ;  /* 0x0000820000067ab9 */ /* 0x000fe20000000a00 */
[----:B---3--:R-:W-:-:S06]  /*11b30*/  ISETP.EQ.U32.AND P0, PT, R0, R5, PT ;  /* 0x000000050000720c */ /* 0x008fcc0003f02070 */
[----:B------:R-:W4:Y:S07]  /*11b40*/  POPC R5, UR4 ;  /* 0x0000000400057d09 */ /* 0x000f2e0008000000 */
[----:B----4-:R-:W3:Y:S01]  /*11b50*/  @P0 ATOMG.E.ADD.STRONG.GPU PT, R3, desc[UR6][R2.64], R5 ;  /* 0x00000005020309a8 */ /* 0x010ee200081ee1c6 */
[----:B------:R-:W4:Y:S02]  /*11b60*/  S2R R4, SR_LTMASK ;  /* 0x0000000000047919 */ /* 0x000f240000003900 */
[----:B----4-:R-:W-:-:S04]  /*11b70*/  LOP3.LUT R4, R4, UR4, RZ, 0xc0, !PT ;  /* 0x0000000404047c12 */ /* 0x010fc8000f8ec0ff */
[----:B--2---:R-:W2:Y:S01]  /*11b80*/  POPC R7, R4 ;  /* 0x0000000400077309 */ /* 0x004ea20000000000 */
[----:B---3--:R-:W2:Y:S02]  /*11b90*/  SHFL.IDX PT, R0, R3, R0, 0x1f ;  /* 0x00001f0003007589 */ /* 0x008ea400000e0000 */
[----:B--2---:R-:W-:Y:S01]  /*11ba0*/  IADD3 R16, R0, UR38, R7 ;  /* 0x0000002600107c10 */ /* 0x004fe2000fffe007 */
[----:B------:R-:W-:Y:S06]  /*11bb0*/  BRA `(.L_x_1488) ;  /* 0x0000004400587947 */ /* 0x000fec0003800000 */
.L_x_1487:
[----:B------:R-:W3:Y:S01]  /*11bc0*/  LDL R17, [R1] ;  /* 0x0000000001117983 */ /* 0x000ee20000100800 */
[----:B------:R-:W-:Y:S01]  /*11bd0*/  BSSY B6, `(.L_x_1489) ;  /* 0x0000014000067945 */ /* 0x000fe20003800000 */
[----:B---3--:R-:W-:-:S05]  /*11be0*/  VIADD R0, R17, 0x1e400 ;  /* 0x0001e40011007836 */ /* 0x008fca0000000000 */
[----:B------:R-:W-:-:S13]  /*11bf0*/  LOP3.LUT P0, RZ, R0, 0x3ff, RZ, 0xc0, !PT ;  /* 0x000003ff00ff7812 */ /* 0x000fda000780c0ff */
[----:B------:R-:W-:Y:S05]  /*11c00*/  @!P0 BRA `(.L_x_1490) ;  /* 0x0000000000408947 */ /* 0x000fea0003800000 */
[----:B------:R-:W-:Y:S01]  /*11c10*/  MOV R2, 0x0 ;  /* 0x0000000000027802 */ /* 0x000fe20000000f00 */
[----:B------:R-:W-:Y:S01]  /*11c20*/  ULDC.64 UR6, c[0x4][0xa8] ;  /* 0x01002a0000067ab9 */ /* 0x000fe20000000a00 */
[----:B------:R-:W-:Y:S01]  /*11c30*/  ULDC.64 UR8, c[0x4][0xb0] ;  /* 0x01002c0000087ab9 */ /* 0x000fe20000000a00 */
[----:B------:R-:W-:Y:S01]  /*11c40*/  ULDC.64 UR4, c[0x4][0x30] ;  /* 0x01000c0000047ab9 */ /* 0x000fe20000000a00 */
[----:B------:R-:W-:Y:S02]  /*11c50*/  IMAD.U32 R4, RZ, RZ, UR6 ;  /* 0x00000006ff047e24 */ /* 0x000fe4000f8e00ff */
[----:B------:R-:W3:Y:S01]  /*11c60*/  LDC.64 R2, c[0x4][R2] ;  /* 0x0100000002027b82 */ /* 0x000ee20000000a00 */
[----:B------:R-:W-:Y:S02]  /*11c70*/  IMAD.U32 R5, RZ, RZ, UR7 ;  /* 0x00000007ff057e24 */ /* 0x000fe4000f8e00ff */
[----:B------:R-:W-:Y:S02]  /*11c80*/  IMAD.U32 R6, RZ, RZ, UR8 ;  /* 0x00000008ff067e24 */ /* 0x000fe4000f8e00ff */
[----:B--2---:R-:W-:-:S02]  /*11c90*/  IMAD.U32 R7, RZ, RZ, UR9 ;  /* 0x00000009ff077e24 */ /* 0x004fc4000f8e00ff */
[----:B------:R-:W-:Y:S02]  /*11ca0*/  IMAD.U32 R10, RZ, RZ, UR4 ;  /* 0x00000004ff0a7e24 */ /* 0x000fe4000f8e00ff */
[----:B------:R-:W-:Y:S02]  /*11cb0*/  IMAD.U32 R11, RZ, RZ, UR5 ;  /* 0x00000005ff0b7e24 */ /* 0x000fe4000f8e00ff */
[----:B------:R-:W-:Y:S02]  /*11cc0*/  IMAD.MOV.U32 R8, RZ, RZ, 0x70 ;  /* 0x00000070ff087424 */ /* 0x000fe400078e00ff */
[----:B------:R-:W-:Y:S02]  /*11cd0*/  IMAD.MOV.U32 R12, RZ, RZ, 0x1 ;  /* 0x00000001ff0c7424 */ /* 0x000fe400078e00ff */
[----:B------:R-:W-:-:S07]  /*11ce0*/  IMAD.MOV.U32 R13, RZ, RZ, RZ ;  /* 0x000000ffff0d7224 */ /* 0x000fce00078e00ff */
[----:B------:R-:W-:-:S07]  /*11cf0*/  LEPC R20, `(.L_x_1490) ;  /* 0x000000001014794e */ /* 0x000fce0000000000 */
[----:B01-3--:R-:W-:Y:S05]  /*11d00*/  CALL.ABS.NOINC R2 ;  /* 0x0000000002007343 */ /* 0x00bfea0003c00000 */
.L_x_1490:
[----:B------:R-:W-:Y:S05]  /*11d10*/  BSYNC B6 ;  /* 0x0000000000067941 */ /* 0x000fea0003800000 */
.L_x_1489:
        /* <DEDUP_REMOVED lines=8> */
[----:B------:R3:W4:Y:S01]  /*11da0*/  LDC.64 R2, c[0x4][R17] ;  /* 0x0100000011027b82 */ /* 0x0007220000000a00 */
[----:B------:R-:W-:Y:S02]  /*11db0*/  IMAD.U32 R4, RZ, RZ, UR6 ;  /* 0x00000006ff047e24 */ /* 0x000fe4000f8e00ff */
[----:B------:R-:W-:Y:S02]  /*11dc0*/  IMAD.U32 R5, RZ, RZ, UR7 ;  /* 0x00000007ff057e24 */ /* 0x000fe4000f8e00ff */
[----:B------:R-:W-:Y:S02]  /*11dd0*/  IMAD.U32 R6, RZ, RZ, UR8 ;  /* 0x00000008ff067e24 */ /* 0x000fe4000f8e00ff */
[----:B--2---:R-:W-:-:S02]  /*11de0*/  IMAD.U32 R7, RZ, RZ, UR9 ;  /* 0x00000009ff077e24 */ /* 0x004fc4000f8e00ff */
[----:B------:R-:W-:Y:S02]  /*11df0*/  IMAD.U32 R10, RZ, RZ, UR4 ;  /* 0x00000004ff0a7e24 */ /* 0x000fe4000f8e00ff */
[----:B------:R-:W-:Y:S02]  /*11e00*/  IMAD.U32 R11, RZ, RZ, UR5 ;  /* 0x00000005ff0b7e24 */ /* 0x000fe4000f8e00ff */
[----:B------:R-:W-:Y:S02]  /*11e10*/  IMAD.MOV.U32 R8, RZ, RZ, 0x70 ;  /* 0x00000070ff087424 */ /* 0x000fe400078e00ff */
[----:B------:R-:W-:Y:S02]  /*11e20*/  IMAD.MOV.U32 R12, RZ, RZ, 0x1 ;  /* 0x00000001ff0c7424 */ /* 0x000fe400078e00ff */
[----:B---3--:R-:W-:-:S07]  /*11e30*/  IMAD.MOV.U32 R13, RZ, RZ, RZ ;  /* 0x000000ffff0d7224 */ /* 0x008fce00078e00ff */
[----:B------:R-:W-:-:S07]  /*11e40*/  LEPC R20, `(.L_x_1493) ;  /* 0x000000001014794e */ /* 0x000fce0000000000 */
[----:B01--4-:R-:W-:Y:S05]  /*11e50*/  CALL.ABS.NOINC R2 ;  /* 0x0000000002007343 */ /* 0x013fea0003c00000 */
.L_x_1493:
        /* <DEDUP_REMOVED lines=15> */
.L_x_1492:
[----:B------:R-:W-:Y:S05]  /*11f50*/  BSYNC B6 ;  /* 0x0000000000067941 */ /* 0x000fea0003800000 */
.L_x_1491:
[----:B------:R-:W-:Y:S01]  /*11f60*/  ULDC.64 UR4, c[0x0][0x9f8] ;  /* 0x00027e0000047ab9 */ /* 0x000fe20000000a00 */
[----:B------:R-:W3:Y:S01]  /*11f70*/  LDL R17, [R1+0x28] ;  /* 0x0000280001117983 */ /* 0x000ee20000100800 */
[----:B------:R-:W-:Y:S01]  /*11f80*/  ISETP.NE.U32.AND P0, PT, RZ, UR4, PT ;  /* 0x00000004ff007c0c */ /* 0x000fe2000bf05070 */
[----:B--2---:R-:W-:Y:S01]  /*11f90*/  IMAD.MOV.U32 R7, RZ, RZ, R19 ;  /* 0x000000ffff077224 */ /* 0x004fe200078e0013 */
[----:B------:R-:W-:Y:S02]  /*11fa0*/  ULDC.64 UR6, c[0x0][0x208] ;  /* 0x0000820000067ab9 */ /* 0x000fe40000000a00 */
[----:B------:R-:W-:Y:S01]  /*11fb0*/  ISETP.NE.AND.EX P0, PT, RZ, UR5, PT, P0 ;  /* 0x00000005ff007c0c */ /* 0x000fe2000bf05300 */
[----:B------:R-:W-:-:S12]  /*11fc0*/  ULDC.64 UR4, c[0x0][0xa08] ;  /* 0x0002820000047ab9 */ /* 0x000fd80000000a00 */
[----:B------:R-:W2:Y:S02]  /*11fd0*/  @P0 LDC.64 R2, c[0x0][0x9f8] ;  /* 0x00027e00ff020b82 */ /* 0x000ea40000000a00 */
[----:B--2---:R-:W-:-:S05]  /*11fe0*/  @P0 IMAD.WIDE R2, R19, 0x4, R2 ;  /* 0x0000000413020825 */ /* 0x004fca00078e0202 */
[----:B------:R2:W4:Y:S02]  /*11ff0*/  @P0 LDG.E R7, desc[UR6][R2.64] ;  /* 0x0000000602070981 */ /* 0x000524000c1e1900 */
[----:B--2---:R-:W2:Y:S02]  /*12000*/  LDC.64 R2, c[0x0][0x418] ;  /* 0x00010600ff027b82 */ /* 0x004ea40000000a00 */
[----:B--2---:R-:W-:Y:S01]  /*12010*/  LOP3.LUT P0, RZ, R2, UR4, RZ, 0xfc, !PT ;  /* 0x0000000402ff7c12 */ /* 0x004fe2000f80fcff */
[----:B------:R-:W-:-:S03]  /*12020*/  UMOV UR4, 0xffffffff ;  /* 0xffffffff00047882 */ /* 0x000fc60000000000 */
[----:B------:R-:W-:Y:S01]  /*12030*/  LOP3.LUT P0, RZ, R3, UR5, RZ, 0xfc, P0 ;  /* 0x0000000503ff7c12 */ /* 0x000fe2000800fcff */
[----:B---3--:R-:W-:Y:S01]  /*12040*/  VIADD R0, R17, 0xffffffff ;  /* 0xffffffff11007836 */ /* 0x008fe20000000000 */
[----:B----4-:R-:W-:Y:S01]  /*12050*/  SHF.R.S32.HI R8, RZ, 0x1f, R7 ;  /* 0x0000001fff087819 */ /* 0x010fe20000011407 */
[----:B------:R2:W-:Y:S01]  /*12060*/  STL [R1+0xc], R7 ;  /* 0x00000c0701007387 */ /* 0x0005e20000100800 */
[----:B------:R-:W-:-:S03]  /*12070*/  SEL R17, R7, RZ, !P0 ;  /* 0x000000ff07117207 */ /* 0x000fc60004000000 */
[----:B------:R2:W-:Y:S01]  /*12080*/  STL [R1+0x18], R8 ;  /* 0x0000180801007387 */ /* 0x0005e20000100800 */
[----:B------:R-:W-:Y:S05]  /*12090*/  BRA.DIV UR4, `(.L_x_1494) ;  /* 0x00000056041c7947 */ /* 0x000fea000b800000 */
[----:B------:R-:W3:Y:S02]  /*120a0*/  S2R R4, SR_TID.X ;  /* 0x0000000000047919 */ /* 0x000ee40000002100 */
[----:B---3--:R-:W-:-:S04]  /*120b0*/  SHF.R.U32.HI R4, RZ, 0x5, R4 ;  /* 0x00000005ff047819 */ /* 0x008fc80000011604 */
[----:B------:R-:W-:-:S05]  /*120c0*/  LOP3.LUT R4, R4, 0x3, RZ, 0xc0, !PT ;  /* 0x0000000304047812 */ /* 0x000fca00078ec0ff */
[----:B------:R3:W4:Y:S02]  /*120d0*/  SHFL.IDX PT, R14, R4, RZ, 0x1f ;  /* 0x00001fff040e7589 */ /* 0x00072400000e0000 */
.L_x_1604:
[----:B---3--:R-:W3:Y:S01]  /*120e0*/  LDL.LU R4, [R1+0x24] ;  /* 0x0000240001047983 */ /* 0x008ee20000300800 */
[----:B------:R-:W-:Y:S02]  /*120f0*/  PLOP3.LUT P1, PT, PT, PT, PT, 0x8, 0x0 ;  /* 0x000000000000781c */ /* 0x000fe40003f2e170 */
[----:B----4-:R-:W-:Y:S01]  /*12100*/  ISETP.NE.AND P0, PT, R14, RZ, PT ;  /* 0x000000ff0e00720c */ /* 0x010fe20003f05270 */
[----:B------:R4:W-:Y:S01]  /*12110*/  STL [R1+0x8], R0 ;  /* 0x0000080001007387 */ /* 0x0009e20000100800 */
[----:B---3--:R-:W-:-:S09]  /*12120*/  LOP3.LUT R4, R4, 0xfffffffe, RZ, 0xc0, !PT ;  /* 0xfffffffe04047812 */ /* 0x008fd200078ec0ff */
[----:B------:R-:W-:-:S05]  /*12130*/  @P1 LOP3.LUT R4, R4, 0x1, RZ, 0xfc, !PT ;  /* 0x0000000104041812 */ /* 0x000fca00078efcff */
[----:B------:R4:W-:Y:S01]  /*12140*/  STL [R1+0x24], R4 ;  /* 0x0000240401007387 */ /* 0x0009e20000100800 */
[----:B------:R-:W-:Y:S05]  /*12150*/  @P0 BRA `(.L_x_1495) ;  /* 0x00000004004c0947 */ /* 0x000fea0003800000 */
[----:B------:R-:W-:-:S03]  /*12160*/  UMOV UR4, 0xffffffff ;  /* 0xffffffff00047882 */ /* 0x000fc60000000000 */
[----:B------:R-:W-:Y:S05]  /*12170*/  BRA.DIV UR4, `(.L_x_1496) ;  /* 0x0000005604187947 */ /* 0x000fea000b800000 */
[----:B------:R-:W-:-:S13]  /*12180*/  ELECT P6, URZ, PT ;  /* 0x00000000003f782f */ /* 0x000fda00038c0000 */
.L_x_1607:
[----:B------:R-:W-:Y:S05]  /*12190*/  @!P6 BRA `(.L_x_1495) ;  /* 0x00000004003ce947 */ /* 0x000fea0003800000 */
[----:B------:R-:W-:-:S04]  /*121a0*/  ISETP.NE.U32.AND P0, PT, R2, RZ, PT ;  /* 0x000000ff0200720c */ /* 0x000fc80003f05070 */
[----:B------:R-:W-:-:S13]  /*121b0*/  ISETP.NE.AND.EX P0, PT, R3, RZ, PT, P0 ;  /* 0x000000ff0300720c */ /* 0x000fda0003f05300 */
[----:B------:R-:W-:Y:S05]  /*121c0*/  @!P0 BRA `(.L_x_1497) ;  /* 0x0000000000548947 */ /* 0x000fea0003800000 */
[----:B------:R-:W3:Y:S01]  /*121d0*/  LDC R6, c[0x0][0x43c] ;  /* 0x00010f00ff067b82 */ /* 0x000ee20000000800 */
[----:B01----:R-:W-:Y:S01]  /*121e0*/  IMAD.MOV.U32 R9, RZ, RZ, R0 ;  /* 0x000000ffff097224 */ /* 0x003fe200078e0000 */
[----:B------:R-:W-:Y:S01]  /*121f0*/  ULDC.64 UR4, c[0x0][0x428] ;  /* 0x00010a0000047ab9 */ /* 0x000fe20000000a00 */
[----:B------:R-:W-:Y:S02]  /*12200*/  ULDC.64 UR6, c[0x0][0x208] ;  /* 0x0000820000067ab9 */ /* 0x000fe40000000a00 */
[----:B----4-:R-:W-:Y:S01]  /*12210*/  IMAD.MOV.U32 R0, RZ, RZ, R9 ;  /* 0x000000ffff007224 */ /* 0x010fe200078e0009 */
[----:B---3--:R-:W-:-:S13]  /*12220*/  ISETP.NE.AND P0, PT, R6, 0x1, PT ;  /* 0x000000010600780c */ /* 0x008fda0003f05270 */
[----:B------:R-:W0:Y:S02]  /*12230*/  @P0 LDC.64 R4, c[0x0][0x440] ;  /* 0x00011000ff040b82 */ /* 0x000e240000000a00 */
[----:B0-----:R-:W-:-:S05]  /*12240*/  @P0 IMAD.HI.U32 R4, R9, R4, RZ ;  /* 0x0000000409040227 */ /* 0x001fca00078e00ff */
[----:B------:R-:W-:-:S04]  /*12250*/  @P0 SHF.R.U32.HI R0, RZ, R5, R4 ;  /* 0x00000005ff000219 */ /* 0x000fc80000011604 */
[--C-:B------:R-:W-:Y:S01]  /*12260*/  SHF.R.S32.HI R5, RZ, 0x1f, R0.reuse ;  /* 0x0000001fff057819 */ /* 0x100fe20000011400 */
[----:B------:R-:W-:-:S04]  /*12270*/  IMAD.MOV R4, RZ, RZ, -R0 ;  /* 0x000000ffff047224 */ /* 0x000fc800078e0a00 */
[----:B------:R-:W-:Y:S02]  /*12280*/  IMAD R9, R6, R4, R9 ;  /* 0x0000000406097224 */ /* 0x000fe400078e0209 */
[----:B------:R-:W-:Y:S02]  /*12290*/  IMAD R6, R8, UR4, RZ ;  /* 0x0000000408067c24 */ /* 0x000fe4000f8e02ff */
[----:B------:R-:W-:Y:S01]  /*122a0*/  IMAD.MOV.U32 R4, RZ, RZ, R0 ;  /* 0x000000ffff047224 */ /* 0x000fe200078e0000 */
[----:B------:R3:W-:Y:S01]  /*122b0*/  STL [R1+0x8], R9 ;  /* 0x0000080901007387 */ /* 0x0007e20000100800 */
[C---:B------:R-:W-:Y:S02]  /*122c0*/  IMAD R0, R7.reuse, UR5, R6 ;  /* 0x0000000507007c24 */ /* 0x040fe4000f8e0206 */
[----:B------:R-:W-:-:S04]  /*122d0*/  IMAD.WIDE.U32 R4, R7, UR4, R4 ;  /* 0x0000000407047c25 */ /* 0x000fc8000f8e0004 */
[----:B------:R-:W-:Y:S01]  /*122e0*/  IMAD.IADD R0, R5, 0x1, R0 ;  /* 0x0000000105007824 */ /* 0x000fe200078e0200 */
[----:B------:R-:W-:-:S04]  /*122f0*/  LEA R2, P0, R4, R2, 0x2 ;  /* 0x0000000204027211 */ /* 0x000fc800078010ff */
[----:B------:R-:W-:-:S05]  /*12300*/  LEA.HI.X R3, R4, R3, R0, 0x2, P0 ;  /* 0x0000000304037211 */ /* 0x000fca00000f1400 */
[----:B------:R3:W5:Y:S04]  /*12310*/  LDG.E R17, desc[UR6][R2.64] ;  /* 0x0000000602117981 */ /* 0x000768000c1e1900 */
.L_x_1497:
[----:B--2---:R-:W2:Y:S04]  /*12320*/  LDL R7, [R1] ;  /* 0x0000000001077983 */ /* 0x004ea80000100800 */
[----:B----4-:R-:W2:Y:S04]  /*12330*/  LDL R0, [R1+0x4] ;  /* 0x0000040001007983 */ /* 0x010ea80000100800 */
[----:B---3--:R-:W3:Y:S01]  /*12340*/  LDL R2, [R1+0x10] ;  /* 0x0000100001027983 */ /* 0x008ee20000100800 */
[----:B--2---:R-:W-:Y:S01]  /*12350*/  IMAD R0, R0, 0x8, R7 ;  /* 0x0000000800007824 */ /* 0x004fe200078e0207 */
[----:B---3--:R-:W-:-:S04]  /*12360*/  SHF.L.U32 R2, R2, 0x1f, RZ ;  /* 0x0000001f02027819 */ /* 0x008fc800000006ff */
[----:B------:R-:W2:Y:S02]  /*12370*/  SYNCS.PHASECHK.TRANS64.TRYWAIT P0, [R0+URZ+0x30840], R2 ;  /* 0x03084002000075a7 */ /* 0x000ea4000800017f */
[----:B--2---:R-:W-:Y:S05]  /*12380*/  @!P0 BRA `(.L_x_1498) ;  /* 0x0000005000b48947 */ /* 0x004fea0003800000 */
.L_x_1608:
[----:B------:R-:W3:Y:S02]  /*12390*/  S2R R3, SR_TID.X ;  /* 0x0000000000037919 */ /* 0x000ee40000002100 */
[----:B---3--:R-:W-:-:S04]  /*123a0*/  LOP3.LUT R3, R3, 0x7f, RZ, 0xc0, !PT ;  /* 0x0000007f03037812 */ /* 0x008fc800078ec0ff */
[----:B------:R-:W-:-:S13]  /*123b0*/  ISETP.NE.AND P0, PT, R3, RZ, PT ;  /* 0x000000ff0300720c */ /* 0x000fda0003f05270 */
[----:B------:R-:W-:Y:S05]  /*123c0*/  @P0 BRA `(.L_x_1499) ;  /* 0x00000000001c0947 */ /* 0x000fea0003800000 */
[----:B------:R-:W3:Y:S01]  /*123d0*/  S2R R3, SR_TID.X ;  /* 0x0000000000037919 */ /* 0x000ee20000002100 */
[----:B--2---:R-:W-:-:S04]  /*123e0*/  IMAD.MOV.U32 R2, RZ, RZ, 0x9000 ;  /* 0x00009000ff027424 */ /* 0x004fc800078e00ff */
[----:B------:R4:W-:Y:S01]  /*123f0*/  SYNCS.ARRIVE.TRANS64 RZ, [R0+URZ+0x30830], R2 ;  /* 0x0308300200ff79a7 */ /* 0x0009e2000800003f */
[----:B---3--:R-:W-:-:S04]  /*12400*/  LOP3.LUT R3, R3, 0x1f, RZ, 0xc0, !PT ;  /* 0x0000001f03037812 */ /* 0x008fc800078ec0ff */
[----:B------:R-:W-:-:S13]  /*12410*/  ISETP.NE.AND P0, PT, R3, RZ, PT ;  /* 0x000000ff0300720c */ /* 0x000fda0003f05270 */
[----:B----4-:R-:W-:Y:S05]  /*12420*/  @!P0 BRA `(.L_x_1499) ;  /* 0x0000000000048947 */ /* 0x010fea0003800000 */
[----:B------:R-:W-:Y:S01]  /*12430*/  BPT.TRAP 0x1 ;  /* 0x000000040000795c */ /* 0x000fe20000300000 */
.L_x_1499:
[----:B------:R-:W3:Y:S04]  /*12440*/  LDL R6, [R1] ;  /* 0x0000000001067983 */ /* 0x000ee80000100800 */
[----:B------:R-:W3:Y:S04]  /*12450*/  LDL R5, [R1+0x4] ;  /* 0x0000040001057983 */ /* 0x000ee80000100800 */
[----:B------:R-:W4:Y:S04]  /*12460*/  LDL R4, [R1+0x8] ;  /* 0x0000080001047983 */ /* 0x000f280000100800 */
[----:B------:R-:W4:Y:S04]  /*12470*/  LDL R3, [R1+0x14] ;  /* 0x0000140001037983 */ /* 0x000f280000100800 */
[----:B--2---:R-:W2:Y:S01]  /*12480*/  LDL.LU R2, [R1+0x24] ;  /* 0x0000240001027983 */ /* 0x004ea20000300800 */
[----:B------:R-:W-:Y:S01]  /*12490*/  R2UR UR9, R0 ;  /* 0x00000000000972ca */ /* 0x000fe200000e0000 */
[----:B------:R-:W-:Y:S01]  /*124a0*/  UIADD3 UR4, UP0, UR36, 0x370, URZ ;  /* 0x0000037024047890 */ /* 0x000fe2000ff1e03f */
[----:B------:R-:W-:Y:S01]  /*124b0*/  R2UR UR12, R18 ;  /* 0x00000000120c72ca */ /* 0x000fe200000e0000 */
[----:B------:R-:W-:Y:S01]  /*124c0*/  UMOV UR10, URZ ;  /* 0x0000003f000a7c82 */ /* 0x000fe20008000000 */
[----:B-----5:R-:W-:Y:S01]  /*124d0*/  R2UR UR13, R17 ;  /* 0x00000000110d72ca */ /* 0x020fe200000e0000 */
[----:B------:R-:W-:Y:S01]  /*124e0*/  UMOV UR6, 0x0 ;  /* 0x0000000000067882 */ /* 0x000fe20000000000 */
[----:B------:R-:W-:Y:S01]  /*124f0*/  PLOP3.LUT P0, PT, PT, PT, PT, 0x80, 0x0 ;  /* 0x000000000000781c */ /* 0x000fe20003f0f070 */
[----:B------:R-:W-:Y:S01]  /*12500*/  UMOV UR7, 0x14f00000 ;  /* 0x14f0000000077882 */ /* 0x000fe20000000000 */
[----:B------:R-:W-:-:S05]  /*12510*/  UMOV UR16, 0x40 ;  /* 0x0000004000107882 */ /* 0x000fca0000000000 */
[----:B------:R-:W-:Y:S01]  /*12520*/  UIADD3 UR9, UR9, 0x30830, URZ ;  /* 0x0003083009097890 */ /* 0x000fe2000fffe03f */
[----:B---3--:R-:W-:Y:S01]  /*12530*/  IMAD R0, R5, 0x9000, R6 ;  /* 0x0000900005007824 */ /* 0x008fe200078e0206 */
[----:B----4-:R-:W-:-:S04]  /*12540*/  R2UR UR11, R4 ;  /* 0x00000000040b72ca */ /* 0x010fc800000e0000 */
[----:B------:R-:W-:Y:S02]  /*12550*/  R2UR UR8, R0 ;  /* 0x00000000000872ca */ /* 0x000fe400000e0000 */
[----:B------:R-:W-:Y:S02]  /*12560*/  R2UR UR5, R3 ;  /* 0x00000000030572ca */ /* 0x000fe400000e0000 */
[----:B--2---:R-:W-:-:S04]  /*12570*/  LOP3.LUT R2, R2, 0xfffffffe, RZ, 0xc0, !PT ;  /* 0xfffffffe02027812 */ /* 0x004fc800078ec0ff */
[----:B------:R-:W-:-:S05]  /*12580*/  @P0 LOP3.LUT R2, R2, 0x1, RZ, 0xfc, !PT ;  /* 0x0000000102020812 */ /* 0x000fca00078efcff */
[----:B------:R-:W-:Y:S02]  /*12590*/  UIADD3 UR14, UR8, 0x1e400, URZ ;  /* 0x0001e400080e7890 */ /* 0x000fe4000fffe03f */
[----:B------:R-:W-:Y:S01]  /*125a0*/  UIMAD UR11, UR11, 0x60, UR5 ;  /* 0x000000600b0b78a4 */ /* 0x000fe2000f8e0205 */
[----:B------:R3:W-:Y:S01]  /*125b0*/  STL [R1+0x24], R2 ;  /* 0x0000240201007387 */ /* 0x0007e20000100800 */
[----:B------:R-:W-:Y:S02]  /*125c0*/  UIADD3.X UR5, URZ, UR37, URZ, UP0, !UPT ;  /* 0x000000253f057290 */ /* 0x000fe400087fe43f */
[----:B------:R-:W-:Y:S02]  /*125d0*/  UIADD3 UR15, UR8, 0x21400, URZ ;  /* 0x00021400080f7890 */ /* 0x000fe4000fffe03f */
[----:B------:R-:W-:-:S03]  /*125e0*/  UIADD3 UR17, UR8, 0x24400, URZ ;  /* 0x0002440008117890 */ /* 0x000fc6000fffe03f */
[----:B------:R-:W-:Y:S01]  /*125f0*/  UMOV UR8, UR14 ;  /* 0x0000000e00087c82 */ /* 0x000fe20008000000 */
[----:B------:R-:W-:Y:S01]  /*12600*/  UMOV UR14, 0x80 ;  /* 0x00000080000e7882 */ /* 0x000fe20000000000 */
[----:B------:R2:W-:Y:S02]  /*12610*/  UTMALDG.4D [UR8], [UR4], desc[UR6] ;  /* 0x00000608040075b4 */ /* 0x0005e40008019000 */
[----:B--2---:R-:W-:Y:S01]  /*12620*/  UMOV UR8, UR15 ;  /* 0x0000000f00087c82 */ /* 0x004fe20008000000 */
[----:B------:R-:W-:Y:S02]  /*12630*/  UMOV UR10, UR16 ;  /* 0x00000010000a7c82 */ /* 0x000fe40008000000 */
[----:B------:R2:W-:Y:S02]  /*12640*/  UTMALDG.4D [UR8], [UR4], desc[UR6] ;  /* 0x00000608040075b4 */ /* 0x0005e40008019000 */
[----:B--2---:R-:W-:Y:S01]  /*12650*/  UMOV UR8, UR17 ;  /* 0x0000001100087c82 */ /* 0x004fe20008000000 */
[----:B------:R-:W-:-:S02]  /*12660*/  UMOV UR10, UR14 ;  /* 0x0000000e000a7c82 */ /* 0x000fc40008000000 */
[----:B------:R3:W-:Y:S02]  /*12670*/  UTMALDG.4D [UR8], [UR4], desc[UR6] ;  /* 0x00000608040075b4 */ /* 0x0007e40008019000 */
[----:B---3--:R-:W-:Y:S01]  /*12680*/  NOP ;  /* 0x0000000000007918 */ /* 0x008fe20000000000 */
.L_x_1495:
[----:B----4-:R-:W3:Y:S04]  /*12690*/  LDL R0, [R1] ;  /* 0x0000000001007983 */ /* 0x010ee80000100800 */
[----:B------:R-:W4:Y:S01]  /*126a0*/  LDL.LU R3, [R1+0x34] ;  /* 0x0000340001037983 */ /* 0x000f220000300800 */
[----:B------:R-:W-:Y:S05]  /*126b0*/  WARPSYNC.ALL ;  /* 0x0000000000007948 */ /* 0x000fea0003800000 */
[----:B------:R-:W-:Y:S01]  /*126c0*/  ULDC.64 UR4, c[0x0][0x298] ;  /* 0x0000a60000047ab9 */ /* 0x000fe20000000a00 */
[----:B------:R-:W-:Y:S01]  /*126d0*/  BSSY B6, `(.L_x_1500) ;  /* 0x000001c000067945 */ /* 0x000fe20003800000 */
[----:B------:R-:W-:Y:S01]  /*126e0*/  BAR.SYNC.DEFER_BLOCKING 0x8, 0x180 ;  /* 0x0206000000007b1d */ /* 0x000fe20000010000 */
[----:B---3--:R-:W-:Y:S01]  /*126f0*/  VIADD R0, R0, 0x12400 ;  /* 0x0001240000007836 */ /* 0x008fe20000000000 */
[----:B----4-:R-:W-:Y:S01]  /*12700*/  SHF.R.S32.HI R2, RZ, 0x1f, R3 ;  /* 0x0000001fff027819 */ /* 0x010fe20000011403 */
[----:B------:R-:W-:-:S03]  /*12710*/  IMAD.WIDE.U32 R4, R3, UR4, RZ ;  /* 0x0000000403047c25 */ /* 0x000fc6000f8e00ff */
[----:B------:R-:W-:Y:S01]  /*12720*/  LOP3.LUT P0, RZ, R0, 0x3ff, RZ, 0xc0, !PT ;  /* 0x000003ff00ff7812 */ /* 0x000fe2000780c0ff */
[----:B------:R-:W-:Y:S01]  /*12730*/  IMAD R2, R2, UR4, RZ ;  /* 0x0000000402027c24 */ /* 0x000fe2000f8e02ff */
[----:B------:R3:W-:Y:S03]  /*12740*/  STL.64 [R1+0x40], R4 ;  /* 0x0000400401007387 */ /* 0x0007e60000100a00 */
[----:B------:R-:W-:-:S04]  /*12750*/  IMAD R2, R3, UR5, R2 ;  /* 0x0000000503027c24 */ /* 0x000fc8000f8e0202 */
[----:B------:R-:W-:-:S05]  /*12760*/  IMAD.IADD R0, R5, 0x1, R2 ;  /* 0x0000000105007824 */ /* 0x000fca00078e0202 */
[----:B------:R3:W-:Y:S01]  /*12770*/  STL [R1+0x34], R0 ;  /* 0x0000340001007387 */ /* 0x0007e20000100800 */
[----:B------:R-:W-:Y:S05]  /*12780*/  @!P0 BRA `(.L_x_1501) ;  /* 0x0000000000408947 */ /* 0x000fea0003800000 */
[----:B------:R-:W-:Y:S01]  /*12790*/  MOV R2, 0x0 ;  /* 0x0000000000027802 */ /* 0x000fe20000000f00 */
[----:B------:R-:W-:Y:S01]  /*127a0*/  ULDC.64 UR6, c[0x4][0xa8] ;  /* 0x01002a0000067ab9 */ /* 0x000fe20000000a00 */
[----:B------:R-:W-:Y:S01]  /*127b0*/  ULDC.64 UR8, c[0x4][0xb0] ;  /* 0x01002c0000087ab9 */ /* 0x000fe20000000a00 */
[----:B------:R-:W-:Y:S01]  /*127c0*/  ULDC.64 UR4, c[0x4][0x20] ;  /* 0x0100080000047ab9 */ /* 0x000fe20000000a00 */
[----:B---3--:R-:W-:Y:S02]  /*127d0*/  IMAD.U32 R4, RZ, RZ, UR6 ;  /* 0x00000006ff047e24 */ /* 0x008fe4000f8e00ff */
        /* <DEDUP_REMOVED lines=11> */
.L_x_1501:
[----:B------:R-:W-:Y:S05]  /*12890*/  BSYNC B6 ;  /* 0x0000000000067941 */ /* 0x000fea0003800000 */
.L_x_1500:
[----:B---3--:R-:W3:Y:S01]  /*128a0*/  LDL.LU R0, [R1+0x34] ;  /* 0x0000340001007983 */ /* 0x008ee20000300800 */
[----:B--2---:R-:W2:Y:S01]  /*128b0*/  LDC R7, c[0x0][0x448] ;  /* 0x00011200ff077b82 */ /* 0x004ea20000000800 */
[----:B------:R-:W-:Y:S01]  /*128c0*/  ULDC.64 UR4, c[0x0][0x2d8] ;  /* 0x0000b60000047ab9 */ /* 0x000fe20000000a00 */
[----:B------:R-:W-:Y:S01]  /*128d0*/  ULDC.64 UR6, c[0x0][0x280] ;  /* 0x0000a00000067ab9 */ /* 0x000fe20000000a00 */
[----:B------:R-:W3:Y:S04]  /*128e0*/  LDL.LU.64 R2, [R1+0x40] ;  /* 0x0000400001027983 */ /* 0x000ee80000300a00 */
[----:B01----:R-:W4:Y:S01]  /*128f0*/  LDL R9, [R1+0x2c] ;  /* 0x00002c0001097983 */ /* 0x003f220000100800 */
[----:B------:R-:W0:Y:S01]  /*12900*/  S2R R5, SR_TID.X ;  /* 0x0000000000057919 */ /* 0x000e220000002100 */
[----:B------:R-:W1:Y:S01]  /*12910*/  S2R R6, SR_TID.X ;  /* 0x0000000000067919 */ /* 0x000e620000002100 */
[----:B------:R-:W1:Y:S01]  /*12920*/  S2R R10, SR_TID.X ;  /* 0x00000000000a7919 */ /* 0x000e620000002100 */
[----:B0-----:R-:W-:-:S04]  /*12930*/  LOP3.LUT R5, R5, 0x7f, RZ, 0xc0, !PT ;  /* 0x0000007f05057812 */ /* 0x001fc800078ec0ff */
[----:B------:R-:W-:Y:S01]  /*12940*/  SHF.R.U32.HI R5, RZ, 0x3, R5 ;  /* 0x00000003ff057819 */ /* 0x000fe20000011605 */
[----:B-1----:R-:W-:-:S05]  /*12950*/  IMAD.SHL.U32 R8, R6, 0x10, RZ ;  /* 0x0000001006087824 */ /* 0x002fca00078e00ff */
[----:B------:R-:W-:Y:S01]  /*12960*/  LOP3.LUT R8, R5, 0x70, R8, 0xf8, !PT ;  /* 0x0000007005087812 */ /* 0x000fe200078ef808 */
[----:B------:R-:W-:-:S05]  /*12970*/  IMAD.SHL.U32 R10, R10, 0x8, RZ ;  /* 0x000000080a0a7824 */ /* 0x000fca00078e00ff */
[----:B------:R-:W-:-:S04]  /*12980*/  LOP3.LUT R10, R10, 0x38, RZ, 0xc0, !PT ;  /* 0x000000380a0a7812 */ /* 0x000fc800078ec0ff */
[C---:B------:R-:W-:Y:S02]  /*12990*/  LOP3.LUT R11, R10.reuse, 0x40, RZ, 0xfc, !PT ;  /* 0x000000400a0b7812 */ /* 0x040fe400078efcff */
[----:B------:R-:W-:Y:S01]  /*129a0*/  LOP3.LUT R10, R10, 0x80, RZ, 0xfc, !PT ;  /* 0x000000800a0a7812 */ /* 0x000fe200078efcff */
[----:B---3--:R-:W-:Y:S01]  /*129b0*/  IMAD.MOV.U32 R3, RZ, RZ, R0 ;  /* 0x000000ffff037224 */ /* 0x008fe200078e0000 */
[----:B------:R-:W-:-:S05]  /*129c0*/  SHF.R.S32.HI R0, RZ, 0x1f, R18 ;  /* 0x0000001fff007819 */ /* 0x000fca0000011412 */
[----:B------:R-:W-:Y:S02]  /*129d0*/  IMAD R0, R0, UR4, RZ ;  /* 0x0000000400007c24 */ /* 0x000fe4000f8e02ff */
[----:B------:R-:W-:-:S04]  /*129e0*/  IMAD.WIDE.U32 R2, R18, UR4, R2 ;  /* 0x0000000412027c25 */ /* 0x000fc8000f8e0002 */
[----:B------:R-:W-:Y:S01]  /*129f0*/  IMAD R0, R18, UR5, R0 ;  /* 0x0000000512007c24 */ /* 0x000fe2000f8e0200 */
[----:B------:R-:W-:Y:S02]  /*12a00*/  ULDC.64 UR4, c[0x0][0xa00] ;  /* 0x0002800000047ab9 */ /* 0x000fe40000000a00 */
[----:B------:R-:W-:Y:S01]  /*12a10*/  ISETP.NE.U32.AND P0, PT, RZ, UR4, PT ;  /* 0x00000004ff007c0c */ /* 0x000fe2000bf05070 */
[----:B------:R-:W-:Y:S01]  /*12a20*/  IMAD.IADD R3, R3, 0x1, R0 ;  /* 0x0000000103037824 */ /* 0x000fe200078e0200 */
[----:B------:R-:W-:Y:S02]  /*12a30*/  SHF.R.S32.HI R0, RZ, 0x1f, R19 ;  /* 0x0000001fff007819 */ /* 0x000fe40000011413 */
[----:B------:R-:W-:Y:S01]  /*12a40*/  ISETP.NE.AND.EX P0, PT, RZ, UR5, PT, P0 ;  /* 0x00000005ff007c0c */ /* 0x000fe2000bf05300 */
[----:B------:R-:W-:-:S03]  /*12a50*/  ULDC.64 UR4, c[0x0][0x2e0] ;  /* 0x0000b80000047ab9 */ /* 0x000fc60000000a00 */
[----:B------:R-:W-:Y:S02]  /*12a60*/  SEL R4, R0, RZ, !P0 ;  /* 0x000000ff00047207 */ /* 0x000fe40004000000 */
[----:B------:R-:W-:Y:S02]  /*12a70*/  SEL R0, R19, RZ, !P0 ;  /* 0x000000ff13007207 */ /* 0x000fe40004000000 */
[----:B--2---:R-:W-:Y:S01]  /*12a80*/  ISETP.NE.AND P0, PT, R7, 0x1, PT ;  /* 0x000000010700780c */ /* 0x004fe20003f05270 */
[----:B------:R-:W-:-:S12]  /*12a90*/  IMAD R4, R4, UR4, RZ ;  /* 0x0000000404047c24 */ /* 0x000fd8000f8e02ff */
[----:B------:R-:W0:Y:S08]  /*12aa0*/  @P0 LDC R5, c[0x0][0x44c] ;  /* 0x00011300ff050b82 */ /* 0x000e300000000800 */
[----:B------:R-:W1:Y:S01]  /*12ab0*/  @P0 LDC R6, c[0x0][0x450] ;  /* 0x00011400ff060b82 */ /* 0x000e620000000800 */
[----:B------:R-:W-:-:S04]  /*12ac0*/  IMAD.WIDE.U32 R2, R0, UR4, R2 ;  /* 0x0000000400027c25 */ /* 0x000fc8000f8e0002 */
[----:B------:R-:W-:Y:S01]  /*12ad0*/  IMAD R0, R0, UR5, R4 ;  /* 0x0000000500007c24 */ /* 0x000fe2000f8e0204 */
[----:B------:R-:W-:-:S03]  /*12ae0*/  ULDC.64 UR4, c[0x0][0x2d0] ;  /* 0x0000b40000047ab9 */ /* 0x000fc60000000a00 */
[----:B------:R-:W-:Y:S02]  /*12af0*/  IMAD.IADD R3, R3, 0x1, R0 ;  /* 0x0000000103037824 */ /* 0x000fe400078e0200 */
[----:B----4-:R-:W-:-:S04]  /*12b00*/  IMAD.IADD R0, R8, 0x1, R9 ;  /* 0x0000000108007824 */ /* 0x010fc800078e0209 */
[----:B0-----:R-:W-:-:S04]  /*12b10*/  @P0 IMAD.HI.U32 R5, R0, R5, RZ ;  /* 0x0000000500050227 */ /* 0x001fc800078e00ff */
[----:B------:R-:W-:Y:S01]  /*12b20*/  IMAD.MOV.U32 R4, RZ, RZ, R0 ;  /* 0x000000ffff047224 */ /* 0x000fe200078e0000 */
[----:B-1----:R-:W-:-:S05]  /*12b30*/  @P0 SHF.R.U32.HI R4, RZ, R6, R5 ;  /* 0x00000006ff040219 */ /* 0x002fca0000011605 */
[----:B------:R-:W-:-:S04]  /*12b40*/  IMAD.MOV R5, RZ, RZ, -R4 ;  /* 0x000000ffff057224 */ /* 0x000fc800078e0a04 */
[----:B------:R-:W-:Y:S01]  /*12b50*/  IMAD R0, R7, R5, R0 ;  /* 0x0000000507007224 */ /* 0x000fe200078e0200 */
[----:B------:R-:W-:Y:S01]  /*12b60*/  SHF.R.S32.HI R5, RZ, 0x1f, R4 ;  /* 0x0000001fff057819 */ /* 0x000fe20000011404 */
        /* <DEDUP_REMOVED lines=9> */
[----:B------:R-:W-:Y:S02]  /*12c00*/  ISETP.GE.AND P0, PT, R10, UR4, PT ;  /* 0x000000040a007c0c */ /* 0x000fe4000bf06270 */
[----:B------:R0:W5:Y:S01]  /*12c10*/  LDL R10, [R1+0x1c] ;  /* 0x00001c00010a7983 */ /* 0x0001620000100800 */
[----:B------:R-:W1:Y:S01]  /*12c20*/  S2R R5, SR_TID.X ;  /* 0x0000000000057919 */ /* 0x000e620000002100 */
[----:B------:R-:W-:Y:S01]  /*12c30*/  IMAD R0, R0, UR5, R4 ;  /* 0x0000000500007c24 */ /* 0x000fe2000f8e0204 */
[----:B------:R-:W-:-:S03]  /*12c40*/  LEA R4, P3, R2, UR6, 0x1 ;  /* 0x0000000602047c11 */ /* 0x000fc6000f8608ff */
[----:B------:R-:W-:Y:S01]  /*12c50*/  IMAD.IADD R0, R3, 0x1, R0 ;  /* 0x0000000103007824 */ /* 0x000fe200078e0200 */
[----:B------:R-:W-:-:S04]  /*12c60*/  ISETP.GE.AND P1, PT, R11, UR4, PT ;  /* 0x000000040b007c0c */ /* 0x000fc8000bf26270 */
[----:B------:R-:W-:Y:S01]  /*12c70*/  LEA.HI.X R3, R2, UR7, R0, 0x1, P3 ;  /* 0x0000000702037c11 */ /* 0x000fe200098f0c00 */
[----:B-1----:R-:W-:-:S05]  /*12c80*/  IMAD.SHL.U32 R8, R5, 0x8, RZ ;  /* 0x0000000805087824 */ /* 0x002fca00078e00ff */
[----:B------:R-:W-:-:S04]  /*12c90*/  LOP3.LUT R8, R8, 0x38, RZ, 0xc0, !PT ;  /* 0x0000003808087812 */ /* 0x000fc800078ec0ff */
[----:B------:R-:W-:Y:S01]  /*12ca0*/  ISETP.GE.AND P2, PT, R8, UR4, PT ;  /* 0x0000000408007c0c */ /* 0x000fe2000bf46270 */
[----:B------:R-:W-:-:S03]  /*12cb0*/  UMOV UR4, 0xffffffff ;  /* 0xffffffff00047882 */ /* 0x000fc60000000000 */
[----:B0-----:R-:W-:Y:S09]  /*12cc0*/  BRA.DIV UR4, `(.L_x_1502) ;  /* 0x0000004a04787947 */ /* 0x001ff2000b800000 */
[----:B------:R-:W0:Y:S01]  /*12cd0*/  S2R R5, SR_TID.X ;  /* 0x0000000000057919 */ /* 0x000e220000002100 */
[----:B------:R-:W2:Y:S01]  /*12ce0*/  LDL.LU R8, [R1+0x2c] ;  /* 0x00002c0001087983 */ /* 0x000ea20000300800 */
[----:B0-----:R-:W-:-:S04]  /*12cf0*/  LOP3.LUT R5, R5, 0x7f, RZ, 0xc0, !PT ;  /* 0x0000007f05057812 */ /* 0x001fc800078ec0ff */
[----:B------:R-:W-:Y:S02]  /*12d00*/  SHF.R.U32.HI R6, RZ, 0x3, R5 ;  /* 0x00000003ff067819 */ /* 0x000fe40000011605 */
[----:B------:R-:W3:Y:S04]  /*12d10*/  LDL.LU R5, [R1+0x30] ;  /* 0x0000300001057983 */ /* 0x000ee80000300800 */
[----:B------:R-:W-:Y:S01]  /*12d20*/  SHFL.IDX PT, R9, R3, 0x1, 0x181f ;  /* 0x00381f0003097f89 */ /* 0x000fe200000e0000 */
[----:B------:R-:W-:Y:S01]  /*12d30*/  ULDC.64 UR4, c[0x0][0x208] ;  /* 0x0000820000047ab9 */ /* 0x000fe20000000a00 */
[----:B--2---:R-:W-:Y:S02]  /*12d40*/  IMAD.IADD R0, R6, 0x1, R8 ;  /* 0x0000000106007824 */ /* 0x004fe400078e0208 */
[----:B------:R-:W0:Y:S01]  /*12d50*/  S2R R6, SR_TID.X ;  /* 0x0000000000067919 */ /* 0x000e220000002100 */
[----:B---3--:R-:W-:-:S02]  /*12d60*/  IMAD R2, R5, R7, RZ ;  /* 0x0000000705027224 */ /* 0x008fc400078e02ff */
[----:B------:R-:W1:Y:S01]  /*12d70*/  SHFL.IDX PT, R7, R4, RZ, 0x181f ;  /* 0x00181fff04077589 */ /* 0x000e6200000e0000 */
[----:B0-----:R-:W-:-:S03]  /*12d80*/  IMAD.SHL.U32 R11, R6, 0x8, RZ ;  /* 0x00000008060b7824 */ /* 0x001fc600078e00ff */
[----:B------:R-:W0:Y:S01]  /*12d90*/  SHFL.IDX PT, R6, R3, RZ, 0x181f ;  /* 0x00181fff03067589 */ /* 0x000e2200000e0000 */
[C---:B------:R-:W-:Y:S01]  /*12da0*/  VIADD R5, R0.reuse, 0x10 ;  /* 0x0000001000057836 */ /* 0x040fe20000000000 */
[----:B------:R-:W-:-:S04]  /*12db0*/  ISETP.GE.AND P4, PT, R0, R2, PT ;  /* 0x000000020000720c */ /* 0x000fc80003f86270 */
[----:B------:R-:W-:Y:S02]  /*12dc0*/  ISETP.GE.AND P3, PT, R5, R2, PT ;  /* 0x000000020500720c */ /* 0x000fe40003f66270 */
[----:B------:R-:W2:Y:S01]  /*12dd0*/  SHFL.IDX PT, R5, R4, 0x1, 0x181f ;  /* 0x00381f0004057f89 */ /* 0x000ea200000e0000 */
[----:B------:R-:W-:-:S06]  /*12de0*/  LOP3.LUT R11, R11, 0x38, RZ, 0xc0, !PT ;  /* 0x000000380b0b7812 */ /* 0x000fcc00078ec0ff */
[----:B-1----:R-:W-:-:S05]  /*12df0*/  @!P4 LEA R7, P5, R11, R7, 0x1 ;  /* 0x000000070b07c211 */ /* 0x002fca00078a08ff */
[----:B0-----:R-:W-:-:S05]  /*12e00*/  @!P4 IMAD.X R6, RZ, RZ, R6, P5 ;  /* 0x000000ffff06c224 */ /* 0x001fca00028e0606 */
[----:B------:R-:W-:-:S04]  /*12e10*/  @!P4 LOP3.LUT R7, R7, R6, RZ, 0x3c, !PT ;  /* 0x000000060707c212 */ /* 0x000fc800078e3cff */
[----:B------:R-:W-:Y:S02]  /*12e20*/  @!P4 LOP3.LUT R6, R7, R6, RZ, 0x3c, !PT ;  /* 0x000000060706c212 */ /* 0x000fe400078e3cff */
[----:B--2---:R-:W-:Y:S02]  /*12e30*/  @!P3 LEA R8, P5, R11, R5, 0x1 ;  /* 0x000000050b08b211 */ /* 0x004fe400078a08ff */
[----:B------:R-:W-:-:S03]  /*12e40*/  @!P4 LOP3.LUT R7, R7, R6, RZ, 0x3c, !PT ;  /* 0x000000060707c212 */ /* 0x000fc600078e3cff */
[----:B------:R-:W-:Y:S02]  /*12e50*/  @!P3 IMAD.X R5, RZ, RZ, R9, P5 ;  /* 0x000000ffff05b224 */ /* 0x000fe400028e0609 */
[----:B-----5:R-:W-:Y:S04]  /*12e60*/  @!P4 LDGSTS.E.BYPASS.LTC128B.128 [R10+0x12400], desc[UR4][R6.64], !P2 ;  /* 0x12400000060acfae */ /* 0x020fe8000d101d44 */
[----:B------:R-:W-:Y:S04]  /*12e70*/  @!P4 LDGSTS.E.BYPASS.LTC128B.128 [R10+0x16400], desc[UR4][R6.64+0x80], !P1 ;  /* 0x16400080060acfae */ /* 0x000fe8000c901d44 */
[----:B------:R0:W-:Y:S02]  /*12e80*/  @!P4 LDGSTS.E.BYPASS.LTC128B.128 [R10+0x1a400], desc[UR4][R6.64+0x100], !P0 ;  /* 0x1a400100060acfae */ /* 0x0001e4000c101d44 */
[----:B0-----:R-:W-:-:S02]  /*12e90*/  @!P3 IMAD.MOV.U32 R6, RZ, RZ, R8 ;  /* 0x000000ffff06b224 */ /* 0x001fc400078e0008 */
[----:B------:R-:W-:Y:S02]  /*12ea0*/  @!P3 IMAD.MOV.U32 R7, RZ, RZ, R5 ;  /* 0x000000ffff07b224 */ /* 0x000fe400078e0005 */
[----:B------:R-:W-:-:S03]  /*12eb0*/  VIADD R5, R0, 0x20 ;  /* 0x0000002000057836 */ /* 0x000fc60000000000 */
[----:B------:R-:W-:Y:S04]  /*12ec0*/  @!P3 LDGSTS.E.BYPASS.LTC128B.128 [R10+0x12c00], desc[UR4][R6.64], !P2 ;  /* 0x12c00000060abfae */ /* 0x000fe8000d101d44 */
[----:B------:R-:W-:Y:S04]  /*12ed0*/  @!P3 LDGSTS.E.BYPASS.LTC128B.128 [R10+0x16c00], desc[UR4][R6.64+0x80], !P1 ;  /* 0x16c00080060abfae */ /* 0x000fe8000c901d44 */
[----:B------:R0:W-:Y:S01]  /*12ee0*/  @!P3 LDGSTS.E.BYPASS.LTC128B.128 [R10+0x1ac00], desc[UR4][R6.64+0x100], !P0 ;  /* 0x1ac00100060abfae */ /* 0x0001e2000c101d44 */
[----:B------:R-:W-:-:S03]  /*12ef0*/  ISETP.GE.AND P3, PT, R5, R2, PT ;  /* 0x000000020500720c */ /* 0x000fc60003f66270 */
[----:B------:R-:W1:Y:S04]  /*12f00*/  SHFL.IDX PT, R5, R4, 0x2, 0x181f ;  /* 0x00581f0004057f89 */ /* 0x000e6800000e0000 */
[----:B------:R-:W0:Y:S06]  /*12f10*/  SHFL.IDX PT, R8, R3, 0x2, 0x181f ;  /* 0x00581f0003087f89 */ /* 0x000e2c00000e0000 */
        /* <DEDUP_REMOVED lines=44> */
[----:B0-----:R-:W-:-:S03]  /*131e0*/  @!P4 LEA R5, P3, R11, R5, 0x1 ;  /* 0x000000050b05c211 */ /* 0x001fc600078608ff */
[----:B------:R-:W0:Y:S04]  /*131f0*/  SHFL.IDX PT, R3, R3, 0x7, 0x181f ;  /* 0x00f81f0003037f89 */ /* 0x000e2800000e0000 */
[----:B------:R-:W2:Y:S01]  /*13200*/  SHFL.IDX PT, R4, R4, 0x7, 0x181f ;  /* 0x00f81f0004047f89 */ /* 0x000ea200000e0000 */
[----:B-1----:R-:W-:-:S04]  /*13210*/  @!P4 IMAD.X R6, RZ, RZ, R6, P3 ;  /* 0x000000ffff06c224 */ /* 0x002fc800018e0606 */
[----:B------:R-:W-:Y:S02]  /*13220*/  @!P4 IMAD.MOV.U32 R7, RZ, RZ, R6 ;  /* 0x000000ffff07c224 */ /* 0x000fe400078e0006 */
[----:B------:R-:W-:-:S05]  /*13230*/  @!P4 IMAD.MOV.U32 R6, RZ, RZ, R5 ;  /* 0x000000ffff06c224 */ /* 0x000fca00078e0005 */
[----:B------:R1:W-:Y:S04]  /*13240*/  @!P4 LDGSTS.E.BYPASS.LTC128B.128 [R10+0x15400], desc[UR4][R6.64], !P2 ;  /* 0x15400000060acfae */ /* 0x0003e8000d101d44 */
[----:B------:R1:W-:Y:S04]  /*13250*/  @!P4 LDGSTS.E.BYPASS.LTC128B.128 [R10+0x19400], desc[UR4][R6.64+0x80], !P1 ;  /* 0x19400080060acfae */ /* 0x0003e8000c901d44 */
[----:B0-2---:R1:W-:Y:S02]  /*13260*/  @!P4 LDGSTS.E.BYPASS.LTC128B.128 [R10+0x1d400], desc[UR4][R6.64+0x100], !P0 ;  /* 0x1d400100060acfae */ /* 0x0053e4000c101d44 */
.L_x_1625:
[----:B------:R-:W-:Y:S01]  /*13270*/  VIADD R0, R0, 0x70 ;  /* 0x0000007000007836 */ /* 0x000fe20000000000 */
[----:B------:R-:W-:Y:S04]  /*13280*/  BSSY B0, `(.L_x_1503) ;  /* 0x000000f000007945 */ /* 0x000fe80003800000 */
[----:B------:R-:W-:-:S13]  /*13290*/  ISETP.GE.AND P3, PT, R0, R2, PT ;  /* 0x000000020000720c */ /* 0x000fda0003f66270 */
[----:B------:R-:W-:Y:S05]  /*132a0*/  @P3 BRA `(.L_x_1504) ;  /* 0x0000000000303947 */ /* 0x000fea0003800000 */
[----:B------:R-:W0:Y:S01]  /*132b0*/  S2R R5, SR_TID.X ;  /* 0x0000000000057919 */ /* 0x000e220000002100 */
[----:B------:R-:W-:Y:S01]  /*132c0*/  ULDC.64 UR4, c[0x0][0x208] ;  /* 0x0000820000047ab9 */ /* 0x000fe20000000a00 */
[----:B0-----:R-:W-:-:S05]  /*132d0*/  IMAD.SHL.U32 R5, R5, 0x8, RZ ;  /* 0x0000000805057824 */ /* 0x001fca00078e00ff */
        /* <DEDUP_REMOVED lines=9> */
.L_x_1504:
[----:B------:R-:W-:Y:S05]  /*13370*/  BSYNC B0 ;  /* 0x0000000000007941 */ /* 0x000fea0003800000 */
.L_x_1503:
[----:B01----:R-:W2:Y:S01]  /*13380*/  LDL R10, [R1] ;  /* 0x00000000010a7983 */ /* 0x003ea20000100800 */
[----:B------:R-:W-:Y:S01]  /*13390*/  PLOP3.LUT P0, PT, PT, PT, PT, 0x80, 0x0 ;  /* 0x000000000000781c */ /* 0x000fe20003f0f070 */
[----:B------:R-:W-:Y:S01]  /*133a0*/  NOP ;  /* 0x0000000000007918 */ /* 0x000fe20000000000 */
[----:B--2---:R-:W-:-:S11]  /*133b0*/  VIADD R10, R10, 0x30800 ;  /* 0x000308000a0a7836 */ /* 0x004fd60000000000 */
.L_x_1505:
[----:B------:R-:W2:Y:S01]  /*133c0*/  LDL R2, [R1] ;  /* 0x0000000001027983 */ /* 0x000ea20000100800 */
        /* <DEDUP_REMOVED lines=18> */
.L_x_1626:
[----:B------:R-:W-:Y:S05]  /*134f0*/  BSYNC B0 ;  /* 0x0000000000007941 */ /* 0x000fea0003800000 */
.L_x_1506:
[----:B------:R-:W2:Y:S04]  /*13500*/  LDL R3, [R1+0x28] ;  /* 0x0000280001037983 */ /* 0x000ea80000100800 */
[----:B0-----:R-:W3:Y:S01]  /*13510*/  LDL R2, [R1+0x20] ;  /* 0x0000200001027983 */ /* 0x001ee20000100800 */
[----:B------:R-:W-:Y:S01]  /*13520*/  BSSY B0, `(.L_x_1508) ;  /* 0x0000254000007945 */ /* 0x000fe20003800000 */
[----:B--2---:R-:W-:-:S05]  /*13530*/  VIADD R0, R3, 0xfffffffe ;  /* 0xfffffffe03007836 */ /* 0x004fca0000000000 */
[----:B---3--:R-:W-:-:S13]  /*13540*/  ISETP.GE.AND P0, PT, R0, R2, PT ;  /* 0x000000020000720c */ /* 0x008fda0003f06270 */
[----:B------:R-:W-:Y:S05]  /*13550*/  @!P0 BRA `(.L_x_1509) ;  /* 0x0000002400408947 */ /* 0x000fea0003800000 */
[----:B------:R-:W-:Y:S01]  /*13560*/  LOP3.LUT R8, RZ, R2, RZ, 0x33, !PT ;  /* 0x00000002ff087212 */ /* 0x000fe200078e33ff */
[----:B------:R-:W-:Y:S01]  /*13570*/  IMAD.MOV R2, RZ, RZ, -R3 ;  /* 0x000000ffff027224 */ /* 0x000fe200078e0a03 */
[----:B------:R-:W-:Y:S04]  /*13580*/  BSSY B2, `(.L_x_1510) ;  /* 0x00000ca000027945 */ /* 0x000fe80003800000 */
[----:B------:R-:W-:-:S05]  /*13590*/  VIADDMNMX R8, R2, 0x1, R8, !PT ;  /* 0x0000000102087846 */ /* 0x000fca0007800108 */
[----:B------:R-:W-:-:S05]  /*135a0*/  IMAD.IADD R2, R3, 0x1, R8 ;  /* 0x0000000103027824 */ /* 0x000fca00078e0208 */
[----:B------:R-:W-:-:S04]  /*135b0*/  LOP3.LUT R2, R2, 0x1, RZ, 0xc0, !PT ;  /* 0x0000000102027812 */ /* 0x000fc800078ec0ff */
[----:B------:R-:W-:-:S13]  /*135c0*/  ISETP.NE.U32.AND P0, PT, R2, 0x1, PT ;  /* 0x000000010200780c */ /* 0x000fda0003f05070 */
        /* <DEDUP_REMOVED lines=37> */
.L_x_1514:
[----:B------:R-:W2:Y:S01]  /*13820*/  LDL R2, [R1] ;  /* 0x0000000001027983 */ /* 0x000ea20000100800 */
[----:B------:R-:W-:Y:S01]  /*13830*/  BSSY B3, `(.L_x_1515) ;  /* 0x0000005000037945 */ /* 0x000fe20003800000 */
[----:B--2---:R-:W-:Y:S01]  /*13840*/  IMAD R3, R7, 0x8, R2 ;  /* 0x0000000807037824 */ /* 0x004fe200078e0202 */
[----:B------:R-:W-:-:S04]  /*13850*/  SHF.L.U32 R2, R9, 0x1f, RZ ;  /* 0x0000001f09027819 */ /* 0x000fc800000006ff */
[----:B------:R-:W1:Y:S02]  /*13860*/  SYNCS.PHASECHK.TRANS64.TRYWAIT P0, [R3+URZ+0x30840], R2 ;  /* 0x03084002030075a7 */ /* 0x000e64000800017f */
[----:B-1----:R-:W-:Y:S05]  /*13870*/  @!P0 BRA `(.L_x_1516) ;  /* 0x00000048009c8947 */ /* 0x002fea0003800000 */
.L_x_1627:
[----:B------:R-:W-:Y:S05]  /*13880*/  BSYNC B3 ;  /* 0x0000000000037941 */ /* 0x000fea0003800000 */
.L_x_1515:
        /* <DEDUP_REMOVED lines=12> */
.L_x_1518:
[----:B------:R-:W-:Y:S05]  /*13950*/  BSYNC B3 ;  /* 0x0000000000037941 */ /* 0x000fea0003800000 */
.L_x_1517:
[----:B------:R-:W2:Y:S04]  /*13960*/  LDL R5, [R1] ;  /* 0x0000000001057983 */ /* 0x000ea80000100800 */
        /* <DEDUP_REMOVED lines=12> */
.L_x_1519:
        /* <DEDUP_REMOVED lines=16> */
.L_x_1520:
        /* <DEDUP_REMOVED lines=16> */
.L_x_1521:
        /* <DEDUP_REMOVED lines=17> */
.L_x_1628:
[----:B------:R-:W-:Y:S05]  /*13d40*/  BSYNC B3 ;  /* 0x0000000000037941 */ /* 0x000fea0003800000 */
.L_x_1522:
[----:B------:R-:W-:Y:S01]  /*13d50*/  BSSY B3, `(.L_x_1524) ;  /* 0x000000e000037945 */ /* 0x000fe20003800000 */
[----:B------:R-:W-:Y:S02]  /*13d60*/  IMAD.MOV.U32 R12, RZ, RZ, 0x0 ;  /* 0x00000000ff0c7424 */ /* 0x000fe400078e00ff */
[----:B------:R-:W-:Y:S01]  /*13d70*/  IMAD.MOV.U32 R13, RZ, RZ, 0x14f00000 ;  /* 0x14f00000ff0d7424 */ /* 0x000fe200078e00ff */
[----:B------:R-:W-:Y:S06]  /*13d80*/  @P1 BRA `(.L_x_1525) ;  /* 0x0000000000281947 */ /* 0x000fec0003800000 */
[----:B0-----:R-:W2:Y:S04]  /*13d90*/  LDL R3, [R1] ;  /* 0x0000000001037983 */ /* 0x001ea80000100800 */
[----:B------:R-:W2:Y:S01]  /*13da0*/  LDL R6, [R1+0x4] ;  /* 0x0000040001067983 */ /* 0x000ea20000100800 */
[----:B------:R-:W0:Y:S02]  /*13db0*/  S2R R5, SR_TID.X ;  /* 0x0000000000057919 */ /* 0x000e240000002100 */
[----:B0-----:R-:W-:-:S04]  /*13dc0*/  LOP3.LUT R5, R5, 0x1f, RZ, 0xc0, !PT ;  /* 0x0000001f05057812 */ /* 0x001fc800078ec0ff */
[----:B------:R-:W-:Y:S01]  /*13dd0*/  ISETP.NE.AND P0, PT, R5, RZ, PT ;  /* 0x000000ff0500720c */ /* 0x000fe20003f05270 */
[----:B--2---:R-:W-:Y:S02]  /*13de0*/  IMAD R2, R6, 0x8, R3 ;  /* 0x0000000806027824 */ /* 0x004fe400078e0203 */
[----:B------:R-:W-:-:S04]  /*13df0*/  IMAD.MOV.U32 R3, RZ, RZ, 0x9000 ;  /* 0x00009000ff037424 */ /* 0x000fc800078e00ff */
[----:B------:R1:W-:Y:S06]  /*13e00*/  SYNCS.ARRIVE.TRANS64 RZ, [R2+URZ+0x30850], R3 ;  /* 0x0308500302ff79a7 */ /* 0x0003ec000800003f */
[----:B------:R-:W-:Y:S05]  /*13e10*/  @!P0 BRA `(.L_x_1525) ;  /* 0x0000000000048947 */ /* 0x000fea0003800000 */
[----:B------:R-:W-:Y:S01]  /*13e20*/  BPT.TRAP 0x1 ;  /* 0x000000040000795c */ /* 0x000fe20000300000 */
.L_x_1525:
[----:B------:R-:W-:Y:S05]  /*13e30*/  BSYNC B3 ;  /* 0x0000000000037941 */ /* 0x000fea0003800000 */
.L_x_1524:
[----:B01----:R-:W2:Y:S01]  /*13e40*/  LDL.LU R2, [R1+0x4] ;  /* 0x0000040001027983 */ /* 0x003ea20000300800 */
[----:B------:R-:W-:-:S03]  /*13e50*/  R2UR UR10, R11 ;  /* 0x000000000b0a72ca */ /* 0x000fc600000e0000 */
[----:B------:R-:W3:Y:S04]  /*13e60*/  LDL R6, [R1+0x14] ;  /* 0x0000140001067983 */ /* 0x000ee80000100800 */
[----:B------:R-:W3:Y:S04]  /*13e70*/  LDL.LU R5, [R1+0x8] ;  /* 0x0000080001057983 */ /* 0x000ee80000300800 */
[----:B------:R-:W2:Y:S01]  /*13e80*/  LDL R11, [R1] ;  /* 0x00000000010b7983 */ /* 0x000ea20000100800 */
[----:B------:R-:W-:Y:S01]  /*13e90*/  R2UR UR6, R12 ;  /* 0x000000000c0672ca */ /* 0x000fe200000e0000 */
[----:B------:R-:W-:Y:S01]  /*13ea0*/  UIADD3 UR4, UP0, UR36, 0x470, URZ ;  /* 0x0000047024047890 */ /* 0x000fe2000ff1e03f */
[----:B------:R-:W-:-:S02]  /*13eb0*/  R2UR UR7, R13 ;  /* 0x000000000d0772ca */ /* 0x000fc400000e0000 */
[----:B------:R-:W-:Y:S01]  /*13ec0*/  PLOP3.LUT P0, PT, PT, PT, PT, 0x80, 0x0 ;  /* 0x000000000000781c */ /* 0x000fe20003f0f070 */
[----:B------:R-:W-:Y:S01]  /*13ed0*/  UIADD3.X UR5, URZ, UR37, URZ, UP0, !UPT ;  /* 0x000000253f057290 */ /* 0x000fe200087fe43f */
[----:B---3--:R-:W-:Y:S02]  /*13ee0*/  IMAD R5, R5, 0x60, R6 ;  /* 0x0000006005057824 */ /* 0x008fe400078e0206 */
[C-C-:B--2---:R-:W-:Y:S02]  /*13ef0*/  IMAD R3, R2.reuse, 0x8, R11.reuse ;  /* 0x0000000802037824 */ /* 0x144fe400078e020b */
[----:B------:R-:W-:Y:S02]  /*13f00*/  IMAD R2, R2, 0x9000, R11 ;  /* 0x0000900002027824 */ /* 0x000fe400078e020b */
[----:B------:R-:W-:Y:S02]  /*13f10*/  VIADD R3, R3, 0x30850 ;  /* 0x0003085003037836 */ /* 0x000fe40000000000 */
[----:B------:R-:W-:-:S07]  /*13f20*/  VIADD R6, R2, 0x400 ;  /* 0x0000040002067836 */ /* 0x000fce0000000000 */
.L_x_1526:
        /* <DEDUP_REMOVED lines=15> */
.L_x_1527:
        /* <DEDUP_REMOVED lines=15> */
.L_x_1528:
        /* <DEDUP_REMOVED lines=12> */
.L_x_1513:
[----:B------:R-:W-:Y:S05]  /*141d0*/  BSYNC B1 ;  /* 0x0000000000017941 */ /* 0x000fea0003800000 */
.L_x_1512:
[----:B0-----:R-:W2:Y:S04]  /*141e0*/  LDL R0, [R1+0x28] ;  /* 0x0000280001007983 */ /* 0x001ea80000100800 */
[----:B------:R0:W-:Y:S04]  /*141f0*/  STL [R1+0x4], R7 ;  /* 0x0000040701007387 */ /* 0x0001e80000100800 */
[----:B------:R0:W-:Y:S02]  /*14200*/  STL [R1+0x10], R9 ;  /* 0x0000100901007387 */ /* 0x0001e40000100800 */
[----:B0-2---:R-:W-:-:S07]  /*14210*/  VIADD R0, R0, 0xfffffffd ;  /* 0xfffffffd00007836 */ /* 0x005fce0000000000 */
.L_x_1511:
[----:B------:R-:W-:Y:S05]  /*14220*/  BSYNC B2 ;  /* 0x0000000000027941 */ /* 0x000fea0003800000 */
.L_x_1510:
[----:B------:R-:W2:Y:S01]  /*14230*/  LDL.LU R2, [R1+0x28] ;  /* 0x0000280001027983 */ /* 0x000ea20000300800 */
[----:B------:R-:W-:Y:S01]  /*14240*/  VIADD R8, R8, 0xfffffffe ;  /* 0xfffffffe08087836 */ /* 0x000fe20000000000 */
[----:B--2---:R-:W-:-:S04]  /*14250*/  LOP3.LUT R2, RZ, R2, RZ, 0x33, !PT ;  /* 0x00000002ff027212 */ /* 0x004fc800078e33ff */
[----:B------:R-:W-:-:S13]  /*14260*/  ISETP.NE.AND P0, PT, R8, R2, PT ;  /* 0x000000020800720c */ /* 0x000fda0003f05270 */
[----:B------:R-:W-:Y:S05]  /*14270*/  @!P0 BRA `(.L_x_1509) ;  /* 0x0000001400f88947 */ /* 0x000fea0003800000 */
[----:B------:R-:W-:-:S07]  /*14280*/  IMAD.MOV.U32 R9, RZ, RZ, R17 ;  /* 0x000000ffff097224 */ /* 0x000fce00078e0011 */
.L_x_1563:
[----:B--2---:R-:W2:Y:S04]  /*14290*/  LDL R4, [R1+0x24] ;  /* 0x0000240001047983 */ /* 0x004ea80000100800 */
[----:B------:R-:W3:Y:S04]  /*142a0*/  LDL R3, [R1+0x4] ;  /* 0x0000040001037983 */ /* 0x000ee80000100800 */
[----:B------:R-:W4:Y:S01]  /*142b0*/  LDL R2, [R1+0x10] ;  /* 0x0000100001027983 */ /* 0x000f220000100800 */
        /* <DEDUP_REMOVED lines=8> */
[----:B01----:R-:W-:Y:S06]  /*14340*/  @!P1 BRA `(.L_x_1530) ;  /* 0x0000000800c09947 */ /* 0x003fec0003800000 */
        /* <DEDUP_REMOVED lines=20> */
[----:B------:R-:W-:-:S04]  /*14490*/  IMAD.WIDE.U32 R2, R11, UR6, R2 ;  /* 0x000000060b027c25 */ /* 0x000fc8000f8e0002 */
[----:B------:R-:W-:Y:S01]  /*144a0*/  IMAD.IADD R3, R6, 0x1, R3 ;  /* 0x0000000106037824 */ /* 0x000fe200078e0203 */
[----:B------:R-:W-:-:S04]  /*144b0*/  LEA R6, P0, R2, UR4, 0x2 ;  /* 0x0000000402067c11 */ /* 0x000fc8000f8010ff */
[----:B------:R-:W-:-:S05]  /*144c0*/  LEA.HI.X R7, R2, UR5, R3, 0x2, P0 ;  /* 0x0000000502077c11 */ /* 0x000fca00080f1403 */
[----:B------:R0:W5:Y:S04]  /*144d0*/  LDG.E R9, desc[UR8][R6.64] ;  /* 0x0000000806097981 */ /* 0x000168000c1e1900 */
.L_x_1531:
[----:B------:R-:W2:Y:S01]  /*144e0*/  LDL R2, [R1] ;  /* 0x0000000001027983 */ /* 0x000ea20000100800 */
[----:B------:R-:W-:Y:S01]  /*144f0*/  BSSY B2, `(.L_x_1532) ;  /* 0x0000005000027945 */ /* 0x000fe20003800000 */
[----:B--2---:R-:W-:Y:S01]  /*14500*/  IMAD R3, R4, 0x8, R2 ;  /* 0x0000000804037824 */ /* 0x004fe200078e0202 */
[----:B------:R-:W-:-:S04]  /*14510*/  SHF.L.U32 R2, R5, 0x1f, RZ ;  /* 0x0000001f05027819 */ /* 0x000fc800000006ff */
[----:B------:R-:W1:Y:S02]  /*14520*/  SYNCS.PHASECHK.TRANS64.TRYWAIT P0, [R3+URZ+0x30840], R2 ;  /* 0x03084002030075a7 */ /* 0x000e64000800017f */
[----:B-1----:R-:W-:Y:S05]  /*14530*/  @!P0 BRA `(.L_x_1533) ;  /* 0x0000003c00948947 */ /* 0x002fea0003800000 */
.L_x_1629:
[----:B------:R-:W-:Y:S05]  /*14540*/  BSYNC B2 ;  /* 0x0000000000027941 */ /* 0x000fea0003800000 */
.L_x_1532:
        /* <DEDUP_REMOVED lines=12> */
.L_x_1535:
[----:B------:R-:W-:Y:S05]  /*14610*/  BSYNC B2 ;  /* 0x0000000000027941 */ /* 0x000fea0003800000 */
.L_x_1534:
        /* <DEDUP_REMOVED lines=13> */
.L_x_1536:
        /* <DEDUP_REMOVED lines=16> */
.L_x_1537:
        /* <DEDUP_REMOVED lines=16> */
.L_x_1538:
        /* <DEDUP_REMOVED lines=17> */
.L_x_1630:
[----:B------:R-:W-:Y:S05]  /*14a00*/  BSYNC B2 ;  /* 0x0000000000027941 */ /* 0x000fea0003800000 */
.L_x_1539:
        /* <DEDUP_REMOVED lines=11> */
.L_x_1542:
[----:B------:R-:W-:Y:S05]  /*14ac0*/  BSYNC B2 ;  /* 0x0000000000027941 */ /* 0x000fea0003800000 */
.L_x_1541:
[----:B0-----:R-:W2:Y:S01]  /*14ad0*/  LDL.LU R3, [R1+0x4] ;  /* 0x0000040001037983 */ /* 0x001ea20000300800 */
[----:B------:R-:W-:-:S03]  /*14ae0*/  R2UR UR10, R11 ;  /* 0x000000000b0a72ca */ /* 0x000fc600000e0000 */
[----:B------:R-:W3:Y:S04]  /*14af0*/  LDL R7, [R1+0x14] ;  /* 0x0000140001077983 */ /* 0x000ee80000100800 */
[----:B------:R-:W3:Y:S04]  /*14b00*/  LDL.LU R6, [R1+0x8] ;  /* 0x0000080001067983 */ /* 0x000ee80000300800 */
[----:B------:R-:W2:Y:S01]  /*14b10*/  LDL R11, [R1] ;  /* 0x00000000010b7983 */ /* 0x000ea20000100800 */
[----:B------:R-:W-:Y:S01]  /*14b20*/  R2UR UR6, R12 ;  /* 0x000000000c0672ca */ /* 0x000fe200000e0000 */
[----:B------:R-:W-:Y:S01]  /*14b30*/  UIADD3 UR4, UP0, UR36, 0x470, URZ ;  /* 0x0000047024047890 */ /* 0x000fe2000ff1e03f */
[----:B------:R-:W-:Y:S01]  /*14b40*/  R2UR UR7, R13 ;  /* 0x000000000d0772ca */ /* 0x000fe200000e0000 */
[----:B------:R-:W-:Y:S01]  /*14b50*/  VIADD R2, R2, 0x50 ;  /* 0x0000005002027836 */ /* 0x000fe20000000000 */
[----:B------:R-:W-:Y:S01]  /*14b60*/  PLOP3.LUT P0, PT, PT, PT, PT, 0x80, 0x0 ;  /* 0x000000000000781c */ /* 0x000fe20003f0f070 */
[----:B------:R-:W-:Y:S01]  /*14b70*/  UIADD3.X UR5, URZ, UR37, URZ, UP0, !UPT ;  /* 0x000000253f057290 */ /* 0x000fe200087fe43f */
[----:B---3--:R-:W-:-:S02]  /*14b80*/  IMAD R6, R6, 0x60, R7 ;  /* 0x0000006006067824 */ /* 0x008fc400078e0207 */
[----:B--2---:R-:W-:-:S04]  /*14b90*/  IMAD R3, R3, 0x9000, R11 ;  /* 0x0000900003037824 */ /* 0x004fc800078e020b */
[----:B------:R-:W-:-:S07]  /*14ba0*/  VIADD R7, R3, 0x400 ;  /* 0x0000040003077836 */ /* 0x000fce0000000000 */
.L_x_1543:
        /* <DEDUP_REMOVED lines=15> */
.L_x_1544:
        /* <DEDUP_REMOVED lines=15> */
.L_x_1545:
        /* <DEDUP_REMOVED lines=12> */
.L_x_1530:
[----:B------:R-:W-:Y:S05]  /*14e50*/  BSYNC B1 ;  /* 0x0000000000017941 */ /* 0x000fea0003800000 */
.L_x_1529:
[----:B------:R-:W2:Y:S01]  /*14e60*/  LDL R2, [R1+0x24] ;  /* 0x0000240001027983 */ /* 0x000ea20000100800 */
[----:B------:R-:W-:Y:S01]  /*14e70*/  VIADD R3, R4, 0x1 ;  /* 0x0000000104037836 */ /* 0x000fe20000000000 */
[----:B------:R-:W-:Y:S01]  /*14e80*/  BSSY B1, `(.L_x_1546) ;  /* 0x00000b9000017945 */ /* 0x000fe20003800000 */
[----:B------:R-:W-:-:S03]  /*14e90*/  VIADD R6, R0, 0xffffffff ;  /* 0xffffffff00067836 */ /* 0x000fc60000000000 */
[----:B------:R-:W-:-:S04]  /*14ea0*/  ISETP.NE.AND P0, PT, R3, 0x2, PT ;  /* 0x000000020300780c */ /* 0x000fc80003f05270 */
[----:B------:R-:W-:Y:S02]  /*14eb0*/  SEL R12, R3, RZ, P0 ;  /* 0x000000ff030c7207 */ /* 0x000fe40000000000 */
[----:B--2---:R-:W-:Y:S02]  /*14ec0*/  LOP3.LUT P1, RZ, R2, 0x1, RZ, 0xc0, !PT ;  /* 0x0000000102ff7812 */ /* 0x004fe4000782c0ff */
[----:B------:R-:W-:-:S04]  /*14ed0*/  SEL R2, RZ, 0x1, P0 ;  /* 0x00000001ff027807 */ /* 0x000fc80000000000 */
[----:B------:R-:W-:-:S05]  /*14ee0*/  LOP3.LUT R11, R5, R2, RZ, 0x3c, !PT ;  /* 0x00000002050b7212 */ /* 0x000fca00078e3cff */
[----:B------:R1:W-:Y:S04]  /*14ef0*/  STL [R1+0x10], R11 ;  /* 0x0000100b01007387 */ /* 0x0003e80000100800 */
[----:B------:R1:W-:Y:S01]  /*14f00*/  STL [R1+0x4], R12 ;  /* 0x0000040c01007387 */ /* 0x0003e20000100800 */
[----:B------:R-:W-:Y:S05]  /*14f10*/  @!P1 BRA `(.L_x_1547) ;  /* 0x0000000800bc9947 */ /* 0x000fea0003800000 */
[----:B------:R-:W-:Y:S01]  /*14f20*/  ULDC.64 UR4, c[0x0][0x418] ;  /* 0x0001060000047ab9 */ /* 0x000fe20000000a00 */
[----:B------:R-:W-:Y:S01]  /*14f30*/  IMAD.MOV.U32 R7, RZ, RZ, R6 ;  /* 0x000000ffff077224 */ /* 0x000fe200078e0006 */
[----:B------:R-:W-:-:S04]  /*14f40*/  ISETP.NE.U32.AND P0, PT, RZ, UR4, PT ;  /* 0x00000004ff007c0c */ /* 0x000fc8000bf05070 */
[----:B------:R-:W-:-:S13]  /*14f50*/  ISETP.NE.AND.EX P0, PT, RZ, UR5, PT, P0 ;  /* 0x00000005ff007c0c */ /* 0x000fda000bf05300 */
[----:B------:R-:W-:Y:S05]  /*14f60*/  @!P0 BRA `(.L_x_1548) ;  /* 0x0000000000508947 */ /* 0x000fea0003800000 */
[----:B------:R-:W2:Y:S01]  /*14f70*/  LDL R14, [R1+0x18] ;  /* 0x00001800010e7983 */ /* 0x000ea20000100800 */
[----:B0-----:R-:W0:Y:S01]  /*14f80*/  LDC R8, c[0x0][0x43c] ;  /* 0x00010f00ff087b82 */ /* 0x001e220000000800 */
        /* <DEDUP_REMOVED lines=16> */
[----:B------:R-:W-:-:S06]  /*15090*/  LEA.HI.X R9, R2, UR5, R3, 0x2, P0 ;  /* 0x0000000502097c11 */ /* 0x000fcc00080f1403 */
[----:B------:R2:W5:Y:S03]  /*150a0*/  LDG.E R9, desc[UR8][R8.64] ;  /* 0x0000000808097981 */ /* 0x000566000c1e1900 */
.L_x_1548:
[----:B------:R-:W3:Y:S01]  /*150b0*/  LDL R2, [R1] ;  /* 0x0000000001027983 */ /* 0x000ee20000100800 */
[----:B------:R-:W-:Y:S01]  /*150c0*/  SHF.L.U32 R3, R11, 0x1f, RZ ;  /* 0x0000001f0b037819 */ /* 0x000fe200000006ff */
[----:B------:R-:W-:Y:S01]  /*150d0*/  BSSY B2, `(.L_x_1549) ;  /* 0x0000004000027945 */ /* 0x000fe20003800000 */
[----:B---3--:R-:W-:-:S04]  /*150e0*/  IMAD R2, R12, 0x8, R2 ;  /* 0x000000080c027824 */ /* 0x008fc800078e0202 */
[----:B------:R-:W3:Y:S02]  /*150f0*/  SYNCS.PHASECHK.TRANS64.TRYWAIT P0, [R2+URZ+0x30840], R3 ;  /* 0x03084003020075a7 */ /* 0x000ee4000800017f */
[----:B---3--:R-:W-:Y:S05]  /*15100*/  @!P0 BRA `(.L_x_1550) ;  /* 0x0000003000c88947 */ /* 0x008fea0003800000 */
.L_x_1631:
[----:B------:R-:W-:Y:S05]  /*15110*/  BSYNC B2 ;  /* 0x0000000000027941 */ /* 0x000fea0003800000 */
.L_x_1549:
[----:B0-2---:R-:W0:Y:S01]  /*15120*/  S2R R8, SR_TID.X ;  /* 0x0000000000087919 */ /* 0x005e220000002100 */
[----:B------:R-:W-:Y:S01]  /*15130*/  BSSY B2, `(.L_x_1551) ;  /* 0x000000b000027945 */ /* 0x000fe20003800000 */
[----:B0-----:R-:W-:-:S04]  /*15140*/  LOP3.LUT R8, R8, 0x7f, RZ, 0xc0, !PT ;  /* 0x0000007f08087812 */ /* 0x001fc800078ec0ff */
[----:B------:R-:W-:-:S13]  /*15150*/  ISETP.NE.AND P1, PT, R8, RZ, PT ;  /* 0x000000ff0800720c */ /* 0x000fda0003f25270 */
[----:B------:R-:W-:Y:S05]  /*15160*/  @P1 BRA `(.L_x_1552) ;  /* 0x00000000001c1947 */ /* 0x000fea0003800000 */
[----:B------:R-:W0:Y:S01]  /*15170*/  S2R R8, SR_TID.X ;  /* 0x0000000000087919 */ /* 0x000e220000002100 */
[----:B---3--:R-:W-:-:S04]  /*15180*/  IMAD.MOV.U32 R3, RZ, RZ, 0x9000 ;  /* 0x00009000ff037424 */ /* 0x008fc800078e00ff */
[----:B------:R2:W-:Y:S01]  /*15190*/  SYNCS.ARRIVE.TRANS64 RZ, [R2+URZ+0x30830], R3 ;  /* 0x0308300302ff79a7 */ /* 0x0005e2000800003f */
[----:B0-----:R-:W-:-:S04]  /*151a0*/  LOP3.LUT R8, R8, 0x1f, RZ, 0xc0, !PT ;  /* 0x0000001f08087812 */ /* 0x001fc800078ec0ff */
[----:B------:R-:W-:-:S13]  /*151b0*/  ISETP.NE.AND P0, PT, R8, RZ, PT ;  /* 0x000000ff0800720c */ /* 0x000fda0003f05270 */
[----:B--2---:R-:W-:Y:S05]  /*151c0*/  @!P0 BRA `(.L_x_1552) ;  /* 0x0000000000048947 */ /* 0x004fea0003800000 */
[----:B------:R-:W-:Y:S01]  /*151d0*/  BPT.TRAP 0x1 ;  /* 0x000000040000795c */ /* 0x000fe20000300000 */
.L_x_1552:
[----:B------:R-:W-:Y:S05]  /*151e0*/  BSYNC B2 ;  /* 0x0000000000027941 */ /* 0x000fea0003800000 */
.L_x_1551:
[----:B------:R-:W2:Y:S04]  /*151f0*/  LDL R8, [R1+0x4] ;  /* 0x0000040001087983 */ /* 0x000ea80000100800 */
[----:B-1----:R-:W4:Y:S04]  /*15200*/  LDL R11, [R1] ;  /* 0x00000000010b7983 */ /* 0x002f280000100800 */
[----:B---3--:R-:W3:Y:S01]  /*15210*/  LDL R2, [R1+0x14] ;  /* 0x0000140001027983 */ /* 0x008ee20000100800 */
        /* <DEDUP_REMOVED lines=8> */
[----:B----4-:R-:W-:Y:S02]  /*152a0*/  IMAD R8, R8, 0x9000, R11 ;  /* 0x0000900008087824 */ /* 0x010fe400078e020b */
[----:B------:R-:W-:-:S02]  /*152b0*/  VIADD R3, R3, 0x30 ;  /* 0x0000003003037836 */ /* 0x000fc40000000000 */
[----:B---3--:R-:W-:Y:S02]  /*152c0*/  IMAD R2, R7, 0x60, R2 ;  /* 0x0000006007027824 */ /* 0x008fe400078e0202 */
[----:B------:R-:W-:-:S07]  /*152d0*/  VIADD R11, R8, 0x1e400 ;  /* 0x0001e400080b7836 */ /* 0x000fce0000000000 */
.L_x_1553:
        /* <DEDUP_REMOVED lines=16> */
.L_x_1554:
        /* <DEDUP_REMOVED lines=16> */
.L_x_1555:
        /* <DEDUP_REMOVED lines=15> */
.L_x_1632:
[----:B------:R-:W-:Y:S05]  /*155d0*/  BSYNC B2 ;  /* 0x0000000000027941 */ /* 0x000fea0003800000 */
.L_x_1556:
        /* <DEDUP_REMOVED lines=11> */
.L_x_1559:
[----:B------:R-:W-:Y:S05]  /*15690*/  BSYNC B2 ;  /* 0x0000000000027941 */ /* 0x000fea0003800000 */
.L_x_1558:
[----:B------:R-:W2:Y:S04]  /*156a0*/  LDL R8, [R1] ;  /* 0x0000000001087983 */ /* 0x000ea80000100800 */
        /* <DEDUP_REMOVED lines=12> */
.L_x_1560:
        /* <DEDUP_REMOVED lines=15> */
.L_x_1561:
        /* <DEDUP_REMOVED lines=15> */
.L_x_1562:
        /* <DEDUP_REMOVED lines=12> */
.L_x_1547:
[----:B------:R-:W-:Y:S05]  /*15a10*/  BSYNC B1 ;  /* 0x0000000000017941 */ /* 0x000fea0003800000 */
.L_x_1546:
[----:B------:R-:W3:Y:S01]  /*15a20*/  LDL R2, [R1+0x20] ;  /* 0x0000200001027983 */ /* 0x000ee20000100800 */
[----:B------:R-:W-:Y:S01]  /*15a30*/  VIADD R0, R0, 0xfffffffe ;  /* 0xfffffffe00007836 */ /* 0x000fe20000000000 */
[----:B---3--:R-:W-:-:S13]  /*15a40*/  ISETP.GT.AND P0, PT, R6, R2, PT ;  /* 0x000000020600720c */ /* 0x008fda0003f04270 */
[----:B------:R-:W-:Y:S05]  /*15a50*/  @P0 BRA `(.L_x_1563) ;  /* 0xffffffe8000c0947 */ /* 0x000fea000383ffff */
.L_x_1509:
[----:B------:R-:W-:Y:S05]  /*15a60*/  BSYNC B0 ;  /* 0x0000000000007941 */ /* 0x000fea0003800000 */
.L_x_1508:
[----:B------:R-:W3:Y:S01]  /*15a70*/  S2R R2, SR_TID.X ;  /* 0x0000000000027919 */ /* 0x000ee20000002100 */
[----:B------:R-:W-:Y:S01]  /*15a80*/  BSSY B0, `(.L_x_1564) ;  /* 0x0000011000007945 */ /* 0x000fe20003800000 */
        /* <DEDUP_REMOVED lines=10> */
[----:B----4-:R-:W3:Y:S04]  /*15b30*/  @P0 ATOMG.E.ADD.STRONG.GPU PT, R2, desc[UR6][R4.64], R2 ;  /* 0x00000002040209a8 */ /* 0x010ee800081ee1c6 */
[----:B---3--:R3:W4:Y:S02]  /*15b40*/  SHFL.IDX PT, R2, R2, R0, 0x1f ;  /* 0x00001f0002027589 */ /* 0x00872400000e0000 */
[----:B---3--:R-:W3:Y:S02]  /*15b50*/  S2R R0, SR_LTMASK ;  /* 0x0000000000007919 */ /* 0x008ee40000003900 */
[----:B---3--:R-:W-:-:S06]  /*15b60*/  LOP3.LUT R0, R0, UR4, RZ, 0xc0, !PT ;  /* 0x0000000400007c12 */ /* 0x008fcc000f8ec0ff */
[----:B------:R-:W4:Y:S02]  /*15b70*/  POPC R0, R0 ;  /* 0x0000000000007309 */ /* 0x000f240000000000 */
[----:B----4-:R-:W-:-:S07]  /*15b80*/  IADD3 R16, R2, UR38, R0 ;  /* 0x0000002602107c10 */ /* 0x010fce000fffe000 */
.L_x_1565:
[----:B------:R-:W-:Y:S05]  /*15b90*/  BSYNC B0 ;  /* 0x0000000000007941 */ /* 0x000fea0003800000 */
.L_x_1564:
[----:B------:R-:W3:Y:S01]  /*15ba0*/  LDL R0, [R1+0x24] ;  /* 0x0000240001007983 */ /* 0x000ee20000100800 */
[----:B------:R-:W-:Y:S01]  /*15bb0*/  BSSY B0, `(.L_x_1566) ;  /* 0x000004d000007945 */ /* 0x000fe20003800000 */
[----:B---3--:R-:W-:-:S13]  /*15bc0*/  LOP3.LUT P0, RZ, R0, 0x1, RZ, 0xc0, !PT ;  /* 0x0000000100ff7812 */ /* 0x008fda000780c0ff */
[----:B------:R-:W-:Y:S05]  /*15bd0*/  @!P0 BRA `(.L_x_1567) ;  /* 0x0000000400288947 */ /* 0x000fea0003800000 */
[----:B------:R-:W3:Y:S04]  /*15be0*/  LDL R4, [R1] ;  /* 0x0000000001047983 */ /* 0x000ee80000100800 */
[----:B------:R-:W3:Y:S04]  /*15bf0*/  LDL R0, [R1+0x4] ;  /* 0x0000040001007983 */ /* 0x000ee80000100800 */
[----:B------:R-:W4:Y:S01]  /*15c00*/  LDL R2, [R1+0x10] ;  /* 0x0000100001027983 */ /* 0x000f220000100800 */
[----:B------:R-:W-:Y:S01]  /*15c10*/  BSSY B1, `(.L_x_1568) ;  /* 0x0000006000017945 */ /* 0x000fe20003800000 */
[----:B------:R-:W-:Y:S01]  /*15c20*/  ISETP.NE.AND P1, PT, R3, RZ, PT ;  /* 0x000000ff0300720c */ /* 0x000fe20003f25270 */
[----:B---3--:R-:W-:Y:S01]  /*15c30*/  IMAD R0, R0, 0x8, R4 ;  /* 0x0000000800007824 */ /* 0x008fe200078e0204 */
[----:B----4-:R-:W-:-:S04]  /*15c40*/  SHF.L.U32 R2, R2, 0x1f, RZ ;  /* 0x0000001f02027819 */ /* 0x010fc800000006ff */
[----:B------:R-:W3:Y:S02]  /*15c50*/  SYNCS.PHASECHK.TRANS64.TRYWAIT P0, [R0+URZ+0x30860], R2 ;  /* 0x03086002000075a7 */ /* 0x000ee4000800017f */
[----:B---3--:R-:W-:Y:S05]  /*15c60*/  @!P0 BRA `(.L_x_1569) ;  /* 0x0000002800188947 */ /* 0x008fea0003800000 */
.L_x_1633:
[----:B------:R-:W-:Y:S05]  /*15c70*/  BSYNC B1 ;  /* 0x0000000000017941 */ /* 0x000fea0003800000 */
.L_x_1568:
[----:B------:R-:W-:Y:S04]  /*15c80*/  BSSY B1, `(.L_x_1570) ;  /* 0x0000009000017945 */ /* 0x000fe80003800000 */
        /* <DEDUP_REMOVED lines=8> */
.L_x_1571:
[----:B------:R-:W-:Y:S05]  /*15d10*/  BSYNC B1 ;  /* 0x0000000000017941 */ /* 0x000fea0003800000 */
.L_x_1570:
[----:B------:R-:W4:Y:S04]  /*15d20*/  LDL.LU R5, [R1+0x14] ;  /* 0x0000140001057983 */ /* 0x000f280000300800 */
[----:B------:R-:W4:Y:S04]  /*15d30*/  LDL.LU R3, [R1+0x8] ;  /* 0x0000080001037983 */ /* 0x000f280000300800 */
[----:B------:R-:W5:Y:S04]  /*15d40*/  LDL R4, [R1] ;  /* 0x0000000001047983 */ /* 0x000f680000100800 */
[----:B---3--:R-:W5:Y:S01]  /*15d50*/  LDL R2, [R1+0x4] ;  /* 0x0000040001027983 */ /* 0x008f620000100800 */
[----:B------:R-:W-:Y:S01]  /*15d60*/  UIADD3 UR4, UP0, UR36, 0x470, URZ ;  /* 0x0000047024047890 */ /* 0x000fe2000ff1e03f */
[----:B------:R-:W-:Y:S01]  /*15d70*/  PLOP3.LUT P0, PT, PT, PT, PT, 0x80, 0x0 ;  /* 0x000000000000781c */ /* 0x000fe20003f0f070 */
[----:B------:R-:W-:Y:S01]  /*15d80*/  VIADD R0, R0, 0x30850 ;  /* 0x0003085000007836 */ /* 0x000fe20000000000 */
[----:B------:R-:W-:Y:S01]  /*15d90*/  UMOV UR6, 0x0 ;  /* 0x0000000000067882 */ /* 0x000fe20000000000 */
[----:B------:R-:W-:Y:S01]  /*15da0*/  UIADD3.X UR5, URZ, UR37, URZ, UP0, !UPT ;  /* 0x000000253f057290 */ /* 0x000fe200087fe43f */
[----:B------:R-:W-:Y:S01]  /*15db0*/  UMOV UR7, 0x14f00000 ;  /* 0x14f0000000077882 */ /* 0x000fe20000000000 */
[----:B------:R-:W-:Y:S01]  /*15dc0*/  UMOV UR10, URZ ;  /* 0x0000003f000a7c82 */ /* 0x000fe20008000000 */
[----:B----4-:R-:W-:-:S02]  /*15dd0*/  IMAD R3, R3, 0x60, R5 ;  /* 0x0000006003037824 */ /* 0x010fc400078e0205 */
[----:B-----5:R-:W-:-:S04]  /*15de0*/  IMAD R2, R2, 0x9000, R4 ;  /* 0x0000900002027824 */ /* 0x020fc800078e0204 */
[----:B------:R-:W-:-:S07]  /*15df0*/  VIADD R4, R2, 0x400 ;  /* 0x0000040002047836 */ /* 0x000fce0000000000 */
.L_x_1572:
        /* <DEDUP_REMOVED lines=10> */
[----:B------:R-:W-:Y:S01]  /*15ea0*/  PLOP3.LUT P0, PT, PT, PT, PT, 0x80, 0x0 ;  /* 0x000000000000781c */ /* 0x000fe20003f0f070 */
[----:B------:R-:W-:Y:S01]  /*15eb0*/  VIADD R4, R2, 0x3400 ;  /* 0x0000340002047836 */ /* 0x000fe20000000000 */
[----:B------:R-:W-:Y:S01]  /*15ec0*/  UMOV UR6, 0x0 ;  /* 0x0000000000067882 */ /* 0x000fe20000000000 */
[----:B------:R-:W-:Y:S01]  /*15ed0*/  UMOV UR7, 0x14f00000 ;  /* 0x14f0000000077882 */ /* 0x000fe20000000000 */
[----:B------:R-:W-:-:S09]  /*15ee0*/  UMOV UR10, 0x40 ;  /* 0x00000040000a7882 */ /* 0x000fd20000000000 */
.L_x_1573:
        /* <DEDUP_REMOVED lines=15> */
.L_x_1574:
        /* <DEDUP_REMOVED lines=10> */
.L_x_1567:
[----:B------:R-:W-:Y:S05]  /*16080*/  BSYNC B0 ;  /* 0x0000000000007941 */ /* 0x000fea0003800000 */
.L_x_1566:
[----:B------:R-:W3:Y:S04]  /*16090*/  LDL.LU R5, [R1+0x4] ;  /* 0x0000040001057983 */ /* 0x000ee80000300800 */
[----:B------:R-:W4:Y:S01]  /*160a0*/  LDL.LU R4, [R1+0x10] ;  /* 0x0000100001047983 */ /* 0x000f220000300800 */
[----:B---3--:R-:W-:-:S05]  /*160b0*/  VIADD R0, R5, 0x1 ;  /* 0x0000000105007836 */ /* 0x008fca0000000000 */
[----:B------:R-:W-:-:S04]  /*160c0*/  ISETP.NE.AND P0, PT, R0, 0x2, PT ;  /* 0x000000020000780c */ /* 0x000fc80003f05270 */
[----:B------:R-:W-:Y:S02]  /*160d0*/  SEL R2, RZ, 0x1, P0 ;  /* 0x00000001ff027807 */ /* 0x000fe40000000000 */
[----:B------:R-:W-:Y:S02]  /*160e0*/  SEL R0, R0, RZ, P0 ;  /* 0x000000ff00007207 */ /* 0x000fe40000000000 */
[----:B----4-:R-:W-:-:S03]  /*160f0*/  LOP3.LUT R4, R4, R2, RZ, 0x3c, !PT ;  /* 0x0000000204047212 */ /* 0x010fc600078e3cff */
[----:B------:R3:W-:Y:S04]  /*16100*/  STL [R1+0x4], R0 ;  /* 0x0000040001007387 */ /* 0x0007e80000100800 */
[----:B------:R3:W-:Y:S02]  /*16110*/  STL [R1+0x10], R4 ;  /* 0x0000100401007387 */ /* 0x0007e40000100800 */
.L_x_1488:
[----:B------:R-:W-:Y:S05]  /*16120*/  BSYNC B7 ;  /* 0x0000000000077941 */ /* 0x000fea0003800000 */
.L_x_1486:
[----:B---3--:R-:W3:Y:S02]  /*16130*/  LDL R0, [R1+0x24] ;  /* 0x0000240001007983 */ /* 0x008ee40000100800 */
[----:B---3--:R-:W-:-:S13]  /*16140*/  LOP3.LUT P0, RZ, R0, 0x2, RZ, 0xc0, !PT ;  /* 0x0000000200ff7812 */ /* 0x008fda000780c0ff */
[----:B------:R-:W-:Y:S05]  /*16150*/  @!P0 BRA `(.L_x_1575) ;  /* 0x0000000000288947 */ /* 0x000fea0003800000 */
[----:B------:R-:W-:Y:S05]  /*16160*/  WARPSYNC.ALL ;  /* 0x0000000000007948 */ /* 0x000fea0003800000 */
[----:B------:R-:W3:Y:S08]  /*16170*/  S2UR UR5, SR_CgaCtaId ;  /* 0x00000000000579c3 */ /* 0x000ef00000008800 */
[----:B------:R-:W-:Y:S06]  /*16180*/  BAR.SYNC.DEFER_BLOCKING 0x5, 0x180 ;  /* 0x0146000000007b1d */ /* 0x000fec0000010000 */
[----:B------:R-:W-:-:S02]  /*16190*/  UMOV UR4, 0x400 ;  /* 0x0000040000047882 */ /* 0x000fc40000000000 */
[----:B---3--:R-:W-:-:S06]  /*161a0*/  ULEA UR4, UR5, UR4, 0x18 ;  /* 0x0000000405047291 */ /* 0x008fcc000f8ec03f */
[----:B------:R-:W-:-:S05]  /*161b0*/  IMAD.U32 R0, RZ, RZ, UR4 ;  /* 0x00000004ff007e24 */ /* 0x000fca000f8e00ff */
[----:B------:R3:W4:Y:S04]  /*161c0*/  LDS.128 R16, [R0+0x308d0] ;  /* 0x0308d00000107984 */ /* 0x0007280000000c00 */
[----:B------:R3:W-:Y:S01]  /*161d0*/  STL [R1], R0 ;  /* 0x0000000001007387 */ /* 0x0007e20000100800 */
[----:B------:R-:W-:Y:S06]  /*161e0*/  BAR.ARV 0x4, 0x180 ;  /* 0x0106000000007b1d */ /* 0x000fec0000002000 */
[----:B------:R-:W-:Y:S05]  /*161f0*/  BRA `(.L_x_1576) ;  /* 0x0000000800e47947 */ /* 0x000fea0003800000 */
.L_x_1575:
[----:B------:R-:W3:Y:S01]  /*16200*/  S2R R0, SR_TID.X ;  /* 0x0000000000007919 */ /* 0x000ee20000002100 */
[----:B------:R-:W-:Y:S01]  /*16210*/  UMOV UR4, 0xffffffff ;  /* 0xffffffff00047882 */ /* 0x000fe20000000000 */
[----:B---3--:R-:W-:-:S04]  /*16220*/  LOP3.LUT R6, R0, 0x1f, RZ, 0xc0, !PT ;  /* 0x0000001f00067812 */ /* 0x008fc800078ec0ff */
[----:B------:R-:W-:Y:S01]  /*16230*/  ISETP.NE.AND P0, PT, R6, 0x1f, PT ;  /* 0x0000001f0600780c */ /* 0x000fe20003f05270 */
[----:B------:R-:W-:-:S12]  /*16240*/  BRA.DIV UR4, `(.L_x_1577) ;  /* 0x0000002204b47947 */ /* 0x000fd8000b800000 */
[----:B------:R-:W-:Y:S01]  /*16250*/  IMAD.IADD R5, R19, 0x1, R6 ;  /* 0x0000000113057824 */ /* 0x000fe200078e0206 */
[----:B------:R-:W-:Y:S01]  /*16260*/  ULDC UR4, c[0x0][0xc3c] ;  /* 0x00030f0000047ab9 */ /* 0x000fe20000000800 */
[----:B------:R-:W-:-:S03]  /*16270*/  ULDC.64 UR6, c[0x0][0x208] ;  /* 0x0000820000067ab9 */ /* 0x000fc60000000a00 */
[----:B------:R-:W-:-:S13]  /*16280*/  ISETP.GE.OR P1, PT, R5, UR4, !P0 ;  /* 0x0000000405007c0c */ /* 0x000fda000c726670 */
[----:B------:R-:W3:Y:S02]  /*16290*/  @!P1 LDC.64 R2, c[0x0][0xc80] ;  /* 0x00032000ff029b82 */ /* 0x000ee40000000a00 */
[----:B---3--:R-:W-:-:S06]  /*162a0*/  @!P1 IMAD.WIDE R2, R5, 0x4, R2 ;  /* 0x0000000405029825 */ /* 0x008fcc00078e0202 */
[----:B------:R3:W4:Y:S01]  /*162b0*/  @!P1 LDG.E R3, desc[UR6][R2.64] ;  /* 0x0000000602039981 */ /* 0x000722000c1e1900 */
[C---:B------:R-:W-:Y:S02]  /*162c0*/  ISETP.GE.U32.AND P2, PT, R6.reuse, 0x2, PT ;  /* 0x000000020600780c */ /* 0x040fe40003f46070 */
[C---:B------:R-:W-:Y:S01]  /*162d0*/  ISETP.GE.U32.AND P3, PT, R6.reuse, 0x4, PT ;  /* 0x000000040600780c */ /* 0x040fe20003f66070 */
[----:B------:R-:W-:Y:S01]  /*162e0*/  SHFL.IDX PT, R0, R16, RZ, 0x1f ;  /* 0x00001fff10007589 */ /* 0x000fe200000e0000 */
[C---:B------:R-:W-:Y:S02]  /*162f0*/  ISETP.GE.U32.AND P4, PT, R6.reuse, 0x8, PT ;  /* 0x000000080600780c */ /* 0x040fe40003f86070 */
[C---:B------:R-:W-:Y:S01]  /*16300*/  ISETP.GE.U32.AND P5, PT, R6.reuse, 0x10, PT ;  /* 0x000000100600780c */ /* 0x040fe20003fa6070 */
[----:B---3--:R-:W-:Y:S02]  /*16310*/  IMAD.MOV.U32 R2, RZ, RZ, RZ ;  /* 0x000000ffff027224 */ /* 0x008fe400078e00ff */
[----:B----4-:R-:W-:Y:S01]  /*16320*/  @!P1 IMAD.MOV.U32 R2, RZ, RZ, R3 ;  /* 0x000000ffff029224 */ /* 0x010fe200078e0003 */
[----:B------:R-:W-:-:S04]  /*16330*/  ISETP.NE.AND P1, PT, R6, RZ, PT ;  /* 0x000000ff0600720c */ /* 0x000fc80003f25270 */
[----:B------:R-:W3:Y:S02]  /*16340*/  SHFL.UP PT, R14, R2, 0x1, RZ ;  /* 0x04200000020e7989 */ /* 0x000ee400000e00ff */
[----:B---3--:R-:W-:-:S05]  /*16350*/  SEL R5, R14, RZ, P1 ;  /* 0x000000ff0e057207 */ /* 0x008fca0000800000 */
[----:B------:R-:W-:Y:S02]  /*16360*/  IMAD.IADD R3, R2, 0x1, R5 ;  /* 0x0000000102037824 */ /* 0x000fe400078e0205 */
[----:B------:R-:W-:Y:S04]  /*16370*/  SHFL.IDX PT, R5, R16, 0x1, 0x1f ;  /* 0x00201f0010057f89 */ /* 0x000fe800000e0000 */
[----:B------:R-:W3:Y:S02]  /*16380*/  SHFL.UP PT, R4, R3, 0x2, RZ ;  /* 0x0440000003047989 */ /* 0x000ee400000e00ff */
[----:B---3--:R-:W-:-:S05]  /*16390*/  SEL R4, R4, RZ, P2 ;  /* 0x000000ff04047207 */ /* 0x008fca0001000000 */
[----:B------:R-:W-:-:S05]  /*163a0*/  IMAD.IADD R3, R3, 0x1, R4 ;  /* 0x0000000103037824 */ /* 0x000fca00078e0204 */
        /* <DEDUP_REMOVED lines=9> */
[----:B------:R3:W4:Y:S02]  /*16440*/  SHFL.IDX PT, R16, R3, 0x1f, 0x1f ;  /* 0x03e01f0003107f89 */ /* 0x00072400000e0000 */
.L_x_1643:
[----:B------:R-:W-:Y:S02]  /*16450*/  ULDC UR4, c[0x0][0xc38] ;  /* 0x00030e0000047ab9 */ /* 0x000fe40000000800 */
[----:B------:R-:W-:-:S04]  /*16460*/  IMAD.U32 R4, RZ, RZ, UR4 ;  /* 0x00000004ff047e24 */ /* 0x000fc8000f8e00ff */
[----:B----4-:R-:W-:-:S04]  /*16470*/  IMAD R16, R16, R4, RZ ;  /* 0x0000000410107224 */ /* 0x010fc800078e02ff */
[----:B------:R-:W-:-:S05]  /*16480*/  IMAD.IADD R5, R5, 0x1, R16 ;  /* 0x0000000105057824 */ /* 0x000fca00078e0210 */
[----:B------:R-:W-:-:S13]  /*16490*/  ISETP.GT.AND P6, PT, R5, R0, PT ;  /* 0x000000000500720c */ /* 0x000fda0003fc4270 */
[----:B------:R-:W-:Y:S05]  /*164a0*/  @P6 BRA `(.L_x_1578) ;  /* 0x0000000000a06947 */ /* 0x000fea0003800000 */
.L_x_1583:
[----:B------:R-:W4:Y:S01]  /*164b0*/  LDC R2, c[0x0][0xc3c] ;  /* 0x00030f00ff027b82 */ /* 0x000f220000000800 */
[----:B------:R-:W-:-:S05]  /*164c0*/  VIADD R19, R19, 0x1f ;  /* 0x0000001f13137836 */ /* 0x000fca0000000000 */
[----:B----4-:R-:W-:-:S13]  /*164d0*/  ISETP.GE.AND P6, PT, R19, R2, PT ;  /* 0x000000021300720c */ /* 0x010fda0003fc6270 */
[----:B------:R-:W-:Y:S05]  /*164e0*/  @P6 BRA `(.L_x_1579) ;  /* 0x0000000400dc6947 */ /* 0x000fea0003800000 */
[----:B---3--:R-:W3:Y:S01]  /*164f0*/  S2R R3, SR_TID.X ;  /* 0x0000000000037919 */ /* 0x008ee20000002100 */
[----:B------:R-:W-:Y:S01]  /*16500*/  BSSY B0, `(.L_x_1580) ;  /* 0x000000a000007945 */ /* 0x000fe20003800000 */
[----:B---3--:R-:W-:-:S05]  /*16510*/  LOP3.LUT R3, R3, 0x1f, RZ, 0xc0, !PT ;  /* 0x0000001f03037812 */ /* 0x008fca00078ec0ff */
[----:B------:R-:W-:-:S05]  /*16520*/  IMAD.IADD R4, R19, 0x1, R3 ;  /* 0x0000000113047824 */ /* 0x000fca00078e0203 */
[----:B------:R-:W-:Y:S01]  /*16530*/  ISETP.GE.OR P6, PT, R4, R2, !P0 ;  /* 0x000000020400720c */ /* 0x000fe200047c6670 */
[----:B------:R-:W-:-:S12]  /*16540*/  IMAD.MOV.U32 R2, RZ, RZ, RZ ;  /* 0x000000ffff027224 */ /* 0x000fd800078e00ff */
[----:B------:R-:W-:Y:S05]  /*16550*/  @P6 BRA `(.L_x_1581) ;  /* 0x0000000000106947 */ /* 0x000fea0003800000 */
[----:B------:R-:W3:Y:S01]  /*16560*/  LDC.64 R2, c[0x0][0xc80] ;  /* 0x00032000ff027b82 */ /* 0x000ee20000000a00 */
[----:B------:R-:W-:Y:S01]  /*16570*/  ULDC.64 UR4, c[0x0][0x208] ;  /* 0x0000820000047ab9 */ /* 0x000fe20000000a00 */
[----:B---3--:R-:W-:-:S06]  /*16580*/  IMAD.WIDE R2, R4, 0x4, R2 ;  /* 0x0000000404027825 */ /* 0x008fcc00078e0202 */
[----:B------:R3:W5:Y:S02]  /*16590*/  LDG.E R2, desc[UR4][R2.64] ;  /* 0x0000000402027981 */ /* 0x000764000c1e1900 */
.L_x_1581:
[----:B------:R-:W-:Y:S05]  /*165a0*/  BSYNC B0 ;  /* 0x0000000000007941 */ /* 0x000fea0003800000 */
.L_x_1580:
[----:B------:R-:W-:-:S03]  /*165b0*/  UMOV UR4, 0xffffffff ;  /* 0xffffffff00047882 */ /* 0x000fc60000000000 */
[----:B------:R-:W-:Y:S05]  /*165c0*/  BRA.DIV UR4, `(.L_x_1582) ;  /* 0x0000002604107947 */ /* 0x000fea000b800000 */
[----:B-----5:R-:W3:Y:S02]  /*165d0*/  SHFL.UP PT, R14, R2, 0x1, RZ ;  /* 0x04200000020e7989 */ /* 0x020ee400000e00ff */
        /* <DEDUP_REMOVED lines=15> */
.L_x_1651:
[----:B------:R-:W-:Y:S02]  /*166d0*/  ULDC UR4, c[0x0][0xc38] ;  /* 0x00030e0000047ab9 */ /* 0x000fe40000000800 */
[----:B------:R-:W-:-:S04]  /*166e0*/  IMAD.U32 R4, RZ, RZ, UR4 ;  /* 0x00000004ff047e24 */ /* 0x000fc8000f8e00ff */
[----:B----4-:R-:W-:-:S04]  /*166f0*/  IMAD R16, R16, R4, RZ ;  /* 0x0000000410107224 */ /* 0x010fc800078e02ff */
[----:B------:R-:W-:-:S05]  /*16700*/  IMAD.IADD R5, R16, 0x1, R5 ;  /* 0x0000000110057824 */ /* 0x000fca00078e0205 */
[----:B------:R-:W-:-:S13]  /*16710*/  ISETP.GT.AND P6, PT, R5, R0, PT ;  /* 0x000000000500720c */ /* 0x000fda0003fc4270 */
[----:B------:R-:W-:Y:S05]  /*16720*/  @!P6 BRA `(.L_x_1583) ;  /* 0xfffffffc0060e947 */ /* 0x000fea000383ffff */
.L_x_1578:
[----:B------:R-:W-:Y:S01]  /*16730*/  IMAD.IADD R16, R5, 0x1, -R16 ;  /* 0x0000000105107824 */ /* 0x000fe200078e0a10 */
[----:B------:R-:W-:-:S03]  /*16740*/  UMOV UR4, 0xffffffff ;  /* 0xffffffff00047882 */ /* 0x000fc60000000000 */
[----:B------:R-:W-:-:S05]  /*16750*/  IMAD R5, R3, R4, R16 ;  /* 0x0000000403057224 */ /* 0x000fca00078e0210 */
[----:B------:R-:W-:Y:S01]  /*16760*/  ISETP.GT.AND P6, PT, R5, R0, PT ;  /* 0x000000000500720c */ /* 0x000fe20003fc4270 */
[----:B------:R-:W-:-:S12]  /*16770*/  BRA.DIV UR4, `(.L_x_1584) ;  /* 0x0000002604687947 */ /* 0x000fd8000b800000 */
[----:B------:R-:W-:-:S04]  /*16780*/  VOTE.ANY R5, PT, !P6 ;  /* 0x0000000000057806 */ /* 0x000fc800070e0100 */
[----:B------:R-:W4:Y:S02]  /*16790*/  POPC R6, R5 ;  /* 0x0000000500067309 */ /* 0x000f240000000000 */
[----:B----4-:R4:W0:Y:S02]  /*167a0*/  SHFL.IDX PT, R17, R2, R6, 0x1f ;  /* 0x00001f0602117589 */ /* 0x01082400000e0000 */
.L_x_1655:
[----:B------:R-:W-:Y:S01]  /*167b0*/  ISETP.NE.AND P0, PT, R5, RZ, PT ;  /* 0x000000ff0500720c */ /* 0x000fe20003f05270 */
[----:B------:R-:W-:-:S12]  /*167c0*/  IMAD.MOV.U32 R5, RZ, RZ, RZ ;  /* 0x000000ffff057224 */ /* 0x000fd800078e00ff */
[----:B------:R-:W-:Y:S05]  /*167d0*/  @!P0 BRA `(.L_x_1585) ;  /* 0x0000000000148947 */ /* 0x000fea0003800000 */
[----:B------:R-:W-:Y:S01]  /*167e0*/  UMOV UR4, 0xffffffff ;  /* 0xffffffff00047882 */ /* 0x000fe20000000000 */
[----:B-1----:R-:W-:Y:S02]  /*167f0*/  VIADD R12, R6, 0xffffffff ;  /* 0xffffffff060c7836 */ /* 0x002fe40000000000 */
[----:B------:R-:W-:Y:S05]  /*16800*/  BRA.DIV UR4, `(.L_x_1586) ;  /* 0x00000026048c7947 */ /* 0x000fea000b800000 */
[----:B---3--:R1:W3:Y:S02]  /*16810*/  SHFL.IDX PT, R3, R3, R12, 0x1f ;  /* 0x00001f0c03037589 */ /* 0x0082e400000e0000 */
.L_x_1658:
[----:B---3--:R-:W-:-:S07]  /*16820*/  IMAD.MOV.U32 R5, RZ, RZ, R3 ;  /* 0x000000ffff057224 */ /* 0x008fce00078e0003 */
.L_x_1585:
[----:B---34-:R-:W3:Y:S01]  /*16830*/  LDC.64 R2, c[0x0][0xc90] ;  /* 0x00032400ff027b82 */ /* 0x018ee20000000a00 */
[----:B------:R-:W-:Y:S01]  /*16840*/  IMAD.IADD R19, R6, 0x1, R19 ;  /* 0x0000000106137824 */ /* 0x000fe200078e0213 */
[----:B------:R-:W-:-:S03]  /*16850*/  ULDC.64 UR4, c[0x0][0x208] ;  /* 0x0000820000047ab9 */ /* 0x000fc60000000a00 */
[----:B---3--:R-:W-:-:S05]  /*16860*/  IMAD.WIDE R2, R19, 0x4, R2 ;  /* 0x0000000413027825 */ /* 0x008fca00078e0202 */
[----:B--2---:R-:W0:Y:S01]  /*16870*/  LDG.E R7, desc[UR4][R2.64] ;  /* 0x0000000402077981 */ /* 0x004e22000c1e1900 */
[----:B------:R-:W-:-:S04]  /*16880*/  IMAD R16, R5, R4, R16 ;  /* 0x0000000405107224 */ /* 0x000fc800078e0210 */
[----:B------:R-:W-:Y:S02]  /*16890*/  IMAD.IADD R0, R0, 0x1, -R16 ;  /* 0x0000000100007824 */ /* 0x000fe400078e0a10 */
[----:B0-----:R-:W-:-:S05]  /*168a0*/  IMAD R6, R17, R7, RZ ;  /* 0x0000000711067224 */ /* 0x001fca00078e02ff */
[----:B------:R-:W-:-:S04]  /*168b0*/  IABS R8, R6 ;  /* 0x0000000600087213 */ /* 0x000fc80000000000 */
[----:B------:R-:W0:Y:S08]  /*168c0*/  I2F.RP R2, R8 ;  /* 0x0000000800027306 */ /* 0x000e300000209400 */
        /* <DEDUP_REMOVED lines=9> */
[----:B------:R-:W-:-:S04]  /*16960*/  IMAD.HI.U32 R2, R2, R3, RZ ;  /* 0x0000000302027227 */ /* 0x000fc800078e00ff */
[----:B------:R-:W-:-:S04]  /*16970*/  IMAD.MOV R5, RZ, RZ, -R5 ;  /* 0x000000ffff057224 */ /* 0x000fc800078e0a05 */
        /* <DEDUP_REMOVED lines=11> */
[----:B------:R-:W-:Y:S02]  /*16a30*/  IMAD R5, R7, R2, RZ ;  /* 0x0000000207057224 */ /* 0x000fe400078e02ff */
[----:B------:R-:W-:Y:S02]  /*16a40*/  IMAD.MOV R2, RZ, RZ, -R2 ;  /* 0x000000ffff027224 */ /* 0x000fe400078e0a02 */
[----:B------:R-:W-:Y:S02]  /*16a50*/  IMAD.MOV R3, RZ, RZ, -R5 ;  /* 0x000000ffff037224 */ /* 0x000fe400078e0a05 */
[----:B------:R-:W-:-:S03]  /*16a60*/  IMAD R0, R6, R2, R0 ;  /* 0x0000000206007224 */ /* 0x000fc600078e0200 */
[----:B------:R-:W-:Y:S01]  /*16a70*/  VIADDMNMX R4, R3, R4, R7, PT ;  /* 0x0000000403047246 */ /* 0x000fe20003800107 */
[----:B------:R-:W-:-:S03]  /*16a80*/  IMAD.IADD R5, R0, 0x1, R5 ;  /* 0x0000000100057824 */ /* 0x000fc600078e0205 */
        /* <DEDUP_REMOVED lines=23> */
[----:B------:R-:W-:Y:S01]  /*16c00*/  @!P1 LOP3.LUT R2, RZ, R4, RZ, 0x33, !PT ;  /* 0x00000004ff029212 */ /* 0x000fe200078e33ff */
[----:B------:R-:W-:-:S04]  /*16c10*/  IMAD.MOV R4, RZ, RZ, -R4 ;  /* 0x000000ffff047224 */ /* 0x000fc800078e0a04 */
[----:B------:R-:W-:Y:S01]  /*16c20*/  IMAD R18, R2, R4, R5 ;  /* 0x0000000402127224 */ /* 0x000fe200078e0205 */
[----:B------:R-:W-:-:S05]  /*16c30*/  LOP3.LUT R2, RZ, R2, RZ, 0x33, !PT ;  /* 0x00000002ff027212 */ /* 0x000fca00078e33ff */
[----:B------:R-:W-:Y:S01]  /*16c40*/  IMAD.IADD R17, R17, 0x1, R2 ;  /* 0x0000000111117824 */ /* 0x000fe200078e0202 */
[----:B------:R-:W-:Y:S06]  /*16c50*/  BRA `(.L_x_1587) ;  /* 0x00000000001c7947 */ /* 0x000fec0003800000 */
.L_x_1579:
[----:B------:R-:W-:Y:S01]  /*16c60*/  UMOV UR4, URZ ;  /* 0x0000003f00047c82 */ /* 0x000fe20008000000 */
[----:B------:R-:W-:Y:S01]  /*16c70*/  UMOV UR5, URZ ;  /* 0x0000003f00057c82 */ /* 0x000fe20008000000 */
[----:B------:R-:W-:Y:S01]  /*16c80*/  ULDC UR6, c[0x0][0xc3c] ;  /* 0x00030f0000067ab9 */ /* 0x000fe20000000800 */
[----:B------:R-:W-:Y:S02]  /*16c90*/  IMAD.MOV.U32 R16, RZ, RZ, R0 ;  /* 0x000000ffff107224 */ /* 0x000fe400078e0000 */
[----:B------:R-:W-:Y:S02]  /*16ca0*/  IMAD.U32 R17, RZ, RZ, UR4 ;  /* 0x00000004ff117e24 */ /* 0x000fe4000f8e00ff */
[----:B------:R-:W-:Y:S02]  /*16cb0*/  IMAD.U32 R18, RZ, RZ, UR5 ;  /* 0x00000005ff127e24 */ /* 0x000fe4000f8e00ff */
[----:B------:R-:W-:-:S07]  /*16cc0*/  IMAD.U32 R19, RZ, RZ, UR6 ;  /* 0x00000006ff137e24 */ /* 0x000fce000f8e00ff */
.L_x_1587:
[----:B------:R4:W5:Y:S01]  /*16cd0*/  LDL R2, [R1] ;  /* 0x0000000001027983 */ /* 0x0009620000100800 */
[----:B------:R-:W0:Y:S01]  /*16ce0*/  S2R R0, SR_TID.X ;  /* 0x0000000000007919 */ /* 0x000e220000002100 */
[----:B------:R-:W-:Y:S05]  /*16cf0*/  WARPSYNC.ALL ;  /* 0x0000000000007948 */ /* 0x000fea0003800000 */
[----:B0-----:R-:W-:Y:S01]  /*16d00*/  LOP3.LUT R0, R0, 0x1f, RZ, 0xc0, !PT ;  /* 0x0000001f00007812 */ /* 0x001fe200078ec0ff */
[----:B------:R-:W-:Y:S03]  /*16d10*/  BAR.SYNC.DEFER_BLOCKING 0x4, 0x180 ;  /* 0x0106000000007b1d */ /* 0x000fe60000010000 */
[----:B------:R-:W-:-:S13]  /*16d20*/  ISETP.NE.AND P0, PT, R0, RZ, PT ;  /* 0x000000ff0000720c */ /* 0x000fda0003f05270 */
[----:B---3--:R-:W5:Y:S01]  /*16d30*/  @!P0 S2R R3, SR_CgaCtaId ;  /* 0x0000000000038919 */ /* 0x008f620000008800 */
[----:B------:R-:W-:-:S04]  /*16d40*/  @!P0 MOV R0, 0x400 ;  /* 0x0000040000008802 */ /* 0x000fc80000000f00 */
[----:B-----5:R-:W-:-:S05]  /*16d50*/  @!P0 LEA R2, R3, R0, 0x18 ;  /* 0x0000000003028211 */ /* 0x020fca00078ec0ff */
[----:B------:R4:W-:Y:S04]  /*16d60*/  @!P0 STS.128 [R2+0x308d0], R16 ;  /* 0x0308d01002008388 */ /* 0x0009e80000000c00 */
[----:B------:R4:W-:Y:S01]  /*16d70*/  @!P0 STL [R1], R2 ;  /* 0x0000000201008387 */ /* 0x0009e20000100800 */
[----:B------:R-:W-:Y:S06]  /*16d80*/  BAR.ARV 0x5, 0x180 ;  /* 0x0146000000007b1d */ /* 0x000fec0000002000 */
.L_x_1576:
[----:B------:R-:W-:Y:S02]  /*16d90*/  ULDC UR4, c[0x0][0xc3c] ;  /* 0x00030f0000047ab9 */ /* 0x000fe40000000800 */
[----:B----4-:R-:W-:-:S13]  /*16da0*/  ISETP.GE.AND P0, PT, R19, UR4, PT ;  /* 0x0000000413007c0c */ /* 0x010fda000bf06270 */
[----:B------:R-:W-:Y:S05]  /*16db0*/  @!P0 BRA `(.L_x_1588) ;  /* 0xffffffa400008947 */ /* 0x000fea000383ffff */
[----:B------:R-:W-:Y:S05]  /*16dc0*/  BSYNC B8 ;  /* 0x0000000000087941 */ /* 0x000fea0003800000 */
.L_x_1474:
[----:B---3--:R-:W3:Y:S01]  /*16dd0*/  LDL.LU R0, [R1+0x38] ;  /* 0x0000380001007983 */ /* 0x008ee20000300800 */
[----:B------:R-:W-:Y:S01]  /*16de0*/  BSSY B0, `(.L_x_1589) ;  /* 0x000000b000007945 */ /* 0x000fe20003800000 */
[----:B------:R-:W4:Y:S01]  /*16df0*/  S2R R5, SR_CgaCtaId ;  /* 0x0000000000057919 */ /* 0x000f220000008800 */
[----:B---3--:R-:W-:-:S05]  /*16e00*/  VIADD R0, R0, 0x1 ;  /* 0x0000000100007836 */ /* 0x008fca0000000000 */
[----:B0-----:R-:W-:-:S04]  /*16e10*/  LEA.HI R2, R0, R0, RZ, 0x1 ;  /* 0x0000000000027211 */ /* 0x001fc800078f08ff */
[----:B------:R-:W-:-:S05]  /*16e20*/  LOP3.LUT R3, R2, 0xfffffffe, RZ, 0xc0, !PT ;  /* 0xfffffffe02037812 */ /* 0x000fca00078ec0ff */
[----:B------:R-:W-:Y:S01]  /*16e30*/  IMAD.IADD R3, R0, 0x1, -R3 ;  /* 0x0000000100037824 */ /* 0x000fe200078e0a03 */
[----:B------:R-:W-:-:S04]  /*16e40*/  MOV R0, 0x400 ;  /* 0x0000040000007802 */ /* 0x000fc80000000f00 */
[----:B----4-:R-:W-:Y:S02]  /*16e50*/  LEA R0, R5, R0, 0x18 ;  /* 0x0000000005007211 */ /* 0x010fe400078ec0ff */
[----:B------:R-:W-:-:S04]  /*16e60*/  SHF.L.U32 R3, R3, 0x1f, RZ ;  /* 0x0000001f03037819 */ /* 0x000fc800000006ff */
[----:B------:R-:W0:Y:S02]  /*16e70*/  SYNCS.PHASECHK.TRANS64.TRYWAIT P0, [R0+URZ+0x30820], R3 ;  /* 0x03082003000075a7 */ /* 0x000e24000800017f */
[----:B0-----:R-:W-:Y:S05]  /*16e80*/  @!P0 BRA `(.L_x_1590) ;  /* 0x0000002000148947 */ /* 0x001fea0003800000 */
.L_x_1659:
[----:B------:R-:W-:Y:S05]  /*16e90*/  BSYNC B0 ;  /* 0x0000000000007941 */ /* 0x000fea0003800000 */
.L_x_1589:
[----:B------:R-:W-:-:S03]  /*16ea0*/  UMOV UR4, 0xffffffff ;  /* 0xffffffff00047882 */ /* 0x000fc60000000000 */
[----:B------:R-:W-:Y:S05]  /*16eb0*/  BRA.DIV UR4, `(.L_x_1591) ;  /* 0x00000022041c7947 */ /* 0x000fea000b800000 */
[----:B------:R-:W3:Y:S02]  /*16ec0*/  S2R R2, SR_TID.X ;  /* 0x0000000000027919 */ /* 0x000ee40000002100 */
[----:B---3--:R-:W-:-:S04]  /*16ed0*/  SHF.R.U32.HI R2, RZ, 0x5, R2 ;  /* 0x00000005ff027819 */ /* 0x008fc80000011602 */
[----:B------:R-:W-:-:S05]  /*16ee0*/  LOP3.LUT R2, R2, 0x3, RZ, 0xc0, !PT ;  /* 0x0000000302027812 */ /* 0x000fca00078ec0ff */
[----:B------:R3:W4:Y:S02]  /*16ef0*/  SHFL.IDX PT, R14, R2, RZ, 0x1f ;  /* 0x00001fff020e7589 */ /* 0x00072400000e0000 */
.L_x_1662:
[----:B----4-:R-:W-:Y:S01]  /*16f00*/  ISETP.NE.AND P0, PT, R14, RZ, PT ;  /* 0x000000ff0e00720c */ /* 0x010fe20003f05270 */
[----:B------:R-:W-:-:S12]  /*16f10*/  BSSY B0, `(.L_x_1592) ;  /* 0x0000029000007945 */ /* 0x000fd80003800000 */
[----:B------:R-:W-:Y:S05]  /*16f20*/  @P0 BRA `(.L_x_1593) ;  /* 0x00000000009c0947 */ /* 0x000fea0003800000 */
[----:B------:R-:W-:-:S03]  /*16f30*/  UMOV UR4, 0xffffffff ;  /* 0xffffffff00047882 */ /* 0x000fc60000000000 */
[----:B------:R-:W-:Y:S05]  /*16f40*/  BRA.DIV UR4, `(.L_x_1594) ;  /* 0x00000022042c7947 */ /* 0x000fea000b800000 */
[----:B------:R-:W-:-:S13]  /*16f50*/  ELECT P6, URZ, PT ;  /* 0x00000000003f782f */ /* 0x000fda00038c0000 */
.L_x_1665:
[----:B------:R-:W-:Y:S05]  /*16f60*/  @!P6 BRA `(.L_x_1593) ;  /* 0x00000000008ce947 */ /* 0x000fea0003800000 */
[----:B---3--:R-:W3:Y:S02]  /*16f70*/  LDL R2, [R1+0x48] ;  /* 0x0000480001027983 */ /* 0x008ee40000100800 */
[----:B---3--:R-:W-:-:S13]  /*16f80*/  R2UR UR4, R2 ;  /* 0x00000000020472ca */ /* 0x008fda00000e0000 */
[----:B------:R-:W-:-:S06]  /*16f90*/  ULOP3.LUT UR4, UR4, 0x2, URZ, 0xfc, !UPT ;  /* 0x0000000204047892 */ /* 0x000fcc000f8efc3f */
[----:B------:R-:W-:-:S05]  /*16fa0*/  IMAD.U32 R2, RZ, RZ, UR4 ;  /* 0x00000004ff027e24 */ /* 0x000fca000f8e00ff */
[----:B------:R-:W-:-:S13]  /*16fb0*/  ISETP.NE.AND P2, PT, R2, 0x3, PT ;  /* 0x000000030200780c */ /* 0x000fda0003f45270 */
[----:B------:R-:W-:Y:S05]  /*16fc0*/  @!P2 BRA `(.L_x_1595) ;  /* 0x000000000004a947 */ /* 0x000fea0003800000 */
[----:B------:R-:W-:Y:S01]  /*16fd0*/  BPT.TRAP 0x1 ;  /* 0x000000040000795c */ /* 0x000fe20000300000 */
.L_x_1595:
[----:B0-----:R-:W3:Y:S04]  /*16fe0*/  LDL R3, [R1+0x4] ;  /* 0x0000040001037983 */ /* 0x001ee80000100800 */
[----:B--2---:R-:W2:Y:S01]  /*16ff0*/  LDL.LU R7, [R1+0x10] ;  /* 0x0000100001077983 */ /* 0x004ea20000300800 */
[----:B------:R-:W-:-:S04]  /*17000*/  VIADD R2, R0, 0x30840 ;  /* 0x0003084000027836 */ /* 0x000fc80000000000 */
[C---:B---3--:R-:W-:Y:S02]  /*17010*/  IMAD R6, R3.reuse, 0x8, R2 ;  /* 0x0000000803067824 */ /* 0x048fe400078e0202 */
        /* <DEDUP_REMOVED lines=10> */
.L_x_1666:
[----:B------:R-:W2:Y:S02]  /*170c0*/  SYNCS.PHASECHK.TRANS64.TRYWAIT P0, [R7+URZ], R2 ;  /* 0x00000002070075a7 */ /* 0x000ea4000800017f */
[----:B--2---:R-:W-:Y:S05]  /*170d0*/  @!P0 BRA `(.L_x_1597) ;  /* 0x0000001c00fc8947 */ /* 0x004fea0003800000 */
.L_x_1667:
[----:B------:R-:W-:Y:S05]  /*170e0*/  @!P2 BRA `(.L_x_1598) ;  /* 0x000000000004a947 */ /* 0x000fea0003800000 */
[----:B------:R-:W-:Y:S01]  /*170f0*/  BPT.TRAP 0x1 ;  /* 0x000000040000795c */ /* 0x000fe20000300000 */
.L_x_1598:
[----:B------:R-:W3:Y:S01]  /*17100*/  LDL.LU R4, [R1+0x4] ;  /* 0x0000040001047983 */ /* 0x000ee20000300800 */
[----:B------:R-:W-:-:S04]  /*17110*/  VIADD R0, R0, 0x30860 ;  /* 0x0003086000007836 */ /* 0x000fc80000000000 */
[----:B---3--:R-:W-:-:S04]  /*17120*/  IMAD R4, R4, 0x8, R0 ;  /* 0x0000000804047824 */ /* 0x008fc800078e0200 */
[----:B------:R-:W3:Y:S02]  /*17130*/  SYNCS.PHASECHK.TRANS64.TRYWAIT P0, [R4+URZ], R5 ;  /* 0x00000005040075a7 */ /* 0x000ee4000800017f */
[----:B---3--:R-:W-:Y:S05]  /*17140*/  @!P0 BRA `(.L_x_1599) ;  /* 0x0000001c00f48947 */ /* 0x008fea0003800000 */
.L_x_1668:
[----:B------:R-:W-:-:S07]  /*17150*/  IMAD R3, R3, 0x8, R0 ;  /* 0x0000000803037824 */ /* 0x000fce00078e0200 */
.L_x_1600:
[----:B----4-:R4:W0:Y:S02]  /*17160*/  SYNCS.PHASECHK.TRANS64.TRYWAIT P0, [R3+URZ], R2 ;  /* 0x00000002030075a7 */ /* 0x010824000800017f */
[----:B0-----:R-:W-:Y:S05]  /*17170*/  @!P0 NANOSLEEP.SYNCS 0x989680 ;  /* 0x009896800000895d */ /* 0x001fea0003900000 */
[----:B------:R-:W0:Y:S02]  /*17180*/  @!P0 SYNCS.PHASECHK.TRANS64 P0, [R3+URZ], R2 ;  /* 0x00000002030085a7 */ /* 0x000e24000800007f */
[----:B0-----:R-:W-:Y:S05]  /*17190*/  @!P0 BRA `(.L_x_1600) ;  /* 0xfffffffc00f08947 */ /* 0x001fea000383ffff */
.L_x_1593:
[----:B------:R-:W-:Y:S05]  /*171a0*/  BSYNC B0 ;  /* 0x0000000000007941 */ /* 0x000fea0003800000 */
.L_x_1592:
[----:B------:R-:W-:Y:S05]  /*171b0*/  EXIT ;  /* 0x000000000000794d */ /* 0x000fea0003800000 */
.L_x_1376:
[----:B0-----:R-:W-:-:S04]  /*171c0*/  IMAD.U32 R3, RZ, RZ, UR37 ;  /* 0x00000025ff037e24 */ /* 0x001fc8000f8e00ff */
[----:B------:R0:W1:Y:S03]  /*171d0*/  SYNCS.PHASECHK.TRANS64.TRYWAIT P1, [R3+URZ+0x30800], R0 ;  /* 0x03080000030075a7 */ /* 0x000066000802017f */
[----:B-1----:R-:W-:Y:S05]  /*171e0*/  @!P1 NANOSLEEP.SYNCS 0x989680 ;  /* 0x009896800000995d */ /* 0x002fea0003900000 */
[----:B------:R-:W1:Y:S02]  /*171f0*/  @!P1 SYNCS.PHASECHK.TRANS64 P1, [R3+URZ+0x30800], R0 ;  /* 0x03080000030095a7 */ /* 0x000e64000802007f */
[----:B-1----:R-:W-:Y:S05]  /*17200*/  @!P1 BRA `(.L_x_1376) ;  /* 0xfffffffc00ec9947 */ /* 0x002fea000383ffff */
[----:B------:R-:W-:Y:S05]  /*17210*/  BRA `(.L_x_1601) ;  /* 0xfffffea800c87947 */ /* 0x000fea000383ffff */
.L_x_1380:
[----:B-1----:R1:W3:Y:S02]  /*17220*/  SYNCS.PHASECHK.TRANS64.TRYWAIT P1, [R3+URZ+0x30830], R0 ;  /* 0x03083000030075a7 */ /* 0x0022e4000802017f */
[----:B---3--:R-:W-:Y:S05]  /*17230*/  @!P1 NANOSLEEP.SYNCS 0x989680 ;  /* 0x009896800000995d */ /* 0x008fea0003900000 */
[----:B------:R-:W3:Y:S02]  /*17240*/  @!P1 SYNCS.PHASECHK.TRANS64 P1, [R3+URZ+0x30830], R0 ;  /* 0x03083000030095a7 */ /* 0x000ee4000802007f */
[----:B---3--:R-:W-:Y:S05]  /*17250*/  @!P1 BRA `(.L_x_1380) ;  /* 0xfffffffc00f09947 */ /* 0x008fea000383ffff */
[----:B------:R-:W-:Y:S05]  /*17260*/  BRA `(.L_x_1379) ;  /* 0xfffffea800fc7947 */ /* 0x000fea000383ffff */
.L_x_1396:
[----:B-1----:R-:W-:-:S04]  /*17270*/  IMAD.U32 R11, RZ, RZ, UR6 ;  /* 0x00000006ff0b7e24 */ /* 0x002fc8000f8e00ff */
[----:B------:R1:W2:Y:S03]  /*17280*/  SYNCS.PHASECHK.TRANS64.TRYWAIT P1, [R11+URZ+0x30830], R0 ;  /* 0x030830000b0075a7 */ /* 0x0002a6000802017f */
[----:B--2---:R-:W-:Y:S05]  /*17290*/  @!P1 NANOSLEEP.SYNCS 0x989680 ;  /* 0x009896800000995d */ /* 0x004fea0003900000 */
[----:B------:R-:W2:Y:S02]  /*172a0*/  @!P1 SYNCS.PHASECHK.TRANS64 P1, [R11+URZ+0x30830], R0 ;  /* 0x030830000b0095a7 */ /* 0x000ea4000802007f */
[----:B--2---:R-:W-:Y:S05]  /*172b0*/  @!P1 BRA `(.L_x_1396) ;  /* 0xfffffffc00ec9947 */ /* 0x004fea000383ffff */
[----:B------:R-:W-:Y:S05]  /*172c0*/  BRA `(.L_x_1395) ;  /* 0xfffffed800107947 */ /* 0x000fea000383ffff */
.L_x_1400:
[----:B-1----:R-:W-:-:S04]  /*172d0*/  IMAD.U32 R3, RZ, RZ, UR5 ;  /* 0x00000005ff037e24 */ /* 0x002fc8000f8e00ff */
[----:B------:R1:W2:Y:S03]  /*172e0*/  SYNCS.PHASECHK.TRANS64.TRYWAIT P1, [R3+URZ+0x30850], R0 ;  /* 0x03085000030075a7 */ /* 0x0002a6000802017f */
[----:B--2---:R-:W-:Y:S05]  /*172f0*/  @!P1 NANOSLEEP.SYNCS 0x989680 ;  /* 0x009896800000995d */ /* 0x004fea0003900000 */
[----:B------:R-:W2:Y:S02]  /*17300*/  @!P1 SYNCS.PHASECHK.TRANS64 P1, [R3+URZ+0x30850], R0 ;  /* 0x03085000030095a7 */ /* 0x000ea4000802007f */
[----:B--2---:R-:W-:Y:S05]  /*17310*/  @!P1 BRA `(.L_x_1400) ;  /* 0xfffffffc00ec9947 */ /* 0x004fea000383ffff */
[----:B------:R-:W-:Y:S05]  /*17320*/  BRA `(.L_x_1399) ;  /* 0xfffffee000a87947 */ /* 0x000fea000383ffff */
.L_x_1417:
[----:B-1----:R-:W-:-:S04]  /*17330*/  IMAD.U32 R5, RZ, RZ, UR5 ;  /* 0x00000005ff057e24 */ /* 0x002fc8000f8e00ff */
[----:B------:R1:W2:Y:S03]  /*17340*/  SYNCS.PHASECHK.TRANS64.TRYWAIT P1, [R5+URZ+0x30830], R0 ;  /* 0x03083000050075a7 */ /* 0x0002a6000802017f */
[----:B--2---:R-:W-:Y:S05]  /*17350*/  @!P1 NANOSLEEP.SYNCS 0x989680 ;  /* 0x009896800000995d */ /* 0x004fea0003900000 */
[----:B------:R-:W2:Y:S02]  /*17360*/  @!P1 SYNCS.PHASECHK.TRANS64 P1, [R5+URZ+0x30830], R0 ;  /* 0x03083000050095a7 */ /* 0x000ea4000802007f */
[----:B--2---:R-:W-:Y:S05]  /*17370*/  @!P1 BRA `(.L_x_1417) ;  /* 0xfffffffc00ec9947 */ /* 0x004fea000383ffff */
[----:B------:R-:W-:Y:S05]  /*17380*/  BRA `(.L_x_1416) ;  /* 0xffffff0800787947 */ /* 0x000fea000383ffff */
.L_x_1421:
[----:B-1----:R-:W-:-:S04]  /*17390*/  IMAD.U32 R3, RZ, RZ, UR5 ;  /* 0x00000005ff037e24 */ /* 0x002fc8000f8e00ff */
[----:B------:R1:W2:Y:S03]  /*173a0*/  SYNCS.PHASECHK.TRANS64.TRYWAIT P1, [R3+URZ+0x30850], R0 ;  /* 0x03085000030075a7 */ /* 0x0002a6000802017f */
[----:B--2---:R-:W-:Y:S05]  /*173b0*/  @!P1 NANOSLEEP.SYNCS 0x989680 ;  /* 0x009896800000995d */ /* 0x004fea0003900000 */
[----:B------:R-:W2:Y:S02]  /*173c0*/  @!P1 SYNCS.PHASECHK.TRANS64 P1, [R3+URZ+0x30850], R0 ;  /* 0x03085000030095a7 */ /* 0x000ea4000802007f */
[----:B--2---:R-:W-:Y:S05]  /*173d0*/  @!P1 BRA `(.L_x_1421) ;  /* 0xfffffffc00ec9947 */ /* 0x004fea000383ffff */
[----:B------:R-:W-:Y:S05]  /*173e0*/  BRA `(.L_x_1420) ;  /* 0xffffff1400107947 */ /* 0x000fea000383ffff */
.L_x_1427:
[----:B-1----:R-:W-:-:S04]  /*173f0*/  IMAD.U32 R5, RZ, RZ, UR5 ;  /* 0x00000005ff057e24 */ /* 0x002fc8000f8e00ff */
[----:B------:R1:W2:Y:S03]  /*17400*/  SYNCS.PHASECHK.TRANS64.TRYWAIT P1, [R5+URZ+0x30830], R0 ;  /* 0x03083000050075a7 */ /* 0x0002a6000802017f */
[----:B--2---:R-:W-:Y:S05]  /*17410*/  @!P1 NANOSLEEP.SYNCS 0x989680 ;  /* 0x009896800000995d */ /* 0x004fea0003900000 */
[----:B------:R-:W2:Y:S02]  /*17420*/  @!P1 SYNCS.PHASECHK.TRANS64 P1, [R5+URZ+0x30830], R0 ;  /* 0x03083000050095a7 */ /* 0x000ea4000802007f */
[----:B--2---:R-:W-:Y:S05]  /*17430*/  @!P1 BRA `(.L_x_1427) ;  /* 0xfffffffc00ec9947 */ /* 0x004fea000383ffff */
[----:B------:R-:W-:Y:S05]  /*17440*/  BRA `(.L_x_1426) ;  /* 0xffffff2400d47947 */ /* 0x000fea000383ffff */
.L_x_1431:
[----:B-1----:R-:W-:-:S04]  /*17450*/  IMAD.U32 R3, RZ, RZ, UR5 ;  /* 0x00000005ff037e24 */ /* 0x002fc8000f8e00ff */
[----:B------:R1:W2:Y:S03]  /*17460*/  SYNCS.PHASECHK.TRANS64.TRYWAIT P1, [R3+URZ+0x30850], R0 ;  /* 0x03085000030075a7 */ /* 0x0002a6000802017f */
[----:B--2---:R-:W-:Y:S05]  /*17470*/  @!P1 NANOSLEEP.SYNCS 0x989680 ;  /* 0x009896800000995d */ /* 0x004fea0003900000 */
[----:B------:R-:W2:Y:S02]  /*17480*/  @!P1 SYNCS.PHASECHK.TRANS64 P1, [R3+URZ+0x30850], R0 ;  /* 0x03085000030095a7 */ /* 0x000ea4000802007f */
[----:B--2---:R-:W-:Y:S05]  /*17490*/  @!P1 BRA `(.L_x_1431) ;  /* 0xfffffffc00ec9947 */ /* 0x004fea000383ffff */
[----:B------:R-:W-:Y:S05]  /*174a0*/  BRA `(.L_x_1430) ;  /* 0xffffff30006c7947 */ /* 0x000fea000383ffff */
.L_x_1444:
[----:B-1----:R-:W-:-:S04]  /*174b0*/  IMAD.U32 R3, RZ, RZ, UR5 ;  /* 0x00000005ff037e24 */ /* 0x002fc8000f8e00ff */
[----:B------:R1:W2:Y:S03]  /*174c0*/  SYNCS.PHASECHK.TRANS64.TRYWAIT P0, [R3+URZ+0x30850], R2 ;  /* 0x03085002030075a7 */ /* 0x0002a6000800017f */
[----:B--2---:R-:W-:Y:S05]  /*174d0*/  @!P0 NANOSLEEP.SYNCS 0x989680 ;  /* 0x009896800000895d */ /* 0x004fea0003900000 */
[----:B------:R-:W2:Y:S02]  /*174e0*/  @!P0 SYNCS.PHASECHK.TRANS64 P0, [R3+URZ+0x30850], R2 ;  /* 0x03085002030085a7 */ /* 0x000ea4000800007f */
[----:B--2---:R-:W-:Y:S05]  /*174f0*/  @!P0 BRA `(.L_x_1444) ;  /* 0xfffffffc00ec8947 */ /* 0x004fea000383ffff */
[----:B------:R-:W-:Y:S05]  /*17500*/  BRA `(.L_x_1443) ;  /* 0xffffff5800e07947 */ /* 0x000fea000383ffff */
.L_x_1494:
[----:B------:R-:W3:Y:S01]  /*17510*/  S2R R4, SR_TID.X ;  /* 0x0000000000047919 */ /* 0x000ee20000002100 */
[----:B------:R-:W-:Y:S01]  /*17520*/  BSSY B0, `(.L_x_1602) ;  /* 0x000000a000007945 */ /* 0x000fe20003800000 */
[----:B------:R-:W-:Y:S02]  /*17530*/  IMAD.MOV.U32 R12, RZ, RZ, RZ ;  /* 0x000000ffff0c7224 */ /* 0x000fe400078e00ff */
[----:B------:R-:W-:Y:S02]  /*17540*/  IMAD.MOV.U32 R11, RZ, RZ, 0x1f ;  /* 0x0000001fff0b7424 */ /* 0x000fe400078e00ff */
[----:B------:R-:W-:Y:S01]  /*17550*/  IMAD.MOV.U32 R15, RZ, RZ, -0x1 ;  /* 0xffffffffff0f7424 */ /* 0x000fe200078e00ff */
[----:B---3--:R-:W-:-:S04]  /*17560*/  SHF.R.U32.HI R4, RZ, 0x5, R4 ;  /* 0x00000005ff047819 */ /* 0x008fc80000011604 */
[----:B------:R-:W-:-:S05]  /*17570*/  LOP3.LUT R4, R4, 0x3, RZ, 0xc0, !PT ;  /* 0x0000000304047812 */ /* 0x000fca00078ec0ff */
[----:B------:R-:W-:-:S07]  /*17580*/  IMAD.MOV.U32 R13, RZ, RZ, R4 ;  /* 0x000000ffff0d7224 */ /* 0x000fce00078e0004 */
[----:B012---:R-:W-:Y:S05]  /*17590*/  WARPSYNC.COLLECTIVE R15, `(.L_x_1603) ;  /* 0x000000000f087348 */ /* 0x007fea0003c00000 */
[----:B------:R3:W4:Y:S02]  /*175a0*/  SHFL.IDX P6, R14, R13, R12, R11 ;  /* 0x0000000c0d0e7389 */ /* 0x00072400000c000b */
[----:B01234-:R-:W-:Y:S01]  /*175b0*/  ENDCOLLECTIVE ;  /* 0x000000000000791b */ /* 0x01ffe20003800000 */
.L_x_1603:
[----:B------:R-:W-:Y:S05]  /*175c0*/  BSYNC B0 ;  /* 0x0000000000007941 */ /* 0x000fea0003800000 */
.L_x_1602:
[----:B------:R-:W-:Y:S05]  /*175d0*/  BRA `(.L_x_1604) ;  /* 0xffffffa800c07947 */ /* 0x000fea000383ffff */
.L_x_1496:
[----:B------:R-:W-:Y:S01]  /*175e0*/  BSSY B0, `(.L_x_1605) ;  /* 0x0000006000007945 */ /* 0x000fe20003800000 */
[----:B------:R-:W-:-:S07]  /*175f0*/  IMAD.MOV.U32 R15, RZ, RZ, -0x1 ;  /* 0xffffffffff0f7424 */ /* 0x000fce00078e00ff */
[----:B012-4-:R-:W-:Y:S05]  /*17600*/  WARPSYNC.COLLECTIVE R15, `(.L_x_1606) ;  /* 0x000000000f0c7348 */ /* 0x017fea0003c00000 */
[----:B------:R-:W-:Y:S02]  /*17610*/  ELECT P6, UR62, PT ;  /* 0x00000000003e782f */ /* 0x000fe400038c0000 */
[----:B------:R-:W-:Y:S01]  /*17620*/  MOV R14, UR62 ;  /* 0x0000003e000e7c02 */ /* 0x000fe20008000f00 */
[----:B012-4-:R-:W-:Y:S10]  /*17630*/  ENDCOLLECTIVE ;  /* 0x000000000000791b */ /* 0x017ff40003800000 */
.L_x_1606:
[----:B------:R-:W-:Y:S05]  /*17640*/  BSYNC B0 ;  /* 0x0000000000007941 */ /* 0x000fea0003800000 */
.L_x_1605:
[----:B------:R-:W-:Y:S05]  /*17650*/  BRA `(.L_x_1607) ;  /* 0xffffffa800cc7947 */ /* 0x000fea000383ffff */
.L_x_1498:
[----:B--2---:R2:W3:Y:S02]  /*17660*/  SYNCS.PHASECHK.TRANS64.TRYWAIT P0, [R0+URZ+0x30840], R2 ;  /* 0x03084002000075a7 */ /* 0x0044e4000800017f */
[----:B---3--:R-:W-:Y:S05]  /*17670*/  @!P0 NANOSLEEP.SYNCS 0x989680 ;  /* 0x009896800000895d */ /* 0x008fea0003900000 */
[----:B------:R-:W3:Y:S02]  /*17680*/  @!P0 SYNCS.PHASECHK.TRANS64 P0, [R0+URZ+0x30840], R2 ;  /* 0x03084002000085a7 */ /* 0x000ee4000800007f */
[----:B---3--:R-:W-:Y:S05]  /*17690*/  @!P0 BRA `(.L_x_1498) ;  /* 0xfffffffc00f08947 */ /* 0x008fea000383ffff */
[----:B------:R-:W-:Y:S05]  /*176a0*/  BRA `(.L_x_1608) ;  /* 0xffffffac00387947 */ /* 0x000fea000383ffff */
.L_x_1502:
[----:B------:R-:W2:Y:S01]  /*176b0*/  LDL.LU R11, [R1+0x30] ;  /* 0x00003000010b7983 */ /* 0x000ea20000300800 */
[----:B------:R-:W-:Y:S01]  /*176c0*/  IMAD.MOV.U32 R13, RZ, RZ, R3 ;  /* 0x000000ffff0d7224 */ /* 0x000fe200078e0003 */
[----:B------:R-:W-:Y:S01]  /*176d0*/  LOP3.LUT R5, R5, 0x7f, RZ, 0xc0, !PT ;  /* 0x0000007f05057812 */ /* 0x000fe200078ec0ff */
[----:B------:R-:W-:Y:S02]  /*176e0*/  IMAD.MOV.U32 R12, RZ, RZ, RZ ;  /* 0x000000ffff0c7224 */ /* 0x000fe400078e00ff */
[----:B------:R-:W-:Y:S01]  /*176f0*/  IMAD.MOV.U32 R15, RZ, RZ, -0x1 ;  /* 0xffffffffff0f7424 */ /* 0x000fe200078e00ff */
[----:B------:R-:W-:-:S05]  /*17700*/  SHF.R.U32.HI R5, RZ, 0x3, R5 ;  /* 0x00000003ff057819 */ /* 0x000fca0000011605 */
[----:B------:R-:W-:-:S04]  /*17710*/  IMAD.IADD R0, R5, 0x1, R9 ;  /* 0x0000000105007824 */ /* 0x000fc800078e0209 */
[----:B------:R-:W-:Y:S02]  /*17720*/  VIADD R5, R0, 0x10 ;  /* 0x0000001000057836 */ /* 0x000fe40000000000 */
[----:B--2---:R-:W-:Y:S02]  /*17730*/  IMAD R2, R11, R7, RZ ;  /* 0x000000070b027224 */ /* 0x004fe400078e02ff */
[----:B------:R-:W-:-:S03]  /*17740*/  IMAD.MOV.U32 R11, RZ, RZ, 0x181f ;  /* 0x0000181fff0b7424 */ /* 0x000fc600078e00ff */
[----:B------:R-:W-:-:S13]  /*17750*/  ISETP.GE.AND P3, PT, R0, R2, PT ;  /* 0x000000020000720c */ /* 0x000fda0003f66270 */
[----:B-----5:R-:W-:Y:S05]  /*17760*/  WARPSYNC.COLLECTIVE R15, `(.L_x_1609) ;  /* 0x000000000f087348 */ /* 0x020fea0003c00000 */
[----:B------:R0:W1:Y:S02]  /*17770*/  SHFL.IDX P6, R14, R13, R12, R11 ;  /* 0x0000000c0d0e7389 */ /* 0x00006400000c000b */
[----:B01---5:R-:W-:Y:S01]  /*17780*/  ENDCOLLECTIVE ;  /* 0x000000000000791b */ /* 0x023fe20003800000 */
.L_x_1609:
[----:B------:R-:W-:Y:S02]  /*17790*/  IMAD.MOV.U32 R13, RZ, RZ, R4 ;  /* 0x000000ffff0d7224 */ /* 0x000fe400078e0004 */
[----:B------:R-:W-:-:S07]  /*177a0*/  IMAD.MOV.U32 R6, RZ, RZ, R14 ;  /* 0x000000ffff067224 */ /* 0x000fce00078e000e */
[----:B------:R-:W-:Y:S05]  /*177b0*/  WARPSYNC.COLLECTIVE R15, `(.L_x_1610) ;  /* 0x000000000f087348 */ /* 0x000fea0003c00000 */
[----:B------:R0:W1:Y:S02]  /*177c0*/  SHFL.IDX P6, R14, R13, R12, R11 ;  /* 0x0000000c0d0e7389 */ /* 0x00006400000c000b */
[----:B01----:R-:W-:Y:S01]  /*177d0*/  ENDCOLLECTIVE ;  /* 0x000000000000791b */ /* 0x003fe20003800000 */
.L_x_1610:
        /* <DEDUP_REMOVED lines=19> */
.L_x_1611:
[----:B------:R-:W-:Y:S02]  /*17910*/  IMAD.MOV.U32 R13, RZ, RZ, R4 ;  /* 0x000000ffff0d7224 */ /* 0x000fe400078e0004 */
[----:B------:R-:W-:-:S07]  /*17920*/  IMAD.MOV.U32 R9, RZ, RZ, R14 ;  /* 0x000000ffff097224 */ /* 0x000fce00078e000e */
[----:B------:R-:W-:Y:S05]  /*17930*/  WARPSYNC.COLLECTIVE R15, `(.L_x_1612) ;  /* 0x000000000f087348 */ /* 0x000fea0003c00000 */
[----:B------:R0:W1:Y:S02]  /*17940*/  SHFL.IDX P6, R14, R13, R12, R11 ;  /* 0x0000000c0d0e7389 */ /* 0x00006400000c000b */
[----:B01----:R-:W-:Y:S01]  /*17950*/  ENDCOLLECTIVE ;  /* 0x000000000000791b */ /* 0x003fe20003800000 */
.L_x_1612:
[----:B------:R-:W-:Y:S01]  /*17960*/  ULDC.64 UR4, c[0x0][0x208] ;  /* 0x0000820000047ab9 */ /* 0x000fe20000000a00 */
[----:B------:R-:W-:Y:S02]  /*17970*/  IMAD.MOV.U32 R13, RZ, RZ, R3 ;  /* 0x000000ffff0d7224 */ /* 0x000fe400078e0003 */
[----:B------:R-:W-:Y:S02]  /*17980*/  IMAD.MOV.U32 R12, RZ, RZ, 0x2 ;  /* 0x00000002ff0c7424 */ /* 0x000fe400078e00ff */
[----:B------:R-:W-:-:S05]  /*17990*/  IMAD.MOV.U32 R5, RZ, RZ, R14 ;  /* 0x000000ffff057224 */ /* 0x000fca00078e000e */
[----:B------:R-:W-:-:S05]  /*179a0*/  @!P3 LEA R8, P5, R8, R5, 0x1 ;  /* 0x000000050808b211 */ /* 0x000fca00078a08ff */
[----:B------:R-:W-:Y:S02]  /*179b0*/  @!P3 IMAD.X R5, RZ, RZ, R9, P5 ;  /* 0x000000ffff05b224 */ /* 0x000fe400028e0609 */
[----:B------:R-:W-:Y:S01]  /*179c0*/  @!P3 IMAD.MOV.U32 R6, RZ, RZ, R8 ;  /* 0x000000ffff06b224 */ /* 0x000fe200078e0008 */
[----:B------:R-:W0:Y:S01]  /*179d0*/  S2R R9, SR_TID.X ;  /* 0x0000000000097919 */ /* 0x000e220000002100 */
        /* <DEDUP_REMOVED lines=12> */
.L_x_1613:
[----:B------:R-:W-:Y:S02]  /*17aa0*/  IMAD.MOV.U32 R13, RZ, RZ, R4 ;  /* 0x000000ffff0d7224 */ /* 0x000fe400078e0004 */
[----:B------:R-:W-:-:S05]  /*17ab0*/  IMAD.SHL.U32 R9, R9, 0x8, RZ ;  /* 0x0000000809097824 */ /* 0x000fca00078e00ff */
[----:B------:R-:W-:Y:S01]  /*17ac0*/  LOP3.LUT R9, R9, 0x38, RZ, 0xc0, !PT ;  /* 0x0000003809097812 */ /* 0x000fe200078ec0ff */
[----:B------:R-:W-:-:S07]  /*17ad0*/  IMAD.MOV.U32 R8, RZ, RZ, R14 ;  /* 0x000000ffff087224 */ /* 0x000fce00078e000e */
[----:B------:R-:W-:Y:S05]  /*17ae0*/  WARPSYNC.COLLECTIVE R15, `(.L_x_1614) ;  /* 0x000000000f087348 */ /* 0x000fea0003c00000 */
[----:B------:R0:W1:Y:S02]  /*17af0*/  SHFL.IDX P6, R14, R13, R12, R11 ;  /* 0x0000000c0d0e7389 */ /* 0x00006400000c000b */
[----:B01----:R-:W-:Y:S01]  /*17b00*/  ENDCOLLECTIVE ;  /* 0x000000000000791b */ /* 0x003fe20003800000 */
.L_x_1614:
        /* <DEDUP_REMOVED lines=19> */
.L_x_1615:
[----:B------:R-:W-:Y:S02]  /*17c40*/  IMAD.MOV.U32 R13, RZ, RZ, R4 ;  /* 0x000000ffff0d7224 */ /* 0x000fe400078e0004 */
[----:B------:R-:W-:-:S07]  /*17c50*/  IMAD.MOV.U32 R6, RZ, RZ, R14 ;  /* 0x000000ffff067224 */ /* 0x000fce00078e000e */
[----:B------:R-:W-:Y:S05]  /*17c60*/  WARPSYNC.COLLECTIVE R15, `(.L_x_1616) ;  /* 0x000000000f087348 */ /* 0x000fea0003c00000 */
[----:B------:R0:W1:Y:S02]  /*17c70*/  SHFL.IDX P6, R14, R13, R12, R11 ;  /* 0x0000000c0d0e7389 */ /* 0x00006400000c000b */
[----:B01----:R-:W-:Y:S01]  /*17c80*/  ENDCOLLECTIVE ;  /* 0x000000000000791b */ /* 0x003fe20003800000 */
.L_x_1616:
        /* <DEDUP_REMOVED lines=19> */
.L_x_1617:
[----:B------:R-:W-:Y:S02]  /*17dc0*/  IMAD.MOV.U32 R13, RZ, RZ, R4 ;  /* 0x000000ffff0d7224 */ /* 0x000fe400078e0004 */
[----:B------:R-:W-:-:S07]  /*17dd0*/  IMAD.MOV.U32 R6, RZ, RZ, R14 ;  /* 0x000000ffff067224 */ /* 0x000fce00078e000e */
[----:B------:R-:W-:Y:S05]  /*17de0*/  WARPSYNC.COLLECTIVE R15, `(.L_x_1618) ;  /* 0x000000000f087348 */ /* 0x000fea0003c00000 */
[----:B------:R0:W1:Y:S02]  /*17df0*/  SHFL.IDX P6, R14, R13, R12, R11 ;  /* 0x0000000c0d0e7389 */ /* 0x00006400000c000b */
[----:B01----:R-:W-:Y:S01]  /*17e00*/  ENDCOLLECTIVE ;  /* 0x000000000000791b */ /* 0x003fe20003800000 */
.L_x_1618:
        /* <DEDUP_REMOVED lines=19> */
.L_x_1619:
[----:B------:R-:W-:Y:S02]  /*17f40*/  IMAD.MOV.U32 R13, RZ, RZ, R4 ;  /* 0x000000ffff0d7224 */ /* 0x000fe400078e0004 */
[----:B------:R-:W-:-:S07]  /*17f50*/  IMAD.MOV.U32 R6, RZ, RZ, R14 ;  /* 0x000000ffff067224 */ /* 0x000fce00078e000e */
[----:B------:R-:W-:Y:S05]  /*17f60*/  WARPSYNC.COLLECTIVE R15, `(.L_x_1620) ;  /* 0x000000000f087348 */ /* 0x000fea0003c00000 */
[----:B------:R0:W1:Y:S02]  /*17f70*/  SHFL.IDX P6, R14, R13, R12, R11 ;  /* 0x0000000c0d0e7389 */ /* 0x00006400000c000b */
[----:B01----:R-:W-:Y:S01]  /*17f80*/  ENDCOLLECTIVE ;  /* 0x000000000000791b */ /* 0x003fe20003800000 */
.L_x_1620:
        /* <DEDUP_REMOVED lines=17> */
.L_x_1621:
[----:B------:R-:W-:-:S05]  /*180a0*/  VIADD R7, R0, 0x60 ;  /* 0x0000006000077836 */ /* 0x000fca0000000000 */
[----:B------:R-:W-:Y:S01]  /*180b0*/  ISETP.GE.AND P4, PT, R7, R2, PT ;  /* 0x000000020700720c */ /* 0x000fe20003f86270 */
[----:B------:R-:W-:Y:S02]  /*180c0*/  IMAD.MOV.U32 R13, RZ, RZ, R4 ;  /* 0x000000ffff0d7224 */ /* 0x000fe400078e0004 */
[----:B------:R-:W-:-:S10]  /*180d0*/  IMAD.MOV.U32 R6, RZ, RZ, R14 ;  /* 0x000000ffff067224 */ /* 0x000fd400078e000e */
[----:B------:R-:W-:Y:S05]  /*180e0*/  WARPSYNC.COLLECTIVE R15, `(.L_x_1622) ;  /* 0x000000000f087348 */ /* 0x000fea0003c00000 */
[----:B------:R0:W1:Y:S02]  /*180f0*/  SHFL.IDX P6, R14, R13, R12, R11 ;  /* 0x0000000c0d0e7389 */ /* 0x00006400000c000b */
[----:B01----:R-:W-:Y:S01]  /*18100*/  ENDCOLLECTIVE ;  /* 0x000000000000791b */ /* 0x003fe20003800000 */
.L_x_1622:
        /* <DEDUP_REMOVED lines=17> */
.L_x_1623:
[----:B------:R-:W-:Y:S02]  /*18220*/  IMAD.MOV.U32 R13, RZ, RZ, R4 ;  /* 0x000000ffff0d7224 */ /* 0x000fe400078e0004 */
[----:B------:R-:W-:-:S07]  /*18230*/  IMAD.MOV.U32 R3, RZ, RZ, R14 ;  /* 0x000000ffff037224 */ /* 0x000fce00078e000e */
[----:B------:R-:W-:Y:S05]  /*18240*/  WARPSYNC.COLLECTIVE R15, `(.L_x_1624) ;  /* 0x000000000f087348 */ /* 0x000fea0003c00000 */
[----:B------:R0:W1:Y:S02]  /*18250*/  SHFL.IDX P6, R14, R13, R12, R11 ;  /* 0x0000000c0d0e7389 */ /* 0x00006400000c000b */
[----:B01----:R-:W-:Y:S01]  /*18260*/  ENDCOLLECTIVE ;  /* 0x000000000000791b */ /* 0x003fe20003800000 */
.L_x_1624:
[----:B------:R-:W-:Y:S01]  /*18270*/  IMAD.MOV.U32 R4, RZ, RZ, R14 ;  /* 0x000000ffff047224 */ /* 0x000fe200078e000e */
[----:B------:R-:W-:Y:S06]  /*18280*/  BRA `(.L_x_1625) ;  /* 0xffffffac00f87947 */ /* 0x000fec000383ffff */
.L_x_1507:
[----:B0-----:R-:W2:Y:S02]  /*18290*/  LDL R2, [R1] ;  /* 0x0000000001027983 */ /* 0x001ea40000100800 */
[----:B--2---:R0:W1:Y:S02]  /*182a0*/  SYNCS.PHASECHK.TRANS64.TRYWAIT P0, [R2+URZ+0x30820], R0 ;  /* 0x03082000020075a7 */ /* 0x004064000800017f */
[----:B-1----:R-:W-:Y:S05]  /*182b0*/  @!P0 NANOSLEEP.SYNCS 0x989680 ;  /* 0x009896800000895d */ /* 0x002fea0003900000 */
[----:B------:R-:W1:Y:S02]  /*182c0*/  @!P0 SYNCS.PHASECHK.TRANS64 P0, [R2+URZ+0x30820], R0 ;  /* 0x03082000020085a7 */ /* 0x000e64000800007f */
[----:B-1----:R-:W-:Y:S05]  /*182d0*/  @!P0 BRA `(.L_x_1507) ;  /* 0xfffffffc00ec8947 */ /* 0x002fea000383ffff */
[----:B------:R-:W-:Y:S05]  /*182e0*/  BRA `(.L_x_1626) ;  /* 0xffffffb000807947 */ /* 0x000fea000383ffff */
.L_x_1516:
[----:B-1----:R1:W2:Y:S02]  /*182f0*/  SYNCS.PHASECHK.TRANS64.TRYWAIT P0, [R3+URZ+0x30840], R2 ;  /* 0x03084002030075a7 */ /* 0x0022a4000800017f */
[----:B--2---:R-:W-:Y:S05]  /*18300*/  @!P0 NANOSLEEP.SYNCS 0x989680 ;  /* 0x009896800000895d */ /* 0x004fea0003900000 */
[----:B------:R-:W2:Y:S02]  /*18310*/  @!P0 SYNCS.PHASECHK.TRANS64 P0, [R3+URZ+0x30840], R2 ;  /* 0x03084002030085a7 */ /* 0x000ea4000800007f */
[----:B--2---:R-:W-:Y:S05]  /*18320*/  @!P0 BRA `(.L_x_1516) ;  /* 0xfffffffc00f08947 */ /* 0x004fea000383ffff */
[----:B------:R-:W-:Y:S05]  /*18330*/  BRA `(.L_x_1627) ;  /* 0xffffffb400507947 */ /* 0x000fea000383ffff */
.L_x_1523:
[----:B0-----:R0:W1:Y:S02]  /*18340*/  SYNCS.PHASECHK.TRANS64.TRYWAIT P0, [R3+URZ+0x60], R2 ;  /* 0x00006002030075a7 */ /* 0x001064000800017f */
[----:B-1----:R-:W-:Y:S05]  /*18350*/  @!P0 NANOSLEEP.SYNCS 0x989680 ;  /* 0x009896800000895d */ /* 0x002fea0003900000 */
[----:B------:R-:W1:Y:S02]  /*18360*/  @!P0 SYNCS.PHASECHK.TRANS64 P0, [R3+URZ+0x60], R2 ;  /* 0x00006002030085a7 */ /* 0x000e64000800007f */
[----:B-1----:R-:W-:Y:S05]  /*18370*/  @!P0 BRA `(.L_x_1523) ;  /* 0xfffffffc00f08947 */ /* 0x002fea000383ffff */
[----:B------:R-:W-:Y:S05]  /*18380*/  BRA `(.L_x_1628) ;  /* 0xffffffb8006c7947 */ /* 0x000fea000383ffff */
.L_x_1533:
[----:B-1----:R1:W2:Y:S02]  /*18390*/  SYNCS.PHASECHK.TRANS64.TRYWAIT P0, [R3+URZ+0x30840], R2 ;  /* 0x03084002030075a7 */ /* 0x0022a4000800017f */
[----:B--2---:R-:W-:Y:S05]  /*183a0*/  @!P0 NANOSLEEP.SYNCS 0x989680 ;  /* 0x009896800000895d */ /* 0x004fea0003900000 */
[----:B------:R-:W2:Y:S02]  /*183b0*/  @!P0 SYNCS.PHASECHK.TRANS64 P0, [R3+URZ+0x30840], R2 ;  /* 0x03084002030085a7 */ /* 0x000ea4000800007f */
[----:B--2---:R-:W-:Y:S05]  /*183c0*/  @!P0 BRA `(.L_x_1533) ;  /* 0xfffffffc00f08947 */ /* 0x004fea000383ffff */
[----:B------:R-:W-:Y:S05]  /*183d0*/  BRA `(.L_x_1629) ;  /* 0xffffffc000587947 */ /* 0x000fea000383ffff */
.L_x_1540:
[----:B0-----:R0:W1:Y:S02]  /*183e0*/  SYNCS.PHASECHK.TRANS64.TRYWAIT P0, [R2+URZ+0x60], R3 ;  /* 0x00006003020075a7 */ /* 0x001064000800017f */
[----:B-1----:R-:W-:Y:S05]  /*183f0*/  @!P0 NANOSLEEP.SYNCS 0x989680 ;  /* 0x009896800000895d */ /* 0x002fea0003900000 */
[----:B------:R-:W1:Y:S02]  /*18400*/  @!P0 SYNCS.PHASECHK.TRANS64 P0, [R2+URZ+0x60], R3 ;  /* 0x00006003020085a7 */ /* 0x000e64000800007f */
[----:B-1----:R-:W-:Y:S05]  /*18410*/  @!P0 BRA `(.L_x_1540) ;  /* 0xfffffffc00f08947 */ /* 0x002fea000383ffff */
[----:B------:R-:W-:Y:S05]  /*18420*/  BRA `(.L_x_1630) ;  /* 0xffffffc400747947 */ /* 0x000fea000383ffff */
.L_x_1550:
[----:B---3--:R3:W4:Y:S02]  /*18430*/  SYNCS.PHASECHK.TRANS64.TRYWAIT P0, [R2+URZ+0x30840], R3 ;  /* 0x03084003020075a7 */ /* 0x008724000800017f */
[----:B----4-:R-:W-:Y:S05]  /*18440*/  @!P0 NANOSLEEP.SYNCS 0x989680 ;  /* 0x009896800000895d */ /* 0x010fea0003900000 */
[----:B------:R-:W4:Y:S02]  /*18450*/  @!P0 SYNCS.PHASECHK.TRANS64 P0, [R2+URZ+0x30840], R3 ;  /* 0x03084003020085a7 */ /* 0x000f24000800007f */
[----:B----4-:R-:W-:Y:S05]  /*18460*/  @!P0 BRA `(.L_x_1550) ;  /* 0xfffffffc00f08947 */ /* 0x010fea000383ffff */
[----:B------:R-:W-:Y:S05]  /*18470*/  BRA `(.L_x_1631) ;  /* 0xffffffcc00247947 */ /* 0x000fea000383ffff */
.L_x_1557:
[----:B0-----:R0:W1:Y:S02]  /*18480*/  SYNCS.PHASECHK.TRANS64.TRYWAIT P0, [R2+URZ+0x60], R5 ;  /* 0x00006005020075a7 */ /* 0x001064000800017f */
[----:B-1----:R-:W-:Y:S05]  /*18490*/  @!P0 NANOSLEEP.SYNCS 0x989680 ;  /* 0x009896800000895d */ /* 0x002fea0003900000 */
[----:B------:R-:W1:Y:S02]  /*184a0*/  @!P0 SYNCS.PHASECHK.TRANS64 P0, [R2+URZ+0x60], R5 ;  /* 0x00006005020085a7 */ /* 0x000e64000800007f */
[----:B-1----:R-:W-:Y:S05]  /*184b0*/  @!P0 BRA `(.L_x_1557) ;  /* 0xfffffffc00f08947 */ /* 0x002fea000383ffff */
[----:B------:R-:W-:Y:S05]  /*184c0*/  BRA `(.L_x_1632) ;  /* 0xffffffd000407947 */ /* 0x000fea000383ffff */
.L_x_1569:
[----:B---3--:R3:W4:Y:S02]  /*184d0*/  SYNCS.PHASECHK.TRANS64.TRYWAIT P0, [R0+URZ+0x30860], R2 ;  /* 0x03086002000075a7 */ /* 0x008724000800017f */
[----:B----4-:R-:W-:Y:S05]  /*184e0*/  @!P0 NANOSLEEP.SYNCS 0x989680 ;  /* 0x009896800000895d */ /* 0x010fea0003900000 */
[----:B------:R-:W4:Y:S02]  /*184f0*/  @!P0 SYNCS.PHASECHK.TRANS64 P0, [R0+URZ+0x30860], R2 ;  /* 0x03086002000085a7 */ /* 0x000f24000800007f */
[----:B----4-:R-:W-:Y:S05]  /*18500*/  @!P0 BRA `(.L_x_1569) ;  /* 0xfffffffc00f08947 */ /* 0x010fea000383ffff */
[----:B------:R-:W-:Y:S05]  /*18510*/  BRA `(.L_x_1633) ;  /* 0xffffffd400d47947 */ /* 0x000fea000383ffff */
.L_x_1577:
[----:B------:R-:W-:Y:S01]  /*18520*/  BSSY B0, `(.L_x_1634) ;  /* 0x0000008000007945 */ /* 0x000fe20003800000 */
[----:B------:R-:W-:Y:S02]  /*18530*/  IMAD.MOV.U32 R13, RZ, RZ, R16 ;  /* 0x000000ffff0d7224 */ /* 0x000fe400078e0010 */
[----:B-1----:R-:W-:Y:S02]  /*18540*/  IMAD.MOV.U32 R12, RZ, RZ, RZ ;  /* 0x000000ffff0c7224 */ /* 0x002fe400078e00ff */
[----:B------:R-:W-:Y:S02]  /*18550*/  IMAD.MOV.U32 R11, RZ, RZ, 0x1f ;  /* 0x0000001fff0b7424 */ /* 0x000fe400078e00ff */
[----:B------:R-:W-:-:S07]  /*18560*/  IMAD.MOV.U32 R15, RZ, RZ, -0x1 ;  /* 0xffffffffff0f7424 */ /* 0x000fce00078e00ff */
[----:B0-2---:R-:W-:Y:S05]  /*18570*/  WARPSYNC.COLLECTIVE R15, `(.L_x_1635) ;  /* 0x000000000f087348 */ /* 0x005fea0003c00000 */
[----:B------:R1:W3:Y:S02]  /*18580*/  SHFL.IDX P6, R14, R13, R12, R11 ;  /* 0x0000000c0d0e7389 */ /* 0x0002e400000c000b */
[----:B0123--:R-:W-:Y:S01]  /*18590*/  ENDCOLLECTIVE ;  /* 0x000000000000791b */ /* 0x00ffe20003800000 */
.L_x_1635:
[----:B------:R-:W-:Y:S05]  /*185a0*/  BSYNC B0 ;  /* 0x0000000000007941 */ /* 0x000fea0003800000 */
.L_x_1634:
        /* <DEDUP_REMOVED lines=9> */
.L_x_1636:
[----:B------:R-:W-:Y:S01]  /*18640*/  ULDC UR4, c[0x0][0xc3c] ;  /* 0x00030f0000047ab9 */ /* 0x000fe20000000800 */
[----:B------:R-:W-:Y:S01]  /*18650*/  ULDC.64 UR6, c[0x0][0x208] ;  /* 0x0000820000067ab9 */ /* 0x000fe20000000a00 */
        /* <DEDUP_REMOVED lines=17> */
.L_x_1637:
[----:B------:R-:W-:Y:S01]  /*18770*/  IMAD.MOV.U32 R12, RZ, RZ, 0x2 ;  /* 0x00000002ff0c7424 */ /* 0x000fe200078e00ff */
[----:B------:R-:W-:-:S05]  /*18780*/  SEL R7, R14, RZ, P1 ;  /* 0x000000ff0e077207 */ /* 0x000fca0000800000 */
[----:B------:R-:W-:-:S04]  /*18790*/  IMAD.IADD R3, R2, 0x1, R7 ;  /* 0x0000000102037824 */ /* 0x000fc800078e0207 */
[----:B------:R-:W-:-:S07]  /*187a0*/  IMAD.MOV.U32 R13, RZ, RZ, R3 ;  /* 0x000000ffff0d7224 */ /* 0x000fce00078e0003 */
[----:B------:R-:W-:Y:S05]  /*187b0*/  WARPSYNC.COLLECTIVE R15, `(.L_x_1638) ;  /* 0x000000000f087348 */ /* 0x000fea0003c00000 */
[----:B------:R0:W1:Y:S02]  /*187c0*/  SHFL.UP P6, R14, R13, R12, R11 ;  /* 0x0400000c0d0e7389 */ /* 0x00006400000c000b */
[----:B01----:R-:W-:Y:S01]  /*187d0*/  ENDCOLLECTIVE ;  /* 0x000000000000791b */ /* 0x003fe20003800000 */
.L_x_1638:
        /* <DEDUP_REMOVED lines=8> */
.L_x_1639:
        /* <DEDUP_REMOVED lines=8> */
.L_x_1640:
        /* <DEDUP_REMOVED lines=8> */
.L_x_1641:
        /* <DEDUP_REMOVED lines=9> */
.L_x_1642:
[----:B------:R-:W-:Y:S01]  /*189f0*/  IMAD.MOV.U32 R16, RZ, RZ, R14 ;  /* 0x000000ffff107224 */ /* 0x000fe200078e000e */
[----:B------:R-:W-:Y:S06]  /*18a00*/  BRA `(.L_x_1643) ;  /* 0xffffffd800907947 */ /* 0x000fec000383ffff */
.L_x_1582:
[----:B------:R-:W-:Y:S01]  /*18a10*/  BSSY B0, `(.L_x_1644) ;  /* 0x0000008000007945 */ /* 0x000fe20003800000 */
[----:B-----5:R-:W-:Y:S02]  /*18a20*/  IMAD.MOV.U32 R13, RZ, RZ, R2 ;  /* 0x000000ffff0d7224 */ /* 0x020fe400078e0002 */
[----:B-1----:R-:W-:Y:S02]  /*18a30*/  IMAD.MOV.U32 R12, RZ, RZ, 0x1 ;  /* 0x00000001ff0c7424 */ /* 0x002fe400078e00ff */
[----:B------:R-:W-:Y:S02]  /*18a40*/  IMAD.MOV.U32 R11, RZ, RZ, RZ ;  /* 0x000000ffff0b7224 */ /* 0x000fe400078e00ff */
[----:B------:R-:W-:-:S07]  /*18a50*/  IMAD.MOV.U32 R15, RZ, RZ, -0x1 ;  /* 0xffffffffff0f7424 */ /* 0x000fce00078e00ff */
[----:B0-23--:R-:W-:Y:S05]  /*18a60*/  WARPSYNC.COLLECTIVE R15, `(.L_x_1645) ;  /* 0x000000000f087348 */ /* 0x00dfea0003c00000 */
[----:B------:R1:W4:Y:S02]  /*18a70*/  SHFL.UP P6, R14, R13, R12, R11 ;  /* 0x0400000c0d0e7389 */ /* 0x00032400000c000b */
[----:B01234-:R-:W-:Y:S01]  /*18a80*/  ENDCOLLECTIVE ;  /* 0x000000000000791b */ /* 0x01ffe20003800000 */
.L_x_1645:
[----:B------:R-:W-:Y:S05]  /*18a90*/  BSYNC B0 ;  /* 0x0000000000007941 */ /* 0x000fea0003800000 */
.L_x_1644:
        /* <DEDUP_REMOVED lines=9> */
.L_x_1646:
[----:B------:R-:W-:Y:S01]  /*18b30*/  IMAD.MOV.U32 R12, RZ, RZ, 0x4 ;  /* 0x00000004ff0c7424 */ /* 0x000fe200078e00ff */
[----:B------:R-:W-:-:S05]  /*18b40*/  SEL R14, R14, RZ, P2 ;  /* 0x000000ff0e0e7207 */ /* 0x000fca0001000000 */
[----:B------:R-:W-:-:S04]  /*18b50*/  IMAD.IADD R3, R3, 0x1, R14 ;  /* 0x0000000103037824 */ /* 0x000fc800078e020e */
[----:B------:R-:W-:-:S07]  /*18b60*/  IMAD.MOV.U32 R13, RZ, RZ, R3 ;  /* 0x000000ffff0d7224 */ /* 0x000fce00078e0003 */
[----:B------:R-:W-:Y:S05]  /*18b70*/  WARPSYNC.COLLECTIVE R15, `(.L_x_1647) ;  /* 0x000000000f087348 */ /* 0x000fea0003c00000 */
[----:B------:R0:W1:Y:S02]  /*18b80*/  SHFL.UP P6, R14, R13, R12, R11 ;  /* 0x0400000c0d0e7389 */ /* 0x00006400000c000b */
[----:B01----:R-:W-:Y:S01]  /*18b90*/  ENDCOLLECTIVE ;  /* 0x000000000000791b */ /* 0x003fe20003800000 */
.L_x_1647:
[----:B------:R-:W-:Y:S01]  /*18ba0*/  IMAD.MOV.U32 R12, RZ, RZ, 0x8 ;  /* 0x00000008ff0c7424 */ /* 0x000fe200078e00ff */
[----:B------:R-:W-:-:S05]  /*18bb0*/  SEL R14, R14, RZ, P3 ;  /* 0x000000ff0e0e7207 */ /* 0x000fca0001800000 */
[----:B------:R-:W-:-:S04]  /*18bc0*/  IMAD.IADD R3, R3, 0x1, R14 ;  /* 0x0000000103037824 */ /* 0x000fc800078e020e */
[----:B------:R-:W-:-:S07]  /*18bd0*/  IMAD.MOV.U32 R13, RZ, RZ, R3 ;  /* 0x000000ffff0d7224 */ /* 0x000fce00078e0003 */
[----:B------:R-:W-:Y:S05]  /*18be0*/  WARPSYNC.COLLECTIVE R15, `(.L_x_1648) ;  /* 0x000000000f087348 */ /* 0x000fea0003c00000 */
[----:B------:R0:W1:Y:S02]  /*18bf0*/  SHFL.UP P6, R14, R13, R12, R11 ;  /* 0x0400000c0d0e7389 */ /* 0x00006400000c000b */
[----:B01----:R-:W-:Y:S01]  /*18c00*/  ENDCOLLECTIVE ;  /* 0x000000000000791b */ /* 0x003fe20003800000 */
.L_x_1648:
[----:B------:R-:W-:Y:S01]  /*18c10*/  IMAD.MOV.U32 R12, RZ, RZ, 0x10 ;  /* 0x00000010ff0c7424 */ /* 0x000fe200078e00ff */
[----:B------:R-:W-:-:S05]  /*18c20*/  SEL R14, R14, RZ, P4 ;  /* 0x000000ff0e0e7207 */ /* 0x000fca0002000000 */
[----:B------:R-:W-:-:S04]  /*18c30*/  IMAD.IADD R3, R3, 0x1, R14 ;  /* 0x0000000103037824 */ /* 0x000fc800078e020e */
[----:B------:R-:W-:-:S07]  /*18c40*/  IMAD.MOV.U32 R13, RZ, RZ, R3 ;  /* 0x000000ffff0d7224 */ /* 0x000fce00078e0003 */
[----:B------:R-:W-:Y:S05]  /*18c50*/  WARPSYNC.COLLECTIVE R15, `(.L_x_1649) ;  /* 0x000000000f087348 */ /* 0x000fea0003c00000 */
[----:B------:R0:W1:Y:S02]  /*18c60*/  SHFL.UP P6, R14, R13, R12, R11 ;  /* 0x0400000c0d0e7389 */ /* 0x00006400000c000b */
[----:B01----:R-:W-:Y:S01]  /*18c70*/  ENDCOLLECTIVE ;  /* 0x000000000000791b */ /* 0x003fe20003800000 */
.L_x_1649:
[----:B------:R-:W-:Y:S02]  /*18c80*/  IMAD.MOV.U32 R12, RZ, RZ, 0x1f ;  /* 0x0000001fff0c7424 */ /* 0x000fe400078e00ff */
[----:B------:R-:W-:Y:S01]  /*18c90*/  IMAD.MOV.U32 R11, RZ, RZ, 0x1f ;  /* 0x0000001fff0b7424 */ /* 0x000fe200078e00ff */
[----:B------:R-:W-:-:S05]  /*18ca0*/  SEL R14, R14, RZ, P5 ;  /* 0x000000ff0e0e7207 */ /* 0x000fca0002800000 */
[----:B------:R-:W-:-:S04]  /*18cb0*/  IMAD.IADD R3, R3, 0x1, R14 ;  /* 0x0000000103037824 */ /* 0x000fc800078e020e */
[----:B------:R-:W-:-:S07]  /*18cc0*/  IMAD.MOV.U32 R13, RZ, RZ, R3 ;  /* 0x000000ffff0d7224 */ /* 0x000fce00078e0003 */
[----:B------:R-:W-:Y:S05]  /*18cd0*/  WARPSYNC.COLLECTIVE R15, `(.L_x_1650) ;  /* 0x000000000f087348 */ /* 0x000fea0003c00000 */
[----:B------:R0:W1:Y:S02]  /*18ce0*/  SHFL.IDX P6, R14, R13, R12, R11 ;  /* 0x0000000c0d0e7389 */ /* 0x00006400000c000b */
[----:B01----:R-:W-:Y:S01]  /*18cf0*/  ENDCOLLECTIVE ;  /* 0x000000000000791b */ /* 0x003fe20003800000 */
.L_x_1650:
[----:B------:R-:W-:Y:S01]  /*18d00*/  IMAD.MOV.U32 R16, RZ, RZ, R14 ;  /* 0x000000ffff107224 */ /* 0x000fe200078e000e */
[----:B------:R-:W-:Y:S06]  /*18d10*/  BRA `(.L_x_1651) ;  /* 0xffffffd8006c7947 */ /* 0x000fec000383ffff */
.L_x_1584:
[----:B------:R-:W-:Y:S01]  /*18d20*/  BSSY B0, `(.L_x_1652) ;  /* 0x0000006000007945 */ /* 0x000fe20003800000 */
[----:B------:R-:W-:Y:S01]  /*18d30*/  PLOP3.LUT P6, PT, P6, PT, PT, 0x8, 0x0 ;  /* 0x000000000000781c */ /* 0x000fe200037ce170 */
[----:B------:R-:W-:-:S12]  /*18d40*/  IMAD.MOV.U32 R15, RZ, RZ, -0x1 ;  /* 0xffffffffff0f7424 */ /* 0x000fd800078e00ff */
[----:B0123--:R-:W-:Y:S05]  /*18d50*/  WARPSYNC.COLLECTIVE R15, `(.L_x_1653) ;  /* 0x000000000f087348 */ /* 0x00ffea0003c00000 */
[----:B------:R-:W-:Y:S01]  /*18d60*/  VOTE.ANY R14, PT, P6 ;  /* 0x00000000000e7806 */ /* 0x000fe200030e0100 */
[----:B0123--:R-:W-:Y:S06]  /*18d70*/  ENDCOLLECTIVE ;  /* 0x000000000000791b */ /* 0x00ffec0003800000 */
.L_x_1653:
[----:B------:R-:W-:Y:S05]  /*18d80*/  BSYNC B0 ;  /* 0x0000000000007941 */ /* 0x000fea0003800000 */
.L_x_1652:
        /* <DEDUP_REMOVED lines=9> */
.L_x_1654:
[----:B------:R-:W-:Y:S01]  /*18e20*/  IMAD.MOV.U32 R17, RZ, RZ, R14 ;  /* 0x000000ffff117224 */ /* 0x000fe200078e000e */
[----:B------:R-:W-:Y:S06]  /*18e30*/  BRA `(.L_x_1655) ;  /* 0xffffffd8005c7947 */ /* 0x000fec000383ffff */
.L_x_1586:
[----:B------:R-:W-:Y:S01]  /*18e40*/  BSSY B0, `(.L_x_1656) ;  /* 0x0000007000007945 */ /* 0x000fe20003800000 */
[----:B------:R-:W-:Y:S02]  /*18e50*/  IMAD.MOV.U32 R13, RZ, RZ, R3 ;  /* 0x000000ffff0d7224 */ /* 0x000fe400078e0003 */
[----:B------:R-:W-:Y:S02]  /*18e60*/  IMAD.MOV.U32 R11, RZ, RZ, 0x1f ;  /* 0x0000001fff0b7424 */ /* 0x000fe400078e00ff */
[----:B------:R-:W-:-:S07]  /*18e70*/  IMAD.MOV.U32 R15, RZ, RZ, -0x1 ;  /* 0xffffffffff0f7424 */ /* 0x000fce00078e00ff */
[----:B0-234-:R-:W-:Y:S05]  /*18e80*/  WARPSYNC.COLLECTIVE R15, `(.L_x_1657) ;  /* 0x000000000f087348 */ /* 0x01dfea0003c00000 */
[----:B------:R1:W0:Y:S02]  /*18e90*/  SHFL.IDX P6, R14, R13, R12, R11 ;  /* 0x0000000c0d0e7389 */ /* 0x00022400000c000b */
[----:B01234-:R-:W-:Y:S01]  /*18ea0*/  ENDCOLLECTIVE ;  /* 0x000000000000791b */ /* 0x01ffe20003800000 */
.L_x_1657:
[----:B------:R-:W-:Y:S05]  /*18eb0*/  BSYNC B0 ;  /* 0x0000000000007941 */ /* 0x000fea0003800000 */
.L_x_1656:
[----:B------:R-:W-:Y:S01]  /*18ec0*/  IMAD.MOV.U32 R3, RZ, RZ, R14 ;  /* 0x000000ffff037224 */ /* 0x000fe200078e000e */
[----:B------:R-:W-:Y:S06]  /*18ed0*/  BRA `(.L_x_1658) ;  /* 0xffffffd800507947 */ /* 0x000fec000383ffff */
.L_x_1590:
[----:B0-----:R0:W3:Y:S02]  /*18ee0*/  SYNCS.PHASECHK.TRANS64.TRYWAIT P0, [R0+URZ+0x30820], R3 ;  /* 0x03082003000075a7 */ /* 0x0010e4000800017f */
[----:B---3--:R-:W-:Y:S05]  /*18ef0*/  @!P0 NANOSLEEP.SYNCS 0x989680 ;  /* 0x009896800000895d */ /* 0x008fea0003900000 */
[----:B------:R-:W3:Y:S02]  /*18f00*/  @!P0 SYNCS.PHASECHK.TRANS64 P0, [R0+URZ+0x30820], R3 ;  /* 0x03082003000085a7 */ /* 0x000ee4000800007f */
[----:B---3--:R-:W-:Y:S05]  /*18f10*/  @!P0 BRA `(.L_x_1590) ;  /* 0xfffffffc00f08947 */ /* 0x008fea000383ffff */
[----:B------:R-:W-:Y:S05]  /*18f20*/  BRA `(.L_x_1659) ;  /* 0xffffffdc00d87947 */ /* 0x000fea000383ffff */
.L_x_1591:
[----:B------:R-:W3:Y:S01]  /*18f30*/  S2R R2, SR_TID.X ;  /* 0x0000000000027919 */ /* 0x000ee20000002100 */
[----:B------:R-:W-:Y:S01]  /*18f40*/  BSSY B0, `(.L_x_1660) ;  /* 0x000000a000007945 */ /* 0x000fe20003800000 */
[----:B-1----:R-:W-:Y:S02]  /*18f50*/  IMAD.MOV.U32 R12, RZ, RZ, RZ ;  /* 0x000000ffff0c7224 */ /* 0x002fe400078e00ff */
[----:B------:R-:W-:Y:S02]  /*18f60*/  IMAD.MOV.U32 R11, RZ, RZ, 0x1f ;  /* 0x0000001fff0b7424 */ /* 0x000fe400078e00ff */
[----:B------:R-:W-:Y:S01]  /*18f70*/  IMAD.MOV.U32 R15, RZ, RZ, -0x1 ;  /* 0xffffffffff0f7424 */ /* 0x000fe200078e00ff */
[----:B---3--:R-:W-:-:S04]  /*18f80*/  SHF.R.U32.HI R2, RZ, 0x5, R2 ;  /* 0x00000005ff027819 */ /* 0x008fc80000011602 */
[----:B------:R-:W-:-:S05]  /*18f90*/  LOP3.LUT R2, R2, 0x3, RZ, 0xc0, !PT ;  /* 0x0000000302027812 */ /* 0x000fca00078ec0ff */
[----:B------:R-:W-:-:S07]  /*18fa0*/  IMAD.MOV.U32 R13, RZ, RZ, R2 ;  /* 0x000000ffff0d7224 */ /* 0x000fce00078e0002 */
[----:B0-2---:R-:W-:Y:S05]  /*18fb0*/  WARPSYNC.COLLECTIVE R15, `(.L_x_1661) ;  /* 0x000000000f087348 */ /* 0x005fea0003c00000 */
[----:B------:R1:W3:Y:S02]  /*18fc0*/  SHFL.IDX P6, R14, R13, R12, R11 ;  /* 0x0000000c0d0e7389 */ /* 0x0002e400000c000b */
[----:B0123--:R-:W-:Y:S01]  /*18fd0*/  ENDCOLLECTIVE ;  /* 0x000000000000791b */ /* 0x00ffe20003800000 */
.L_x_1661:
[----:B------:R-:W-:Y:S05]  /*18fe0*/  BSYNC B0 ;  /* 0x0000000000007941 */ /* 0x000fea0003800000 */
.L_x_1660:
[----:B------:R-:W-:Y:S05]  /*18ff0*/  BRA `(.L_x_1662) ;  /* 0xffffffdc00c07947 */ /* 0x000fea000383ffff */
.L_x_1594:
[----:B------:R-:W-:Y:S01]  /*19000*/  BSSY B1, `(.L_x_1663) ;  /* 0x0000006000017945 */ /* 0x000fe20003800000 */
[----:B------:R-:W-:-:S07]  /*19010*/  IMAD.MOV.U32 R15, RZ, RZ, -0x1 ;  /* 0xffffffffff0f7424 */ /* 0x000fce00078e00ff */
[----:B0123--:R-:W-:Y:S05]  /*19020*/  WARPSYNC.COLLECTIVE R15, `(.L_x_1664) ;  /* 0x000000000f0c7348 */ /* 0x00ffea0003c00000 */
[----:B------:R-:W-:Y:S02]  /*19030*/  ELECT P6, UR62, PT ;  /* 0x00000000003e782f */ /* 0x000fe400038c0000 */
[----:B------:R-:W-:Y:S01]  /*19040*/  MOV R14, UR62 ;  /* 0x0000003e000e7c02 */ /* 0x000fe20008000f00 */
[----:B0123--:R-:W-:Y:S10]  /*19050*/  ENDCOLLECTIVE ;  /* 0x000000000000791b */ /* 0x00fff40003800000 */
.L_x_1664:
[----:B------:R-:W-:Y:S05]  /*19060*/  BSYNC B1 ;  /* 0x0000000000017941 */ /* 0x000fea0003800000 */
.L_x_1663:
[----:B------:R-:W-:Y:S05]  /*19070*/  BRA `(.L_x_1665) ;  /* 0xffffffdc00b87947 */ /* 0x000fea000383ffff */
.L_x_1596:
[----:B0-----:R0:W2:Y:S02]  /*19080*/  SYNCS.PHASECHK.TRANS64.TRYWAIT P0, [R6+URZ], R5 ;  /* 0x00000005060075a7 */ /* 0x0010a4000800017f */
[----:B--2---:R-:W-:Y:S05]  /*19090*/  @!P0 NANOSLEEP.SYNCS 0x989680 ;  /* 0x009896800000895d */ /* 0x004fea0003900000 */
[----:B------:R-:W2:Y:S02]  /*190a0*/  @!P0 SYNCS.PHASECHK.TRANS64 P0, [R6+URZ], R5 ;  /* 0x00000005060085a7 */ /* 0x000ea4000800007f */
[----:B--2---:R-:W-:Y:S05]  /*190b0*/  @!P0 BRA `(.L_x_1596) ;  /* 0xfffffffc00f08947 */ /* 0x004fea000383ffff */
[----:B------:R-:W-:Y:S05]  /*190c0*/  BRA `(.L_x_1666) ;  /* 0xffffffdc00fc7947 */ /* 0x000fea000383ffff */
.L_x_1597:
[----:B--2---:R2:W3:Y:S02]  /*190d0*/  SYNCS.PHASECHK.TRANS64.TRYWAIT P0, [R7+URZ], R2 ;  /* 0x00000002070075a7 */ /* 0x0044e4000800017f */
[----:B---3--:R-:W-:Y:S05]  /*190e0*/  @!P0 NANOSLEEP.SYNCS 0x989680 ;  /* 0x009896800000895d */ /* 0x008fea0003900000 */
[----:B------:R-:W3:Y:S02]  /*190f0*/  @!P0 SYNCS.PHASECHK.TRANS64 P0, [R7+URZ], R2 ;  /* 0x00000002070085a7 */ /* 0x000ee4000800007f */
[----:B---3--:R-:W-:Y:S05]  /*19100*/  @!P0 BRA `(.L_x_1597) ;  /* 0xfffffffc00f08947 */ /* 0x008fea000383ffff */
[----:B------:R-:W-:Y:S05]  /*19110*/  BRA `(.L_x_1667) ;  /* 0xffffffdc00f07947 */ /* 0x000fea000383ffff */
.L_x_1599:
[----:B---3--:R3:W4:Y:S02]  /*19120*/  SYNCS.PHASECHK.TRANS64.TRYWAIT P0, [R4+URZ], R5 ;  /* 0x00000005040075a7 */ /* 0x008724000800017f */
[----:B----4-:R-:W-:Y:S05]  /*19130*/  @!P0 NANOSLEEP.SYNCS 0x989680 ;  /* 0x009896800000895d */ /* 0x010fea0003900000 */
[----:B------:R-:W4:Y:S02]  /*19140*/  @!P0 SYNCS.PHASECHK.TRANS64 P0, [R4+URZ], R5 ;  /* 0x00000005040085a7 */ /* 0x000f24000800007f */
[----:B----4-:R-:W-:Y:S05]  /*19150*/  @!P0 BRA `(.L_x_1599) ;  /* 0xfffffffc00f08947 */ /* 0x010fea000383ffff */
[----:B------:R-:W-:Y:S05]  /*19160*/  BRA `(.L_x_1668) ;  /* 0xffffffdc00f87947 */ /* 0x000fea000383ffff */
.L_x_1669:
        /* <DEDUP_REMOVED lines=9> */
.L_x_3244:


//--------------------- .text._ZN7cutlass13device_kernelIN5flash11enable_sm90INS1_16FlashAttnFwdSm90INS1_25CollectiveMainloopFwdSm90ILi2EN4cute5tupleIJNS5_1CILi1EEES8_S8_EEENS6_IJNS7_ILi128EEENS7_ILi96EEENS7_ILi192EEEEEELi192ENS_10bfloat16_tEfNS_4arch4Sm90ELb0ELb1ELb0ELb1ELb0ELb1ELb0ELb1ELb1ELb1ELb0ELb0EEENS1_21CollectiveEpilogueFwdINS6_IJSA_SC_SB_EEES9_SE_SG_Li256ELb1ELb1ELb0ELb0EEENS1_36VarlenDynamicPersistentTileSchedulerILi128ELi96ELi256ELi128ELb0ELb1ELb1ELb1ELb0ELb1EEEEEEEEEvNT_6ParamsE --------------------------
	.section	.text._ZN7cutlass13device_kernelIN5flash11enable_sm90INS1_16FlashAttnFwdSm90INS1_25CollectiveMainloopFwdSm90ILi2EN4cute5tupleIJNS5_1CILi1EEES8_S8_EEENS6_IJNS7_ILi128EEENS7_ILi96EEENS7_ILi192EEEEEELi192ENS_10bfloat16_tEfNS_4arch4Sm90ELb0ELb1ELb0ELb1ELb0ELb1ELb0ELb1ELb1ELb1ELb0ELb0EEENS1_21CollectiveEpilogueFwdINS6_IJSA_SC_SB_EEES9_SE_SG_Li256ELb1ELb1ELb0ELb0EEENS1_36VarlenDynamicPersistentTileSchedulerILi128ELi96ELi256ELi128ELb0ELb1ELb1ELb1ELb0ELb1EEEEEEEEEvNT_6ParamsE,"ax",@progbits
	.align	128
.text._ZN7cutlass13device_kernelIN5flash11enable_sm90INS1_16FlashAttnFwdSm90INS1_25CollectiveMainloopFwdSm90ILi2EN4cute5tupleIJNS5_1CILi1EEES8_S8_EEENS6_IJNS7_ILi128EEENS7_ILi96EEENS7_ILi192EEEEEELi192ENS_10bfloat16_tEfNS_4arch4Sm90ELb0ELb1ELb0ELb1ELb0ELb1ELb0ELb1ELb1ELb1ELb0ELb0EEENS1_21CollectiveEpilogueFwdINS6_IJSA_SC_SB_EEES9_SE_SG_Li256ELb1ELb1ELb0ELb0EEENS1_36VarlenDynamicPersistentTileSchedulerILi128ELi96ELi256ELi128ELb0ELb1ELb1ELb1ELb0ELb1EEEEEEEEEvNT_6ParamsE:
        .type           _ZN7cutlass13device_kernelIN5flash11enable_sm90INS1_16FlashAttnFwdSm90INS1_25CollectiveMainloopFwdSm90ILi2EN4cute5tupleIJNS5_1CILi1EEES8_S8_EEENS6_IJNS7_ILi128EEENS7_ILi96EEENS7_ILi192EEEEEELi192ENS_10bfloat16_tEfNS_4arch4Sm90ELb0ELb1ELb0ELb1ELb0ELb1ELb0ELb1ELb1ELb1ELb0ELb0EEENS1_21CollectiveEpilogueFwdINS6_IJSA_SC_SB_EEES9_SE_SG_Li256ELb1ELb1ELb0ELb0EEENS1_36VarlenDynamicPersistentTileSchedulerILi128ELi96ELi256ELi128ELb0ELb1ELb1ELb1ELb0ELb1EEEEEEEEEvNT_6ParamsE,@function
        .size           _ZN7cutlass13device_kernelIN5flash11enable_sm90INS1_16FlashAttnFwdSm90INS1_25CollectiveMainloopFwdSm90ILi2EN4cute5tupleIJNS5_1CILi1EEES8_S8_EEENS6_IJNS7_ILi128EEENS7_ILi96EEENS7_ILi192EEEEEELi192ENS_10bfloat16_tEfNS_4arch4Sm90ELb0ELb1ELb0ELb1ELb0ELb1ELb0ELb1ELb1ELb1ELb0ELb0EEENS1_21CollectiveEpilogueFwdINS6_IJSA_SC_SB_EEES9_SE_SG_Li256ELb1ELb1ELb0ELb0EEENS1_36VarlenDynamicPersistentTileSchedulerILi128ELi96ELi256ELi128ELb0ELb1ELb1ELb1ELb0ELb1EEEEEEEEEvNT_6ParamsE,(.L_x_3245 - _ZN7cutlass13device_kernelIN5flash11enable_sm90INS1_16FlashAttnFwdSm90INS1_25CollectiveMainloopFwdSm90ILi2EN4cute5tupleIJNS5_1CILi1EEES8_S8_EEENS6_IJNS7_ILi128EEENS7_ILi96EEENS7_ILi192EEEEEELi192ENS_10bfloat16_tEfNS_4arch4Sm90ELb0ELb1ELb0ELb1ELb0ELb1ELb0ELb1ELb1ELb1ELb0ELb0EEENS1_21CollectiveEpilogueFwdINS6_IJSA_SC_SB_EEES9_SE_SG_Li256ELb1ELb1ELb0ELb0EEENS1_36VarlenDynamicPersistentTileSchedulerILi128ELi96ELi256ELi128ELb0ELb1ELb1ELb1ELb0ELb1EEEEEEEEEvNT_6ParamsE)
        .other          _ZN7cutlass13device_kernelIN5flash11enable_sm90INS1_16FlashAttnFwdSm90INS1_25CollectiveMainloopFwdSm90ILi2EN4cute5tupleIJNS5_1CILi1EEES8_S8_EEENS6_IJNS7_ILi128EEENS7_ILi96EEENS7_ILi192EEEEEELi192ENS_10bfloat16_tEfNS_4arch4Sm90ELb0ELb1ELb0ELb1ELb0ELb1ELb0ELb1ELb1ELb1ELb0ELb0EEENS1_21CollectiveEpilogueFwdINS6_IJSA_SC_SB_EEES9_SE_SG_Li256ELb1ELb1ELb0ELb0EEENS1_36VarlenDynamicPersistentTileSchedulerILi128ELi96ELi256ELi128ELb0ELb1ELb1ELb1ELb0ELb1EEEEEEEEEvNT_6ParamsE,@"STO_CUDA_ENTRY STV_DEFAULT"
_ZN7cutlass13device_kernelIN5flash11enable_sm90INS1_16FlashAttnFwdSm90INS1_25CollectiveMainloopFwdSm90ILi2EN4cute5tupleIJNS5_1CILi1EEES8_S8_EEENS6_IJNS7_ILi128EEENS7_ILi96EEENS7_ILi192EEEEEELi192ENS_10bfloat16_tEfNS_4arch4Sm90ELb0ELb1ELb0ELb1ELb0ELb1ELb0ELb1ELb1ELb1ELb0ELb0EEENS1_21CollectiveEpilogueFwdINS6_IJSA_SC_SB_EEES9_SE_SG_Li256ELb1ELb1ELb0ELb0EEENS1_36VarlenDynamicPersistentTileSchedulerILi128ELi96ELi256ELi128ELb0ELb1ELb1ELb1ELb0ELb1EEEEEEEEEvNT_6ParamsE:
        /* <DEDUP_REMOVED lines=24> */
.L_x_1671:
[----:B------:R-:W-:Y:S05]  /*0180*/  BSYNC B0 ;  /* 0x0000000000007941 */ /* 0x000fea0003800000 */
.L_x_1670:
        /* <DEDUP_REMOVED lines=41> */
.L_x_1672:
        /* <DEDUP_REMOVED lines=22> */
.L_x_1673:
        /* <DEDUP_REMOVED lines=18> */
.L_x_1674:
        /* <DEDUP_REMOVED lines=22> */
.L_x_1675:
        /* <DEDUP_REMOVED lines=22> */
.L_x_1676:
        /* <DEDUP_REMOVED lines=10> */
.L_x_1679:
        /* <DEDUP_REMOVED lines=18> */
[----:B------:R-:W-:Y:S01]  /*0b20*/  IMAD.MOV.U32 R221, RZ, RZ, RZ ;  /* 0x000000ffffdd7224 */ /* 0x000fe200078e00ff */
[----:B------:R-:W-:Y:S01]  /*0b30*/  CS2R R22, SRZ ;  /* 0x0000000000167805 */ /* 0x000fe2000001ff00 */
[----:B------:R-:W-:Y:S01]  /*0b40*/  IMAD.MOV.U32 R17, RZ, RZ, RZ ;  /* 0x000000ffff117224 */ /* 0x000fe200078e00ff */
[----:B------:R-:W-:Y:S01]  /*0b50*/  SHF.R.S32.HI R3, RZ, 0x1f, R4 ;  /* 0x0000001fff037819 */ /* 0x000fe20000011404 */
[----:B------:R-:W-:-:S03]  /*0b60*/  IMAD.MOV.U32 R199, RZ, RZ, RZ ;  /* 0x000000ffffc77224 */ /* 0x000fc600078e00ff */
[CC--:B0-----:R-:W-:Y:S02]  /*0b70*/  LEA.HI R2, R3.reuse, R4.reuse, RZ, 0x4 ;  /* 0x0000000403027211 */ /* 0x0c1fe400078f20ff */
[CC--:B------:R-:W-:Y:S02]  /*0b80*/  LEA.HI R224, R3.reuse, R4.reuse, RZ, 0x3 ;  /* 0x0000000403e07211 */ /* 0x0c0fe400078f18ff */
[----:B------:R-:W-:Y:S01]  /*0b90*/  SHF.R.S32.HI R5, RZ, 0x4, R2 ;  /* 0x00000004ff057819 */ /* 0x000fe20000011402 */
[----:B------:R-:W-:Y:S01]  /*0ba0*/  UIADD3 UR4, UR4, 0x12400, URZ ;  /* 0x0001240004047890 */ /* 0x000fe2000fffe03f */
[----:B--2---:R-:W-:Y:S02]  /*0bb0*/  R2UR UR5, R0 ;  /* 0x00000000000572ca */ /* 0x004fe400000e0000 */
[----:B------:R-:W-:-:S04]  /*0bc0*/  LEA.HI R0, R3, R4, RZ, 0x7 ;  /* 0x0000000403007211 */ /* 0x000fc800078f38ff */
[----:B------:R-:W-:Y:S02]  /*0bd0*/  LOP3.LUT R233, R0, 0xffffff80, RZ, 0xc0, !PT ;  /* 0xffffff8000e97812 */ /* 0x000fe400078ec0ff */
[----:B------:R-:W-:-:S03]  /*0be0*/  SHF.R.S32.HI R12, RZ, 0x7, R0 ;  /* 0x00000007ff0c7819 */ /* 0x000fc60000011400 */
[----:B------:R-:W-:Y:S01]  /*0bf0*/  IMAD.IADD R233, R4, 0x1, -R233 ;  /* 0x0000000104e97824 */ /* 0x000fe200078e0ae9 */
[----:B------:R-:W-:Y:S01]  /*0c00*/  LEA.HI R0, R0, R12, RZ, 0x1 ;  /* 0x0000000c00007211 */ /* 0x000fe200078f08ff */
[----:B------:R0:W-:Y:S01]  /*0c10*/  STL [R1+0x50], R12 ;  /* 0x0000500c01007387 */ /* 0x0001e20000100800 */
[----:B------:R-:W-:Y:S02]  /*0c20*/  ULOP3.LUT UR5, UR5, 0x1, URZ, 0xfc, !UPT ;  /* 0x0000000105057892 */ /* 0x000fe4000f8efc3f */
[----:B------:R-:W-:-:S04]  /*0c30*/  SHF.R.S32.HI R8, RZ, 0x1f, R233 ;  /* 0x0000001fff087819 */ /* 0x000fc800000114e9 */
[CC--:B------:R-:W-:Y:S02]  /*0c40*/  LEA.HI R9, R8.reuse, R233.reuse, RZ, 0x2 ;  /* 0x000000e908097211 */ /* 0x0c0fe400078f10ff */
[----:B------:R-:W-:Y:S02]  /*0c50*/  LEA.HI R8, R8, R233, RZ, 0x5 ;  /* 0x000000e908087211 */ /* 0x000fe400078f28ff */
[--C-:B------:R-:W-:Y:S02]  /*0c60*/  SHF.R.S32.HI R7, RZ, 0x2, R9.reuse ;  /* 0x00000002ff077819 */ /* 0x100fe40000011409 */
[----:B------:R-:W-:Y:S02]  /*0c70*/  SHF.R.S32.HI R6, RZ, 0x1f, R9 ;  /* 0x0000001fff067819 */ /* 0x000fe40000011409 */
[----:B------:R-:W-:Y:S02]  /*0c80*/  SHF.R.S32.HI R8, RZ, 0x5, R8 ;  /* 0x00000005ff087819 */ /* 0x000fe40000011408 */
[----:B------:R-:W-:-:S02]  /*0c90*/  LEA.HI R10, R6, R7, RZ, 0x3 ;  /* 0x00000007060a7211 */ /* 0x000fc400078f18ff */
[----:B------:R-:W-:Y:S02]  /*0ca0*/  LEA.HI R6, R2, R5, RZ, 0x1 ;  /* 0x0000000502067211 */ /* 0x000fe400078f08ff */
[----:B------:R-:W-:Y:S02]  /*0cb0*/  LOP3.LUT R10, R10, 0xfffffff8, RZ, 0xc0, !PT ;  /* 0xfffffff80a0a7812 */ /* 0x000fe400078ec0ff */
[----:B------:R-:W-:Y:S02]  /*0cc0*/  LOP3.LUT R6, R6, 0x1ffffffe, RZ, 0xc0, !PT ;  /* 0x1ffffffe06067812 */ /* 0x000fe400078ec0ff */
[----:B------:R-:W-:Y:S01]  /*0cd0*/  LOP3.LUT R212, R9, 0x7ffffffc, RZ, 0xc0, !PT ;  /* 0x7ffffffc09d47812 */ /* 0x000fe200078ec0ff */
[----:B------:R-:W-:Y:S02]  /*0ce0*/  IMAD.IADD R7, R7, 0x1, -R10 ;  /* 0x0000000107077824 */ /* 0x000fe400078e0a0a */
[----:B------:R-:W-:Y:S01]  /*0cf0*/  IMAD.IADD R6, R5, 0x1, -R6 ;  /* 0x0000000105067824 */ /* 0x000fe200078e0a06 */
[CC--:B------:R-:W-:Y:S01]  /*0d00*/  LEA.HI R5, R3.reuse, R4.reuse, RZ, 0x5 ;  /* 0x0000000403057211 */ /* 0x0c0fe200078f28ff */
[----:B------:R-:W-:Y:S01]  /*0d10*/  IMAD R11, R8, 0x10, R7 ;  /* 0x00000010080b7824 */ /* 0x000fe200078e0207 */
[----:B------:R-:W-:Y:S01]  /*0d20*/  LEA.HI R7, R3, R4, RZ, 0x2 ;  /* 0x0000000403077211 */ /* 0x000fe200078f10ff */
[----:B------:R-:W-:Y:S01]  /*0d30*/  IMAD.IADD R212, R233, 0x1, -R212 ;  /* 0x00000001e9d47824 */ /* 0x000fe200078e0ad4 */
[----:B------:R-:W-:-:S02]  /*0d40*/  LOP3.LUT R3, R2, 0x3fffff0, RZ, 0xc0, !PT ;  /* 0x03fffff002037812 */ /* 0x000fc400078ec0ff */
[----:B------:R-:W-:Y:S02]  /*0d50*/  LOP3.LUT R223, R7, 0xfffffffc, RZ, 0xc0, !PT ;  /* 0xfffffffc07df7812 */ /* 0x000fe400078ec0ff */
[----:B------:R-:W-:Y:S01]  /*0d60*/  LOP3.LUT R2, R0, 0x3fffffe, RZ, 0xc0, !PT ;  /* 0x03fffffe00027812 */ /* 0x000fe200078ec0ff */
[C---:B------:R-:W-:Y:S01]  /*0d70*/  IMAD.IADD R3, R4.reuse, 0x1, -R3 ;  /* 0x0000000104037824 */ /* 0x040fe200078e0a03 */
[----:B------:R-:W-:Y:S01]  /*0d80*/  SHF.R.S32.HI R195, RZ, 0x2, R7 ;  /* 0x00000002ffc37819 */ /* 0x000fe20000011407 */
[----:B------:R-:W-:Y:S01]  /*0d90*/  IMAD.IADD R223, R4, 0x1, -R223 ;  /* 0x0000000104df7824 */ /* 0x000fe200078e0adf */
[----:B------:R-:W-:Y:S01]  /*0da0*/  SHF.R.S32.HI R0, RZ, 0x1f, R7 ;  /* 0x0000001fff007819 */ /* 0x000fe20000011407 */
[----:B------:R-:W-:Y:S01]  /*0db0*/  IMAD.IADD R2, R12, 0x1, -R2 ;  /* 0x000000010c027824 */ /* 0x000fe200078e0a02 */
[----:B------:R-:W-:Y:S01]  /*0dc0*/  SHF.R.S32.HI R208, RZ, 0x5, R5 ;  /* 0x00000005ffd07819 */ /* 0x000fe20000011405 */
[----:B------:R-:W-:Y:S01]  /*0dd0*/  IMAD.SHL.U32 R192, R223, 0x4, RZ ;  /* 0x00000004dfc07824 */ /* 0x000fe200078e00ff */
[----:B------:R-:W-:Y:S01]  /*0de0*/  LEA.HI R0, R0, R195, RZ, 0x3 ;  /* 0x000000c300007211 */ /* 0x000fe200078f18ff */
[C---:B------:R-:W-:Y:S01]  /*0df0*/  VIADD R222, R195.reuse, 0x40 ;  /* 0x00000040c3de7836 */ /* 0x040fe20000000000 */
[----:B------:R-:W-:Y:S01]  /*0e00*/  LOP3.LUT R5, R224, 0xfffffff8, RZ, 0xc0, !PT ;  /* 0xfffffff8e0057812 */ /* 0x000fe200078ec0ff */
[----:B------:R-:W-:Y:S01]  /*0e10*/  VIADD R201, R192, 0x20 ;  /* 0x00000020c0c97836 */ /* 0x000fe20000000000 */
[----:B------:R-:W-:Y:S01]  /*0e20*/  LOP3.LUT R0, R0, 0xfffffff8, RZ, 0xc0, !PT ;  /* 0xfffffff800007812 */ /* 0x000fe200078ec0ff */
[----:B------:R-:W-:Y:S01]  /*0e30*/  IMAD R3, R208, 0x10, R3 ;  /* 0x00000010d0037824 */ /* 0x000fe200078e0203 */
[----:B------:R-:W-:Y:S01]  /*0e40*/  SHF.R.S32.HI R224, RZ, 0x3, R224 ;  /* 0x00000003ffe07819 */ /* 0x000fe200000114e0 */
[--C-:B------:R-:W-:Y:S01]  /*0e50*/  IMAD.IADD R197, R192, 0x1, R201.reuse ;  /* 0x00000001c0c57824 */ /* 0x100fe200078e02c9 */
[----:B------:R-:W-:Y:S01]  /*0e60*/  SHF.R.S32.HI R231, RZ, 0x1f, R201 ;  /* 0x0000001fffe77819 */ /* 0x000fe200000114c9 */
[----:B------:R-:W-:-:S02]  /*0e70*/  IMAD.IADD R215, R195, 0x1, -R0 ;  /* 0x00000001c3d77824 */ /* 0x000fc400078e0a00 */
[----:B0-----:R-:W-:Y:S01]  /*0e80*/  IMAD R12, R3, 0x8, R6 ;  /* 0x00000008030c7824 */ /* 0x001fe200078e0206 */
[----:B------:R-:W-:Y:S01]  /*0e90*/  SHF.R.S32.HI R0, RZ, 0x1f, R197 ;  /* 0x0000001fff007819 */ /* 0x000fe200000114c5 */
[----:B------:R-:W-:Y:S01]  /*0ea0*/  IMAD.SHL.U32 R206, R215, 0x40, RZ ;  /* 0x00000040d7ce7824 */ /* 0x000fe200078e00ff */
[----:B------:R-:W-:Y:S01]  /*0eb0*/  SHF.R.S32.HI R3, RZ, 0x1f, R222 ;  /* 0x0000001fff037819 */ /* 0x000fe200000114de */
[----:B------:R-:W-:Y:S01]  /*0ec0*/  IMAD.SHL.U32 R205, R222, 0x40, RZ ;  /* 0x00000040decd7824 */ /* 0x000fe200078e00ff */
[-C--:B------:R-:W-:Y:S01]  /*0ed0*/  LEA.HI R225, R0, R197.reuse, RZ, 0x3 ;  /* 0x000000c500e17211 */ /* 0x080fe200078f18ff */
[----:B------:R-:W-:Y:S01]  /*0ee0*/  IMAD R11, R2, 0x40, R11 ;  /* 0x00000040020b7824 */ /* 0x000fe200078e020b */
[----:B------:R-:W-:Y:S01]  /*0ef0*/  LEA.HI R0, R0, R197, RZ, 0x6 ;  /* 0x000000c500007211 */ /* 0x000fe200078f30ff */
[----:B------:R-:W-:Y:S01]  /*0f00*/  VIADD R200, R192, 0x40 ;  /* 0x00000040c0c87836 */ /* 0x000fe20000000000 */
[----:B------:R-:W-:Y:S01]  /*0f10*/  LEA.HI R3, R3, R222, RZ, 0x3 ;  /* 0x000000de03037211 */ /* 0x000fe200078f18ff */
[----:B------:R-:W-:Y:S01]  /*0f20*/  IMAD.IADD R218, R4, 0x1, -R5 ;  /* 0x0000000104da7824 */ /* 0x000fe200078e0a05 */
[----:B------:R-:W-:Y:S01]  /*0f30*/  LOP3.LUT R206, R206, 0x1c0, RZ, 0xc0, !PT ;  /* 0x000001c0cece7812 */ /* 0x000fe200078ec0ff */
[----:B------:R-:W-:Y:S01]  /*0f40*/  IMAD.SHL.U32 R2, R0, 0x80, RZ ;  /* 0x0000008000027824 */ /* 0x000fe200078e00ff */
[----:B------:R-:W-:Y:S01]  /*0f50*/  LOP3.LUT R205, R205, 0x1c0, RZ, 0xc0, !PT ;  /* 0x000001c0cdcd7812 */ /* 0x000fe200078ec0ff */
[----:B------:R-:W-:Y:S01]  /*0f60*/  IMAD.SHL.U32 R3, R3, 0x40, RZ ;  /* 0x0000004003037824 */ /* 0x000fe200078e00ff */
[----:B------:R-:W-:Y:S01]  /*0f70*/  SHF.R.U32.HI R207, RZ, 0x3, R206 ;  /* 0x00000003ffcf7819 */ /* 0x000fe200000116ce */
[----:B------:R-:W-:Y:S01]  /*0f80*/  IMAD.SHL.U32 R208, R208, 0x200, RZ ;  /* 0x00000200d0d07824 */ /* 0x000fe200078e00ff */
[----:B------:R-:W-:Y:S01]  /*0f90*/  LOP3.LUT R0, R206, 0x38, R225, 0xf8, !PT ;  /* 0x00000038ce007812 */ /* 0x000fe200078ef8e1 */
[----:B------:R-:W-:Y:S01]  /*0fa0*/  IMAD.IADD R198, R192, 0x1, R200 ;  /* 0x00000001c0c67824 */ /* 0x000fe200078e02c8 */
[----:B------:R-:W-:Y:S01]  /*0fb0*/  SHF.R.U32.HI R13, RZ, 0x3, R205 ;  /* 0x00000003ff0d7819 */ /* 0x000fe200000116cd */
[----:B------:R-:W-:Y:S01]  /*0fc0*/  IMAD.SHL.U32 R214, R218, 0x8, RZ ;  /* 0x00000008dad67824 */ /* 0x000fe200078e00ff */
[----:B------:R-:W-:Y:S01]  /*0fd0*/  LOP3.LUT R7, R205, 0x38, R225, 0xf8, !PT ;  /* 0x00000038cd077812 */ /* 0x000fe200078ef8e1 */
[----:B------:R-:W-:Y:S01]  /*0fe0*/  IMAD.SHL.U32 R18, R223, 0x8, RZ ;  /* 0x00000008df127824 */ /* 0x000fe200078e00ff */
[----:B------:R-:W-:Y:S01]  /*0ff0*/  LOP3.LUT R5, R2, 0xffffe000, RZ, 0xc0, !PT ;  /* 0xffffe00002057812 */ /* 0x000fe200078ec0ff */
[----:B------:R-:W-:Y:S01]  /*1000*/  STL [R1+0x54], R11 ;  /* 0x0000540b01007387 */ /* 0x000fe20000100800 */
[----:B------:R-:W-:Y:S01]  /*1010*/  LOP3.LUT R0, R0, R207, RZ, 0x3c, !PT ;  /* 0x000000cf00007212 */ /* 0x000fe200078e3cff */
[----:B------:R-:W-:Y:S01]  /*1020*/  VIADD R217, R214, 0x80 ;  /* 0x00000080d6d97836 */ /* 0x000fe20000000000 */
[----:B------:R-:W-:Y:S01]  /*1030*/  LOP3.LUT R210, R3, 0xfffffe00, RZ, 0xc0, !PT ;  /* 0xfffffe0003d27812 */ /* 0x000fe200078ec0ff */
[----:B------:R-:W-:Y:S01]  /*1040*/  VIADD R203, R192, 0x10 ;  /* 0x00000010c0cb7836 */ /* 0x000fe20000000000 */
[----:B------:R-:W-:Y:S01]  /*1050*/  LOP3.LUT R8, R7, R13, RZ, 0x3c, !PT ;  /* 0x0000000d07087212 */ /* 0x000fe200078e3cff */
[----:B------:R-:W-:Y:S01]  /*1060*/  VIADD R216, R214, 0x40 ;  /* 0x00000040d6d87836 */ /* 0x000fe20000000000 */
[----:B------:R-:W-:Y:S01]  /*1070*/  SHF.R.S32.HI R3, RZ, 0x1f, R198 ;  /* 0x0000001fff037819 */ /* 0x000fe200000114c6 */
[----:B------:R-:W-:Y:S01]  /*1080*/  VIADD R202, R192, 0x30 ;  /* 0x00000030c0ca7836 */ /* 0x000fe20000000000 */
[-C--:B------:R-:W-:Y:S01]  /*1090*/  IADD3 R2, R0, R5.reuse, R208 ;  /* 0x0000000500027210 */ /* 0x080fe20007ffe0d0 */
[----:B------:R-:W-:Y:S01]  /*10a0*/  IMAD.U32 R0, RZ, RZ, UR5 ;  /* 0x00000005ff007e24 */ /* 0x000fe2000f8e00ff */
[----:B------:R-:W-:Y:S01]  /*10b0*/  IADD3 R8, R8, R5, R210 ;  /* 0x0000000508087210 */ /* 0x000fe20007ffe0d2 */
[----:B------:R-:W-:Y:S01]  /*10c0*/  IMAD.U32 R5, RZ, RZ, UR4 ;  /* 0x00000004ff057e24 */ /* 0x000fe2000f8e00ff */
[CC--:B------:R-:W-:Y:S01]  /*10d0*/  LEA.HI R4, R3.reuse, R198.reuse, RZ, 0x6 ;  /* 0x000000c603047211 */ /* 0x0c0fe200078f30ff */
[----:B------:R-:W-:Y:S01]  /*10e0*/  VIADD R204, R192, 0x50 ;  /* 0x00000050c0cc7836 */ /* 0x000fe20000000000 */
[----:B------:R-:W-:Y:S01]  /*10f0*/  STL [R1+0x4], R0 ;  /* 0x0000040001007387 */ /* 0x000fe20000100800 */
[----:B------:R-:W-:-:S02]  /*1100*/  LEA.HI R3, R3, R198, RZ, 0x3 ;  /* 0x000000c603037211 */ /* 0x000fc400078f18ff */
[----:B------:R-:W-:Y:S01]  /*1110*/  IMAD.SHL.U32 R6, R4, 0x80, RZ ;  /* 0x0000008004067824 */ /* 0x000fe200078e00ff */
[----:B------:R0:W-:Y:S01]  /*1120*/  STL [R1+0x48], R5 ;  /* 0x0000480501007387 */ /* 0x0001e20000100800 */
[--C-:B------:R-:W-:Y:S02]  /*1130*/  LOP3.LUT R4, R206, 0x38, R3.reuse, 0xf8, !PT ;  /* 0x00000038ce047812 */ /* 0x100fe400078ef803 */
[----:B------:R-:W-:Y:S02]  /*1140*/  LOP3.LUT R10, R205, 0x38, R3, 0xf8, !PT ;  /* 0x00000038cd0a7812 */ /* 0x000fe400078ef803 */
[----:B------:R-:W-:Y:S02]  /*1150*/  LOP3.LUT R7, R6, 0xffffe000, RZ, 0xc0, !PT ;  /* 0xffffe00006077812 */ /* 0x000fe400078ec0ff */
[----:B------:R-:W-:Y:S01]  /*1160*/  SHF.R.S32.HI R6, RZ, 0x1f, R217 ;  /* 0x0000001fff067819 */ /* 0x000fe200000114d9 */
[----:B------:R-:W-:Y:S01]  /*1170*/  IMAD.SHL.U32 R6, R12, 0x8, RZ ;  /* 0x000000080c067824 */ /* 0x000fe200078e00ff */
[----:B------:R-:W-:-:S02]  /*1180*/  SHF.R.S32.HI R226, RZ, 0x3, R3 ;  /* 0x00000003ffe27819 */ /* 0x000fc40000011403 */
[----:B0-----:R-:W-:Y:S02]  /*1190*/  SHF.R.S32.HI R5, RZ, 0x1f, R214 ;  /* 0x0000001fff057819 */ /* 0x001fe400000114d6 */
[----:B------:R-:W-:Y:S01]  /*11a0*/  LOP3.LUT R5, R205, 0x38, R18, 0xf8, !PT ;  /* 0x00000038cd057812 */ /* 0x000fe200078ef812 */
[----:B------:R0:W-:Y:S01]  /*11b0*/  STL [R1+0x58], R6 ;  /* 0x0000580601007387 */ /* 0x0001e20000100800 */
[----:B------:R-:W-:Y:S02]  /*11c0*/  LEA R2, R2, UR4, 0x1 ;  /* 0x0000000402027c11 */ /* 0x000fe4000f8e08ff */
[----:B------:R-:W-:Y:S02]  /*11d0*/  LOP3.LUT R5, R210, R5, R13, 0xf6, !PT ;  /* 0x00000005d2057212 */ /* 0x000fe400078ef60d */
[----:B------:R-:W-:Y:S02]  /*11e0*/  LEA.HI R0, R223, R223, RZ, 0x1 ;  /* 0x000000dfdf007211 */ /* 0x000fe400078f08ff */
[----:B------:R-:W-:-:S02]  /*11f0*/  LEA R3, R5, UR4, 0x1 ;  /* 0x0000000405037c11 */ /* 0x000fc4000f8e08ff */
[----:B------:R-:W-:Y:S02]  /*1200*/  LOP3.LUT R0, R0, 0x1ffffffe, RZ, 0xc0, !PT ;  /* 0x1ffffffe00007812 */ /* 0x000fe400078ec0ff */
[----:B------:R-:W-:Y:S01]  /*1210*/  LOP3.LUT R4, R4, R207, RZ, 0x3c, !PT ;  /* 0x000000cf04047212 */ /* 0x000fe200078e3cff */
[----:B------:R0:W-:Y:S01]  /*1220*/  STL [R1+0x40], R3 ;  /* 0x0000400301007387 */ /* 0x0001e20000100800 */
[----:B------:R-:W-:Y:S01]  /*1230*/  LOP3.LUT R10, R10, R13, RZ, 0x3c, !PT ;  /* 0x0000000d0a0a7212 */ /* 0x000fe200078e3cff */
[----:B------:R-:W-:Y:S01]  /*1240*/  IMAD.IADD R0, R223, 0x1, -R0 ;  /* 0x00000001df007824 */ /* 0x000fe200078e0a00 */
[-C--:B------:R-:W-:Y:S01]  /*1250*/  IADD3 R4, R4, R7.reuse, R208 ;  /* 0x0000000704047210 */ /* 0x080fe20007ffe0d0 */
[----:B------:R0:W-:Y:S01]  /*1260*/  STL [R1+0x44], R2 ;  /* 0x0000440201007387 */ /* 0x0001e20000100800 */
[----:B------:R-:W-:Y:S01]  /*1270*/  IADD3 R10, R10, R7, R210 ;  /* 0x000000070a0a7210 */ /* 0x000fe20007ffe0d2 */
[----:B------:R-:W-:Y:S01]  /*1280*/  IMAD R213, R0, 0x8, R11 ;  /* 0x0000000800d57824 */ /* 0x000fe200078e020b */
[----:B------:R-:W-:-:S02]  /*1290*/  SHF.R.S32.HI R232, RZ, 0x1f, R203 ;  /* 0x0000001fffe87819 */ /* 0x000fc400000114cb */
[----:B------:R-:W-:Y:S02]  /*12a0*/  SHF.R.S32.HI R7, RZ, 0x1f, R216 ;  /* 0x0000001fff077819 */ /* 0x000fe400000114d8 */
[----:B------:R-:W-:Y:S02]  /*12b0*/  SHF.R.S32.HI R230, RZ, 0x1f, R202 ;  /* 0x0000001fffe67819 */ /* 0x000fe400000114ca */
[----:B------:R-:W-:Y:S02]  /*12c0*/  SHF.R.S32.HI R229, RZ, 0x1f, R200 ;  /* 0x0000001fffe57819 */ /* 0x000fe400000114c8 */
[----:B------:R-:W-:Y:S02]  /*12d0*/  SHF.R.S32.HI R228, RZ, 0x1f, R204 ;  /* 0x0000001fffe47819 */ /* 0x000fe400000114cc */
[----:B------:R-:W-:Y:S02]  /*12e0*/  SHF.R.S32.HI R225, RZ, 0x3, R225 ;  /* 0x00000003ffe17819 */ /* 0x000fe400000114e1 */
[----:B------:R-:W-:-:S02]  /*12f0*/  LEA R236, R8, UR4, 0x1 ;  /* 0x0000000408ec7c11 */ /* 0x000fc4000f8e08ff */
[----:B------:R-:W-:Y:S02]  /*1300*/  LEA R237, R4, UR4, 0x1 ;  /* 0x0000000404ed7c11 */ /* 0x000fe4000f8e08ff */
[----:B0-----:R-:W-:-:S07]  /*1310*/  LEA R235, R10, UR4, 0x1 ;  /* 0x000000040aeb7c11 */ /* 0x001fce000f8e08ff */
.L_x_1966:
[----:B------:R-:W-:Y:S01]  /*1320*/  ULDC.64 UR4, c[0x0][0xa28] ;  /* 0x00028a0000047ab9 */ /* 0x000fe20000000a00 */
[----:B0---4-:R-:W0:Y:S01]  /*1330*/  LDC.64 R4, c[0x0][0xa08] ;  /* 0x00028200ff047b82 */ /* 0x011e220000000a00 */
[----:B------:R-:W-:Y:S01]  /*1340*/  ISETP.NE.U32.AND P0, PT, RZ, UR4, PT ;  /* 0x00000004ff007c0c */ /* 0x000fe2000bf05070 */
[----:B------:R-:W-:Y:S01]  /*1350*/  IMAD.MOV.U32 R0, RZ, RZ, RZ ;  /* 0x000000ffff007224 */ /* 0x000fe200078e00ff */
[----:B------:R-:W-:Y:S01]  /*1360*/  ULDC UR6, c[0x0][0x424] ;  /* 0x0001090000067ab9 */ /* 0x000fe20000000800 */
[----:B------:R-:W-:Y:S01]  /*1370*/  IMAD.MOV.U32 R28, RZ, RZ, RZ ;  /* 0x000000ffff1c7224 */ /* 0x000fe200078e00ff */
[----:B------:R-:W-:Y:S01]  /*1380*/  ISETP.NE.AND.EX P0, PT, RZ, UR5, PT, P0 ;  /* 0x00000005ff007c0c */ /* 0x000fe2000bf05300 */
[----:B------:R-:W-:Y:S02]  /*1390*/  ULDC.64 UR4, c[0x0][0xa18] ;  /* 0x0002860000047ab9 */ /* 0x000fe40000000a00 */
[----:B------:R-:W-:-:S04]  /*13a0*/  ISETP.NE.U32.AND P1, PT, RZ, UR4, PT ;  /* 0x00000004ff007c0c */ /* 0x000fc8000bf25070 */
[----:B------:R-:W-:Y:S01]  /*13b0*/  ISETP.NE.AND.EX P1, PT, RZ, UR5, PT, P1 ;  /* 0x00000005ff007c0c */ /* 0x000fe2000bf25310 */
[----:B------:R-:W-:Y:S02]  /*13c0*/  ULDC.64 UR4, c[0x0][0xa08] ;  /* 0x0002820000047ab9 */ /* 0x000fe40000000a00 */
[----:B------:R-:W-:-:S03]  /*13d0*/  ISETP.NE.U32.AND P3, PT, RZ, UR4, PT ;  /* 0x00000004ff007c0c */ /* 0x000fc6000bf65070 */
[----:B-12---:R-:W1:Y:S01]  /*13e0*/  @P0 LDC.64 R2, c[0x0][0xa28] ;  /* 0x00028a00ff020b82 */ /* 0x006e620000000a00 */
[----:B------:R-:W-:Y:S01]  /*13f0*/  ISETP.NE.AND.EX P3, PT, RZ, UR5, PT, P3 ;  /* 0x00000005ff007c0c */ /* 0x000fe2000bf65330 */
[----:B0-----:R-:W-:-:S06]  /*1400*/  IMAD.WIDE R8, R27, 0x4, R4 ;  /* 0x000000041b087825 */ /* 0x001fcc00078e0204 */
[----:B------:R-:W0:Y:S01]  /*1410*/  @P1 LDC.64 R6, c[0x0][0xa18] ;  /* 0x00028600ff061b82 */ /* 0x000e220000000a00 */
[----:B------:R-:W-:Y:S02]  /*1420*/  ULDC UR4, c[0x0][0x288] ;  /* 0x0000a20000047ab9 */ /* 0x000fe40000000800 */
[----:B------:R-:W-:Y:S01]  /*1430*/  IMAD.U32 R194, RZ, RZ, UR4 ;  /* 0x00000004ffc27e24 */ /* 0x000fe2000f8e00ff */
[----:B------:R-:W-:Y:S02]  /*1440*/  ULDC.64 UR4, c[0x0][0x418] ;  /* 0x0001060000047ab9 */ /* 0x000fe40000000a00 */
[----:B------:R2:W5:Y:S01]  /*1450*/  @P3 LDG.E R28, desc[UR60][R8.64] ;  /* 0x0000003c081c3981 */ /* 0x000562000c1e1900 */
[----:B-1----:R-:W-:-:S05]  /*1460*/  @P0 IMAD.WIDE R2, R27, 0x4, R2 ;  /* 0x000000041b020825 */ /* 0x002fca00078e0202 */
[----:B------:R2:W5:Y:S01]  /*1470*/  @P0 LDG.E R0, desc[UR60][R2.64] ;  /* 0x0000003c02000981 */ /* 0x000562000c1e1900 */
[----:B0-----:R-:W-:-:S05]  /*1480*/  @P1 IMAD.WIDE R4, R27, 0x4, R6 ;  /* 0x000000041b041825 */ /* 0x001fca00078e0206 */
[----:B------:R2:W5:Y:S01]  /*1490*/  @P1 LDG.E R194, desc[UR60][R4.64] ;  /* 0x0000003c04c21981 */ /* 0x000562000c1e1900 */
[----:B------:R-:W-:-:S04]  /*14a0*/  UISETP.NE.U32.AND UP0, UPT, UR4, URZ, UPT ;  /* 0x0000003f0400728c */ /* 0x000fc8000bf05070 */
[----:B------:R-:W-:-:S03]  /*14b0*/  UISETP.NE.AND.EX UP0, UPT, UR5, URZ, UPT, UP0 ;  /* 0x0000003f0500728c */ /* 0x000fc6000bf05300 */
[----:B------:R-:W-:Y:S02]  /*14c0*/  ULDC.64 UR4, c[0x0][0xa20] ;  /* 0x0002880000047ab9 */ /* 0x000fe40000000a00 */
[----:B------:R-:W-:Y:S01]  /*14d0*/  ISETP.NE.U32.AND P2, PT, RZ, UR4, PT ;  /* 0x00000004ff007c0c */ /* 0x000fe2000bf45070 */
[----:B------:R-:W-:-:S03]  /*14e0*/  USEL UR4, UR6, 0x1, UP0 ;  /* 0x0000000106047887 */ /* 0x000fc60008000000 */
[----:B------:R-:W-:Y:S01]  /*14f0*/  ULDC UR6, c[0x0][0x2f0] ;  /* 0x0000bc0000067ab9 */ /* 0x000fe20000000800 */
[----:B------:R-:W-:Y:S01]  /*1500*/  ISETP.NE.AND.EX P2, PT, RZ, UR5, PT, P2 ;  /* 0x00000005ff007c0c */ /* 0x000fe2000bf45320 */
[----:B------:R-:W-:Y:S01]  /*1510*/  UIMAD UR6, UR4, UR6, URZ ;  /* 0x00000006040672a4 */ /* 0x000fe2000f8e023f */
[----:B------:R-:W-:Y:S01]  /*1520*/  ULDC UR7, c[0x0][0x348] ;  /* 0x0000d20000077ab9 */ /* 0x000fe20000000800 */
[----:B------:R-:W-:Y:S02]  /*1530*/  IMAD.MOV.U32 R219, RZ, RZ, R26 ;  /* 0x000000ffffdb7224 */ /* 0x000fe400078e001a */
[----:B------:R-:W-:Y:S01]  /*1540*/  IMAD.MOV.U32 R220, RZ, RZ, R27 ;  /* 0x000000ffffdc7224 */ /* 0x000fe200078e001b */
[----:B--23--:R-:W-:Y:S07]  /*1550*/  @P1 BRA `(.L_x_1681) ;  /* 0x0000000000241947 */ /* 0x00cfee0003800000 */
        /* <DEDUP_REMOVED lines=9> */
.L_x_1681:
[----:B------:R-:W-:Y:S02]  /*15f0*/  IMAD.U32 R2, RZ, RZ, UR7 ;  /* 0x00000007ff027e24 */ /* 0x000fe4000f8e00ff */
[----:B------:R-:W-:Y:S01]  /*1600*/  IMAD.U32 R29, RZ, RZ, UR6 ;  /* 0x00000006ff1d7e24 */ /* 0x000fe2000f8e00ff */
[----:B------:R-:W-:Y:S06]  /*1610*/  @!P2 BRA `(.L_x_1682) ;  /* 0x000000000010a947 */ /* 0x000fec0003800000 */
[----:B------:R-:W0:Y:S02]  /*1620*/  LDC.64 R4, c[0x0][0xa20] ;  /* 0x00028800ff047b82 */ /* 0x000e240000000a00 */
[----:B0-----:R-:W-:-:S05]  /*1630*/  IMAD.WIDE R4, R27, 0x4, R4 ;  /* 0x000000041b047825 */ /* 0x001fca00078e0204 */
[----:B------:R0:W5:Y:S01]  /*1640*/  LDG.E R29, desc[UR60][R4.64] ;  /* 0x0000003c041d7981 */ /* 0x000162000c1e1900 */
[----:B------:R-:W-:Y:S05]  /*1650*/  BRA `(.L_x_1683) ;  /* 0x0000000000107947 */ /* 0x000fea0003800000 */
.L_x_1682:
[----:B------:R-:W-:Y:S05]  /*1660*/  @!P3 BRA `(.L_x_1683) ;  /* 0x00000000000cb947 */ /* 0x000fea0003800000 */
[----:B------:R-:W2:Y:S04]  /*1670*/  LDG.E R4, desc[UR60][R8.64] ;  /* 0x0000003c08047981 */ /* 0x000ea8000c1e1900 */
[----:B------:R-:W2:Y:S02]  /*1680*/  LDG.E R29, desc[UR60][R8.64+0x4] ;  /* 0x0000043c081d7981 */ /* 0x000ea4000c1e1900 */
[----:B--2---:R-:W-:-:S07]  /*1690*/  IMAD.IADD R29, R29, 0x1, -R4 ;  /* 0x000000011d1d7824 */ /* 0x004fce00078e0a04 */
.L_x_1683:
[----:B------:R-:W-:Y:S01]  /*16a0*/  ULDC.64 UR4, c[0x0][0xa10] ;  /* 0x0002840000047ab9 */ /* 0x000fe20000000a00 */
[----:B------:R-:W1:Y:S01]  /*16b0*/  LDC R9, c[0x0][0x448] ;  /* 0x00011200ff097b82 */ /* 0x000e620000000800 */
[----:B------:R-:W-:-:S04]  /*16c0*/  ISETP.NE.U32.AND P0, PT, RZ, UR4, PT ;  /* 0x00000004ff007c0c */ /* 0x000fc8000bf05070 */
[----:B------:R-:W-:Y:S01]  /*16d0*/  ISETP.NE.AND.EX P0, PT, RZ, UR5, PT, P0 ;  /* 0x00000005ff007c0c */ /* 0x000fe2000bf05300 */
[----:B------:R-:W-:Y:S02]  /*16e0*/  ULDC.64 UR4, c[0x0][0xa30] ;  /* 0x00028c0000047ab9 */ /* 0x000fe40000000a00 */
[----:B------:R-:W-:Y:S01]  /*16f0*/  ISETP.NE.U32.AND P1, PT, RZ, UR4, PT ;  /* 0x00000004ff007c0c */ /* 0x000fe2000bf25070 */
[----:B-----5:R-:W-:Y:S01]  /*1700*/  IMAD.MOV.U32 R145, RZ, RZ, R29 ;  /* 0x000000ffff917224 */ /* 0x020fe200078e001d */
[----:B------:R-:W2:Y:S02]  /*1710*/  LDC.64 R14, c[0x0][0x9e0] ;  /* 0x00027800ff0e7b82 */ /* 0x000ea40000000a00 */
[----:B------:R-:W-:-:S06]  /*1720*/  ISETP.NE.AND.EX P1, PT, RZ, UR5, PT, P1 ;  /* 0x00000005ff007c0c */ /* 0x000fcc000bf25310 */
[----:B0-----:R-:W0:Y:S08]  /*1730*/  @P0 LDC.64 R4, c[0x0][0xa10] ;  /* 0x00028400ff040b82 */ /* 0x001e300000000a00 */
[----:B------:R-:W3:Y:S01]  /*1740*/  @P1 LDC.64 R6, c[0x0][0xa30] ;  /* 0x00028c00ff061b82 */ /* 0x000ee20000000a00 */
[----:B0-----:R-:W-:-:S05]  /*1750*/  @P0 IMAD.WIDE R4, R27, 0x4, R4 ;  /* 0x000000041b040825 */ /* 0x001fca00078e0204 */
[----:B------:R-:W4:Y:S04]  /*1760*/  @P0 LDG.E R3, desc[UR60][R4.64] ;  /* 0x0000003c04030981 */ /* 0x000f28000c1e1900 */
[----:B------:R-:W4:Y:S01]  /*1770*/  @P0 LDG.E R8, desc[UR60][R4.64+0x4] ;  /* 0x0000043c04080981 */ /* 0x000f22000c1e1900 */
[----:B---3--:R-:W-:-:S05]  /*1780*/  @P1 IMAD.WIDE R6, R27, 0x4, R6 ;  /* 0x000000041b061825 */ /* 0x008fca00078e0206 */
[----:B------:R0:W5:Y:S01]  /*1790*/  @P1 LDG.E R145, desc[UR60][R6.64] ;  /* 0x0000003c06911981 */ /* 0x000162000c1e1900 */
[----:B-1----:R-:W-:Y:S01]  /*17a0*/  ISETP.NE.AND P1, PT, R9, 0x1, PT ;  /* 0x000000010900780c */ /* 0x002fe20003f25270 */
[----:B------:R-:W-:Y:S01]  /*17b0*/  IMAD.SHL.U32 R209, R25, 0x80, RZ ;  /* 0x0000008019d17824 */ /* 0x000fe200078e00ff */
[----:B--2---:R-:W-:-:S11]  /*17c0*/  ISETP.GE.AND P2, PT, R15, 0x1, PT ;  /* 0x000000010f00780c */ /* 0x004fd60003f46270 */
[----:B------:R-:W1:Y:S08]  /*17d0*/  @P1 LDC R10, c[0x0][0x44c] ;  /* 0x00011300ff0a1b82 */ /* 0x000e700000000800 */
[----:B------:R-:W2:Y:S01]  /*17e0*/  @P1 LDC R12, c[0x0][0x450] ;  /* 0x00011400ff0c1b82 */ /* 0x000ea20000000800 */
[----:B----4-:R-:W-:Y:S02]  /*17f0*/  @P0 IMAD.IADD R2, R8, 0x1, -R3 ;  /* 0x0000000108020824 */ /* 0x010fe400078e0a03 */
[----:B------:R-:W-:-:S02]  /*1800*/  IMAD.IADD R8, R29, 0x1, -R0 ;  /* 0x000000011d087824 */ /* 0x000fc400078e0a00 */
[----:B------:R-:W-:Y:S02]  /*1810*/  VIADD R3, R209, 0x7f ;  /* 0x0000007fd1037836 */ /* 0x000fe40000000000 */
[----:B------:R-:W-:Y:S02]  /*1820*/  IMAD.IADD R196, R8, 0x1, R2 ;  /* 0x0000000108c47824 */ /* 0x000fe400078e0202 */
[----:B-1----:R-:W-:-:S04]  /*1830*/  @P1 IMAD.HI.U32 R5, R3, R10, RZ ;  /* 0x0000000a03051227 */ /* 0x002fc800078e00ff */
[----:B------:R-:W-:Y:S02]  /*1840*/  VIADD R0, R196, 0x5f ;  /* 0x0000005fc4007836 */ /* 0x000fe40000000000 */
[----:B------:R-:W-:Y:S01]  /*1850*/  IMAD.MOV.U32 R4, RZ, RZ, R3 ;  /* 0x000000ffff047224 */ /* 0x000fe200078e0003 */
[----:B--2---:R-:W-:Y:S01]  /*1860*/  @P1 SHF.R.U32.HI R4, RZ, R12, R5 ;  /* 0x0000000cff041219 */ /* 0x004fe20000011605 */
[----:B------:R-:W-:Y:S01]  /*1870*/  IMAD.HI R0, R0, 0x2aaaaaab, RZ ;  /* 0x2aaaaaab00007827 */ /* 0x000fe200078e02ff */
[----:B------:R-:W-:-:S04]  /*1880*/  IADD3 R5, R196, 0x1, -R194 ;  /* 0x00000001c4057810 */ /* 0x000fc80007ffe8c2 */
[----:B------:R-:W-:Y:S01]  /*1890*/  SHF.R.U32.HI R3, RZ, 0x1f, R0 ;  /* 0x0000001fff037819 */ /* 0x000fe20000011600 */
[----:B0-----:R-:W-:-:S03]  /*18a0*/  IMAD.IADD R7, R5, 0x1, R4 ;  /* 0x0000000105077824 */ /* 0x001fc600078e0204 */
[----:B------:R-:W-:Y:S01]  /*18b0*/  LEA.HI.SX32 R150, R0, R3, 0x1c ;  /* 0x0000000300967211 */ /* 0x000fe200078fe2ff */
[----:B------:R-:W-:Y:S01]  /*18c0*/  IMAD.IADD R0, R7, 0x1, R14 ;  /* 0x0000000107007824 */ /* 0x000fe200078e020e */
[----:B------:R-:W-:Y:S06]  /*18d0*/  @!P2 BRA `(.L_x_1684) ;  /* 0x000000000048a947 */ /* 0x000fec0003800000 */
[C---:B------:R-:W-:Y:S01]  /*18e0*/  ISETP.GT.AND P0, PT, R7.reuse, RZ, PT ;  /* 0x000000ff0700720c */ /* 0x040fe20003f04270 */
[----:B------:R-:W-:Y:S01]  /*18f0*/  BSSY B0, `(.L_x_1685) ;  /* 0x000000e000007945 */ /* 0x000fe20003800000 */
[----:B------:R-:W-:-:S11]  /*1900*/  VIADD R3, R7, 0xffffffff ;  /* 0xffffffff07037836 */ /* 0x000fd60000000000 */
        /* <DEDUP_REMOVED lines=8> */
.L_x_1686:
[----:B------:R-:W-:-:S13]  /*1990*/  ISETP.NE.AND P0, PT, R15, 0x1, PT ;  /* 0x000000010f00780c */ /* 0x000fda0003f05270 */
[----:B------:R-:W0:Y:S02]  /*19a0*/  @P0 LDC.64 R4, c[0x0][0x9e8] ;  /* 0x00027a00ff040b82 */ /* 0x000e240000000a00 */
[----:B0-----:R-:W-:-:S05]  /*19b0*/  @P0 IMAD.HI.U32 R4, R3, R4, RZ ;  /* 0x0000000403040227 */ /* 0x001fca00078e00ff */
[----:B------:R-:W-:-:S07]  /*19c0*/  @P0 SHF.R.U32.HI R3, RZ, R5, R4 ;  /* 0x00000005ff030219 */ /* 0x000fce0000011604 */
.L_x_1687:
[----:B------:R-:W-:Y:S05]  /*19d0*/  BSYNC B0 ;  /* 0x0000000000007941 */ /* 0x000fea0003800000 */
.L_x_1685:
[----:B------:R-:W-:-:S05]  /*19e0*/  IMAD R3, R3, R15, R15 ;  /* 0x0000000f03037224 */ /* 0x000fca00078e020f */
[----:B------:R-:W-:-:S07]  /*19f0*/  VIMNMX R0, R0, R3, PT ;  /* 0x0000000300007248 */ /* 0x000fce0003fe0100 */
.L_x_1684:
[----:B------:R-:W0:Y:S01]  /*1a00*/  @P1 LDC R4, c[0x0][0x44c] ;  /* 0x00011300ff041b82 */ /* 0x000e220000000800 */
[----:B------:R-:W-:Y:S01]  /*1a10*/  IMAD.IADD R149, R196, 0x1, -R194 ;  /* 0x00000001c4957824 */ /* 0x000fe200078e0ac2 */
[----:B------:R-:W-:-:S06]  /*1a20*/  ULDC UR4, c[0x0][0x9dc] ;  /* 0x0002770000047ab9 */ /* 0x000fcc0000000800 */
[----:B------:R-:W1:Y:S01]  /*1a30*/  @P1 LDC R6, c[0x0][0x450] ;  /* 0x00011400ff061b82 */ /* 0x000e620000000800 */
[----:B0-----:R-:W-:-:S04]  /*1a40*/  @P1 IMAD.HI.U32 R3, R209, R4, RZ ;  /* 0x00000004d1031227 */ /* 0x001fc800078e00ff */
[----:B------:R-:W-:Y:S01]  /*1a50*/  IMAD.MOV.U32 R4, RZ, RZ, R209 ;  /* 0x000000ffff047224 */ /* 0x000fe200078e00d1 */
[----:B-1----:R-:W-:-:S05]  /*1a60*/  @P1 SHF.R.U32.HI R4, RZ, R6, R3 ;  /* 0x00000006ff041219 */ /* 0x002fca0000011603 */
[----:B------:R-:W-:-:S04]  /*1a70*/  IMAD.IADD R3, R149, 0x1, R4 ;  /* 0x0000000195037824 */ /* 0x000fc800078e0204 */
[----:B------:R-:W-:Y:S01]  /*1a80*/  VIADD R4, R3, -UR4 ;  /* 0x8000000403047c36 */ /* 0x000fe20008000000 */
[----:B------:R-:W-:Y:S06]  /*1a90*/  @!P2 BRA `(.L_x_1688) ;  /* 0x000000000044a947 */ /* 0x000fec0003800000 */
[----:B------:R-:W-:Y:S01]  /*1aa0*/  ISETP.GT.AND P0, PT, R3, -0x1, PT ;  /* 0xffffffff0300780c */ /* 0x000fe20003f04270 */
[----:B------:R-:W-:-:S12]  /*1ab0*/  BSSY B0, `(.L_x_1689) ;  /* 0x000000d000007945 */ /* 0x000fd80003800000 */
        /* <DEDUP_REMOVED lines=8> */
.L_x_1690:
[----:B------:R-:W-:-:S13]  /*1b40*/  ISETP.NE.AND P0, PT, R15, 0x1, PT ;  /* 0x000000010f00780c */ /* 0x000fda0003f05270 */
[----:B------:R-:W0:Y:S02]  /*1b50*/  @P0 LDC.64 R6, c[0x0][0x9e8] ;  /* 0x00027a00ff060b82 */ /* 0x000e240000000a00 */
[----:B0-----:R-:W-:-:S05]  /*1b60*/  @P0 IMAD.HI.U32 R6, R3, R6, RZ ;  /* 0x0000000603060227 */ /* 0x001fca00078e00ff */
[----:B------:R-:W-:-:S07]  /*1b70*/  @P0 SHF.R.U32.HI R3, RZ, R7, R6 ;  /* 0x00000007ff030219 */ /* 0x000fce0000011606 */
.L_x_1691:
[----:B------:R-:W-:Y:S05]  /*1b80*/  BSYNC B0 ;  /* 0x0000000000007941 */ /* 0x000fea0003800000 */
.L_x_1689:
[----:B------:R-:W-:-:S05]  /*1b90*/  IMAD R3, R3, R15, RZ ;  /* 0x0000000f03037224 */ /* 0x000fca00078e02ff */
[----:B------:R-:W-:-:S07]  /*1ba0*/  VIMNMX R4, R4, R3, !PT ;  /* 0x0000000304047248 */ /* 0x000fce0007fe0100 */
.L_x_1688:
[----:B------:R-:W-:Y:S01]  /*1bb0*/  VIADD R0, R0, 0x5f ;  /* 0x0000005f00007836 */ /* 0x000fe20000000000 */
[----:B------:R-:W-:Y:S01]  /*1bc0*/  PLOP3.LUT P2, PT, PT, PT, PT, 0x80, 0x0 ;  /* 0x000000000000781c */ /* 0x000fe20003f4f070 */
[----:B------:R-:W-:-:S04]  /*1bd0*/  IMAD.HI R4, R4, 0x2aaaaaab, RZ ;  /* 0x2aaaaaab04047827 */ /* 0x000fc800078e02ff */
[----:B------:R-:W-:Y:S01]  /*1be0*/  IMAD.HI R0, R0, 0x2aaaaaab, RZ ;  /* 0x2aaaaaab00007827 */ /* 0x000fe200078e02ff */
[----:B------:R-:W-:-:S04]  /*1bf0*/  SHF.R.U32.HI R5, RZ, 0x1f, R4 ;  /* 0x0000001fff057819 */ /* 0x000fc80000011604 */
[----:B------:R-:W-:Y:S02]  /*1c00*/  SHF.R.U32.HI R3, RZ, 0x1f, R0 ;  /* 0x0000001fff037819 */ /* 0x000fe40000011600 */
[----:B------:R-:W-:Y:S02]  /*1c10*/  LEA.HI.SX32 R5, R4, R5, 0x1c ;  /* 0x0000000504057211 */ /* 0x000fe400078fe2ff */
[----:B------:R-:W-:Y:S02]  /*1c20*/  LEA.HI.SX32 R3, R0, R3, 0x1c ;  /* 0x0000000300037211 */ /* 0x000fe400078fe2ff */
[----:B------:R-:W-:Y:S02]  /*1c30*/  VIMNMX R5, RZ, R5, !PT ;  /* 0x00000005ff057248 */ /* 0x000fe40007fe0100 */
[----:B------:R-:W-:-:S03]  /*1c40*/  VIMNMX R3, R150, R3, PT ;  /* 0x0000000396037248 */ /* 0x000fc60003fe0100 */
[--C-:B------:R-:W-:Y:S02]  /*1c50*/  IMAD R5, R5, 0x60, -R8.reuse ;  /* 0x0000006005057824 */ /* 0x100fe400078e0a08 */
[----:B------:R-:W-:-:S03]  /*1c60*/  IMAD R3, R3, 0x60, -R8 ;  /* 0x0000006003037824 */ /* 0x000fc600078e0a08 */
[----:B------:R-:W-:Y:S02]  /*1c70*/  VIMNMX R5, RZ, R5, !PT ;  /* 0x00000005ff057248 */ /* 0x000fe40007fe0100 */
[----:B------:R-:W-:-:S04]  /*1c80*/  VIMNMX R0, R3, R2, PT ;  /* 0x0000000203007248 */ /* 0x000fc80003fe0100 */
[----:B------:R-:W-:Y:S01]  /*1c90*/  ISETP.GT.AND P0, PT, R0, R5, PT ;  /* 0x000000050000720c */ /* 0x000fe20003f04270 */
[----:B------:R-:W-:-:S05]  /*1ca0*/  IMAD.WIDE.U32 R4, R5, -0x55555555, RZ ;  /* 0xaaaaaaab05047825 */ /* 0x000fca00078e00ff */
[----:B------:R-:W-:-:S05]  /*1cb0*/  SHF.R.U32.HI R131, RZ, 0x6, R5 ;  /* 0x00000006ff837819 */ /* 0x000fca0000011605 */
[----:B------:R-:W-:Y:S02]  /*1cc0*/  IMAD.MOV.U32 R24, RZ, RZ, R131 ;  /* 0x000000ffff187224 */ /* 0x000fe400078e0083 */
[----:B------:R-:W-:-:S04]  /*1cd0*/  @P0 VIADD R0, R0, 0x5f ;  /* 0x0000005f00000836 */ /* 0x000fc80000000000 */
[----:B------:R-:W-:-:S05]  /*1ce0*/  @P0 IMAD.HI R0, R0, 0x2aaaaaab, RZ ;  /* 0x2aaaaaab00000827 */ /* 0x000fca00078e02ff */
        /* <DEDUP_REMOVED lines=24> */
.L_x_1694:
[----:B------:R-:W-:Y:S05]  /*1e70*/  BSYNC B6 ;  /* 0x0000000000067941 */ /* 0x000fea0003800000 */
.L_x_1693:
        /* <DEDUP_REMOVED lines=20> */
.L_x_1696:
[----:B------:R-:W-:Y:S05]  /*1fc0*/  BSYNC B6 ;  /* 0x0000000000067941 */ /* 0x000fea0003800000 */
.L_x_1695:
[----:B------:R-:W-:Y:S01]  /*1fd0*/  ULDC.64 UR4, c[0x0][0x9f8] ;  /* 0x00027e0000047ab9 */ /* 0x000fe20000000a00 */
[----:B------:R-:W2:Y:S01]  /*1fe0*/  LDL.LU R30, [R1] ;  /* 0x00000000011e7983 */ /* 0x000ea20000300800 */
[----:B------:R-:W-:Y:S01]  /*1ff0*/  ISETP.NE.U32.AND P0, PT, RZ, UR4, PT ;  /* 0x00000004ff007c0c */ /* 0x000fe2000bf05070 */
[----:B------:R-:W0:Y:S01]  /*2000*/  LDC.64 R104, c[0x0][0x300] ;  /* 0x0000c000ff687b82 */ /* 0x000e220000000a00 */
[----:B------:R-:W-:Y:S01]  /*2010*/  ULDC UR8, c[0x0][0x2f4] ;  /* 0x0000bd0000087ab9 */ /* 0x000fe20000000800 */
[----:B------:R-:W-:Y:S02]  /*2020*/  SHF.R.S32.HI R9, RZ, 0x1f, R26 ;  /* 0x0000001fff097819 */ /* 0x000fe4000001141a */
[----:B------:R-:W-:Y:S01]  /*2030*/  SHF.R.S32.HI R19, RZ, 0x1f, R18 ;  /* 0x0000001fff137819 */ /* 0x000fe20000011412 */
[----:B------:R-:W-:Y:S01]  /*2040*/  IMAD.IADD R28, R28, 0x1, R29 ;  /* 0x000000011c1c7824 */ /* 0x000fe200078e021d */
[----:B------:R-:W-:Y:S01]  /*2050*/  ISETP.NE.AND.EX P0, PT, RZ, UR5, PT, P0 ;  /* 0x00000005ff007c0c */ /* 0x000fe2000bf05300 */
[----:B------:R-:W-:Y:S01]  /*2060*/  ULDC.64 UR4, c[0x0][0x330] ;  /* 0x0000cc0000047ab9 */ /* 0x000fe20000000a00 */
[----:B------:R-:W1:Y:S01]  /*2070*/  LDC.64 R98, c[0x0][0x408] ;  /* 0x00010200ff627b82 */ /* 0x000e620000000a00 */
[----:B------:R-:W-:Y:S01]  /*2080*/  ULDC.64 UR6, c[0x0][0x308] ;  /* 0x0000c20000067ab9 */ /* 0x000fe20000000a00 */
[----:B------:R-:W-:-:S06]  /*2090*/  SHF.R.S32.HI R147, RZ, 0x1f, R195 ;  /* 0x0000001fff937819 */ /* 0x000fcc00000114c3 */
[----:B------:R-:W3:Y:S08]  /*20a0*/  LDC R33, c[0x0][0x3f4] ;  /* 0x0000fd00ff217b82 */ /* 0x000ef00000000800 */
[----:B------:R-:W4:Y:S08]  /*20b0*/  @P0 LDC.64 R4, c[0x0][0x9f8] ;  /* 0x00027e00ff040b82 */ /* 0x000f300000000a00 */
[----:B------:R-:W1:Y:S01]  /*20c0*/  LDC.64 R92, c[0x0][0x3f8] ;  /* 0x0000fe00ff5c7b82 */ /* 0x000e620000000a00 */
[----:B----4-:R-:W-:-:S05]  /*20d0*/  @P0 IMAD.WIDE R4, R27, 0x4, R4 ;  /* 0x000000041b040825 */ /* 0x010fca00078e0204 */
[----:B------:R4:W2:Y:S01]  /*20e0*/  @P0 LDG.E R27, desc[UR60][R4.64] ;  /* 0x0000003c041b0981 */ /* 0x0008a2000c1e1900 */
[----:B------:R-:W-:Y:S01]  /*20f0*/  ISETP.GE.AND P1, PT, R197, UR8, PT ;  /* 0x00000008c5007c0c */ /* 0x000fe2000bf26270 */
[----:B------:R-:W-:Y:S01]  /*2100*/  IMAD R3, R9, UR4, RZ ;  /* 0x0000000409037c24 */ /* 0x000fe2000f8e02ff */
[----:B------:R-:W-:Y:S01]  /*2110*/  ISETP.GE.AND P0, PT, R18, UR8, PT ;  /* 0x0000000812007c0c */ /* 0x000fe2000bf06270 */
[C---:B------:R-:W-:Y:S01]  /*2120*/  IMAD.WIDE.U32 R106, R26.reuse, UR4, R18 ;  /* 0x000000041a6a7c25 */ /* 0x040fe2000f8e0012 */
[----:B------:R-:W-:Y:S01]  /*2130*/  SEL R0, RZ, 0xffffffff, P1 ;  /* 0xffffffffff007807 */ /* 0x000fe20000800000 */
[----:B------:R-:W1:Y:S01]  /*2140*/  S2R R151, SR_TID.X ;  /* 0x0000000000977919 */ /* 0x000e620000002100 */
[----:B------:R-:W-:Y:S01]  /*2150*/  SHF.R.S32.HI R10, RZ, 0x1f, R28 ;  /* 0x0000001fff0a7819 */ /* 0x000fe2000001141c */
[----:B------:R-:W-:Y:S01]  /*2160*/  IMAD R3, R26, UR5, R3 ;  /* 0x000000051a037c24 */ /* 0x000fe2000f8e0203 */
[----:B------:R-:W-:Y:S01]  /*2170*/  ULDC.64 UR4, c[0x0][0xa08] ;  /* 0x0002820000047ab9 */ /* 0x000fe20000000a00 */
[----:B----4-:R-:W-:Y:S01]  /*2180*/  IMAD.SHL.U32 R5, R0, 0x2, RZ ;  /* 0x0000000200057824 */ /* 0x010fe200078e00ff */
[----:B------:R-:W-:Y:S01]  /*2190*/  SEL R4, RZ, 0x1, P0 ;  /* 0x00000001ff047807 */ /* 0x000fe20000000000 */
[----:B------:R-:W-:Y:S01]  /*21a0*/  VIADD R0, R18, 0x60 ;  /* 0x0000006012007836 */ /* 0x000fe20000000000 */
[----:B------:R-:W-:Y:S01]  /*21b0*/  ISETP.GE.AND P0, PT, R198, UR8, PT ;  /* 0x00000008c6007c0c */ /* 0x000fe2000bf06270 */
[----:B------:R-:W-:Y:S01]  /*21c0*/  IMAD.IADD R107, R107, 0x1, R3 ;  /* 0x000000016b6b7824 */ /* 0x000fe200078e0203 */
[----:B------:R-:W-:Y:S01]  /*21d0*/  LOP3.LUT R6, R5, 0x2, R4, 0xe2, !PT ;  /* 0x0000000205067812 */ /* 0x000fe200078ee204 */
[----:B------:R-:W-:Y:S01]  /*21e0*/  VIADD R3, R18, 0x80 ;  /* 0x0000008012037836 */ /* 0x000fe20000000000 */
[----:B------:R-:W-:Y:S01]  /*21f0*/  ISETP.GE.AND P1, PT, R0, UR8, PT ;  /* 0x0000000800007c0c */ /* 0x000fe2000bf26270 */
[-C--:B0-----:R-:W-:Y:S01]  /*2200*/  IMAD R11, R10, R104.reuse, RZ ;  /* 0x000000680a0b7224 */ /* 0x081fe200078e02ff */
[----:B------:R-:W-:Y:S01]  /*2210*/  SEL R7, RZ, 0x4, P0 ;  /* 0x00000004ff077807 */ /* 0x000fe20000000000 */
[----:B------:R-:W-:Y:S01]  /*2220*/  IMAD.WIDE.U32 R4, R28, R104, RZ ;  /* 0x000000681c047225 */ /* 0x000fe200078e00ff */
[----:B------:R-:W-:-:S02]  /*2230*/  ISETP.GE.AND P2, PT, R3, UR8, PT ;  /* 0x0000000803007c0c */ /* 0x000fc4000bf46270 */
[----:B------:R-:W-:Y:S01]  /*2240*/  SEL R8, RZ, 0x8, P1 ;  /* 0x00000008ff087807 */ /* 0x000fe20000800000 */
[----:B------:R-:W-:Y:S01]  /*2250*/  IMAD R11, R28, R105, R11 ;  /* 0x000000691c0b7224 */ /* 0x000fe200078e020b */
[----:B------:R-:W-:Y:S01]  /*2260*/  SEL R21, RZ, 0x10, P2 ;  /* 0x00000010ff157807 */ /* 0x000fe20001000000 */
[----:B------:R-:W-:Y:S01]  /*2270*/  IMAD R9, R9, UR6, RZ ;  /* 0x0000000609097c24 */ /* 0x000fe2000f8e02ff */
[----:B------:R-:W-:Y:S01]  /*2280*/  LOP3.LUT R6, R8, R6, R7, 0xfe, !PT ;  /* 0x0000000608067212 */ /* 0x000fe200078efe07 */
[----:B------:R-:W-:Y:S01]  /*2290*/  IMAD.IADD R5, R5, 0x1, R11 ;  /* 0x0000000105057824 */ /* 0x000fe200078e020b */
[----:B------:R-:W-:Y:S01]  /*22a0*/  ISETP.NE.U32.AND P0, PT, RZ, UR4, PT ;  /* 0x00000004ff007c0c */ /* 0x000fe2000bf05070 */
[----:B------:R-:W-:Y:S01]  /*22b0*/  IMAD R9, R26, UR7, R9 ;  /* 0x000000071a097c24 */ /* 0x000fe2000f8e0209 */
[----:B------:R-:W-:Y:S01]  /*22c0*/  LOP3.LUT R21, R6, R21, RZ, 0xfc, !PT ;  /* 0x0000001506157212 */ /* 0x000fe200078efcff */
[----:B------:R-:W-:Y:S01]  /*22d0*/  IMAD.WIDE.U32 R4, R26, UR6, R4 ;  /* 0x000000061a047c25 */ /* 0x000fe2000f8e0004 */
[----:B------:R-:W-:Y:S01]  /*22e0*/  ISETP.NE.AND.EX P0, PT, RZ, UR5, PT, P0 ;  /* 0x00000005ff007c0c */ /* 0x000fe2000bf05300 */
[----:B------:R-:W-:Y:S01]  /*22f0*/  ULDC.64 UR4, c[0x0][0x310] ;  /* 0x0000c40000047ab9 */ /* 0x000fe20000000a00 */
[----:B------:R-:W-:Y:S01]  /*2300*/  SHF.R.S32.HI R193, RZ, 0x1f, R192 ;  /* 0x0000001fffc17819 */ /* 0x000fe200000114c0 */
[----:B------:R-:W-:Y:S01]  /*2310*/  IMAD.IADD R5, R5, 0x1, R9 ;  /* 0x0000000105057824 */ /* 0x000fe200078e0209 */
[-C--:B---3--:R-:W-:Y:S01]  /*2320*/  ISETP.GE.AND P1, PT, R197, R33.reuse, PT ;  /* 0x00000021c500720c */ /* 0x088fe20003f26270 */
[----:B-1----:R-:W-:Y:S01]  /*2330*/  IMAD.WIDE.U32 R100, R195, R98, R18 ;  /* 0x00000062c3647225 */ /* 0x002fe200078e0012 */
[----:B------:R-:W-:-:S02]  /*2340*/  ISETP.GE.AND P3, PT, R198, R33, PT ;  /* 0x00000021c600720c */ /* 0x000fc40003f66270 */
[----:B------:R-:W-:Y:S01]  /*2350*/  SHF.R.U32.HI R32, RZ, 0x3, R205 ;  /* 0x00000003ff207819 */ /* 0x000fe200000116cd */
[----:B------:R-:W-:Y:S01]  /*2360*/  IMAD.WIDE.U32 R102, R195, R98, R192 ;  /* 0x00000062c3667225 */ /* 0x000fe200078e00c0 */
[----:B------:R-:W-:Y:S02]  /*2370*/  LOP3.LUT P2, RZ, R215, 0x4, RZ, 0xc0, !PT ;  /* 0x00000004d7ff7812 */ /* 0x000fe4000784c0ff */
[----:B------:R-:W-:Y:S01]  /*2380*/  SHF.L.U64.HI R135, R104, 0x6, R105 ;  /* 0x0000000668877819 */ /* 0x000fe20000010269 */
[CC--:B------:R-:W-:Y:S01]  /*2390*/  IMAD.WIDE.U32 R96, R195.reuse, R92.reuse, R192 ;  /* 0x0000005cc3607225 */ /* 0x0c0fe200078e00c0 */
[----:B------:R-:W-:Y:S02]  /*23a0*/  SHF.L.U64.HI R110, R92, 0x6, R93 ;  /* 0x000000065c6e7819 */ /* 0x000fe4000001025d */
[----:B------:R-:W-:Y:S01]  /*23b0*/  SHF.R.S32.HI R148, RZ, 0x1f, R222 ;  /* 0x0000001fff947819 */ /* 0x000fe200000114de */
[----:B------:R-:W-:Y:S01]  /*23c0*/  IMAD.WIDE.U32 R94, R195, R92, R18 ;  /* 0x0000005cc35e7225 */ /* 0x000fe200078e0012 */
[----:B------:R-:W-:-:S03]  /*23d0*/  LEA.HI R151, R151, 0x8, RZ, 0x19 ;  /* 0x0000000897977811 */ /* 0x000fc600078fc8ff */
[----:B------:R-:W-:Y:S02]  /*23e0*/  IMAD.SHL.U32 R136, R104, 0x40, RZ ;  /* 0x0000004068887824 */ /* 0x000fe400078e00ff */
[----:B------:R-:W-:Y:S02]  /*23f0*/  IMAD R133, R93, 0x60, RZ ;  /* 0x000000605d857824 */ /* 0x000fe400078e02ff */
[----:B------:R-:W-:Y:S02]  /*2400*/  IMAD.SHL.U32 R111, R92, 0x40, RZ ;  /* 0x000000405c6f7824 */ /* 0x000fe400078e00ff */
[----:B------:R-:W-:Y:S01]  /*2410*/  IMAD.SHL.U32 R130, R33, 0x2, RZ ;  /* 0x0000000221827824 */ /* 0x000fe200078e00ff */
[----:B--2---:R-:W-:-:S04]  /*2420*/  LOP3.LUT R30, R30, 0xfffffffe, RZ, 0xc0, !PT ;  /* 0xfffffffe1e1e7812 */ /* 0x004fc800078ec0ff */
[----:B------:R-:W-:-:S04]  /*2430*/  @P3 LOP3.LUT R30, R30, 0x1, RZ, 0xfc, !PT ;  /* 0x000000011e1e3812 */ /* 0x000fc800078efcff */
[----:B------:R-:W-:-:S04]  /*2440*/  LOP3.LUT R30, R30, 0xfffffffb, RZ, 0xc0, !PT ;  /* 0xfffffffb1e1e7812 */ /* 0x000fc800078ec0ff */
[----:B------:R-:W-:-:S05]  /*2450*/  @P2 LOP3.LUT R30, R30, 0x4, RZ, 0xfc, !PT ;  /* 0x000000041e1e2812 */ /* 0x000fca00078efcff */
[----:B------:R0:W-:Y:S01]  /*2460*/  STL [R1], R30 ;  /* 0x0000001e01007387 */ /* 0x0001e20000100800 */
[----:B------:R-:W-:Y:S02]  /*2470*/  SHF.R.S32.HI R6, RZ, 0x1f, R27 ;  /* 0x0000001fff067819 */ /* 0x000fe4000001141b */
[----:B------:R-:W-:Y:S02]  /*2480*/  SEL R27, R27, RZ, !P0 ;  /* 0x000000ff1b1b7207 */ /* 0x000fe40004000000 */
[----:B------:R-:W-:Y:S01]  /*2490*/  SEL R8, R6, RZ, !P0 ;  /* 0x000000ff06087207 */ /* 0x000fe20004000000 */
[----:B------:R-:W-:Y:S02]  /*24a0*/  IMAD R6, R147, R98, RZ ;  /* 0x0000006293067224 */ /* 0x000fe400078e02ff */
[----:B------:R-:W-:-:S04]  /*24b0*/  IMAD.WIDE.U32 R108, R27, UR4, R4 ;  /* 0x000000041b6c7c25 */ /* 0x000fc8000f8e0004 */
[----:B------:R-:W-:Y:S02]  /*24c0*/  IMAD R12, R8, UR4, RZ ;  /* 0x00000004080c7c24 */ /* 0x000fe4000f8e02ff */
[-C--:B------:R-:W-:Y:S02]  /*24d0*/  IMAD R4, R147, R104.reuse, RZ ;  /* 0x0000006893047224 */ /* 0x080fe400078e02ff */
[----:B------:R-:W-:Y:S02]  /*24e0*/  IMAD R9, R195, R99, R6 ;  /* 0x00000063c3097224 */ /* 0x000fe400078e0206 */
[----:B------:R-:W-:Y:S01]  /*24f0*/  IMAD R11, R27, UR5, R12 ;  /* 0x000000051b0b7c24 */ /* 0x000fe2000f8e020c */
[----:B------:R-:W-:Y:S01]  /*2500*/  ULDC.64 UR4, c[0x0][0x338] ;  /* 0x0000ce0000047ab9 */ /* 0x000fe20000000a00 */
[----:B------:R-:W-:-:S04]  /*2510*/  IMAD.WIDE.U32 R6, R195, R104, R18 ;  /* 0x00000068c3067225 */ /* 0x000fc800078e0012 */
[----:B------:R-:W-:Y:S01]  /*2520*/  IMAD R13, R195, R105, R4 ;  /* 0x00000069c30d7224 */ /* 0x000fe200078e0204 */
[----:B------:R-:W-:Y:S01]  /*2530*/  IADD3 R5, P0, R108, R6, RZ ;  /* 0x000000066c057210 */ /* 0x000fe20007f1e0ff */
[----:B------:R-:W-:Y:S01]  /*2540*/  IMAD.IADD R4, R109, 0x1, R11 ;  /* 0x000000016d047824 */ /* 0x000fe200078e020b */
[----:B------:R-:W-:Y:S01]  /*2550*/  SEL R11, R33, RZ, P3 ;  /* 0x000000ff210b7207 */ /* 0x000fe20001800000 */
[----:B------:R-:W-:Y:S01]  /*2560*/  IMAD R8, R8, UR4, RZ ;  /* 0x0000000408087c24 */ /* 0x000fe2000f8e02ff */
[----:B------:R-:W-:Y:S01]  /*2570*/  IADD3 R122, P3, R195, R28, RZ ;  /* 0x0000001cc37a7210 */ /* 0x000fe20007f7e0ff */
[----:B------:R-:W-:Y:S01]  /*2580*/  IMAD.IADD R103, R103, 0x1, R9 ;  /* 0x0000000167677824 */ /* 0x000fe200078e0209 */
[----:B------:R-:W-:Y:S01]  /*2590*/  IADD3.X R6, R4, R7, R13, P0, !PT ;  /* 0x0000000704067210 */ /* 0x000fe200007fe40d */
[----:B------:R-:W-:Y:S01]  /*25a0*/  IMAD R31, R27, UR5, R8 ;  /* 0x000000051b1f7c24 */ /* 0x000fe2000f8e0208 */
[----:B------:R-:W-:Y:S01]  /*25b0*/  ISETP.GE.AND P0, PT, R18, R33, PT ;  /* 0x000000211200720c */ /* 0x000fe20003f06270 */
[----:B------:R-:W-:-:S02]  /*25c0*/  IMAD R8, R147, R92, RZ ;  /* 0x0000005c93087224 */ /* 0x000fc400078e02ff */
[----:B------:R-:W-:Y:S01]  /*25d0*/  IMAD.IADD R101, R9, 0x1, R101 ;  /* 0x0000000109657824 */ /* 0x000fe200078e0265 */
[----:B------:R-:W-:Y:S01]  /*25e0*/  SEL R7, R33, RZ, P0 ;  /* 0x000000ff21077207 */ /* 0x000fe20000000000 */
[----:B------:R-:W-:Y:S01]  /*25f0*/  IMAD R9, R195, R93, R8 ;  /* 0x0000005dc3097224 */ /* 0x000fe200078e0208 */
[----:B------:R-:W-:Y:S01]  /*2600*/  SEL R8, R33, RZ, P1 ;  /* 0x000000ff21087207 */ /* 0x000fe20000800000 */
[----:B------:R-:W-:Y:S02]  /*2610*/  IMAD.IADD R13, R198, 0x1, R11 ;  /* 0x00000001c60d7824 */ /* 0x000fe400078e020b */
[----:B------:R-:W-:Y:S02]  /*2620*/  IMAD.IADD R7, R18, 0x1, R7 ;  /* 0x0000000112077824 */ /* 0x000fe400078e0207 */
[----:B------:R-:W-:Y:S01]  /*2630*/  IMAD.IADD R97, R97, 0x1, R9 ;  /* 0x0000000161617824 */ /* 0x000fe200078e0209 */
[----:B------:R-:W-:Y:S01]  /*2640*/  SHF.R.S32.HI R26, RZ, 0x1f, R13 ;  /* 0x0000001fff1a7819 */ /* 0x000fe2000001140d */
[----:B------:R-:W-:-:S02]  /*2650*/  IMAD.IADD R95, R9, 0x1, R95 ;  /* 0x00000001095f7824 */ /* 0x000fc400078e025f */
[----:B------:R-:W-:Y:S01]  /*2660*/  IMAD.IADD R9, R197, 0x1, R8 ;  /* 0x00000001c5097824 */ /* 0x000fe200078e0208 */
[----:B------:R-:W-:Y:S01]  /*2670*/  SHF.R.S32.HI R8, RZ, 0x1f, R7 ;  /* 0x0000001fff087819 */ /* 0x000fe20000011407 */
[----:B------:R-:W-:Y:S01]  /*2680*/  IMAD.WIDE.U32 R106, R27, UR4, R106 ;  /* 0x000000041b6a7c25 */ /* 0x000fe2000f8e006a */
[----:B------:R-:W-:Y:S02]  /*2690*/  LEA.HI R25, R26, R13, RZ, 0x3 ;  /* 0x0000000d1a197211 */ /* 0x000fe400078f18ff */
[----:B------:R-:W-:Y:S01]  /*26a0*/  SHF.R.S32.HI R12, RZ, 0x1f, R9 ;  /* 0x0000001fff0c7819 */ /* 0x000fe20000011409 */
[CC--:B-----5:R-:W-:Y:S01]  /*26b0*/  IMAD.WIDE.U32 R102, R145.reuse, R98.reuse, R102 ;  /* 0x0000006291667225 */ /* 0x0e0fe200078e0066 */
[CC--:B------:R-:W-:Y:S02]  /*26c0*/  LEA.HI R14, R8.reuse, R7.reuse, RZ, 0x3 ;  /* 0x00000007080e7211 */ /* 0x0c0fe400078f18ff */
[----:B------:R-:W-:Y:S01]  /*26d0*/  LEA.HI R7, R8, R7, RZ, 0x6 ;  /* 0x0000000708077211 */ /* 0x000fe200078f30ff */
[----:B------:R-:W-:Y:S01]  /*26e0*/  IMAD.WIDE.U32 R100, R145, R98, R100 ;  /* 0x0000006291647225 */ /* 0x000fe200078e0064 */
[----:B------:R-:W-:-:S02]  /*26f0*/  LEA.HI R8, R12, R9, RZ, 0x6 ;  /* 0x000000090c087211 */ /* 0x000fc400078f30ff */
[----:B------:R-:W-:Y:S01]  /*2700*/  LEA.HI R15, R12, R9, RZ, 0x3 ;  /* 0x000000090c0f7211 */ /* 0x000fe200078f18ff */
[----:B------:R-:W-:Y:S01]  /*2710*/  IMAD.X R123, R10, 0x1, R147, P3 ;  /* 0x000000010a7b7824 */ /* 0x000fe200018e0693 */
[----:B------:R-:W-:Y:S01]  /*2720*/  SHF.R.S32.HI R7, RZ, 0x6, R7 ;  /* 0x00000006ff077819 */ /* 0x000fe20000011407 */
[-C--:B------:R-:W-:Y:S01]  /*2730*/  IMAD.WIDE.U32 R96, R145, R92.reuse, R96 ;  /* 0x0000005c91607225 */ /* 0x080fe200078e0060 */
[----:B------:R-:W-:Y:S02]  /*2740*/  SHF.R.S32.HI R9, RZ, 0x6, R8 ;  /* 0x00000006ff097819 */ /* 0x000fe40000011408 */
[C---:B------:R-:W-:Y:S01]  /*2750*/  LOP3.LUT R12, R206.reuse, 0x38, R15, 0xf8, !PT ;  /* 0x00000038ce0c7812 */ /* 0x040fe200078ef80f */
[C---:B------:R-:W-:Y:S01]  /*2760*/  IMAD R143, R7.reuse, 0x1800, R208 ;  /* 0x00001800078f7824 */ /* 0x040fe200078e02d0 */
[----:B------:R-:W-:Y:S01]  /*2770*/  LOP3.LUT R8, R206, 0x38, R14, 0xf8, !PT ;  /* 0x00000038ce087812 */ /* 0x000fe200078ef80e */
[----:B------:R-:W-:Y:S01]  /*2780*/  IMAD R141, R7, 0x1800, R210 ;  /* 0x00001800078d7824 */ /* 0x000fe200078e02d2 */
[-C--:B------:R-:W-:Y:S01]  /*2790*/  LOP3.LUT R7, R12, R207.reuse, RZ, 0x3c, !PT ;  /* 0x000000cf0c077212 */ /* 0x080fe200078e3cff */
[C---:B------:R-:W-:Y:S01]  /*27a0*/  IMAD R142, R9.reuse, 0x1800, R208 ;  /* 0x00001800098e7824 */ /* 0x040fe200078e02d0 */
[----:B------:R-:W-:Y:S01]  /*27b0*/  LOP3.LUT R8, R8, R207, RZ, 0x3c, !PT ;  /* 0x000000cf08087212 */ /* 0x000fe200078e3cff */
[----:B------:R-:W-:Y:S01]  /*27c0*/  IMAD R139, R9, 0x1800, R210 ;  /* 0x00001800098b7824 */ /* 0x000fe200078e02d2 */
[C---:B------:R-:W-:Y:S01]  /*27d0*/  LOP3.LUT R11, R205.reuse, 0x38, R14, 0xf8, !PT ;  /* 0x00000038cd0b7812 */ /* 0x040fe200078ef80e */
[----:B------:R-:W-:Y:S01]  /*27e0*/  IMAD.IADD R142, R142, 0x1, R7 ;  /* 0x000000018e8e7824 */ /* 0x000fe200078e0207 */
[----:B------:R-:W-:Y:S01]  /*27f0*/  LOP3.LUT R7, R205, 0x38, R15, 0xf8, !PT ;  /* 0x00000038cd077812 */ /* 0x000fe200078ef80f */
[----:B------:R-:W-:Y:S01]  /*2800*/  IMAD.IADD R143, R143, 0x1, R8 ;  /* 0x000000018f8f7824 */ /* 0x000fe200078e0208 */
[----:B------:R-:W-:Y:S01]  /*2810*/  LEA.HI R13, R26, R13, RZ, 0x6 ;  /* 0x0000000d1a0d7211 */ /* 0x000fe200078f30ff */
[----:B------:R-:W-:Y:S01]  /*2820*/  IMAD.WIDE.U32 R94, R145, R92, R94 ;  /* 0x0000005c915e7225 */ /* 0x000fe200078e005e */
[----:B------:R-:W-:-:S02]  /*2830*/  LOP3.LUT R12, R7, R32, RZ, 0x3c, !PT ;  /* 0x00000020070c7212 */ /* 0x000fc400078e3cff */
[----:B------:R-:W-:Y:S01]  /*2840*/  LOP3.LUT R8, R206, 0x38, R25, 0xf8, !PT ;  /* 0x00000038ce087812 */ /* 0x000fe200078ef819 */
[----:B0-----:R-:W-:Y:S01]  /*2850*/  IMAD.IADD R30, R107, 0x1, R31 ;  /* 0x000000016b1e7824 */ /* 0x001fe200078e021f */
[----:B------:R-:W-:Y:S01]  /*2860*/  SHF.R.S32.HI R9, RZ, 0x1f, R145 ;  /* 0x0000001fff097819 */ /* 0x000fe20000011491 */
[----:B------:R-:W-:Y:S01]  /*2870*/  IMAD.IADD R139, R139, 0x1, R12 ;  /* 0x000000018b8b7824 */ /* 0x000fe200078e020c */
[----:B------:R-:W-:Y:S02]  /*2880*/  LOP3.LUT R20, R11, R32, RZ, 0x3c, !PT ;  /* 0x000000200b147212 */ /* 0x000fe400078e3cff */
[----:B------:R-:W-:Y:S01]  /*2890*/  SHF.R.S32.HI R13, RZ, 0x6, R13 ;  /* 0x00000006ff0d7819 */ /* 0x000fe2000001140d */
[----:B------:R-:W-:Y:S01]  /*28a0*/  IMAD R12, R9, R92, RZ ;  /* 0x0000005c090c7224 */ /* 0x000fe200078e02ff */
[----:B------:R-:W-:Y:S01]  /*28b0*/  LOP3.LUT R11, R205, 0x38, R25, 0xf8, !PT ;  /* 0x00000038cd0b7812 */ /* 0x000fe200078ef819 */
[----:B------:R-:W-:Y:S01]  /*28c0*/  IMAD.IADD R141, R141, 0x1, R20 ;  /* 0x000000018d8d7824 */ /* 0x000fe200078e0214 */
[----:B------:R-:W-:Y:S01]  /*28d0*/  LOP3.LUT R7, R8, R207, RZ, 0x3c, !PT ;  /* 0x000000cf08077212 */ /* 0x000fe200078e3cff */
[----:B------:R-:W-:Y:S01]  /*28e0*/  IMAD R8, R9, R98, RZ ;  /* 0x0000006209087224 */ /* 0x000fe200078e02ff */
[----:B------:R-:W-:Y:S01]  /*28f0*/  LOP3.LUT R11, R11, R32, RZ, 0x3c, !PT ;  /* 0x000000200b0b7212 */ /* 0x000fe200078e3cff */
[----:B------:R-:W-:Y:S01]  /*2900*/  VIADD R9, R18, 0xa0 ;  /* 0x000000a012097836 */ /* 0x000fe20000000000 */
[----:B------:R-:W-:Y:S01]  /*2910*/  SHF.R.S32.HI R119, RZ, 0x3, R14 ;  /* 0x00000003ff777819 */ /* 0x000fe2000001140e */
[C---:B------:R-:W-:Y:S01]  /*2920*/  IMAD R138, R13.reuse, 0x1800, R210 ;  /* 0x000018000d8a7824 */ /* 0x040fe200078e02d2 */
[----:B------:R-:W-:Y:S01]  /*2930*/  SHF.R.S32.HI R118, RZ, 0x3, R15 ;  /* 0x00000003ff767819 */ /* 0x000fe2000001140f */
[----:B------:R-:W-:Y:S01]  /*2940*/  IMAD R140, R13, 0x1800, R208 ;  /* 0x000018000d8c7824 */ /* 0x000fe200078e02d0 */
[----:B------:R-:W-:Y:S01]  /*2950*/  ISETP.GE.AND P2, PT, R9, UR8, PT ;  /* 0x0000000809007c0c */ /* 0x000fe2000bf46270 */
[----:B------:R-:W-:Y:S01]  /*2960*/  IMAD.IADD R138, R138, 0x1, R11 ;  /* 0x000000018a8a7824 */ /* 0x000fe200078e020b */
[----:B------:R-:W-:Y:S01]  /*2970*/  LOP3.LUT R14, R14, 0xfffffff8, RZ, 0xc0, !PT ;  /* 0xfffffff80e0e7812 */ /* 0x000fe200078ec0ff */
[----:B------:R-:W-:Y:S01]  /*2980*/  IMAD R11, R105, 0x60, RZ ;  /* 0x00000060690b7824 */ /* 0x000fe200078e02ff */
[----:B------:R-:W-:Y:S01]  /*2990*/  SEL R26, RZ, 0x20, P2 ;  /* 0x00000020ff1a7807 */ /* 0x000fe20001000000 */
[----:B------:R-:W-:Y:S01]  /*29a0*/  IMAD.WIDE.U32 R104, R104, 0x60, RZ ;  /* 0x0000006068687825 */ /* 0x000fe200078e00ff */
[----:B------:R-:W-:-:S02]  /*29b0*/  LOP3.LUT R15, R15, 0xfffffff8, RZ, 0xc0, !PT ;  /* 0xfffffff80f0f7812 */ /* 0x000fc400078ec0ff */
[----:B------:R-:W-:Y:S01]  /*29c0*/  LOP3.LUT R20, R25, 0xfffffff8, RZ, 0xc0, !PT ;  /* 0xfffffff819147812 */ /* 0x000fe200078ec0ff */
[C---:B------:R-:W-:Y:S01]  /*29d0*/  IMAD R29, R145.reuse, R99, R8 ;  /* 0x00000063911d7224 */ /* 0x040fe200078e0208 */
[----:B------:R-:W-:Y:S01]  /*29e0*/  SHF.R.S32.HI R115, RZ, 0x3, R25 ;  /* 0x00000003ff737819 */ /* 0x000fe20000011419 */
[----:B------:R-:W-:Y:S01]  /*29f0*/  IMAD R27, R145, R93, R12 ;  /* 0x0000005d911b7224 */ /* 0x000fe200078e020c */
[----:B------:R-:W-:Y:S01]  /*2a00*/  LOP3.LUT R12, R206, 0x18, R18, 0xf8, !PT ;  /* 0x00000018ce0c7812 */ /* 0x000fe200078ef812 */
[----:B------:R-:W-:Y:S01]  /*2a10*/  IMAD.IADD R140, R140, 0x1, R7 ;  /* 0x000000018c8c7824 */ /* 0x000fe200078e0207 */
[----:B------:R-:W-:Y:S01]  /*2a20*/  SHF.L.U64.HI R7, R98, 0x6, R99 ;  /* 0x0000000662077819 */ /* 0x000fe20000010263 */
[----:B------:R-:W-:Y:S01]  /*2a30*/  IMAD R13, R99, 0x60, RZ ;  /* 0x00000060630d7824 */ /* 0x000fe200078e02ff */
[----:B------:R-:W-:Y:S01]  /*2a40*/  LOP3.LUT R137, R12, R207, RZ, 0x3c, !PT ;  /* 0x000000cf0c897212 */ /* 0x000fe200078e3cff */
[C---:B------:R-:W-:Y:S01]  /*2a50*/  IMAD.SHL.U32 R8, R98.reuse, 0x40, RZ ;  /* 0x0000004062087824 */ /* 0x040fe200078e00ff */
[----:B------:R-:W-:Y:S01]  /*2a60*/  SHF.R.S32.HI R114, RZ, 0x1f, R14 ;  /* 0x0000001fff727819 */ /* 0x000fe2000001140e */
[----:B------:R-:W-:Y:S01]  /*2a70*/  IMAD.WIDE.U32 R98, R98, 0x60, RZ ;  /* 0x0000006062627825 */ /* 0x000fe200078e00ff */
[----:B------:R-:W-:-:S02]  /*2a80*/  SHF.R.S32.HI R113, RZ, 0x1f, R15 ;  /* 0x0000001fff717819 */ /* 0x000fc4000001140f */
[----:B------:R-:W-:Y:S01]  /*2a90*/  SHF.R.S32.HI R112, RZ, 0x1f, R20 ;  /* 0x0000001fff707819 */ /* 0x000fe20000011414 */
[----:B------:R-:W-:Y:S02]  /*2aa0*/  IMAD.IADD R132, R105, 0x1, R11 ;  /* 0x0000000169847824 */ /* 0x000fe400078e020b */
[----:B------:R-:W-:Y:S02]  /*2ab0*/  IMAD.IADD R10, R103, 0x1, R29 ;  /* 0x00000001670a7824 */ /* 0x000fe400078e021d */
[----:B------:R-:W-:Y:S01]  /*2ac0*/  IMAD.IADD R11, R29, 0x1, R101 ;  /* 0x000000011d0b7824 */ /* 0x000fe200078e0265 */
[C---:B------:R-:W-:Y:S01]  /*2ad0*/  LOP3.LUT R29, R21.reuse, R26, RZ, 0xfc, !PT ;  /* 0x0000001a151d7212 */ /* 0x040fe200078efcff */
[----:B------:R-:W-:Y:S01]  /*2ae0*/  IMAD.WIDE.U32 R92, R92, 0x60, RZ ;  /* 0x000000605c5c7825 */ /* 0x000fe200078e00ff */
[----:B------:R-:W-:Y:S02]  /*2af0*/  LOP3.LUT R21, R21, 0x1, RZ, 0xc0, !PT ;  /* 0x0000000115157812 */ /* 0x000fe400078ec0ff */
[----:B------:R-:W-:Y:S01]  /*2b00*/  LOP3.LUT R25, R29, 0x2, RZ, 0xc0, !PT ;  /* 0x000000021d197812 */ /* 0x000fe200078ec0ff */
[----:B------:R-:W-:Y:S01]  /*2b10*/  IMAD.IADD R134, R99, 0x1, R13 ;  /* 0x0000000163867824 */ /* 0x000fe200078e020d */
[----:B------:R-:W-:Y:S01]  /*2b20*/  LOP3.LUT R26, R29, 0x4, RZ, 0xc0, !PT ;  /* 0x000000041d1a7812 */ /* 0x000fe200078ec0ff */
[----:B------:R-:W-:Y:S01]  /*2b30*/  IMAD.IADD R12, R97, 0x1, R27 ;  /* 0x00000001610c7824 */ /* 0x000fe200078e021b */
[----:B------:R-:W-:Y:S01]  /*2b40*/  LOP3.LUT R28, R29, 0x10, RZ, 0xc0, !PT ;  /* 0x000000101d1c7812 */ /* 0x000fe200078ec0ff */
[----:B------:R-:W-:Y:S01]  /*2b50*/  IMAD.IADD R13, R27, 0x1, R95 ;  /* 0x000000011b0d7824 */ /* 0x000fe200078e025f */
[C---:B------:R-:W-:Y:S01]  /*2b60*/  LOP3.LUT R27, R29.reuse, 0x8, RZ, 0xc0, !PT ;  /* 0x000000081d1b7812 */ /* 0x040fe200078ec0ff */
[----:B------:R-:W-:Y:S01]  /*2b70*/  IMAD.IADD R137, R208, 0x1, R137 ;  /* 0x00000001d0897824 */ /* 0x000fe200078e0289 */
[----:B------:R-:W-:Y:S01]  /*2b80*/  LOP3.LUT R29, R29, 0x20, RZ, 0xc0, !PT ;  /* 0x000000201d1d7812 */ /* 0x000fe200078ec0ff */
[----:B------:R-:W-:-:S07]  /*2b90*/  IMAD.IADD R133, R93, 0x1, R133 ;  /* 0x000000015d857824 */ /* 0x000fce00078e0285 */
.L_x_1796:
[----:B------:R-:W2:Y:S01]  /*2ba0*/  LDL.LU R35, [R1] ;  /* 0x0000000001237983 */ /* 0x000ea20000300800 */
        /* <DEDUP_REMOVED lines=20> */
[----:B------:R-:W-:Y:S01]  /*2cf0*/  IMAD.MOV.U32 R24, RZ, RZ, R41 ;  /* 0x000000ffff187224 */ /* 0x000fe200078e0029 */
[----:B-1----:R-:W-:Y:S02]  /*2d00*/  ISETP.GE.AND P2, PT, R121, 0x1, PT ;  /* 0x000000017900780c */ /* 0x002fe40003f46270 */
[----:B------:R-:W-:Y:S01]  /*2d10*/  LEA.HI.X R39, R33, R117, R34, 0x1, P4 ;  /* 0x0000007521277211 */ /* 0x000fe200020f0c22 */
[C---:B------:R-:W-:Y:S02]  /*2d20*/  VIADD R33, R31.reuse, 0x20 ;  /* 0x000000201f217836 */ /* 0x040fe40000000000 */
[C---:B------:R-:W-:Y:S02]  /*2d30*/  @P5 VIADD R33, R31.reuse, 0xffffffe0 ;  /* 0xffffffe01f215836 */ /* 0x040fe40000000000 */
[----:B------:R-:W-:-:S02]  /*2d40*/  IMAD R31, R31, 0x2, R120 ;  /* 0x000000021f1f7824 */ /* 0x000fc400078e0278 */
[----:B------:R-:W-:Y:S01]  /*2d50*/  IMAD R88, R33, 0x2, R120 ;  /* 0x0000000221587824 */ /* 0x000fe200078e0278 */
[----:B--2---:R-:W-:-:S04]  /*2d60*/  LOP3.LUT R35, R35, 0xfffffffd, RZ, 0xc0, !PT ;  /* 0xfffffffd23237812 */ /* 0x004fc800078ec0ff */
[----:B------:R-:W-:-:S05]  /*2d70*/  @P3 LOP3.LUT R35, R35, 0x2, RZ, 0xfc, !PT ;  /* 0x0000000223233812 */ /* 0x000fca00078efcff */
[----:B------:R0:W-:Y:S01]  /*2d80*/  STL [R1], R35 ;  /* 0x0000002301007387 */ /* 0x0001e20000100800 */
[----:B------:R-:W-:Y:S05]  /*2d90*/  @!P2 BRA `(.L_x_1698) ;  /* 0x000000740090a947 */ /* 0x000fea0003800000 */
        /* <DEDUP_REMOVED lines=69> */
.L_x_1701:
[----:B------:R-:W-:Y:S05]  /*31f0*/  BSYNC B1 ;  /* 0x0000000000017941 */ /* 0x000fea0003800000 */
.L_x_1700:
        /* <DEDUP_REMOVED lines=56> */
.L_x_1703:
[----:B------:R-:W-:Y:S05]  /*3580*/  BSYNC B1 ;  /* 0x0000000000017941 */ /* 0x000fea0003800000 */
.L_x_1702:
[----:B01----:R-:W2:Y:S01]  /*3590*/  LDL R32, [R1+0x4] ;  /* 0x0000040001207983 */ /* 0x003ea20000100800 */
        /* <DEDUP_REMOVED lines=60> */
[----:B------:R-:W-:-:S03]  /*3960*/  IMAD.MOV.U32 R34, RZ, RZ, R59 ;  /* 0x000000ffff227224 */ /* 0x000fc600078e003b */
[----:B------:R-:W-:Y:S01]  /*3970*/  PRMT R171, R33, 0x7610, R171 ;  /* 0x0000761021ab7816 */ /* 0x000fe200000000ab */
[----:B------:R-:W-:Y:S01]  /*3980*/  IMAD.MOV.U32 R33, RZ, RZ, R62 ;  /* 0x000000ffff217224 */ /* 0x000fe200078e003e */
[----:B------:R-:W-:-:S04]  /*3990*/  PRMT R175, R34, 0x7610, R175 ;  /* 0x0000761022af7816 */ /* 0x000fc800000000af */
[----:B------:R-:W-:Y:S02]  /*39a0*/  PRMT R176, R33, 0x7610, R176 ;  /* 0x0000761021b07816 */ /* 0x000fe400000000b0 */
[----:B--2---:R-:W-:Y:S01]  /*39b0*/  R2UR UR4, R32 ;  /* 0x00000000200472ca */ /* 0x004fe200000e0000 */
[----:B------:R-:W-:-:S05]  /*39c0*/  IMAD.MOV.U32 R32, RZ, RZ, R68 ;  /* 0x000000ffff207224 */ /* 0x000fca00078e0044 */
[----:B------:R-:W-:Y:S01]  /*39d0*/  PRMT R181, R32, 0x7610, R181 ;  /* 0x0000761020b57816 */ /* 0x000fe200000000b5 */
[----:B------:R-:W-:-:S05]  /*39e0*/  IMAD.MOV.U32 R32, RZ, RZ, R72 ;  /* 0x000000ffff207224 */ /* 0x000fca00078e0048 */
[----:B------:R-:W-:Y:S01]  /*39f0*/  PRMT R182, R32, 0x7610, R182 ;  /* 0x0000761020b67816 */ /* 0x000fe200000000b6 */
[----:B------:R-:W-:Y:S01]  /*3a00*/  IMAD.MOV.U32 R32, RZ, RZ, R84 ;  /* 0x000000ffff207224 */ /* 0x000fe200078e0054 */
[----:B------:R-:W-:-:S04]  /*3a10*/  UISETP.NE.AND UP0, UPT, UR4, 0x3, UPT ;  /* 0x000000030400788c */ /* 0x000fc8000bf05270 */
[----:B------:R-:W-:Y:S01]  /*3a20*/  PRMT R168, R32, 0x7610, R168 ;  /* 0x0000761020a87816 */ /* 0x000fe200000000a8 */
[----:B------:R-:W-:Y:S01]  /*3a30*/  IMAD.MOV.U32 R32, RZ, RZ, R66 ;  /* 0x000000ffff207224 */ /* 0x000fe200078e0042 */
[----:B------:R-:W-:-:S04]  /*3a40*/  PLOP3.LUT P2, PT, PT, PT, UP0, 0x80, 0x0 ;  /* 0x000000000000781c */ /* 0x000fc80003f4f008 */
[----:B------:R-:W-:Y:S01]  /*3a50*/  PRMT R166, R32, 0x7610, R166 ;  /* 0x0000761020a67816 */ /* 0x000fe200000000a6 */
[----:B------:R-:W-:-:S05]  /*3a60*/  IMAD.MOV.U32 R32, RZ, RZ, R74 ;  /* 0x000000ffff207224 */ /* 0x000fca00078e004a */
        /* <DEDUP_REMOVED lines=10> */
[----:B------:R-:W-:Y:S02]  /*3b10*/  PRMT R174, R35, 0x7610, R174 ;  /* 0x0000761023ae7816 */ /* 0x000fe400000000ae */
[----:B------:R-:W-:Y:S01]  /*3b20*/  PRMT R155, R32, 0x7610, R155 ;  /* 0x00007610209b7816 */ /* 0x000fe2000000009b */
[----:B------:R-:W-:-:S05]  /*3b30*/  IMAD.MOV.U32 R32, RZ, RZ, R61 ;  /* 0x000000ffff207224 */ /* 0x000fca00078e003d */
[----:B------:R-:W-:Y:S01]  /*3b40*/  PRMT R172, R32, 0x7610, R172 ;  /* 0x0000761020ac7816 */ /* 0x000fe200000000ac */
[----:B------:R-:W-:-:S05]  /*3b50*/  IMAD.MOV.U32 R32, RZ, RZ, R47 ;  /* 0x000000ffff207224 */ /* 0x000fca00078e002f */
[----:B------:R-:W-:Y:S01]  /*3b60*/  PRMT R126, R32, 0x7610, R126 ;  /* 0x00007610207e7816 */ /* 0x000fe2000000007e */
[----:B------:R-:W-:-:S05]  /*3b70*/  IMAD.MOV.U32 R32, RZ, RZ, R55 ;  /* 0x000000ffff207224 */ /* 0x000fca00078e0037 */
[----:B------:R-:W-:Y:S01]  /*3b80*/  PRMT R173, R32, 0x7610, R173 ;  /* 0x0000761020ad7816 */ /* 0x000fe200000000ad */
[----:B------:R-:W-:-:S05]  /*3b90*/  IMAD.MOV.U32 R32, RZ, RZ, R63 ;  /* 0x000000ffff207224 */ /* 0x000fca00078e003f */
[----:B------:R-:W-:Y:S01]  /*3ba0*/  PRMT R177, R32, 0x7610, R177 ;  /* 0x0000761020b17816 */ /* 0x000fe200000000b1 */
[----:B------:R-:W-:Y:S06]  /*3bb0*/  @!P2 BRA `(.L_x_1704) ;  /* 0x000000000004a947 */ /* 0x000fec0003800000 */
[----:B------:R-:W-:Y:S01]  /*3bc0*/  BPT.TRAP 0x1 ;  /* 0x000000040000795c */ /* 0x000fe20000300000 */
.L_x_1704:
[----:B------:R-:W-:Y:S01]  /*3bd0*/  IMAD R90, R17, 0x8, R16 ;  /* 0x00000008115a7824 */ /* 0x000fe200078e0210 */
[----:B------:R-:W-:Y:S01]  /*3be0*/  SHF.L.U32 R91, R199, 0x1f, RZ ;  /* 0x0000001fc75b7819 */ /* 0x000fe200000006ff */
[----:B------:R-:W-:Y:S03]  /*3bf0*/  BSSY B1, `(.L_x_1705) ;  /* 0x0000003000017945 */ /* 0x000fe60003800000 */
[----:B------:R-:W0:Y:S02]  /*3c00*/  SYNCS.PHASECHK.TRANS64.TRYWAIT P5, [R90+URZ+0x30890], R91 ;  /* 0x0308905b5a0075a7 */ /* 0x000e2400080a017f */
[----:B0-----:R-:W-:Y:S05]  /*3c10*/  @!P5 BRA `(.L_x_1706) ;  /* 0x0000026c00a0d947 */ /* 0x001fea0003800000 */
.L_x_2149:
[----:B------:R-:W-:Y:S05]  /*3c20*/  BSYNC B1 ;  /* 0x0000000000017941 */ /* 0x000fea0003800000 */
.L_x_1705:
        /* <DEDUP_REMOVED lines=9> */
[----:B------:R-:W-:Y:S01]  /*3cc0*/  SHF.R.U64 R124, R124, 0x10, R125 ;  /* 0x000000107c7c7819 */ /* 0x000fe2000000127d */
[----:B--2---:R-:W-:Y:S01]  /*3cd0*/  IMAD.U32 R161, R33, 0x10000, RZ ;  /* 0x0001000021a17824 */ /* 0x004fe200078e00ff */
[--C-:B------:R-:W-:Y:S02]  /*3ce0*/  SHF.R.U64 R116, R116, 0x10, R117.reuse ;  /* 0x0000001074747819 */ /* 0x100fe40000001275 */
[----:B------:R-:W-:Y:S02]  /*3cf0*/  SHF.R.U32.HI R162, RZ, 0x10, R117 ;  /* 0x00000010ffa27819 */ /* 0x000fe40000011675 */
[----:B------:R-:W-:Y:S02]  /*3d00*/  PRMT R117, R127, 0x5432, R124 ;  /* 0x000054327f757816 */ /* 0x000fe4000000007c */
[----:B------:R-:W-:Y:S02]  /*3d10*/  PRMT R116, R80, 0x5432, R116 ;  /* 0x0000543250747816 */ /* 0x000fe40000000074 */
        /* <DEDUP_REMOVED lines=10> */
[C---:B------:R-:W-:Y:S02]  /*3dc0*/  FFMA.FTZ R158, R161.reuse, R158, -R164 ;  /* 0x0000009ea19e7223 */ /* 0x040fe400000108a4 */
[----:B------:R-:W-:Y:S01]  /*3dd0*/  FFMA.FTZ R163, R161, R124, R163 ;  /* 0x0000007ca1a37223 */ /* 0x000fe200000100a3 */
        /* <DEDUP_REMOVED lines=12> */
[C---:B------:R-:W-:Y:S01]  /*3ea0*/  IMAD.U32 R161, R32.reuse, 0x10000, RZ ;  /* 0x0001000020a17824 */ /* 0x040fe200078e00ff */
[----:B------:R-:W-:Y:S01]  /*3eb0*/  LOP3.LUT R32, R32, 0xffff0000, RZ, 0xc0, !PT ;  /* 0xffff000020207812 */ /* 0x000fe200078ec0ff */
[----:B------:R-:W-:Y:S02]  /*3ec0*/  IMAD.U32 R35, R35, 0x10000, RZ ;  /* 0x0001000023237824 */ /* 0x000fe400078e00ff */
[C---:B------:R-:W-:Y:S01]  /*3ed0*/  FMUL.FTZ R162, R34.reuse, R125 ;  /* 0x0000007d22a27220 */ /* 0x040fe20000410000 */
[----:B------:R-:W-:-:S03]  /*3ee0*/  FMUL.FTZ R34, R34, R33 ;  /* 0x0000002122227220 */ /* 0x000fc60000410000 */
[C---:B------:R-:W-:Y:S01]  /*3ef0*/  FFMA.FTZ R33, R35.reuse, R33, -R162 ;  /* 0x0000002123217223 */ /* 0x040fe200000108a2 */
[C---:B------:R-:W-:Y:S01]  /*3f00*/  FMUL.FTZ R162, R32.reuse, R117 ;  /* 0x0000007520a27220 */ /* 0x040fe20000410000 */
[-C--:B------:R-:W-:Y:S01]  /*3f10*/  FMUL.FTZ R32, R32, R116.reuse ;  /* 0x0000007420207220 */ /* 0x080fe20000410000 */
[----:B------:R-:W-:Y:S02]  /*3f20*/  FFMA.FTZ R34, R35, R125, R34 ;  /* 0x0000007d23227223 */ /* 0x000fe40000010022 */
[C---:B------:R-:W-:Y:S01]  /*3f30*/  FFMA.FTZ R162, R161.reuse, R116, -R162 ;  /* 0x00000074a1a27223 */ /* 0x040fe200000108a2 */
[----:B------:R-:W-:Y:S02]  /*3f40*/  FFMA.FTZ R117, R161, R117, R32 ;  /* 0x00000075a1757223 */ /* 0x000fe40000010020 */
[----:B------:R-:W-:Y:S01]  /*3f50*/  F2FP.BF16.F32.PACK_AB R35, R34, R33 ;  /* 0x000000212223723e */ /* 0x000fe200000010ff */
[----:B------:R-:W-:Y:S01]  /*3f60*/  IMAD.MOV.U32 R33, RZ, RZ, R158 ;  /* 0x000000ffff217224 */ /* 0x000fe200078e009e */
[----:B------:R-:W-:-:S02]  /*3f70*/  F2FP.BF16.F32.PACK_AB R34, R124, R167 ;  /* 0x000000a77c22723e */ /* 0x000fc400000010ff */
[----:B------:R-:W-:-:S07]  /*3f80*/  F2FP.BF16.F32.PACK_AB R32, R117, R162 ;  /* 0x000000a27520723e */ /* 0x000fce00000010ff */
.L_x_1712:
[----:B------:R-:W-:Y:S05]  /*3f90*/  BSYNC B3 ;  /* 0x0000000000037941 */ /* 0x000fea0003800000 */
.L_x_1711:
[----:B--2---:R1:W-:Y:S02]  /*3fa0*/  STG.E.128 desc[UR60][R38.64], R32 ;  /* 0x0000002026007986 */ /* 0x0043e4000c101d3c */
.L_x_1710:
[----:B------:R-:W-:Y:S05]  /*3fb0*/  BSYNC B2 ;  /* 0x0000000000027941 */ /* 0x000fea0003800000 */
.L_x_1709:
        /* <DEDUP_REMOVED lines=10> */
[----:B------:R-:W-:Y:S02]  /*4060*/  SHF.R.U32.HI R87, RZ, 0x10, R87 ;  /* 0x00000010ff577819 */ /* 0x000fe40000011657 */
[----:B------:R-:W-:Y:S02]  /*4070*/  PRMT R116, R126, 0x5432, R116 ;  /* 0x000054327e747816 */ /* 0x000fe40000000074 */
[----:B------:R-:W-:Y:S01]  /*4080*/  SHF.R.U32.HI R125, RZ, 0x10, R85 ;  /* 0x00000010ff7d7819 */ /* 0x000fe20000011655 */
[----:B------:R-:W-:Y:S01]  /*4090*/  IMAD.U32 R85, R34, 0x10000, RZ ;  /* 0x0001000022557824 */ /* 0x000fe200078e00ff */
[----:B------:R-:W-:-:S02]  /*40a0*/  PRMT R117, R168, 0x5410, R117 ;  /* 0x00005410a8757816 */ /* 0x000fc40000000075 */
[----:B------:R-:W-:Y:S02]  /*40b0*/  PRMT R87, R189, 0x5410, R87 ;  /* 0x00005410bd577816 */ /* 0x000fe40000000057 */
[----:B------:R-:W-:Y:S02]  /*40c0*/  LOP3.LUT R163, R33, 0xffff0000, RZ, 0xc0, !PT ;  /* 0xffff000021a37812 */ /* 0x000fe400078ec0ff */
[C---:B------:R-:W-:Y:S01]  /*40d0*/  LOP3.LUT R158, R116.reuse, 0xffff0000, RZ, 0xc0, !PT ;  /* 0xffff0000749e7812 */ /* 0x040fe200078ec0ff */
[----:B------:R-:W-:Y:S01]  /*40e0*/  IMAD.U32 R116, R116, 0x10000, RZ ;  /* 0x0001000074747824 */ /* 0x000fe200078e00ff */
[----:B------:R-:W-:Y:S01]  /*40f0*/  PRMT R86, R186, 0x5410, R125 ;  /* 0x00005410ba567816 */ /* 0x000fe2000000007d */
[----:B------:R-:W-:Y:S01]  /*4100*/  IMAD.U32 R125, R87, 0x10000, RZ ;  /* 0x00010000577d7824 */ /* 0x000fe200078e00ff */
[----:B------:R-:W-:Y:S01]  /*4110*/  LOP3.LUT R162, R117, 0xffff0000, RZ, 0xc0, !PT ;  /* 0xffff000075a27812 */ /* 0x000fe200078ec0ff */
[----:B------:R-:W-:Y:S01]  /*4120*/  FMUL.FTZ R164, R163, R158 ;  /* 0x0000009ea3a47220 */ /* 0x000fe20000410000 */
[----:B------:R-:W-:Y:S01]  /*4130*/  LOP3.LUT R34, R34, 0xffff0000, RZ, 0xc0, !PT ;  /* 0xffff000022227812 */ /* 0x000fe200078ec0ff */
[----:B------:R-:W-:Y:S01]  /*4140*/  IMAD.U32 R161, R86, 0x10000, RZ ;  /* 0x0001000056a17824 */ /* 0x000fe200078e00ff */
[----:B------:R-:W-:Y:S01]  /*4150*/  LOP3.LUT R84, R35, 0xffff0000, RZ, 0xc0, !PT ;  /* 0xffff000023547812 */ /* 0x000fe200078ec0ff */
[----:B------:R-:W-:-:S02]  /*4160*/  IMAD.U32 R35, R33, 0x10000, RZ ;  /* 0x0001000021237824 */ /* 0x000fc400078e00ff */
[-C--:B------:R-:W-:Y:S01]  /*4170*/  FMUL.FTZ R163, R163, R162.reuse ;  /* 0x000000a2a3a37220 */ /* 0x080fe20000410000 */
[----:B------:R-:W-:Y:S02]  /*4180*/  IMAD.U32 R33, R32, 0x10000, RZ ;  /* 0x0001000020217824 */ /* 0x000fe400078e00ff */
[----:B------:R-:W-:Y:S01]  /*4190*/  FMUL.FTZ R168, R34, R125 ;  /* 0x0000007d22a87220 */ /* 0x000fe20000410000 */
[----:B------:R-:W-:Y:S01]  /*41a0*/  LOP3.LUT R32, R32, 0xffff0000, RZ, 0xc0, !PT ;  /* 0xffff000020207812 */ /* 0x000fe200078ec0ff */
[C---:B------:R-:W-:Y:S01]  /*41b0*/  FFMA.FTZ R164, R35.reuse, R162, -R164 ;  /* 0x000000a223a47223 */ /* 0x040fe200000108a4 */
[----:B------:R-:W-:Y:S01]  /*41c0*/  FFMA.FTZ R163, R35, R158, R163 ;  /* 0x0000009e23a37223 */ /* 0x000fe200000100a3 */
[-C--:B------:R-:W-:Y:S01]  /*41d0*/  FMUL.FTZ R34, R34, R161.reuse ;  /* 0x000000a122227220 */ /* 0x080fe20000410000 */
[----:B------:R-:W-:Y:S01]  /*41e0*/  LOP3.LUT R87, R87, 0xffff0000, RZ, 0xc0, !PT ;  /* 0xffff000057577812 */ /* 0x000fe200078ec0ff */
[----:B------:R-:W-:Y:S01]  /*41f0*/  IMAD.U32 R117, R117, 0x10000, RZ ;  /* 0x0001000075757824 */ /* 0x000fe200078e00ff */
[----:B------:R-:W-:Y:S01]  /*4200*/  LOP3.LUT R35, R86, 0xffff0000, RZ, 0xc0, !PT ;  /* 0xffff000056237812 */ /* 0x000fe200078ec0ff */
[C---:B------:R-:W-:Y:S01]  /*4210*/  FFMA.FTZ R168, R85.reuse, R161, -R168 ;  /* 0x000000a155a87223 */ /* 0x040fe200000108a8 */
[----:B------:R-:W-:Y:S01]  /*4220*/  FFMA.FTZ R85, R85, R125, R34 ;  /* 0x0000007d55557223 */ /* 0x000fe20000010022 */
[----:B------:R-:W-:Y:S01]  /*4230*/  FMUL.FTZ R125, R84, R87 ;  /* 0x00000057547d7220 */ /* 0x000fe20000410000 */
[CC--:B------:R-:W-:Y:S01]  /*4240*/  FMUL.FTZ R34, R32.reuse, R116.reuse ;  /* 0x0000007420227220 */ /* 0x0c0fe20000410000 */
[----:B------:R-:W-:Y:S01]  /*4250*/  FMUL.FTZ R161, R32, R117 ;  /* 0x0000007520a17220 */ /* 0x000fe20000410000 */
        /* <DEDUP_REMOVED lines=9> */
[----:B------:R-:W-:-:S07]  /*42f0*/  F2FP.BF16.F32.PACK_AB R35, R84, R125 ;  /* 0x0000007d5423723e */ /* 0x000fce00000010ff */
.L_x_1716:
[----:B------:R-:W-:Y:S05]  /*4300*/  BSYNC B3 ;  /* 0x0000000000037941 */ /* 0x000fea0003800000 */
.L_x_1715:
[----:B--2---:R2:W-:Y:S02]  /*4310*/  STG.E.128 desc[UR60][R38.64+0x40], R32 ;  /* 0x0000402026007986 */ /* 0x0045e4000c101d3c */
.L_x_1714:
[----:B------:R-:W-:Y:S05]  /*4320*/  BSYNC B2 ;  /* 0x0000000000027941 */ /* 0x000fea0003800000 */
.L_x_1713:
[----:B------:R-:W-:Y:S01]  /*4330*/  ISETP.NE.AND P3, PT, R26, RZ, PT ;  /* 0x000000ff1a00720c */ /* 0x000fe20003f65270 */
[----:B------:R-:W-:-:S12]  /*4340*/  BSSY B2, `(.L_x_1717) ;  /* 0x0000035000027945 */ /* 0x000fd80003800000 */
[----:B------:R-:W-:Y:S05]  /*4350*/  @!P3 BRA `(.L_x_1718) ;  /* 0x0000000000ccb947 */ /* 0x000fea0003800000 */
[----:B-12---:R1:W2:Y:S01]  /*4360*/  LDS.128 R32, [R31+0x21000] ;  /* 0x021000001f207984 */ /* 0x0062a20000000c00 */
        /* <DEDUP_REMOVED lines=48> */
.L_x_1720:
[----:B------:R-:W-:Y:S05]  /*4670*/  BSYNC B3 ;  /* 0x0000000000037941 */ /* 0x000fea0003800000 */
.L_x_1719:
[----:B--2---:R3:W-:Y:S02]  /*4680*/  STG.E.128 desc[UR60][R38.64+0x80], R32 ;  /* 0x0000802026007986 */ /* 0x0047e4000c101d3c */
.L_x_1718:
[----:B------:R-:W-:Y:S05]  /*4690*/  BSYNC B2 ;  /* 0x0000000000027941 */ /* 0x000fea0003800000 */
.L_x_1717:
        /* <DEDUP_REMOVED lines=52> */
.L_x_1724:
[----:B------:R-:W-:Y:S05]  /*49e0*/  BSYNC B3 ;  /* 0x0000000000037941 */ /* 0x000fea0003800000 */
.L_x_1723:
[----:B--2---:R4:W-:Y:S02]  /*49f0*/  STG.E.128 desc[UR60][R38.64+0xc0], R32 ;  /* 0x0000c02026007986 */ /* 0x0049e4000c101d3c */
.L_x_1722:
[----:B------:R-:W-:Y:S05]  /*4a00*/  BSYNC B2 ;  /* 0x0000000000027941 */ /* 0x000fea0003800000 */
.L_x_1721:
[----:B------:R-:W-:Y:S01]  /*4a10*/  ISETP.NE.AND P3, PT, R28, RZ, PT ;  /* 0x000000ff1c00720c */ /* 0x000fe20003f65270 */
[----:B------:R-:W-:-:S12]  /*4a20*/  BSSY B2, `(.L_x_1725) ;  /* 0x0000036000027945 */ /* 0x000fd80003800000 */
[----:B------:R-:W-:Y:S05]  /*4a30*/  @!P3 BRA `(.L_x_1726) ;  /* 0x0000000000d0b947 */ /* 0x000fea0003800000 */
[----:B-1234-:R1:W2:Y:S01]  /*4a40*/  LDS.128 R32, [R31+0x24000] ;  /* 0x024000001f207984 */ /* 0x01e2a20000000c00 */
[----:B------:R-:W-:Y:S01]  /*4a50*/  ISETP.GE.AND P3, PT, R200, R121, PT ;  /* 0x00000079c800720c */ /* 0x000fe20003f66270 */
[----:B------:R-:W-:-:S12]  /*4a60*/  BSSY B3, `(.L_x_1727) ;  /* 0x0000030000037945 */ /* 0x000fd80003800000 */
[----:B-1----:R-:W-:Y:S05]  /*4a70*/  @P3 BRA `(.L_x_1728) ;  /* 0x0000000000b83947 */ /* 0x002fea0003800000 */
[----:B------:R-:W-:Y:S02]  /*4a80*/  SHF.R.U64 R70, R70, 0x10, R71 ;  /* 0x0000001046467819 */ /* 0x000fe40000001247 */
[----:B------:R-:W-:Y:S01]  /*4a90*/  SHF.R.U64 R72, R68, 0x10, R69 ;  /* 0x0000001044487819 */ /* 0x000fe20000001245 */
[----:B--2---:R-:W-:Y:S01]  /*4aa0*/  IMAD.U32 R68, R34, 0x10000, RZ ;  /* 0x0001000022447824 */ /* 0x004fe200078e00ff */
[----:B------:R-:W-:Y:S02]  /*4ab0*/  SHF.R.U32.HI R71, RZ, 0x10, R71 ;  /* 0x00000010ff477819 */ /* 0x000fe40000011647 */
[----:B------:R-:W-:Y:S02]  /*4ac0*/  PRMT R179, R179, 0x5410, R70 ;  /* 0x00005410b3b37816 */ /* 0x000fe40000000046 */
[----:B------:R-:W-:Y:S01]  /*4ad0*/  PRMT R181, R181, 0x5410, R72 ;  /* 0x00005410b5b57816 */ /* 0x000fe20000000048 */
[----:B------:R-:W-:Y:S01]  /*4ae0*/  IMAD.U32 R72, R33, 0x10000, RZ ;  /* 0x0001000021487824 */ /* 0x000fe200078e00ff */
[----:B------:R-:W-:-:S02]  /*4af0*/  SHF.R.U32.HI R73, RZ, 0x10, R69 ;  /* 0x00000010ff497819 */ /* 0x000fc40000011645 */
        /* <DEDUP_REMOVED lines=14> */
[CC--:B------:R-:W-:Y:S01]  /*4be0*/  FMUL.FTZ R79, R69.reuse, R70.reuse ;  /* 0x00000046454f7220 */ /* 0x0c0fe20000410000 */
[----:B------:R-:W-:Y:S01]  /*4bf0*/  FFMA.FTZ R72, R72, R75, R74 ;  /* 0x0000004b48487223 */ /* 0x000fe2000001004a */
[-C--:B------:R-:W-:Y:S01]  /*4c00*/  FMUL.FTZ R75, R69, R73.reuse ;  /* 0x00000049454b7220 */ /* 0x080fe20000410000 */
[----:B------:R-:W-:Y:S01]  /*4c10*/  LOP3.LUT R178, R178, 0xffff0000, RZ, 0xc0, !PT ;  /* 0xffff0000b2b27812 */ /* 0x000fe200078ec0ff */
[----:B------:R-:W-:Y:S01]  /*4c20*/  FFMA.FTZ R69, R68, R73, -R79 ;  /* 0x0000004944457223 */ /* 0x000fe2000001084f */
[----:B------:R-:W-:Y:S01]  /*4c30*/  LOP3.LUT R180, R180, 0xffff0000, RZ, 0xc0, !PT ;  /* 0xffff0000b4b47812 */ /* 0x000fe200078ec0ff */
[----:B------:R-:W-:Y:S01]  /*4c40*/  IMAD.U32 R181, R181, 0x10000, RZ ;  /* 0x00010000b5b57824 */ /* 0x000fe200078e00ff */
[----:B------:R-:W-:Y:S01]  /*4c50*/  LOP3.LUT R32, R32, 0xffff0000, RZ, 0xc0, !PT ;  /* 0xffff000020207812 */ /* 0x000fe200078ec0ff */
[----:B------:R-:W-:Y:S01]  /*4c60*/  FFMA.FTZ R68, R68, R70, R75 ;  /* 0x0000004644447223 */ /* 0x000fe2000001004b */
[C---:B------:R-:W-:Y:S01]  /*4c70*/  FMUL.FTZ R70, R34.reuse, R178 ;  /* 0x000000b222467220 */ /* 0x040fe20000410000 */
[----:B------:R-:W-:Y:S01]  /*4c80*/  FMUL.FTZ R73, R34, R180 ;  /* 0x000000b422497220 */ /* 0x000fe20000410000 */
[----:B------:R-:W-:-:S02]  /*4c90*/  IMAD.U32 R35, R35, 0x10000, RZ ;  /* 0x0001000023237824 */ /* 0x000fc400078e00ff */
[C---:B------:R-:W-:Y:S01]  /*4ca0*/  FMUL.FTZ R34, R32.reuse, R179 ;  /* 0x000000b320227220 */ /* 0x040fe20000410000 */
[----:B------:R-:W-:Y:S01]  /*4cb0*/  FMUL.FTZ R32, R32, R181 ;  /* 0x000000b520207220 */ /* 0x000fe20000410000 */
[----:B------:R-:W-:Y:S01]  /*4cc0*/  F2FP.BF16.F32.PACK_AB R71, R72, R71 ;  /* 0x000000474847723e */ /* 0x000fe200000010ff */
[----:B------:R-:W-:Y:S01]  /*4cd0*/  FFMA.FTZ R70, R35, R180, -R70 ;  /* 0x000000b423467223 */ /* 0x000fe20000010846 */
[C---:B------:R-:W-:Y:S01]  /*4ce0*/  FFMA.FTZ R34, R33.reuse, R181, -R34 ;  /* 0x000000b521227223 */ /* 0x040fe20000010822 */
[----:B------:R-:W-:Y:S01]  /*4cf0*/  FFMA.FTZ R33, R33, R179, R32 ;  /* 0x000000b321217223 */ /* 0x000fe20000010020 */
[----:B------:R-:W-:Y:S01]  /*4d00*/  FFMA.FTZ R73, R35, R178, R73 ;  /* 0x000000b223497223 */ /* 0x000fe20000010049 */
[----:B------:R-:W-:-:S03]  /*4d10*/  F2FP.BF16.F32.PACK_AB R68, R68, R69 ;  /* 0x000000454444723e */ /* 0x000fc600000010ff */
[----:B------:R-:W-:Y:S01]  /*4d20*/  F2FP.BF16.F32.PACK_AB R32, R33, R34 ;  /* 0x000000222120723e */ /* 0x000fe200000010ff */
[----:B------:R-:W-:Y:S01]  /*4d30*/  IMAD.MOV.U32 R33, RZ, RZ, R71 ;  /* 0x000000ffff217224 */ /* 0x000fe200078e0047 */
[----:B------:R-:W-:Y:S01]  /*4d40*/  F2FP.BF16.F32.PACK_AB R35, R73, R70 ;  /* 0x000000464923723e */ /* 0x000fe200000010ff */
[----:B------:R-:W-:-:S07]  /*4d50*/  IMAD.MOV.U32 R34, RZ, RZ, R68 ;  /* 0x000000ffff227224 */ /* 0x000fce00078e0044 */
.L_x_1728:
[----:B------:R-:W-:Y:S05]  /*4d60*/  BSYNC B3 ;  /* 0x0000000000037941 */ /* 0x000fea0003800000 */
.L_x_1727:
[----:B--2---:R1:W-:Y:S02]  /*4d70*/  STG.E.128 desc[UR60][R38.64+0x100], R32 ;  /* 0x0001002026007986 */ /* 0x0043e4000c101d3c */
.L_x_1726:
[----:B------:R-:W-:Y:S05]  /*4d80*/  BSYNC B2 ;  /* 0x0000000000027941 */ /* 0x000fea0003800000 */
.L_x_1725:
        /* <DEDUP_REMOVED lines=12> */
[----:B------:R-:W-:Y:S02]  /*4e50*/  PRMT R166, R166, 0x5410, R65 ;  /* 0x00005410a6a67816 */ /* 0x000fe40000000041 */
[----:B------:R-:W-:-:S02]  /*4e60*/  PRMT R159, R159, 0x5410, R70 ;  /* 0x000054109f9f7816 */ /* 0x000fc40000000046 */
[----:B------:R-:W-:Y:S02]  /*4e70*/  PRMT R169, R169, 0x5410, R68 ;  /* 0x00005410a9a97816 */ /* 0x000fe40000000044 */
[----:B------:R-:W-:Y:S01]  /*4e80*/  LOP3.LUT R65, R33, 0xffff0000, RZ, 0xc0, !PT ;  /* 0xffff000021417812 */ /* 0x000fe200078ec0ff */
[----:B------:R-:W-:Y:S01]  /*4e90*/  IMAD.U32 R33, R32, 0x10000, RZ ;  /* 0x0001000020217824 */ /* 0x000fe200078e00ff */
[C---:B------:R-:W-:Y:S01]  /*4ea0*/  LOP3.LUT R70, R166.reuse, 0xffff0000, RZ, 0xc0, !PT ;  /* 0xffff0000a6467812 */ /* 0x040fe200078ec0ff */
[----:B------:R-:W-:Y:S01]  /*4eb0*/  IMAD.U32 R71, R169, 0x10000, RZ ;  /* 0x00010000a9477824 */ /* 0x000fe200078e00ff */
[----:B------:R-:W-:Y:S01]  /*4ec0*/  LOP3.LUT R68, R159, 0xffff0000, RZ, 0xc0, !PT ;  /* 0xffff00009f447812 */ /* 0x000fe200078ec0ff */
[----:B------:R-:W-:Y:S01]  /*4ed0*/  IMAD.U32 R166, R166, 0x10000, RZ ;  /* 0x00010000a6a67824 */ /* 0x000fe200078e00ff */
[----:B------:R-:W-:Y:S01]  /*4ee0*/  PRMT R160, R160, 0x5410, R69 ;  /* 0x00005410a0a07816 */ /* 0x000fe20000000045 */
[C---:B------:R-:W-:Y:S01]  /*4ef0*/  FMUL.FTZ R72, R65.reuse, R70 ;  /* 0x0000004641487220 */ /* 0x040fe20000410000 */
[----:B------:R-:W-:Y:S01]  /*4f00*/  LOP3.LUT R66, R34, 0xffff0000, RZ, 0xc0, !PT ;  /* 0xffff000022427812 */ /* 0x000fe200078ec0ff */
[-C--:B------:R-:W-:Y:S01]  /*4f10*/  FMUL.FTZ R73, R65, R68.reuse ;  /* 0x0000004441497220 */ /* 0x080fe20000410000 */
[----:B------:R-:W-:Y:S01]  /*4f20*/  LOP3.LUT R65, R32, 0xffff0000, RZ, 0xc0, !PT ;  /* 0xffff000020417812 */ /* 0x000fe200078ec0ff */
[C---:B------:R-:W-:Y:S01]  /*4f30*/  IMAD.U32 R69, R160.reuse, 0x10000, RZ ;  /* 0x00010000a0457824 */ /* 0x040fe200078e00ff */
[----:B------:R-:W-:Y:S01]  /*4f40*/  LOP3.LUT R34, R35, 0xffff0000, RZ, 0xc0, !PT ;  /* 0xffff000023227812 */ /* 0x000fe200078ec0ff */
[----:B------:R-:W-:Y:S01]  /*4f50*/  FFMA.FTZ R32, R67, R68, -R72 ;  /* 0x0000004443207223 */ /* 0x000fe20000010848 */
[----:B------:R-:W-:Y:S01]  /*4f60*/  LOP3.LUT R169, R169, 0xffff0000, RZ, 0xc0, !PT ;  /* 0xffff0000a9a97812 */ /* 0x000fe200078ec0ff */
[----:B------:R-:W-:Y:S01]  /*4f70*/  FFMA.FTZ R67, R67, R70, R73 ;  /* 0x0000004643437223 */ /* 0x000fe20000010049 */
[----:B------:R-:W-:Y:S01]  /*4f80*/  LOP3.LUT R160, R160, 0xffff0000, RZ, 0xc0, !PT ;  /* 0xffff0000a0a07812 */ /* 0x000fe200078ec0ff */
[C---:B------:R-:W-:Y:S01]  /*4f90*/  FMUL.FTZ R75, R66.reuse, R71 ;  /* 0x00000047424b7220 */ /* 0x040fe20000410000 */
[----:B------:R-:W-:Y:S01]  /*4fa0*/  FMUL.FTZ R73, R66, R69 ;  /* 0x0000004542497220 */ /* 0x000fe20000410000 */
[----:B------:R-:W-:-:S02]  /*4fb0*/  IMAD.U32 R66, R159, 0x10000, RZ ;  /* 0x000100009f427824 */ /* 0x000fc400078e00ff */
[C---:B------:R-:W-:Y:S01]  /*4fc0*/  FMUL.FTZ R68, R34.reuse, R169 ;  /* 0x000000a922447220 */ /* 0x040fe20000410000 */
[----:B------:R-:W-:Y:S01]  /*4fd0*/  FMUL.FTZ R70, R34, R160 ;  /* 0x000000a022467220 */ /* 0x000fe20000410000 */
[C---:B------:R-:W-:Y:S01]  /*4fe0*/  FFMA.FTZ R75, R64.reuse, R69, -R75 ;  /* 0x00000045404b7223 */ /* 0x040fe2000001084b */
[----:B------:R-:W-:Y:S01]  /*4ff0*/  FMUL.FTZ R34, R65, R166 ;  /* 0x000000a641227220 */ /* 0x000fe20000410000 */
[----:B------:R-:W-:Y:S02]  /*5000*/  IMAD.U32 R35, R35, 0x10000, RZ ;  /* 0x0001000023237824 */ /* 0x000fe400078e00ff */
[----:B------:R-:W-:Y:S01]  /*5010*/  FFMA.FTZ R64, R64, R71, R73 ;  /* 0x0000004740407223 */ /* 0x000fe20000010049 */
[-C--:B------:R-:W-:Y:S01]  /*5020*/  FMUL.FTZ R65, R65, R66.reuse ;  /* 0x0000004241417220 */ /* 0x080fe20000410000 */
[----:B------:R-:W-:Y:S01]  /*5030*/  FFMA.FTZ R34, R33, R66, -R34 ;  /* 0x0000004221227223 */ /* 0x000fe20000010822 */
        /* <DEDUP_REMOVED lines=8> */
.L_x_1730:
[----:B------:R-:W-:Y:S05]  /*50c0*/  BSYNC B2 ;  /* 0x0000000000027941 */ /* 0x000fea0003800000 */
.L_x_1729:
[----:B--2---:R1:W-:Y:S02]  /*50d0*/  STG.E.128 desc[UR60][R38.64+0x140], R32 ;  /* 0x0001402026007986 */ /* 0x0043e4000c101d3c */
.L_x_1708:
[----:B------:R-:W-:Y:S05]  /*50e0*/  BSYNC B1 ;  /* 0x0000000000017941 */ /* 0x000fea0003800000 */
.L_x_1707:
        /* <DEDUP_REMOVED lines=13> */
[----:B------:R-:W-:Y:S02]  /*51c0*/  PRMT R170, R170, 0x5410, R67 ;  /* 0x00005410aaaa7816 */ /* 0x000fe40000000043 */
[----:B------:R-:W-:-:S02]  /*51d0*/  SHF.R.U32.HI R65, RZ, 0x10, R61 ;  /* 0x00000010ff417819 */ /* 0x000fc4000001163d */
[----:B------:R-:W-:Y:S02]  /*51e0*/  PRMT R177, R177, 0x5410, R62 ;  /* 0x00005410b1b17816 */ /* 0x000fe4000000003e */
[----:B------:R-:W-:Y:S02]  /*51f0*/  LOP3.LUT R39, R33, 0xffff0000, RZ, 0xc0, !PT ;  /* 0xffff000021277812 */ /* 0x000fe400078ec0ff */
[C---:B------:R-:W-:Y:S01]  /*5200*/  LOP3.LUT R64, R176.reuse, 0xffff0000, RZ, 0xc0, !PT ;  /* 0xffff0000b0407812 */ /* 0x040fe200078ec0ff */
[----:B------:R-:W-:Y:S01]  /*5210*/  IMAD.U32 R176, R176, 0x10000, RZ ;  /* 0x00010000b0b07824 */ /* 0x000fe200078e00ff */
[C---:B------:R-:W-:Y:S01]  /*5220*/  LOP3.LUT R62, R170.reuse, 0xffff0000, RZ, 0xc0, !PT ;  /* 0xffff0000aa3e7812 */ /* 0x040fe200078ec0ff */
[----:B------:R-:W-:Y:S01]  /*5230*/  IMAD.U32 R170, R170, 0x10000, RZ ;  /* 0x00010000aaaa7824 */ /* 0x000fe200078e00ff */
[----:B------:R-:W-:Y:S01]  /*5240*/  PRMT R172, R172, 0x5410, R65 ;  /* 0x00005410acac7816 */ /* 0x000fe20000000041 */
[----:B------:R-:W-:Y:S01]  /*5250*/  FMUL.FTZ R66, R39, R64 ;  /* 0x0000004027427220 */ /* 0x000fe20000410000 */
[----:B------:R-:W-:Y:S01]  /*5260*/  LOP3.LUT R61, R34, 0xffff0000, RZ, 0xc0, !PT ;  /* 0xffff0000223d7812 */ /* 0x000fe200078ec0ff */
[C---:B------:R-:W-:Y:S01]  /*5270*/  IMAD.U32 R34, R35.reuse, 0x10000, RZ ;  /* 0x0001000023227824 */ /* 0x040fe200078e00ff */
[----:B------:R-:W-:Y:S01]  /*5280*/  LOP3.LUT R38, R35, 0xffff0000, RZ, 0xc0, !PT ;  /* 0xffff000023267812 */ /* 0x000fe200078ec0ff */
[----:B------:R-:W-:-:S02]  /*5290*/  IMAD.U32 R35, R33, 0x10000, RZ ;  /* 0x0001000021237824 */ /* 0x000fc400078e00ff */
[-C--:B------:R-:W-:Y:S01]  /*52a0*/  FMUL.FTZ R39, R39, R62.reuse ;  /* 0x0000003e27277220 */ /* 0x080fe20000410000 */
[C---:B------:R-:W-:Y:S01]  /*52b0*/  IMAD.U32 R65, R177.reuse, 0x10000, RZ ;  /* 0x00010000b1417824 */ /* 0x040fe200078e00ff */
[----:B------:R-:W-:Y:S01]  /*52c0*/  LOP3.LUT R177, R177, 0xffff0000, RZ, 0xc0, !PT ;  /* 0xffff0000b1b17812 */ /* 0x000fe200078ec0ff */
[----:B------:R-:W-:Y:S02]  /*52d0*/  IMAD.U32 R63, R172, 0x10000, RZ ;  /* 0x00010000ac3f7824 */ /* 0x000fe400078e00ff */
[----:B------:R-:W-:Y:S01]  /*52e0*/  FFMA.FTZ R66, R35, R62, -R66 ;  /* 0x0000003e23427223 */ /* 0x000fe20000010842 */
[----:B------:R-:W-:Y:S01]  /*52f0*/  FMUL.FTZ R69, R61, R65 ;  /* 0x000000413d457220 */ /* 0x000fe20000410000 */
[----:B------:R-:W-:Y:S01]  /*5300*/  FFMA.FTZ R67, R35, R64, R39 ;  /* 0x0000004023437223 */ /* 0x000fe20000010027 */
[----:B------:R-:W-:Y:S02]  /*5310*/  IMAD.U32 R33, R32, 0x10000, RZ ;  /* 0x0001000020217824 */ /* 0x000fe400078e00ff */
[-C--:B------:R-:W-:Y:S01]  /*5320*/  FMUL.FTZ R61, R61, R63.reuse ;  /* 0x0000003f3d3d7220 */ /* 0x080fe20000410000 */
[----:B------:R-:W-:Y:S01]  /*5330*/  LOP3.LUT R35, R172, 0xffff0000, RZ, 0xc0, !PT ;  /* 0xffff0000ac237812 */ /* 0x000fe200078ec0ff */
[----:B------:R-:W-:Y:S01]  /*5340*/  FFMA.FTZ R69, R60, R63, -R69 ;  /* 0x0000003f3c457223 */ /* 0x000fe20000010845 */
[----:B------:R-:W-:Y:S01]  /*5350*/  LOP3.LUT R32, R32, 0xffff0000, RZ, 0xc0, !PT ;  /* 0xffff000020207812 */ /* 0x000fe200078ec0ff */
[----:B------:R-:W-:Y:S01]  /*5360*/  FFMA.FTZ R60, R60, R65, R61 ;  /* 0x000000413c3c7223 */ /* 0x000fe2000001003d */
[C---:B------:R-:W-:Y:S01]  /*5370*/  FMUL.FTZ R61, R38.reuse, R177 ;  /* 0x000000b1263d7220 */ /* 0x040fe20000410000 */
[----:B------:R-:W-:-:S02]  /*5380*/  FMUL.FTZ R62, R38, R35 ;  /* 0x00000023263e7220 */ /* 0x000fc40000410000 */
        /* <DEDUP_REMOVED lines=8> */
[----:B------:R-:W-:-:S02]  /*5410*/  F2FP.BF16.F32.PACK_AB R34, R60, R69 ;  /* 0x000000453c22723e */ /* 0x000fc400000010ff */
[----:B------:R-:W-:-:S07]  /*5420*/  F2FP.BF16.F32.PACK_AB R32, R39, R38 ;  /* 0x000000262720723e */ /* 0x000fce00000010ff */
.L_x_1735:
[----:B------:R-:W-:Y:S05]  /*5430*/  BSYNC B2 ;  /* 0x0000000000027941 */ /* 0x000fea0003800000 */
.L_x_1734:
[----:B--2---:R1:W-:Y:S02]  /*5440*/  STG.E.128 desc[UR60][R36.64], R32 ;  /* 0x0000002024007986 */ /* 0x0043e4000c101d3c */
.L_x_1733:
[----:B------:R-:W-:Y:S05]  /*5450*/  BSYNC B1 ;  /* 0x0000000000017941 */ /* 0x000fea0003800000 */
.L_x_1732:
[----:B------:R-:W-:Y:S01]  /*5460*/  ISETP.NE.AND P3, PT, R25, RZ, PT ;  /* 0x000000ff1900720c */ /* 0x000fe20003f65270 */
[----:B------:R-:W-:-:S12]  /*5470*/  BSSY B1, `(.L_x_1736) ;  /* 0x0000036000017945 */ /* 0x000fd80003800000 */
        /* <DEDUP_REMOVED lines=8> */
[--C-:B------:R-:W-:Y:S02]  /*5500*/  SHF.R.U32.HI R60, RZ, 0x10, R57.reuse ;  /* 0x00000010ff3c7819 */ /* 0x100fe40000011639 */
[----:B------:R-:W-:Y:S02]  /*5510*/  PRMT R175, R175, 0x5410, R58 ;  /* 0x00005410afaf7816 */ /* 0x000fe4000000003a */
[----:B------:R-:W-:Y:S01]  /*5520*/  SHF.R.U64 R63, R56, 0x10, R57 ;  /* 0x00000010383f7819 */ /* 0x000fe20000001239 */
[----:B------:R-:W-:Y:S01]  /*5530*/  IMAD.U32 R56, R35, 0x10000, RZ ;  /* 0x0001000023387824 */ /* 0x000fe200078e00ff */
[----:B------:R-:W-:-:S02]  /*5540*/  PRMT R157, R157, 0x5410, R60 ;  /* 0x000054109d9d7816 */ /* 0x000fc4000000003c */
[----:B------:R-:W-:Y:S01]  /*5550*/  PRMT R174, R174, 0x5410, R61 ;  /* 0x00005410aeae7816 */ /* 0x000fe2000000003d */
        /* <DEDUP_REMOVED lines=8> */
[-C--:B------:R-:W-:Y:S01]  /*55e0*/  FMUL.FTZ R39, R39, R59.reuse ;  /* 0x0000003b27277220 */ /* 0x080fe20000410000 */
[----:B------:R-:W-:Y:S01]  /*55f0*/  LOP3.LUT R60, R174, 0xffff0000, RZ, 0xc0, !PT ;  /* 0xffff0000ae3c7812 */ /* 0x000fe200078ec0ff */
[----:B------:R-:W-:Y:S01]  /*5600*/  IMAD.U32 R33, R32, 0x10000, RZ ;  /* 0x0001000020217824 */ /* 0x000fe200078e00ff */
[----:B------:R-:W-:Y:S01]  /*5610*/  LOP3.LUT R58, R156, 0xffff0000, RZ, 0xc0, !PT ;  /* 0xffff00009c3a7812 */ /* 0x000fe200078ec0ff */
[----:B------:R-:W-:Y:S01]  /*5620*/  FFMA.FTZ R65, R38, R59, -R65 ;  /* 0x0000003b26417223 */ /* 0x000fe20000010841 */
[----:B------:R-:W-:Y:S01]  /*5630*/  LOP3.LUT R175, R175, 0xffff0000, RZ, 0xc0, !PT ;  /* 0xffff0000afaf7812 */ /* 0x000fe200078ec0ff */
[----:B------:R-:W-:Y:S01]  /*5640*/  FMUL.FTZ R63, R35, R60 ;  /* 0x0000003c233f7220 */ /* 0x000fe20000410000 */
[----:B------:R-:W-:Y:S01]  /*5650*/  LOP3.LUT R157, R157, 0xffff0000, RZ, 0xc0, !PT ;  /* 0xffff00009d9d7812 */ /* 0x000fe200078ec0ff */
[-C--:B------:R-:W-:Y:S01]  /*5660*/  FMUL.FTZ R35, R35, R58.reuse ;  /* 0x0000003a23237220 */ /* 0x080fe20000410000 */
[----:B------:R-:W-:Y:S01]  /*5670*/  LOP3.LUT R32, R32, 0xffff0000, RZ, 0xc0, !PT ;  /* 0xffff000020207812 */ /* 0x000fe200078ec0ff */
[----:B------:R-:W-:Y:S01]  /*5680*/  FFMA.FTZ R63, R34, R58, -R63 ;  /* 0x0000003a223f7223 */ /* 0x000fe2000001083f */
[----:B------:R-:W-:Y:S01]  /*5690*/  FFMA.FTZ R38, R38, R61, R39 ;  /* 0x0000003d26267223 */ /* 0x000fe20000010027 */
[----:B------:R-:W-:-:S02]  /*56a0*/  IMAD.U32 R174, R174, 0x10000, RZ ;  /* 0x00010000aeae7824 */ /* 0x000fc400078e00ff */
[C---:B------:R-:W-:Y:S01]  /*56b0*/  FMUL.FTZ R39, R57.reuse, R175 ;  /* 0x000000af39277220 */ /* 0x040fe20000410000 */
[----:B------:R-:W-:Y:S02]  /*56c0*/  IMAD.U32 R156, R156, 0x10000, RZ ;  /* 0x000100009c9c7824 */ /* 0x000fe400078e00ff */
[-C--:B------:R-:W-:Y:S01]  /*56d0*/  FMUL.FTZ R58, R57, R157.reuse ;  /* 0x0000009d393a7220 */ /* 0x080fe20000410000 */
        /* <DEDUP_REMOVED lines=13> */
.L_x_1739:
[----:B------:R-:W-:Y:S05]  /*57b0*/  BSYNC B2 ;  /* 0x0000000000027941 */ /* 0x000fea0003800000 */
.L_x_1738:
[----:B--2---:R1:W-:Y:S02]  /*57c0*/  STG.E.128 desc[UR60][R36.64+0x40], R32 ;  /* 0x0000402024007986 */ /* 0x0043e4000c101d3c */
.L_x_1737:
[----:B------:R-:W-:Y:S05]  /*57d0*/  BSYNC B1 ;  /* 0x0000000000017941 */ /* 0x000fea0003800000 */
.L_x_1736:
        /* <DEDUP_REMOVED lines=28> */
[-C--:B------:R-:W-:Y:S01]  /*59a0*/  FMUL.FTZ R35, R35, R54.reuse ;  /* 0x0000003623237220 */ /* 0x080fe20000410000 */
        /* <DEDUP_REMOVED lines=24> */
.L_x_1743:
[----:B------:R-:W-:Y:S05]  /*5b30*/  BSYNC B2 ;  /* 0x0000000000027941 */ /* 0x000fea0003800000 */
.L_x_1742:
[----:B--2---:R1:W-:Y:S02]  /*5b40*/  STG.E.128 desc[UR60][R36.64+0x80], R32 ;  /* 0x0000802024007986 */ /* 0x0043e4000c101d3c */
.L_x_1741:
[----:B------:R-:W-:Y:S05]  /*5b50*/  BSYNC B1 ;  /* 0x0000000000017941 */ /* 0x000fea0003800000 */
.L_x_1740:
        /* <DEDUP_REMOVED lines=30> */
[C---:B------:R-:W-:Y:S01]  /*5d40*/  FMUL.FTZ R55, R35.reuse, R52 ;  /* 0x0000003423377220 */ /* 0x040fe20000410000 */
[----:B------:R-:W-:Y:S01]  /*5d50*/  LOP3.LUT R144, R144, 0xffff0000, RZ, 0xc0, !PT ;  /* 0xffff000090907812 */ /* 0x000fe200078ec0ff */
[-C--:B------:R-:W-:Y:S01]  /*5d60*/  FMUL.FTZ R35, R35, R50.reuse ;  /* 0x0000003223237220 */ /* 0x080fe20000410000 */
[----:B------:R-:W-:Y:S01]  /*5d70*/  LOP3.LUT R32, R32, 0xffff0000, RZ, 0xc0, !PT ;  /* 0xffff000020207812 */ /* 0x000fe200078ec0ff */
[----:B------:R-:W-:Y:S01]  /*5d80*/  FFMA.FTZ R55, R34, R50, -R55 ;  /* 0x0000003222377223 */ /* 0x000fe20000010837 */
[----:B------:R-:W-:Y:S01]  /*5d90*/  FFMA.FTZ R38, R38, R53, R39 ;  /* 0x0000003526267223 */ /* 0x000fe20000010027 */
[----:B------:R-:W-:-:S02]  /*5da0*/  IMAD.U32 R152, R152, 0x10000, RZ ;  /* 0x0001000098987824 */ /* 0x000fc400078e00ff */
[CC--:B------:R-:W-:Y:S01]  /*5db0*/  FMUL.FTZ R39, R49.reuse, R153.reuse ;  /* 0x0000009931277220 */ /* 0x0c0fe20000410000 */
[----:B------:R-:W-:Y:S02]  /*5dc0*/  IMAD.U32 R146, R146, 0x10000, RZ ;  /* 0x0001000092927824 */ /* 0x000fe400078e00ff */
[----:B------:R-:W-:Y:S01]  /*5dd0*/  FMUL.FTZ R50, R49, R144 ;  /* 0x0000009031327220 */ /* 0x000fe20000410000 */
        /* <DEDUP_REMOVED lines=13> */
.L_x_1747:
[----:B------:R-:W-:Y:S05]  /*5eb0*/  BSYNC B2 ;  /* 0x0000000000027941 */ /* 0x000fea0003800000 */
.L_x_1746:
[----:B--2---:R1:W-:Y:S02]  /*5ec0*/  STG.E.128 desc[UR60][R36.64+0xc0], R32 ;  /* 0x0000c02024007986 */ /* 0x0043e4000c101d3c */
.L_x_1745:
[----:B------:R-:W-:Y:S05]  /*5ed0*/  BSYNC B1 ;  /* 0x0000000000017941 */ /* 0x000fea0003800000 */
.L_x_1744:
        /* <DEDUP_REMOVED lines=31> */
[----:B------:R-:W-:Y:S01]  /*60d0*/  LOP3.LUT R126, R126, 0xffff0000, RZ, 0xc0, !PT ;  /* 0xffff00007e7e7812 */ /* 0x000fe200078ec0ff */
[-C--:B------:R-:W-:Y:S01]  /*60e0*/  FMUL.FTZ R39, R39, R47.reuse ;  /* 0x0000002f27277220 */ /* 0x080fe20000410000 */
        /* <DEDUP_REMOVED lines=20> */
.L_x_1751:
[----:B------:R-:W-:Y:S05]  /*6230*/  BSYNC B2 ;  /* 0x0000000000027941 */ /* 0x000fea0003800000 */
.L_x_1750:
[----:B--2---:R1:W-:Y:S02]  /*6240*/  STG.E.128 desc[UR60][R36.64+0x100], R32 ;  /* 0x0001002024007986 */ /* 0x0043e4000c101d3c */
.L_x_1749:
[----:B------:R-:W-:Y:S05]  /*6250*/  BSYNC B1 ;  /* 0x0000000000017941 */ /* 0x000fea0003800000 */
.L_x_1748:
        /* <DEDUP_REMOVED lines=10> */
[----:B------:R-:W-:Y:S01]  /*6300*/  SHF.R.U64 R44, R40, 0x10, R41 ;  /* 0x00000010282c7819 */ /* 0x000fe20000001229 */
[----:B------:R-:W-:Y:S01]  /*6310*/  IMAD.U32 R40, R35, 0x10000, RZ ;  /* 0x0001000023287824 */ /* 0x000fe200078e00ff */
[----:B------:R-:W-:Y:S02]  /*6320*/  PRMT R83, R83, 0x5410, R42 ;  /* 0x0000541053537816 */ /* 0x000fe4000000002a */
        /* <DEDUP_REMOVED lines=23> */
[----:B------:R-:W-:Y:S01]  /*64a0*/  FMUL.FTZ R39, R41, R83 ;  /* 0x0000005329277220 */ /* 0x000fe20000410000 */
        /* <DEDUP_REMOVED lines=15> */
.L_x_1753:
[----:B------:R-:W-:Y:S05]  /*65a0*/  BSYNC B1 ;  /* 0x0000000000017941 */ /* 0x000fea0003800000 */
.L_x_1752:
[----:B--2---:R1:W-:Y:S01]  /*65b0*/  STG.E.128 desc[UR60][R36.64+0x140], R32 ;  /* 0x0001402024007986 */ /* 0x0043e2000c101d3c */
[----:B------:R-:W-:Y:S05]  /*65c0*/  BRA `(.L_x_1731) ;  /* 0x0000004000647947 */ /* 0x000fea0003800000 */
.L_x_1699:
        /* <DEDUP_REMOVED lines=47> */
.L_x_1755:
[----:B------:R-:W-:Y:S05]  /*68c0*/  BSYNC B1 ;  /* 0x0000000000017941 */ /* 0x000fea0003800000 */
.L_x_1754:
        /* <DEDUP_REMOVED lines=47> */
.L_x_1757:
[----:B------:R-:W-:Y:S05]  /*6bc0*/  BSYNC B1 ;  /* 0x0000000000017941 */ /* 0x000fea0003800000 */
.L_x_1756:
[----:B0-----:R-:W2:Y:S01]  /*6bd0*/  LDL R80, [R1+0x4] ;  /* 0x0000040001507983 */ /* 0x001ea20000100800 */
        /* <DEDUP_REMOVED lines=21> */
[----:B------:R-:W-:Y:S02]  /*6d30*/  IMAD.MOV.U32 R81, RZ, RZ, R51 ;  /* 0x000000ffff517224 */ /* 0x000fe400078e0033 */
[----:B------:R-:W-:-:S05]  /*6d40*/  IMAD.MOV.U32 R83, RZ, RZ, R49 ;  /* 0x000000ffff537224 */ /* 0x000fca00078e0031 */
[----:B------:R-:W-:Y:S01]  /*6d50*/  PRMT R179, R83, 0x5410, R82 ;  /* 0x0000541053b37816 */ /* 0x000fe20000000052 */
[----:B------:R-:W-:Y:S02]  /*6d60*/  IMAD.MOV.U32 R82, RZ, RZ, R52 ;  /* 0x000000ffff527224 */ /* 0x000fe400078e0034 */
[----:B------:R-:W-:-:S05]  /*6d70*/  IMAD.MOV.U32 R83, RZ, RZ, R53 ;  /* 0x000000ffff537224 */ /* 0x000fca00078e0035 */
[----:B------:R-:W-:Y:S01]  /*6d80*/  PRMT R167, R83, 0x7610, R167 ;  /* 0x0000761053a77816 */ /* 0x000fe200000000a7 */
[----:B-----5:R-:W-:Y:S01]  /*6d90*/  IMAD.MOV.U32 R83, RZ, RZ, R56 ;  /* 0x000000ffff537224 */ /* 0x020fe200078e0038 */
[----:B--2---:R-:W-:Y:S01]  /*6da0*/  R2UR UR4, R80 ;  /* 0x00000000500472ca */ /* 0x004fe200000e0000 */
[----:B------:R-:W-:-:S05]  /*6db0*/  IMAD.MOV.U32 R80, RZ, RZ, R32 ;  /* 0x000000ffff507224 */ /* 0x000fca00078e0020 */
[----:B------:R-:W-:Y:S01]  /*6dc0*/  PRMT R175, R80, 0x5410, R85 ;  /* 0x0000541050af7816 */ /* 0x000fe20000000055 */
[----:B------:R-:W-:-:S05]  /*6dd0*/  IMAD.MOV.U32 R80, RZ, RZ, R38 ;  /* 0x000000ffff507224 */ /* 0x000fca00078e0026 */
[----:B------:R-:W-:Y:S01]  /*6de0*/  PRMT R178, R178, 0x5410, R80 ;  /* 0x00005410b2b27816 */ /* 0x000fe20000000050 */
[----:B------:R-:W-:Y:S01]  /*6df0*/  IMAD.MOV.U32 R80, RZ, RZ, R42 ;  /* 0x000000ffff507224 */ /* 0x000fe200078e002a */
[----:B------:R-:W-:Y:S02]  /*6e00*/  UISETP.NE.AND UP0, UPT, UR4, 0x3, UPT ;  /* 0x000000030400788c */ /* 0x000fe4000bf05270 */
[----:B------:R-:W-:Y:S01]  /*6e10*/  PRMT R178, R81, 0x7610, R178 ;  /* 0x0000761051b27816 */ /* 0x000fe200000000b2 */
[----:B------:R-:W-:Y:S01]  /*6e20*/  IMAD.MOV.U32 R81, RZ, RZ, R55 ;  /* 0x000000ffff517224 */ /* 0x000fe200078e0037 */
[----:B------:R-:W-:Y:S01]  /*6e30*/  PRMT R182, R182, 0x5410, R80 ;  /* 0x00005410b6b67816 */ /* 0x000fe20000000050 */
[----:B------:R-:W-:Y:S01]  /*6e40*/  IMAD.MOV.U32 R80, RZ, RZ, R46 ;  /* 0x000000ffff507224 */ /* 0x000fe200078e002e */
[----:B------:R-:W-:Y:S02]  /*6e50*/  PLOP3.LUT P2, PT, PT, PT, UP0, 0x80, 0x0 ;  /* 0x000000000000781c */ /* 0x000fe40003f4f008 */
        /* <DEDUP_REMOVED lines=9> */
[----:B------:R-:W-:Y:S02]  /*6ef0*/  IMAD.MOV.U32 R82, RZ, RZ, R63 ;  /* 0x000000ffff527224 */ /* 0x000fe400078e003f */
[----:B------:R-:W-:Y:S01]  /*6f00*/  IMAD.MOV.U32 R81, RZ, RZ, R60 ;  /* 0x000000ffff517224 */ /* 0x000fe200078e003c */
[----:B------:R-:W-:Y:S01]  /*6f10*/  PRMT R180, R80, 0x7610, R180 ;  /* 0x0000761050b47816 */ /* 0x000fe200000000b4 */
[----:B------:R-:W-:-:S05]  /*6f20*/  IMAD.MOV.U32 R80, RZ, RZ, R57 ;  /* 0x000000ffff507224 */ /* 0x000fca00078e0039 */
[----:B------:R-:W-:Y:S01]  /*6f30*/  PRMT R153, R83, 0x5410, R80 ;  /* 0x0000541053997816 */ /* 0x000fe20000000050 */
[----:B------:R-:W-:Y:S02]  /*6f40*/  IMAD.MOV.U32 R83, RZ, RZ, R62 ;  /* 0x000000ffff537224 */ /* 0x000fe400078e003e */
[----:B------:R-:W-:-:S03]  /*6f50*/  IMAD.MOV.U32 R80, RZ, RZ, R61 ;  /* 0x000000ffff507224 */ /* 0x000fc600078e003d */
[----:B------:R-:W-:Y:S01]  /*6f60*/  PRMT R157, R83, 0x5410, R82 ;  /* 0x00005410539d7816 */ /* 0x000fe20000000052 */
[----:B------:R-:W-:Y:S01]  /*6f70*/  IMAD.MOV.U32 R83, RZ, RZ, R66 ;  /* 0x000000ffff537224 */ /* 0x000fe200078e0042 */
        /* <DEDUP_REMOVED lines=24> */
[----:B------:R-:W-:Y:S06]  /*7100*/  @!P2 BRA `(.L_x_1758) ;  /* 0x000000000004a947 */ /* 0x000fec0003800000 */
[----:B------:R-:W-:Y:S01]  /*7110*/  BPT.TRAP 0x1 ;  /* 0x000000040000795c */ /* 0x000fe20000300000 */
.L_x_1758:
[----:B------:R-:W-:Y:S01]  /*7120*/  IMAD R90, R17, 0x8, R16 ;  /* 0x00000008115a7824 */ /* 0x000fe200078e0210 */
[----:B------:R-:W-:Y:S01]  /*7130*/  SHF.L.U32 R91, R199, 0x1f, RZ ;  /* 0x0000001fc75b7819 */ /* 0x000fe200000006ff */
[----:B------:R-:W0:Y:S01]  /*7140*/  LDC R144, c[0x0][0x2f4] ;  /* 0x0000bd00ff907b82 */ /* 0x000e220000000800 */
[----:B------:R-:W-:Y:S02]  /*7150*/  BSSY B1, `(.L_x_1759) ;  /* 0x0000004000017945 */ /* 0x000fe40003800000 */
[----:B------:R-:W1:Y:S05]  /*7160*/  SYNCS.PHASECHK.TRANS64.TRYWAIT P5, [R90+URZ+0x30890], R91 ;  /* 0x0308905b5a0075a7 */ /* 0x000e6a00080a017f */
[----:B------:R-:W2:Y:S01]  /*7170*/  LDC.64 R124, c[0x0][0x300] ;  /* 0x0000c000ff7c7b82 */ /* 0x000ea20000000a00 */
[----:B-1----:R-:W-:Y:S05]  /*7180*/  @!P5 BRA `(.L_x_1760) ;  /* 0x000002380058d947 */ /* 0x002fea0003800000 */
.L_x_2150:
[----:B------:R-:W-:Y:S05]  /*7190*/  BSYNC B1 ;  /* 0x0000000000017941 */ /* 0x000fea0003800000 */
.L_x_1759:
[----:B------:R-:W-:Y:S01]  /*71a0*/  BSSY B1, `(.L_x_1761) ;  /* 0x0000192000017945 */ /* 0x000fe20003800000 */
[----:B0-----:R-:W-:Y:S02]  /*71b0*/  IMAD.IADD R146, R144, 0x1, -R130 ;  /* 0x0000000190927824 */ /* 0x001fe400078e0a82 */
[----:B------:R-:W-:Y:S01]  /*71c0*/  IMAD.MOV.U32 R127, RZ, RZ, R84 ;  /* 0x000000ffff7f7224 */ /* 0x000fe200078e0054 */
[----:B------:R-:W-:Y:S06]  /*71d0*/  @P4 BRA `(.L_x_1762) ;  /* 0x0000001800384947 */ /* 0x000fec0003800000 */
        /* <DEDUP_REMOVED lines=30> */
[----:B------:R-:W-:Y:S02]  /*73c0*/  SHF.R.U64 R166, R40, 0x10, R41 ;  /* 0x0000001028a67819 */ /* 0x000fe40000001229 */
[----:B------:R-:W-:Y:S02]  /*73d0*/  SHF.R.U32.HI R165, RZ, 0x10, R53 ;  /* 0x00000010ffa57819 */ /* 0x000fe40000011635 */
[----:B------:R-:W-:Y:S02]  /*73e0*/  SHF.R.U32.HI R164, RZ, 0x10, R41 ;  /* 0x00000010ffa47819 */ /* 0x000fe40000011629 */
[--C-:B------:R-:W-:Y:S02]  /*73f0*/  SHF.R.U64 R40, R42, 0x10, R43.reuse ;  /* 0x000000102a287819 */ /* 0x100fe4000000122b */
[----:B------:R-:W-:Y:S02]  /*7400*/  SHF.R.U32.HI R42, RZ, 0x10, R43 ;  /* 0x00000010ff2a7819 */ /* 0x000fe4000001162b */
[----:B------:R-:W-:-:S02]  /*7410*/  SHF.R.U64 R43, R52, 0x10, R53 ;  /* 0x00000010342b7819 */ /* 0x000fc40000001235 */
[C---:B------:R-:W-:Y:S02]  /*7420*/  PRMT R52, R167.reuse, 0x5410, R165 ;  /* 0x00005410a7347816 */ /* 0x040fe400000000a5 */
[----:B------:R-:W-:Y:S01]  /*7430*/  PRMT R53, R167, 0x5432, R164 ;  /* 0x00005432a7357816 */ /* 0x000fe200000000a4 */
[----:B0-----:R-:W-:Y:S01]  /*7440*/  IMAD.U32 R167, R85, 0x10000, RZ ;  /* 0x0001000055a77824 */ /* 0x001fe200078e00ff */
[--C-:B------:R-:W-:Y:S01]  /*7450*/  SHF.R.U64 R41, R54, 0x10, R55.reuse ;  /* 0x0000001036297819 */ /* 0x100fe20000001237 */
[----:B------:R-:W-:Y:S01]  /*7460*/  IMAD.U32 R54, R52, 0x10000, RZ ;  /* 0x0001000034367824 */ /* 0x000fe200078e00ff */
[----:B------:R-:W-:Y:S01]  /*7470*/  SHF.R.U32.HI R55, RZ, 0x10, R55 ;  /* 0x00000010ff377819 */ /* 0x000fe20000011637 */
[----:B------:R-:W-:Y:S01]  /*7480*/  IMAD.U32 R165, R53, 0x10000, RZ ;  /* 0x0001000035a57824 */ /* 0x000fe200078e00ff */
[----:B------:R-:W-:Y:S01]  /*7490*/  PRMT R43, R182, 0x5410, R43 ;  /* 0x00005410b62b7816 */ /* 0x000fe2000000002b */
[----:B--2---:R-:W-:Y:S02]  /*74a0*/  IMAD.U32 R164, R81, 0x10000, RZ ;  /* 0x0001000051a47824 */ /* 0x004fe400078e00ff */
[C---:B------:R-:W-:Y:S01]  /*74b0*/  FMUL.FTZ R168, R167.reuse, R54 ;  /* 0x00000036a7a87220 */ /* 0x040fe20000410000 */
[----:B------:R-:W-:Y:S01]  /*74c0*/  FMUL.FTZ R167, R167, R165 ;  /* 0x000000a5a7a77220 */ /* 0x000fe20000410000 */
[----:B------:R-:W-:-:S02]  /*74d0*/  PRMT R41, R180, 0x5410, R41 ;  /* 0x00005410b4297816 */ /* 0x000fc40000000029 */
[C---:B------:R-:W-:Y:S01]  /*74e0*/  FFMA.FTZ R165, R164.reuse, R165, -R168 ;  /* 0x000000a5a4a57223 */ /* 0x040fe200000108a8 */
[----:B------:R-:W-:Y:S01]  /*74f0*/  FFMA.FTZ R164, R164, R54, R167 ;  /* 0x00000036a4a47223 */ /* 0x000fe200000100a7 */
[----:B------:R-:W-:Y:S02]  /*7500*/  LOP3.LUT R54, R53, 0xffff0000, RZ, 0xc0, !PT ;  /* 0xffff000035367812 */ /* 0x000fe400078ec0ff */
[----:B------:R-:W-:Y:S02]  /*7510*/  LOP3.LUT R53, R52, 0xffff0000, RZ, 0xc0, !PT ;  /* 0xffff000034357812 */ /* 0x000fe400078ec0ff */
[----:B------:R-:W-:Y:S02]  /*7520*/  LOP3.LUT R167, R85, 0xffff0000, RZ, 0xc0, !PT ;  /* 0xffff000055a77812 */ /* 0x000fe400078ec0ff */
[----:B------:R-:W-:Y:S02]  /*7530*/  LOP3.LUT R52, R81, 0xffff0000, RZ, 0xc0, !PT ;  /* 0xffff000051347812 */ /* 0x000fe400078ec0ff */
[----:B------:R-:W-:Y:S01]  /*7540*/  PRMT R40, R182, 0x5432, R40 ;  /* 0x00005432b6287816 */ /* 0x000fe20000000028 */
[C---:B------:R-:W-:Y:S01]  /*7550*/  FMUL.FTZ R85, R167.reuse, R53 ;  /* 0x00000035a7557220 */ /* 0x040fe20000410000 */
[----:B------:R-:W-:Y:S01]  /*7560*/  FMUL.FTZ R81, R167, R54 ;  /* 0x00000036a7517220 */ /* 0x000fe20000410000 */
[----:B------:R-:W-:-:S02]  /*7570*/  IMAD.U32 R167, R87, 0x10000, RZ ;  /* 0x0001000057a77824 */ /* 0x000fc400078e00ff */
[C---:B------:R-:W-:Y:S01]  /*7580*/  FFMA.FTZ R54, R52.reuse, R54, -R85 ;  /* 0x0000003634367223 */ /* 0x040fe20000010855 */
[----:B------:R-:W-:Y:S01]  /*7590*/  FFMA.FTZ R52, R52, R53, R81 ;  /* 0x0000003534347223 */ /* 0x000fe20000010051 */
[----:B------:R-:W-:Y:S02]  /*75a0*/  PRMT R53, R183, 0x5432, R42 ;  /* 0x00005432b7357816 */ /* 0x000fe4000000002a */
[----:B------:R-:W-:Y:S01]  /*75b0*/  PRMT R42, R181, 0x5410, R55 ;  /* 0x00005410b52a7816 */ /* 0x000fe20000000037 */
[----:B------:R-:W-:Y:S01]  /*75c0*/  IMAD.U32 R55, R83, 0x10000, RZ ;  /* 0x0001000053377824 */ /* 0x000fe200078e00ff */
[----:B------:R-:W-:Y:S01]  /*75d0*/  PRMT R85, R184, 0x5432, R166 ;  /* 0x00005432b8557816 */ /* 0x000fe200000000a6 */
[C---:B------:R-:W-:Y:S01]  /*75e0*/  IMAD.U32 R81, R53.reuse, 0x10000, RZ ;  /* 0x0001000035517824 */ /* 0x040fe200078e00ff */
[----:B------:R-:W-:Y:S01]  /*75f0*/  LOP3.LUT R53, R53, 0xffff0000, RZ, 0xc0, !PT ;  /* 0xffff000035357812 */ /* 0x000fe200078ec0ff */
[----:B------:R-:W-:Y:S01]  /*7600*/  IMAD.U32 R166, R42, 0x10000, RZ ;  /* 0x000100002aa67824 */ /* 0x000fe200078e00ff */
[----:B------:R-:W-:-:S02]  /*7610*/  F2FP.BF16.F32.PACK_AB R54, R54, R165 ;  /* 0x000000a53636723e */ /* 0x000fc400000010ff */
[----:B------:R-:W-:Y:S01]  /*7620*/  F2FP.BF16.F32.PACK_AB R52, R52, R164 ;  /* 0x000000a43434723e */ /* 0x000fe200000010ff */
[C---:B------:R-:W-:Y:S01]  /*7630*/  FMUL.FTZ R168, R167.reuse, R166 ;  /* 0x000000a6a7a87220 */ /* 0x040fe20000410000 */
[----:B------:R-:W-:-:S03]  /*7640*/  FMUL.FTZ R167, R167, R81 ;  /* 0x00000051a7a77220 */ /* 0x000fc60000410000 */
[C---:B------:R-:W-:Y:S01]  /*7650*/  FFMA.FTZ R81, R55.reuse, R81, -R168 ;  /* 0x0000005137517223 */ /* 0x040fe200000108a8 */
[----:B------:R-:W-:Y:S01]  /*7660*/  FFMA.FTZ R55, R55, R166, R167 ;  /* 0x000000a637377223 */ /* 0x000fe200000100a7 */
[----:B------:R-:W-:Y:S02]  /*7670*/  LOP3.LUT R166, R42, 0xffff0000, RZ, 0xc0, !PT ;  /* 0xffff00002aa67812 */ /* 0x000fe400078ec0ff */
[----:B------:R-:W-:Y:S02]  /*7680*/  LOP3.LUT R167, R87, 0xffff0000, RZ, 0xc0, !PT ;  /* 0xffff000057a77812 */ /* 0x000fe400078ec0ff */
[----:B------:R-:W-:-:S03]  /*7690*/  LOP3.LUT R42, R83, 0xffff0000, RZ, 0xc0, !PT ;  /* 0xffff0000532a7812 */ /* 0x000fc600078ec0ff */
[CC--:B------:R-:W-:Y:S01]  /*76a0*/  FMUL.FTZ R87, R167.reuse, R166.reuse ;  /* 0x000000a6a7577220 */ /* 0x0c0fe20000410000 */
[-C--:B------:R-:W-:Y:S01]  /*76b0*/  FMUL.FTZ R83, R167, R53.reuse ;  /* 0x00000035a7537220 */ /* 0x080fe20000410000 */
[----:B------:R-:W-:Y:S02]  /*76c0*/  IMAD.U32 R167, R85, 0x10000, RZ ;  /* 0x0001000055a77824 */ /* 0x000fe400078e00ff */
[C---:B------:R-:W-:Y:S01]  /*76d0*/  FFMA.FTZ R53, R42.reuse, R53, -R87 ;  /* 0x000000352a357223 */ /* 0x040fe20000010857 */
[----:B------:R-:W-:Y:S01]  /*76e0*/  FFMA.FTZ R42, R42, R166, R83 ;  /* 0x000000a62a2a7223 */ /* 0x000fe20000010053 */
[C---:B------:R-:W-:Y:S01]  /*76f0*/  IMAD.U32 R166, R84.reuse, 0x10000, RZ ;  /* 0x0001000054a67824 */ /* 0x040fe200078e00ff */
[----:B------:R-:W-:Y:S01]  /*7700*/  LOP3.LUT R84, R84, 0xffff0000, RZ, 0xc0, !PT ;  /* 0xffff000054547812 */ /* 0x000fe200078ec0ff */
[----:B------:R-:W-:Y:S01]  /*7710*/  IMAD.U32 R87, R43, 0x10000, RZ ;  /* 0x000100002b577824 */ /* 0x000fe200078e00ff */
[----:B------:R-:W-:Y:S01]  /*7720*/  F2FP.BF16.F32.PACK_AB R53, R53, R81 ;  /* 0x000000513535723e */ /* 0x000fe200000010ff */
[C---:B------:R-:W-:Y:S01]  /*7730*/  IMAD.U32 R83, R80.reuse, 0x10000, RZ ;  /* 0x0001000050537824 */ /* 0x040fe200078e00ff */
[----:B------:R-:W-:Y:S01]  /*7740*/  LOP3.LUT R80, R80, 0xffff0000, RZ, 0xc0, !PT ;  /* 0xffff000050507812 */ /* 0x000fe200078ec0ff */
[C---:B------:R-:W-:Y:S01]  /*7750*/  FMUL.FTZ R168, R166.reuse, R87 ;  /* 0x00000057a6a87220 */ /* 0x040fe20000410000 */
[----:B------:R-:W-:Y:S01]  /*7760*/  FMUL.FTZ R166, R166, R167 ;  /* 0x000000a7a6a67220 */ /* 0x000fe20000410000 */
[----:B------:R-:W-:Y:S01]  /*7770*/  F2FP.BF16.F32.PACK_AB R42, R42, R55 ;  /* 0x000000372a2a723e */ /* 0x000fe200000010ff */
[----:B------:R-:W-:-:S02]  /*7780*/  IMAD.MOV.U32 R81, RZ, RZ, R54 ;  /* 0x000000ffff517224 */ /* 0x000fc400078e0036 */
[C---:B------:R-:W-:Y:S01]  /*7790*/  FFMA.FTZ R168, R83.reuse, R167, -R168 ;  /* 0x000000a753a87223 */ /* 0x040fe200000108a8 */
[----:B------:R-:W-:Y:S01]  /*77a0*/  FFMA.FTZ R166, R83, R87, R166 ;  /* 0x0000005753a67223 */ /* 0x000fe200000100a6 */
[----:B------:R-:W-:Y:S01]  /*77b0*/  LOP3.LUT R83, R43, 0xffff0000, RZ, 0xc0, !PT ;  /* 0xffff00002b537812 */ /* 0x000fe200078ec0ff */
[C---:B------:R-:W-:Y:S01]  /*77c0*/  IMAD.U32 R167, R86.reuse, 0x10000, RZ ;  /* 0x0001000056a77824 */ /* 0x040fe200078e00ff */
[----:B------:R-:W-:Y:S02]  /*77d0*/  LOP3.LUT R43, R85, 0xffff0000, RZ, 0xc0, !PT ;  /* 0xffff0000552b7812 */ /* 0x000fe400078ec0ff */
[----:B------:R-:W-:Y:S01]  /*77e0*/  LOP3.LUT R86, R86, 0xffff0000, RZ, 0xc0, !PT ;  /* 0xffff000056567812 */ /* 0x000fe200078ec0ff */
[C---:B------:R-:W-:Y:S02]  /*77f0*/  FMUL.FTZ R85, R84.reuse, R83 ;  /* 0x0000005354557220 */ /* 0x040fe40000410000 */
[-C--:B------:R-:W-:Y:S02]  /*7800*/  FMUL.FTZ R84, R84, R43.reuse ;  /* 0x0000002b54547220 */ /* 0x080fe40000410000 */
[----:B------:R-:W-:Y:S01]  /*7810*/  FFMA.FTZ R43, R80, R43, -R85 ;  /* 0x0000002b502b7223 */ /* 0x000fe20000010855 */
[----:B------:R-:W-:-:S02]  /*7820*/  IMAD.U32 R85, R40, 0x10000, RZ ;  /* 0x0001000028557824 */ /* 0x000fc400078e00ff */
[----:B------:R-:W-:Y:S01]  /*7830*/  FFMA.FTZ R80, R80, R83, R84 ;  /* 0x0000005350507223 */ /* 0x000fe20000010054 */
[C---:B------:R-:W-:Y:S01]  /*7840*/  IMAD.U32 R84, R41.reuse, 0x10000, RZ ;  /* 0x0001000029547824 */ /* 0x040fe200078e00ff */
[----:B------:R-:W-:Y:S01]  /*7850*/  LOP3.LUT R41, R41, 0xffff0000, RZ, 0xc0, !PT ;  /* 0xffff000029297812 */ /* 0x000fe200078ec0ff */
[----:B------:R-:W-:Y:S01]  /*7860*/  IMAD.U32 R83, R82, 0x10000, RZ ;  /* 0x0001000052537824 */ /* 0x000fe200078e00ff */
[----:B------:R-:W-:Y:S01]  /*7870*/  LOP3.LUT R40, R40, 0xffff0000, RZ, 0xc0, !PT ;  /* 0xffff000028287812 */ /* 0x000fe200078ec0ff */
[CC--:B------:R-:W-:Y:S01]  /*7880*/  FMUL.FTZ R87, R167.reuse, R84.reuse ;  /* 0x00000054a7577220 */ /* 0x0c0fe20000410000 */
[-C--:B------:R-:W-:Y:S01]  /*7890*/  FMUL.FTZ R167, R167, R85.reuse ;  /* 0x00000055a7a77220 */ /* 0x080fe20000410000 */
[----:B------:R-:W-:Y:S02]  /*78a0*/  LOP3.LUT R82, R82, 0xffff0000, RZ, 0xc0, !PT ;  /* 0xffff000052527812 */ /* 0x000fe400078ec0ff */
[C---:B------:R-:W-:Y:S01]  /*78b0*/  FFMA.FTZ R87, R83.reuse, R85, -R87 ;  /* 0x0000005553577223 */ /* 0x040fe20000010857 */
[----:B------:R-:W-:Y:S01]  /*78c0*/  FFMA.FTZ R167, R83, R84, R167 ;  /* 0x0000005453a77223 */ /* 0x000fe200000100a7 */
[C---:B------:R-:W-:Y:S01]  /*78d0*/  FMUL.FTZ R83, R86.reuse, R41 ;  /* 0x0000002956537220 */ /* 0x040fe20000410000 */
[----:B------:R-:W-:Y:S01]  /*78e0*/  FMUL.FTZ R86, R86, R40 ;  /* 0x0000002856567220 */ /* 0x000fe20000410000 */
[----:B------:R-:W-:Y:S01]  /*78f0*/  F2FP.BF16.F32.PACK_AB R43, R43, R168 ;  /* 0x000000a82b2b723e */ /* 0x000fe200000010ff */
[----:B------:R-:W-:-:S02]  /*7900*/  IMAD.MOV.U32 R85, RZ, RZ, R52 ;  /* 0x000000ffff557224 */ /* 0x000fc400078e0034 */
[C---:B------:R-:W-:Y:S01]  /*7910*/  FFMA.FTZ R83, R82.reuse, R40, -R83 ;  /* 0x0000002852537223 */ /* 0x040fe20000010853 */
[----:B------:R-:W-:Y:S01]  /*7920*/  FFMA.FTZ R86, R82, R41, R86 ;  /* 0x0000002952567223 */ /* 0x000fe20000010056 */
[----:B------:R-:W-:Y:S01]  /*7930*/  F2FP.BF16.F32.PACK_AB R166, R80, R166 ;  /* 0x000000a650a6723e */ /* 0x000fe200000010ff */
[----:B------:R-:W-:Y:S02]  /*7940*/  IMAD.MOV.U32 R80, RZ, RZ, R43 ;  /* 0x000000ffff507224 */ /* 0x000fe400078e002b */
[----:B------:R-:W-:Y:S01]  /*7950*/  F2FP.BF16.F32.PACK_AB R83, R83, R87 ;  /* 0x000000575353723e */ /* 0x000fe200000010ff */
[----:B------:R-:W-:Y:S01]  /*7960*/  IMAD.MOV.U32 R87, RZ, RZ, R42 ;  /* 0x000000ffff577224 */ /* 0x000fe200078e002a */
[----:B------:R-:W-:Y:S01]  /*7970*/  F2FP.BF16.F32.PACK_AB R86, R86, R167 ;  /* 0x000000a75656723e */ /* 0x000fe200000010ff */
[----:B------:R-:W-:Y:S02]  /*7980*/  IMAD.MOV.U32 R84, RZ, RZ, R166 ;  /* 0x000000ffff547224 */ /* 0x000fe400078e00a6 */
[----:B------:R-:W-:-:S02]  /*7990*/  IMAD.MOV.U32 R82, RZ, RZ, R83 ;  /* 0x000000ffff527224 */ /* 0x000fc400078e0053 */
[----:B------:R-:W-:-:S07]  /*79a0*/  IMAD.MOV.U32 R83, RZ, RZ, R53 ;  /* 0x000000ffff537224 */ /* 0x000fce00078e0035 */
.L_x_1766:
[----:B------:R-:W-:Y:S05]  /*79b0*/  BSYNC B3 ;  /* 0x0000000000037941 */ /* 0x000fea0003800000 */
.L_x_1765:
        /* <DEDUP_REMOVED lines=10> */
.L_x_1764:
[----:B------:R-:W-:Y:S05]  /*7a60*/  BSYNC B2 ;  /* 0x0000000000027941 */ /* 0x000fea0003800000 */
.L_x_1763:
        /* <DEDUP_REMOVED lines=27> */
[----:B--2---:R-:W-:Y:S01]  /*7c20*/  IMAD.U32 R161, R53, 0x10000, RZ ;  /* 0x0001000035a17824 */ /* 0x004fe200078e00ff */
[----:B------:R-:W-:Y:S01]  /*7c30*/  SHF.R.U32.HI R84, RZ, 0x10, R37 ;  /* 0x00000010ff547819 */ /* 0x000fe20000011625 */
[----:B0-----:R-:W-:Y:S01]  /*7c40*/  IMAD.U32 R85, R41, 0x10000, RZ ;  /* 0x0001000029557824 */ /* 0x001fe200078e00ff */
[----:B------:R-:W-:Y:S02]  /*7c50*/  PRMT R83, R179, 0x5410, R83 ;  /* 0x00005410b3537816 */ /* 0x000fe40000000053 */
[----:B------:R-:W-:Y:S02]  /*7c60*/  PRMT R84, R181, 0x5432, R84 ;  /* 0x00005432b5547816 */ /* 0x000fe40000000054 */
[----:B------:R-:W-:Y:S01]  /*7c70*/  LOP3.LUT R53, R53, 0xffff0000, RZ, 0xc0, !PT ;  /* 0xffff000035357812 */ /* 0x000fe200078ec0ff */
[----:B------:R-:W-:Y:S01]  /*7c80*/  IMAD.U32 R87, R83, 0x10000, RZ ;  /* 0x0001000053577824 */ /* 0x000fe200078e00ff */
[----:B------:R-:W-:Y:S01]  /*7c90*/  LOP3.LUT R41, R41, 0xffff0000, RZ, 0xc0, !PT ;  /* 0xffff000029297812 */ /* 0x000fe200078ec0ff */
[----:B------:R-:W-:Y:S01]  /*7ca0*/  IMAD.U32 R86, R84, 0x10000, RZ ;  /* 0x0001000054567824 */ /* 0x000fe200078e00ff */
[----:B------:R-:W-:Y:S01]  /*7cb0*/  SHF.R.U64 R48, R48, 0x10, R49 ;  /* 0x0000001030307819 */ /* 0x000fe20000001231 */
[C---:B------:R-:W-:Y:S01]  /*7cc0*/  FMUL.FTZ R162, R161.reuse, R87 ;  /* 0x00000057a1a27220 */ /* 0x040fe20000410000 */
[----:B------:R-:W-:Y:S01]  /*7cd0*/  SHF.R.U64 R50, R50, 0x10, R51 ;  /* 0x0000001032327819 */ /* 0x000fe20000001233 */
[-C--:B------:R-:W-:Y:S01]  /*7ce0*/  FMUL.FTZ R161, R161, R86.reuse ;  /* 0x00000056a1a17220 */ /* 0x080fe20000410000 */
[----:B------:R-:W-:Y:S01]  /*7cf0*/  PRMT R48, R179, 0x5432, R48 ;  /* 0x00005432b3307816 */ /* 0x000fe20000000030 */
[----:B------:R-:W-:Y:S01]  /*7d00*/  FFMA.FTZ R86, R85, R86, -R162 ;  /* 0x0000005655567223 */ /* 0x000fe200000108a2 */
[----:B------:R-:W-:-:S02]  /*7d10*/  IMAD.U32 R162, R55, 0x10000, RZ ;  /* 0x0001000037a27824 */ /* 0x000fc400078e00ff */
[----:B------:R-:W-:Y:S01]  /*7d20*/  FFMA.FTZ R85, R85, R87, R161 ;  /* 0x0000005755557223 */ /* 0x000fe200000100a1 */
[----:B------:R-:W-:Y:S02]  /*7d30*/  LOP3.LUT R87, R84, 0xffff0000, RZ, 0xc0, !PT ;  /* 0xffff000054577812 */ /* 0x000fe400078ec0ff */
[----:B------:R-:W-:Y:S02]  /*7d40*/  LOP3.LUT R84, R83, 0xffff0000, RZ, 0xc0, !PT ;  /* 0xffff000053547812 */ /* 0x000fe400078ec0ff */
[----:B------:R-:W-:Y:S02]  /*7d50*/  LOP3.LUT R55, R55, 0xffff0000, RZ, 0xc0, !PT ;  /* 0xffff000037377812 */ /* 0x000fe400078ec0ff */
[----:B------:R-:W-:Y:S01]  /*7d60*/  SHF.R.U64 R38, R38, 0x10, R39 ;  /* 0x0000001026267819 */ /* 0x000fe20000001227 */
[C---:B------:R-:W-:Y:S01]  /*7d70*/  FMUL.FTZ R83, R53.reuse, R84 ;  /* 0x0000005435537220 */ /* 0x040fe20000410000 */
[----:B------:R-:W-:Y:S01]  /*7d80*/  FMUL.FTZ R53, R53, R87 ;  /* 0x0000005735357220 */ /* 0x000fe20000410000 */
[----:B------:R-:W-:-:S02]  /*7d90*/  PRMT R50, R177, 0x5432, R50 ;  /* 0x00005432b1327816 */ /* 0x000fc40000000032 */
[C---:B------:R-:W-:Y:S01]  /*7da0*/  FFMA.FTZ R83, R41.reuse, R87, -R83 ;  /* 0x0000005729537223 */ /* 0x040fe20000010853 */
[----:B------:R-:W-:Y:S01]  /*7db0*/  FFMA.FTZ R41, R41, R84, R53 ;  /* 0x0000005429297223 */ /* 0x000fe20000010035 */
[----:B------:R-:W-:Y:S01]  /*7dc0*/  SHF.R.U32.HI R53, RZ, 0x10, R51 ;  /* 0x00000010ff357819 */ /* 0x000fe20000011633 */
[----:B------:R-:W-:Y:S01]  /*7dd0*/  IMAD.U32 R87, R43, 0x10000, RZ ;  /* 0x000100002b577824 */ /* 0x000fe200078e00ff */
[----:B------:R-:W-:Y:S01]  /*7de0*/  SHF.R.U32.HI R84, RZ, 0x10, R39 ;  /* 0x00000010ff547819 */ /* 0x000fe20000011627 */
[----:B------:R-:W-:Y:S01]  /*7df0*/  IMAD.U32 R39, R42, 0x10000, RZ ;  /* 0x000100002a277824 */ /* 0x000fe200078e00ff */
[----:B------:R-:W-:Y:S02]  /*7e00*/  PRMT R53, R178, 0x5410, R53 ;  /* 0x00005410b2357816 */ /* 0x000fe40000000035 */
[----:B------:R-:W-:Y:S02]  /*7e10*/  PRMT R84, R180, 0x5432, R84 ;  /* 0x00005432b4547816 */ /* 0x000fe40000000054 */
[----:B------:R-:W-:Y:S01]  /*7e20*/  PRMT R38, R178, 0x5432, R38 ;  /* 0x00005432b2267816 */ /* 0x000fe20000000026 */
[C---:B------:R-:W-:Y:S01]  /*7e30*/  IMAD.U32 R161, R53.reuse, 0x10000, RZ ;  /* 0x0001000035a17824 */ /* 0x040fe200078e00ff */
[----:B------:R-:W-:Y:S01]  /*7e40*/  LOP3.LUT R53, R53, 0xffff0000, RZ, 0xc0, !PT ;  /* 0xffff000035357812 */ /* 0x000fe200078ec0ff */
[----:B------:R-:W-:Y:S01]  /*7e50*/  IMAD.U32 R163, R84, 0x10000, RZ ;  /* 0x0001000054a37824 */ /* 0x000fe200078e00ff */
[----:B------:R-:W-:Y:S01]  /*7e60*/  LOP3.LUT R42, R42, 0xffff0000, RZ, 0xc0, !PT ;  /* 0xffff00002a2a7812 */ /* 0x000fe200078ec0ff */
[C---:B------:R-:W-:Y:S01]  /*7e70*/  FMUL.FTZ R164, R162.reuse, R161 ;  /* 0x000000a1a2a47220 */ /* 0x040fe20000410000 */
[----:B------:R-:W-:Y:S01]  /*7e80*/  F2FP.BF16.F32.PACK_AB R83, R83, R86 ;  /* 0x000000565353723e */ /* 0x000fe200000010ff */
[----:B------:R-:W-:Y:S01]  /*7e90*/  FMUL.FTZ R162, R162, R163 ;  /* 0x000000a3a2a27220 */ /* 0x000fe20000410000 */
[----:B------:R-:W-:Y:S01]  /*7ea0*/  FMUL.FTZ R49, R55, R53 ;  /* 0x0000003537317220 */ /* 0x000fe20000410000 */
[----:B------:R-:W-:Y:S01]  /*7eb0*/  FFMA.FTZ R163, R87, R163, -R164 ;  /* 0x000000a357a37223 */ /* 0x000fe200000108a4 */
[----:B------:R-:W-:Y:S01]  /*7ec0*/  F2FP.BF16.F32.PACK_AB R85, R41, R85 ;  /* 0x000000552955723e */ /* 0x000fe200000010ff */
[----:B------:R-:W-:Y:S01]  /*7ed0*/  FFMA.FTZ R162, R87, R161, R162 ;  /* 0x000000a157a27223 */ /* 0x000fe200000100a2 */
[----:B------:R-:W-:Y:S01]  /*7ee0*/  SHF.R.U64 R87, R36, 0x10, R37 ;  /* 0x0000001024577819 */ /* 0x000fe20000001225 */
[----:B------:R-:W-:Y:S01]  /*7ef0*/  IMAD.MOV.U32 R41, RZ, RZ, R83 ;  /* 0x000000ffff297224 */ /* 0x000fe200078e0053 */
[----:B------:R-:W-:-:S02]  /*7f00*/  LOP3.LUT R37, R84, 0xffff0000, RZ, 0xc0, !PT ;  /* 0xffff000054257812 */ /* 0x000fc400078ec0ff */
[----:B------:R-:W-:-:S03]  /*7f10*/  LOP3.LUT R36, R43, 0xffff0000, RZ, 0xc0, !PT ;  /* 0xffff00002b247812 */ /* 0x000fc600078ec0ff */
[-C--:B------:R-:W-:Y:S02]  /*7f20*/  FMUL.FTZ R43, R55, R37.reuse ;  /* 0x00000025372b7220 */ /* 0x080fe40000410000 */
[----:B------:R-:W-:Y:S01]  /*7f30*/  FFMA.FTZ R37, R36, R37, -R49 ;  /* 0x0000002524257223 */ /* 0x000fe20000010831 */
[----:B------:R-:W-:Y:S02]  /*7f40*/  IMAD.U32 R49, R40, 0x10000, RZ ;  /* 0x0001000028317824 */ /* 0x000fe400078e00ff */
[----:B------:R-:W-:Y:S01]  /*7f50*/  FFMA.FTZ R36, R36, R53, R43 ;  /* 0x0000003524247223 */ /* 0x000fe2000001002b */
[----:B------:R-:W-:Y:S01]  /*7f60*/  PRMT R43, R177, 0x5410, R87 ;  /* 0x00005410b12b7816 */ /* 0x000fe20000000057 */
[C---:B------:R-:W-:Y:S01]  /*7f70*/  IMAD.U32 R87, R52.reuse, 0x10000, RZ ;  /* 0x0001000034577824 */ /* 0x040fe200078e00ff */
[----:B------:R-:W-:Y:S01]  /*7f80*/  LOP3.LUT R52, R52, 0xffff0000, RZ, 0xc0, !PT ;  /* 0xffff000034347812 */ /* 0x000fe200078ec0ff */
[C---:B------:R-:W-:Y:S01]  /*7f90*/  IMAD.U32 R53, R48.reuse, 0x10000, RZ ;  /* 0x0001000030357824 */ /* 0x040fe200078e00ff */
[----:B------:R-:W-:Y:S01]  /*7fa0*/  LOP3.LUT R48, R48, 0xffff0000, RZ, 0xc0, !PT ;  /* 0xffff000030307812 */ /* 0x000fe200078ec0ff */
[----:B------:R-:W-:Y:S01]  /*7fb0*/  IMAD.U32 R55, R43, 0x10000, RZ ;  /* 0x000100002b377824 */ /* 0x000fe200078e00ff */
[----:B------:R-:W-:Y:S01]  /*7fc0*/  LOP3.LUT R40, R40, 0xffff0000, RZ, 0xc0, !PT ;  /* 0xffff000028287812 */ /* 0x000fe200078ec0ff */
[----:B------:R-:W-:Y:S01]  /*7fd0*/  FMUL.FTZ R84, R87, R53 ;  /* 0x0000003557547220 */ /* 0x000fe20000410000 */
[----:B------:R-:W-:Y:S01]  /*7fe0*/  LOP3.LUT R43, R43, 0xffff0000, RZ, 0xc0, !PT ;  /* 0xffff00002b2b7812 */ /* 0x000fe200078ec0ff */
[-C--:B------:R-:W-:Y:S01]  /*7ff0*/  FMUL.FTZ R87, R87, R55.reuse ;  /* 0x0000003757577220 */ /* 0x080fe20000410000 */
[C---:B------:R-:W-:Y:S01]  /*8000*/  FMUL.FTZ R51, R52.reuse, R48 ;  /* 0x0000003034337220 */ /* 0x040fe20000410000 */
[----:B------:R-:W-:Y:S01]  /*8010*/  FFMA.FTZ R84, R49, R55, -R84 ;  /* 0x0000003731547223 */ /* 0x000fe20000010854 */
[----:B------:R-:W-:Y:S01]  /*8020*/  F2FP.BF16.F32.PACK_AB R37, R37, R163 ;  /* 0x000000a32525723e */ /* 0x000fe200000010ff */
[----:B------:R-:W-:Y:S01]  /*8030*/  FFMA.FTZ R87, R49, R53, R87 ;  /* 0x0000003531577223 */ /* 0x000fe20000010057 */
[-C--:B------:R-:W-:Y:S01]  /*8040*/  FMUL.FTZ R52, R52, R43.reuse ;  /* 0x0000002b34347220 */ /* 0x080fe20000410000 */
[----:B------:R-:W-:Y:S01]  /*8050*/  FFMA.FTZ R51, R40, R43, -R51 ;  /* 0x0000002b28337223 */ /* 0x000fe20000010833 */
[C---:B------:R-:W-:Y:S01]  /*8060*/  IMAD.U32 R49, R54.reuse, 0x10000, RZ ;  /* 0x0001000036317824 */ /* 0x040fe200078e00ff */
[----:B------:R-:W-:Y:S01]  /*8070*/  LOP3.LUT R54, R54, 0xffff0000, RZ, 0xc0, !PT ;  /* 0xffff000036367812 */ /* 0x000fe200078ec0ff */
[----:B------:R-:W-:-:S02]  /*8080*/  IMAD.U32 R43, R50, 0x10000, RZ ;  /* 0x00010000322b7824 */ /* 0x000fc400078e00ff */
[----:B------:R-:W-:Y:S01]  /*8090*/  FFMA.FTZ R52, R40, R48, R52 ;  /* 0x0000003028347223 */ /* 0x000fe20000010034 */
[----:B------:R-:W-:Y:S01]  /*80a0*/  IMAD.U32 R40, R38, 0x10000, RZ ;  /* 0x0001000026287824 */ /* 0x000fe200078e00ff */
[----:B------:R-:W-:Y:S01]  /*80b0*/  LOP3.LUT R50, R50, 0xffff0000, RZ, 0xc0, !PT ;  /* 0xffff000032327812 */ /* 0x000fe200078ec0ff */
[CC--:B------:R-:W-:Y:S01]  /*80c0*/  FMUL.FTZ R48, R49.reuse, R43.reuse ;  /* 0x0000002b31307220 */ /* 0x0c0fe20000410000 */
[----:B------:R-:W-:Y:S01]  /*80d0*/  LOP3.LUT R38, R38, 0xffff0000, RZ, 0xc0, !PT ;  /* 0xffff000026267812 */ /* 0x000fe200078ec0ff */
[----:B------:R-:W-:Y:S01]  /*80e0*/  FMUL.FTZ R49, R49, R40 ;  /* 0x0000002831317220 */ /* 0x000fe20000410000 */
[----:B------:R-:W-:Y:S01]  /*80f0*/  F2FP.BF16.F32.PACK_AB R36, R36, R162 ;  /* 0x000000a22424723e */ /* 0x000fe200000010ff */
[C---:B------:R-:W-:Y:S01]  /*8100*/  FFMA.FTZ R48, R39.reuse, R40, -R48 ;  /* 0x0000002827307223 */ /* 0x040fe20000010830 */
[C---:B------:R-:W-:Y:S01]  /*8110*/  FMUL.FTZ R40, R54.reuse, R50 ;  /* 0x0000003236287220 */ /* 0x040fe20000410000 */
[----:B------:R-:W-:Y:S01]  /*8120*/  FMUL.FTZ R54, R54, R38 ;  /* 0x0000002636367220 */ /* 0x000fe20000410000 */
[----:B------:R-:W-:Y:S01]  /*8130*/  FFMA.FTZ R49, R39, R43, R49 ;  /* 0x0000002b27317223 */ /* 0x000fe20000010031 */
[----:B------:R-:W-:Y:S01]  /*8140*/  F2FP.BF16.F32.PACK_AB R51, R51, R84 ;  /* 0x000000543333723e */ /* 0x000fe200000010ff */
[C---:B------:R-:W-:Y:S01]  /*8150*/  FFMA.FTZ R40, R42.reuse, R38, -R40 ;  /* 0x000000262a287223 */ /* 0x040fe20000010828 */
[----:B------:R-:W-:Y:S01]  /*8160*/  FFMA.FTZ R54, R42, R50, R54 ;  /* 0x000000322a367223 */ /* 0x000fe20000010036 */
[----:B------:R-:W-:Y:S01]  /*8170*/  F2FP.BF16.F32.PACK_AB R52, R52, R87 ;  /* 0x000000573434723e */ /* 0x000fe200000010ff */
[----:B------:R-:W-:-:S02]  /*8180*/  IMAD.MOV.U32 R53, RZ, RZ, R85 ;  /* 0x000000ffff357224 */ /* 0x000fc400078e0055 */
[----:B------:R-:W-:Y:S01]  /*8190*/  F2FP.BF16.F32.PACK_AB R48, R40, R48 ;  /* 0x000000302830723e */ /* 0x000fe200000010ff */
[----:B------:R-:W-:Y:S01]  /*81a0*/  IMAD.MOV.U32 R40, RZ, RZ, R51 ;  /* 0x000000ffff287224 */ /* 0x000fe200078e0033 */
[----:B------:R-:W-:Y:S01]  /*81b0*/  F2FP.BF16.F32.PACK_AB R54, R54, R49 ;  /* 0x000000313636723e */ /* 0x000fe200000010ff */
[----:B------:R-:W-:Y:S02]  /*81c0*/  IMAD.MOV.U32 R43, RZ, RZ, R37 ;  /* 0x000000ffff2b7224 */ /* 0x000fe400078e0025 */
[----:B------:R-:W-:Y:S02]  /*81d0*/  IMAD.MOV.U32 R42, RZ, RZ, R48 ;  /* 0x000000ffff2a7224 */ /* 0x000fe400078e0030 */
[----:B------:R-:W-:-:S07]  /*81e0*/  IMAD.MOV.U32 R55, RZ, RZ, R36 ;  /* 0x000000ffff377224 */ /* 0x000fce00078e0024 */
.L_x_1770:
[----:B------:R-:W-:Y:S05]  /*81f0*/  BSYNC B3 ;  /* 0x0000000000037941 */ /* 0x000fea0003800000 */
.L_x_1769:
        /* <DEDUP_REMOVED lines=10> */
.L_x_1768:
[----:B------:R-:W-:Y:S05]  /*82a0*/  BSYNC B2 ;  /* 0x0000000000027941 */ /* 0x000fea0003800000 */
.L_x_1767:
[----:B------:R-:W-:-:S13]  /*82b0*/  ISETP.NE.AND P4, PT, R26, RZ, PT ;  /* 0x000000ff1a00720c */ /* 0x000fda0003f85270 */
[----:B------:R-:W-:Y:S05]  /*82c0*/  @!P4 BRA `(.L_x_1762) ;  /* 0x0000000400fcc947 */ /* 0x000fea0003800000 */
[----:B0-----:R-:W3:Y:S01]  /*82d0*/  LDL R36, [R1] ;  /* 0x0000000001247983 */ /* 0x001ee20000100800 */
        /* <DEDUP_REMOVED lines=9> */
[----:B------:R-:W-:Y:S01]  /*8370*/  SHF.R.S32.HI R37, RZ, 0x1f, R36 ;  /* 0x0000001fff257819 */ /* 0x000fe20000011424 */
[----:B------:R-:W-:-:S03]  /*8380*/  IMAD.SHL.U32 R50, R36, 0x8, RZ ;  /* 0x0000000824327824 */ /* 0x000fc600078e00ff */
[----:B------:R-:W-:Y:S02]  /*8390*/  LEA.HI R37, R37, R36, RZ, 0x3 ;  /* 0x0000002425257211 */ /* 0x000fe400078f18ff */
[----:B------:R-:W-:Y:S02]  /*83a0*/  LOP3.LUT R36, R206, 0x38, R50, 0xf8, !PT ;  /* 0x00000038ce247812 */ /* 0x000fe400078ef832 */
[----:B------:R-:W-:Y:S02]  /*83b0*/  SHF.R.S32.HI R37, RZ, 0x3, R37 ;  /* 0x00000003ff257819 */ /* 0x000fe40000011425 */
[----:B------:R-:W-:-:S03]  /*83c0*/  LOP3.LUT R36, R36, R207, RZ, 0x3c, !PT ;  /* 0x000000cf24247212 */ /* 0x000fc600078e3cff */
[----:B------:R-:W-:-:S04]  /*83d0*/  IMAD R37, R37, 0x1800, R208 ;  /* 0x0000180025257824 */ /* 0x000fc800078e02d0 */
[----:B------:R-:W-:Y:S02]  /*83e0*/  IMAD.IADD R36, R37, 0x1, R36 ;  /* 0x0000000125247824 */ /* 0x000fe400078e0224 */
[C---:B------:R-:W-:Y:S02]  /*83f0*/  IMAD R37, R17.reuse, 0x4800, R140 ;  /* 0x0000480011257824 */ /* 0x040fe400078e028c */
[----:B------:R-:W-:Y:S02]  /*8400*/  IMAD R39, R17, 0x4800, R36 ;  /* 0x0000480011277824 */ /* 0x000fe400078e0224 */
[--C-:B------:R-:W-:Y:S02]  /*8410*/  IMAD R37, R37, 0x2, R16.reuse ;  /* 0x0000000225257824 */ /* 0x100fe400078e0210 */
[----:B--2---:R-:W-:-:S04]  /*8420*/  IMAD R40, R39, 0x2, R16 ;  /* 0x0000000227287824 */ /* 0x004fc800078e0210 */
        /* <DEDUP_REMOVED lines=13> */
[----:B------:R-:W-:-:S02]  /*8500*/  SHF.R.U32.HI R33, RZ, 0x10, R33 ;  /* 0x00000010ff217819 */ /* 0x000fc40000011621 */
[----:B------:R-:W-:Y:S02]  /*8510*/  PRMT R44, R174, 0x5432, R44 ;  /* 0x00005432ae2c7816 */ /* 0x000fe4000000002c */
[----:B------:R-:W-:Y:S02]  /*8520*/  SHF.R.U64 R45, R46, 0x10, R47 ;  /* 0x000000102e2d7819 */ /* 0x000fe4000000122f */
[----:B------:R-:W-:Y:S01]  /*8530*/  PRMT R33, R176, 0x5410, R33 ;  /* 0x00005410b0217816 */ /* 0x000fe20000000021 */
[----:B------:R-:W-:Y:S01]  /*8540*/  IMAD.U32 R83, R44, 0x10000, RZ ;  /* 0x000100002c537824 */ /* 0x000fe200078e00ff */
[----:B------:R-:W-:Y:S01]  /*8550*/  SHF.R.U32.HI R46, RZ, 0x10, R47 ;  /* 0x00000010ff2e7819 */ /* 0x000fe2000001162f */
[----:B------:R-:W-:Y:S01]  /*8560*/  IMAD.U32 R47, R37, 0x10000, RZ ;  /* 0x00010000252f7824 */ /* 0x000fe200078e00ff */
[----:B------:R-:W-:Y:S01]  /*8570*/  PRMT R51, R173, 0x5410, R51 ;  /* 0x00005410ad337816 */ /* 0x000fe20000000033 */
[----:B------:R-:W-:Y:S01]  /*8580*/  IMAD.U32 R84, R33, 0x10000, RZ ;  /* 0x0001000021547824 */ /* 0x000fe200078e00ff */
        /* <DEDUP_REMOVED lines=8> */
[----:B------:R-:W-:Y:S01]  /*8610*/  LOP3.LUT R33, R33, 0xffff0000, RZ, 0xc0, !PT ;  /* 0xffff000021217812 */ /* 0x000fe200078ec0ff */
[----:B------:R-:W-:Y:S01]  /*8620*/  FMUL.FTZ R85, R54, R44 ;  /* 0x0000002c36557220 */ /* 0x000fe20000410000 */
[----:B------:R-:W-:Y:S01]  /*8630*/  LOP3.LUT R52, R37, 0xffff0000, RZ, 0xc0, !PT ;  /* 0xffff000025347812 */ /* 0x000fe200078ec0ff */
[----:B------:R-:W-:Y:S01]  /*8640*/  IMAD.U32 R84, R46, 0x10000, RZ ;  /* 0x000100002e547824 */ /* 0x000fe200078e00ff */
[----:B------:R-:W-:Y:S01]  /*8650*/  LOP3.LUT R43, R43, 0xffff0000, RZ, 0xc0, !PT ;  /* 0xffff00002b2b7812 */ /* 0x000fe200078ec0ff */
[----:B------:R-:W-:Y:S01]  /*8660*/  FMUL.FTZ R54, R54, R33 ;  /* 0x0000002136367220 */ /* 0x000fe20000410000 */
[----:B------:R-:W-:Y:S01]  /*8670*/  LOP3.LUT R46, R46, 0xffff0000, RZ, 0xc0, !PT ;  /* 0xffff00002e2e7812 */ /* 0x000fe200078ec0ff */
[----:B------:R-:W-:Y:S01]  /*8680*/  FFMA.FTZ R53, R47, R83, R53 ;  /* 0x000000532f357223 */ /* 0x000fe20000010035 */
[----:B------:R-:W-:Y:S01]  /*8690*/  FFMA.FTZ R85, R52, R33, -R85 ;  /* 0x0000002134557223 */ /* 0x000fe20000010855 */
[----:B------:R-:W-:Y:S01]  /*86a0*/  PRMT R35, R176, 0x5432, R35 ;  /* 0x00005432b0237816 */ /* 0x000fe20000000023 */
[----:B------:R-:W-:-:S02]  /*86b0*/  IMAD.U32 R47, R51, 0x10000, RZ ;  /* 0x00010000332f7824 */ /* 0x000fc400078e00ff */
[----:B------:R-:W-:Y:S01]  /*86c0*/  FMUL.FTZ R33, R81, R84 ;  /* 0x0000005451217220 */ /* 0x000fe20000410000 */
[----:B------:R-:W-:Y:S01]  /*86d0*/  PRMT R32, R175, 0x5410, R32 ;  /* 0x00005410af207816 */ /* 0x000fe20000000020 */
[----:B------:R-:W-:Y:S01]  /*86e0*/  FFMA.FTZ R54, R52, R44, R54 ;  /* 0x0000002c34367223 */ /* 0x000fe20000010036 */
[----:B------:R-:W-:Y:S01]  /*86f0*/  LOP3.LUT R39, R39, 0xffff0000, RZ, 0xc0, !PT ;  /* 0xffff000027277812 */ /* 0x000fe200078ec0ff */
[----:B------:R-:W-:Y:S01]  /*8700*/  FMUL.FTZ R52, R43, R46 ;  /* 0x0000002e2b347220 */ /* 0x000fe20000410000 */
[----:B------:R-:W-:Y:S01]  /*8710*/  LOP3.LUT R51, R51, 0xffff0000, RZ, 0xc0, !PT ;  /* 0xffff000033337812 */ /* 0x000fe200078ec0ff */
[-C--:B------:R-:W-:Y:S01]  /*8720*/  FMUL.FTZ R81, R81, R47.reuse ;  /* 0x0000002f51517220 */ /* 0x080fe20000410000 */
[----:B------:R-:W-:Y:S01]  /*8730*/  FFMA.FTZ R33, R80, R47, -R33 ;  /* 0x0000002f50217223 */ /* 0x000fe20000010821 */
[----:B------:R-:W-:Y:S01]  /*8740*/  IMAD.U32 R47, R35, 0x10000, RZ ;  /* 0x00010000232f7824 */ /* 0x000fe200078e00ff */
[----:B------:R-:W-:Y:S01]  /*8750*/  LOP3.LUT R40, R40, 0xffff0000, RZ, 0xc0, !PT ;  /* 0xffff000028287812 */ /* 0x000fe200078ec0ff */
[----:B------:R-:W-:-:S02]  /*8760*/  IMAD.U32 R44, R32, 0x10000, RZ ;  /* 0x00010000202c7824 */ /* 0x000fc400078e00ff */
[-C--:B------:R-:W-:Y:S01]  /*8770*/  FMUL.FTZ R43, R43, R51.reuse ;  /* 0x000000332b2b7220 */ /* 0x080fe20000410000 */
[----:B------:R-:W-:Y:S01]  /*8780*/  FFMA.FTZ R52, R39, R51, -R52 ;  /* 0x0000003327347223 */ /* 0x000fe20000010834 */
[----:B------:R-:W-:Y:S01]  /*8790*/  LOP3.LUT R51, R32, 0xffff0000, RZ, 0xc0, !PT ;  /* 0xffff000020337812 */ /* 0x000fe200078ec0ff */
[-C--:B------:R-:W-:Y:S01]  /*87a0*/  FMUL.FTZ R32, R41, R47.reuse ;  /* 0x0000002f29207220 */ /* 0x080fe20000410000 */
[C---:B------:R-:W-:Y:S01]  /*87b0*/  IMAD.U32 R37, R36.reuse, 0x10000, RZ ;  /* 0x0001000024257824 */ /* 0x040fe200078e00ff */
[----:B------:R-:W-:Y:S01]  /*87c0*/  LOP3.LUT R35, R35, 0xffff0000, RZ, 0xc0, !PT ;  /* 0xffff000023237812 */ /* 0x000fe200078ec0ff */
[----:B------:R-:W-:Y:S01]  /*87d0*/  FMUL.FTZ R41, R41, R44 ;  /* 0x0000002c29297220 */ /* 0x000fe20000410000 */
[----:B------:R-:W-:Y:S01]  /*87e0*/  PRMT R34, R175, 0x5432, R34 ;  /* 0x00005432af227816 */ /* 0x000fe20000000022 */
[----:B------:R-:W-:Y:S01]  /*87f0*/  FFMA.FTZ R43, R39, R46, R43 ;  /* 0x0000002e272b7223 */ /* 0x000fe2000001002b */
[C---:B------:R-:W-:Y:S01]  /*8800*/  FFMA.FTZ R32, R37.reuse, R44, -R32 ;  /* 0x0000002c25207223 */ /* 0x040fe20000010820 */
[----:B------:R-:W-:Y:S01]  /*8810*/  FFMA.FTZ R41, R37, R47, R41 ;  /* 0x0000002f25297223 */ /* 0x000fe20000010029 */
[----:B------:R-:W-:Y:S01]  /*8820*/  LOP3.LUT R36, R36, 0xffff0000, RZ, 0xc0, !PT ;  /* 0xffff000024247812 */ /* 0x000fe200078ec0ff */
[----:B------:R-:W-:Y:S01]  /*8830*/  FMUL.FTZ R39, R40, R35 ;  /* 0x0000002328277220 */ /* 0x000fe20000410000 */
[C---:B------:R-:W-:Y:S01]  /*8840*/  IMAD.U32 R37, R173.reuse, 0x10000, RZ ;  /* 0x00010000ad257824 */ /* 0x040fe200078e00ff */
[----:B------:R-:W-:Y:S01]  /*8850*/  LOP3.LUT R42, R42, 0xffff0000, RZ, 0xc0, !PT ;  /* 0xffff00002a2a7812 */ /* 0x000fe200078ec0ff */
[-C--:B------:R-:W-:Y:S01]  /*8860*/  FMUL.FTZ R40, R40, R51.reuse ;  /* 0x0000003328287220 */ /* 0x080fe20000410000 */
[----:B------:R-:W-:Y:S01]  /*8870*/  IMAD.U32 R44, R34, 0x10000, RZ ;  /* 0x00010000222c7824 */ /* 0x000fe200078e00ff */
[----:B------:R-:W-:Y:S01]  /*8880*/  LOP3.LUT R173, R173, 0xffff0000, RZ, 0xc0, !PT ;  /* 0xffff0000adad7812 */ /* 0x000fe200078ec0ff */
[----:B------:R-:W-:Y:S01]  /*8890*/  FFMA.FTZ R39, R36, R51, -R39 ;  /* 0x0000003324277223 */ /* 0x000fe20000010827 */
[----:B------:R-:W-:Y:S01]  /*88a0*/  LOP3.LUT R34, R34, 0xffff0000, RZ, 0xc0, !PT ;  /* 0xffff000022227812 */ /* 0x000fe200078ec0ff */
[----:B------:R-:W-:Y:S01]  /*88b0*/  FFMA.FTZ R40, R36, R35, R40 ;  /* 0x0000002324287223 */ /* 0x000fe20000010028 */
[----:B------:R-:W-:Y:S01]  /*88c0*/  LOP3.LUT R38, R38, 0xffff0000, RZ, 0xc0, !PT ;  /* 0xffff000026267812 */ /* 0x000fe200078ec0ff */
[----:B------:R-:W-:Y:S01]  /*88d0*/  FMUL.FTZ R35, R82, R37 ;  /* 0x0000002552237220 */ /* 0x000fe20000410000 */
[----:B------:R-:W-:Y:S01]  /*88e0*/  FMUL.FTZ R36, R42, R173 ;  /* 0x000000ad2a247220 */ /* 0x000fe20000410000 */
[----:B------:R-:W-:Y:S01]  /*88f0*/  FMUL.FTZ R82, R82, R44 ;  /* 0x0000002c52527220 */ /* 0x000fe20000410000 */
[----:B------:R-:W-:Y:S01]  /*8900*/  FMUL.FTZ R42, R42, R34 ;  /* 0x000000222a2a7220 */ /* 0x000fe20000410000 */
[C---:B------:R-:W-:Y:S01]  /*8910*/  FFMA.FTZ R35, R55.reuse, R44, -R35 ;  /* 0x0000002c37237223 */ /* 0x040fe20000010823 */
[----:B------:R-:W-:Y:S01]  /*8920*/  FFMA.FTZ R36, R38, R34, -R36 ;  /* 0x0000002226247223 */ /* 0x000fe20000010824 */
[----:B------:R-:W-:Y:S01]  /*8930*/  FFMA.FTZ R81, R80, R84, R81 ;  /* 0x0000005450517223 */ /* 0x000fe20000010051 */
[----:B------:R-:W-:Y:S01]  /*8940*/  FFMA.FTZ R82, R55, R37, R82 ;  /* 0x0000002537527223 */ /* 0x000fe20000010052 */
        /* <DEDUP_REMOVED lines=8> */
[----:B------:R-:W-:Y:S01]  /*89d0*/  IMAD.MOV.U32 R36, RZ, RZ, R32 ;  /* 0x000000ffff247224 */ /* 0x000fe200078e0020 */
[----:B------:R-:W-:Y:S02]  /*89e0*/  F2FP.BF16.F32.PACK_AB R37, R85, R45 ;  /* 0x0000002d5525723e */ /* 0x000fe400000010ff */
[----:B------:R-:W-:-:S02]  /*89f0*/  F2FP.BF16.F32.PACK_AB R43, R43, R81 ;  /* 0x000000512b2b723e */ /* 0x000fc400000010ff */
[----:B------:R-:W-:-:S07]  /*8a00*/  F2FP.BF16.F32.PACK_AB R42, R173, R82 ;  /* 0x00000052ad2a723e */ /* 0x000fce00000010ff */
.L_x_1772:
[----:B------:R-:W-:Y:S05]  /*8a10*/  BSYNC B2 ;  /* 0x0000000000027941 */ /* 0x000fea0003800000 */
.L_x_1771:
        /* <DEDUP_REMOVED lines=10> */
.L_x_1762:
[----:B------:R-:W-:Y:S05]  /*8ac0*/  BSYNC B1 ;  /* 0x0000000000017941 */ /* 0x000fea0003800000 */
.L_x_1761:
[-C--:B--23--:R-:W-:Y:S02]  /*8ad0*/  IMAD R32, R148, R124.reuse, RZ ;  /* 0x0000007c94207224 */ /* 0x08cfe400078e02ff */
        /* <DEDUP_REMOVED lines=11> */
[----:B------:R-:W-:Y:S02]  /*8b90*/  IADD3.X R35, R4, R44, R114, P3, P4 ;  /* 0x0000002c04237210 */ /* 0x000fe40001fe8472 */
[----:B------:R-:W-:Y:S02]  /*8ba0*/  LEA.HI R32, R33, R32, RZ, 0x4 ;  /* 0x0000002021207211 */ /* 0x000fe400078f20ff */
[----:B0-----:R-:W-:-:S02]  /*8bb0*/  SHF.R.U32.HI R38, RZ, 0x3, R205 ;  /* 0x00000003ff267819 */ /* 0x001fc400000116cd */
        /* <DEDUP_REMOVED lines=35> */
[----:B------:R-:W-:-:S02]  /*8df0*/  PRMT R65, R170, 0x5432, R65 ;  /* 0x00005432aa417816 */ /* 0x000fc40000000041 */
[----:B------:R-:W-:Y:S01]  /*8e00*/  SHF.R.U64 R46, R66, 0x10, R67 ;  /* 0x00000010422e7819 */ /* 0x000fe20000001243 */
[----:B------:R-:W-:Y:S01]  /*8e10*/  IMAD.U32 R76, R77, 0x10000, RZ ;  /* 0x000100004d4c7824 */ /* 0x000fe200078e00ff */
[----:B------:R-:W-:Y:S01]  /*8e20*/  SHF.R.U64 R48, R78, 0x10, R79 ;  /* 0x000000104e307819 */ /* 0x000fe2000000124f */
[----:B------:R-:W-:Y:S01]  /*8e30*/  IMAD.U32 R80, R65, 0x10000, RZ ;  /* 0x0001000041507824 */ /* 0x000fe200078e00ff */
[----:B------:R-:W-:Y:S01]  /*8e40*/  SHF.R.U32.HI R66, RZ, 0x10, R67 ;  /* 0x00000010ff427819 */ /* 0x000fe20000011643 */
[C---:B------:R-:W-:Y:S01]  /*8e50*/  FMUL.FTZ R82, R51.reuse, R76 ;  /* 0x0000004c33527220 */ /* 0x040fe20000410000 */
[----:B------:R-:W-:Y:S01]  /*8e60*/  SHF.R.U32.HI R78, RZ, 0x10, R79 ;  /* 0x00000010ff4e7819 */ /* 0x000fe2000001164f */
[----:B------:R-:W-:Y:S01]  /*8e70*/  FMUL.FTZ R84, R51, R80 ;  /* 0x0000005033547220 */ /* 0x000fe20000410000 */
[----:B------:R-:W-:Y:S01]  /*8e80*/  LOP3.LUT R52, R37, 0xffff0000, RZ, 0xc0, !PT ;  /* 0xffff000025347812 */ /* 0x000fe200078ec0ff */
[----:B------:R-:W-:Y:S01]  /*8e90*/  IMAD.U32 R37, R36, 0x10000, RZ ;  /* 0x0001000024257824 */ /* 0x000fe200078e00ff */
[----:B------:R-:W-:-:S02]  /*8ea0*/  LOP3.LUT R67, R77, 0xffff0000, RZ, 0xc0, !PT ;  /* 0xffff00004d437812 */ /* 0x000fc400078ec0ff */
[----:B------:R-:W-:Y:S02]  /*8eb0*/  PRMT R66, R169, 0x5432, R66 ;  /* 0x00005432a9427816 */ /* 0x000fe40000000042 */
[----:B------:R-:W-:Y:S01]  /*8ec0*/  PRMT R78, R171, 0x5432, R78 ;  /* 0x00005432ab4e7816 */ /* 0x000fe2000000004e */
[----:B------:R-:W-:Y:S01]  /*8ed0*/  FMUL.FTZ R79, R52, R67 ;  /* 0x00000043344f7220 */ /* 0x000fe20000410000 */
[----:B------:R-:W-:Y:S01]  /*8ee0*/  LOP3.LUT R65, R65, 0xffff0000, RZ, 0xc0, !PT ;  /* 0xffff000041417812 */ /* 0x000fe200078ec0ff */
[----:B------:R-:W-:Y:S01]  /*8ef0*/  IMAD.U32 R51, R66, 0x10000, RZ ;  /* 0x0001000042337824 */ /* 0x000fe200078e00ff */
[----:B------:R-:W-:Y:S01]  /*8f00*/  LOP3.LUT R50, R33, 0xffff0000, RZ, 0xc0, !PT ;  /* 0xffff000021327812 */ /* 0x000fe200078ec0ff */
[----:B------:R-:W-:Y:S01]  /*8f10*/  IMAD.U32 R77, R78, 0x10000, RZ ;  /* 0x000100004e4d7824 */ /* 0x000fe200078e00ff */
[----:B------:R-:W-:Y:S01]  /*8f20*/  PRMT R172, R172, 0x5410, R47 ;  /* 0x00005410acac7816 */ /* 0x000fe2000000002f */
[C---:B------:R-:W-:Y:S01]  /*8f30*/  FFMA.FTZ R47, R49.reuse, R80, -R82 ;  /* 0x00000050312f7223 */ /* 0x040fe20000010852 */
[----:B------:R-:W-:Y:S01]  /*8f40*/  FFMA.FTZ R49, R49, R76, R84 ;  /* 0x0000004c31317223 */ /* 0x000fe20000010054 */
[-C--:B------:R-:W-:Y:S01]  /*8f50*/  FMUL.FTZ R81, R52, R65.reuse ;  /* 0x0000004134517220 */ /* 0x080fe20000410000 */
[----:B------:R-:W-:Y:S01]  /*8f60*/  FFMA.FTZ R52, R50, R65, -R79 ;  /* 0x0000004132347223 */ /* 0x000fe2000001084f */
[----:B------:R-:W-:Y:S01]  /*8f70*/  LOP3.LUT R76, R78, 0xffff0000, RZ, 0xc0, !PT ;  /* 0xffff00004e4c7812 */ /* 0x000fe200078ec0ff */
[C---:B------:R-:W-:Y:S01]  /*8f80*/  FMUL.FTZ R65, R64.reuse, R77 ;  /* 0x0000004d40417220 */ /* 0x040fe20000410000 */
[----:B------:R-:W-:Y:S01]  /*8f90*/  LOP3.LUT R39, R39, 0xffff0000, RZ, 0xc0, !PT ;  /* 0xffff000027277812 */ /* 0x000fe200078ec0ff */
[-C--:B------:R-:W-:Y:S01]  /*8fa0*/  FMUL.FTZ R78, R64, R51.reuse ;  /* 0x00000033404e7220 */ /* 0x080fe20000410000 */
[----:B------:R-:W-:Y:S01]  /*8fb0*/  LOP3.LUT R64, R66, 0xffff0000, RZ, 0xc0, !PT ;  /* 0xffff000042407812 */ /* 0x000fe200078ec0ff */
[----:B------:R-:W-:Y:S01]  /*8fc0*/  FFMA.FTZ R51, R54, R51, -R65 ;  /* 0x0000003336337223 */ /* 0x000fe20000010841 */
[----:B------:R-:W-:Y:S01]  /*8fd0*/  PRMT R45, R170, 0x5410, R45 ;  /* 0x00005410aa2d7816 */ /* 0x000fe2000000002d */
[----:B------:R-:W-:Y:S01]  /*8fe0*/  FFMA.FTZ R54, R54, R77, R78 ;  /* 0x0000004d36367223 */ /* 0x000fe2000001004e */
[----:B------:R-:W-:Y:S01]  /*8ff0*/  LOP3.LUT R35, R35, 0xffff0000, RZ, 0xc0, !PT ;  /* 0xffff000023237812 */ /* 0x000fe200078ec0ff */
[----:B------:R-:W-:Y:S01]  /*9000*/  FMUL.FTZ R80, R39, R76 ;  /* 0x0000004c27507220 */ /* 0x000fe20000410000 */
[----:B------:R-:W-:-:S02]  /*9010*/  IMAD.U32 R78, R172, 0x10000, RZ ;  /* 0x00010000ac4e7824 */ /* 0x000fc400078e00ff */
[-C--:B------:R-:W-:Y:S01]  /*9020*/  FMUL.FTZ R82, R39, R64.reuse ;  /* 0x0000004027527220 */ /* 0x080fe20000410000 */
[----:B------:R-:W-:Y:S01]  /*9030*/  LOP3.LUT R36, R36, 0xffff0000, RZ, 0xc0, !PT ;  /* 0xffff000024247812 */ /* 0x000fe200078ec0ff */
[----:B------:R-:W-:Y:S01]  /*9040*/  IMAD.U32 R66, R45, 0x10000, RZ ;  /* 0x000100002d427824 */ /* 0x000fe200078e00ff */
[----:B------:R-:W-:Y:S01]  /*9050*/  LOP3.LUT R39, R172, 0xffff0000, RZ, 0xc0, !PT ;  /* 0xffff0000ac277812 */ /* 0x000fe200078ec0ff */
[----:B------:R-:W-:Y:S01]  /*9060*/  FFMA.FTZ R64, R35, R64, -R80 ;  /* 0x0000004023407223 */ /* 0x000fe20000010850 */
[C---:B------:R-:W-:Y:S02]  /*9070*/  IMAD.U32 R33, R32.reuse, 0x10000, RZ ;  /* 0x0001000020217824 */ /* 0x040fe400078e00ff */
[----:B------:R-:W-:Y:S01]  /*9080*/  FMUL.FTZ R80, R37, R78 ;  /* 0x0000004e25507220 */ /* 0x000fe20000410000 */
[----:B------:R-:W-:Y:S01]  /*9090*/  LOP3.LUT R32, R32, 0xffff0000, RZ, 0xc0, !PT ;  /* 0xffff000020207812 */ /* 0x000fe200078ec0ff */
[----:B------:R-:W-:Y:S01]  /*90a0*/  FFMA.FTZ R50, R50, R67, R81 ;  /* 0x0000004332327223 */ /* 0x000fe20000010051 */
[----:B------:R-:W-:Y:S01]  /*90b0*/  LOP3.LUT R45, R45, 0xffff0000, RZ, 0xc0, !PT ;  /* 0xffff00002d2d7812 */ /* 0x000fe200078ec0ff */
[-C--:B------:R-:W-:Y:S01]  /*90c0*/  FMUL.FTZ R65, R37, R66.reuse ;  /* 0x0000004225417220 */ /* 0x080fe20000410000 */
[----:B------:R-:W-:Y:S01]  /*90d0*/  PRMT R48, R171, 0x5410, R48 ;  /* 0x00005410ab307816 */ /* 0x000fe20000000030 */
[----:B------:R-:W-:Y:S01]  /*90e0*/  FMUL.FTZ R67, R36, R39 ;  /* 0x0000002724437220 */ /* 0x000fe20000410000 */
[C---:B------:R-:W-:Y:S01]  /*90f0*/  FFMA.FTZ R37, R33.reuse, R66, -R80 ;  /* 0x0000004221257223 */ /* 0x040fe20000010850 */
[----:B------:R-:W-:Y:S01]  /*9100*/  FFMA.FTZ R33, R33, R78, R65 ;  /* 0x0000004e21217223 */ /* 0x000fe20000010041 */
[----:B------:R-:W-:Y:S01]  /*9110*/  LOP3.LUT R55, R34, 0xffff0000, RZ, 0xc0, !PT ;  /* 0xffff000022377812 */ /* 0x000fe200078ec0ff */
[-C--:B------:R-:W-:Y:S01]  /*9120*/  FMUL.FTZ R65, R36, R45.reuse ;  /* 0x0000002d24417220 */ /* 0x080fe20000410000 */
[----:B------:R-:W-:Y:S01]  /*9130*/  PRMT R46, R169, 0x5410, R46 ;  /* 0x00005410a92e7816 */ /* 0x000fe2000000002e */
[----:B------:R-:W-:Y:S01]  /*9140*/  FFMA.FTZ R66, R32, R45, -R67 ;  /* 0x0000002d20427223 */ /* 0x000fe20000010843 */
[C---:B------:R-:W-:Y:S01]  /*9150*/  IMAD.U32 R34, R38.reuse, 0x10000, RZ ;  /* 0x0001000026227824 */ /* 0x040fe200078e00ff */
[----:B------:R-:W-:Y:S01]  /*9160*/  LOP3.LUT R38, R38, 0xffff0000, RZ, 0xc0, !PT ;  /* 0xffff000026267812 */ /* 0x000fe200078ec0ff */
[C---:B------:R-:W-:Y:S01]  /*9170*/  IMAD.U32 R45, R48.reuse, 0x10000, RZ ;  /* 0x00010000302d7824 */ /* 0x040fe200078e00ff */
[----:B------:R-:W-:Y:S01]  /*9180*/  LOP3.LUT R48, R48, 0xffff0000, RZ, 0xc0, !PT ;  /* 0xffff000030307812 */ /* 0x000fe200078ec0ff */
[----:B------:R-:W-:-:S02]  /*9190*/  IMAD.U32 R36, R46, 0x10000, RZ ;  /* 0x000100002e247824 */ /* 0x000fc400078e00ff */
[----:B------:R-:W-:Y:S01]  /*91a0*/  FFMA.FTZ R35, R35, R76, R82 ;  /* 0x0000004c23237223 */ /* 0x000fe20000010052 */
[----:B------:R-:W-:Y:S01]  /*91b0*/  LOP3.LUT R46, R46, 0xffff0000, RZ, 0xc0, !PT ;  /* 0xffff00002e2e7812 */ /* 0x000fe200078ec0ff */
[----:B------:R-:W-:Y:S01]  /*91c0*/  FMUL.FTZ R76, R34, R45 ;  /* 0x0000002d224c7220 */ /* 0x000fe20000410000 */
[----:B------:R-:W-:Y:S01]  /*91d0*/  FMUL.FTZ R78, R38, R48 ;  /* 0x00000030264e7220 */ /* 0x000fe20000410000 */
[----:B------:R-:W-:Y:S01]  /*91e0*/  FFMA.FTZ R32, R32, R39, R65 ;  /* 0x0000002720207223 */ /* 0x000fe20000010041 */
        /* <DEDUP_REMOVED lines=11> */
[----:B------:R-:W-:Y:S01]  /*92a0*/  IMAD.MOV.U32 R37, RZ, RZ, R49 ;  /* 0x000000ffff257224 */ /* 0x000fe200078e0031 */
[----:B------:R-:W-:Y:S01]  /*92b0*/  F2FP.BF16.F32.PACK_AB R50, R39, R76 ;  /* 0x0000004c2732723e */ /* 0x000fe200000010ff */
[----:B------:R-:W-:Y:S01]  /*92c0*/  IMAD.MOV.U32 R35, RZ, RZ, R51 ;  /* 0x000000ffff237224 */ /* 0x000fe200078e0033 */
[----:B------:R-:W-:Y:S01]  /*92d0*/  F2FP.BF16.F32.PACK_AB R36, R32, R33 ;  /* 0x000000212024723e */ /* 0x000fe200000010ff */
[----:B------:R-:W-:Y:S01]  /*92e0*/  IMAD.MOV.U32 R32, RZ, RZ, R46 ;  /* 0x000000ffff207224 */ /* 0x000fe200078e002e */
[----:B------:R-:W-:Y:S01]  /*92f0*/  F2FP.BF16.F32.PACK_AB R38, R65, R34 ;  /* 0x000000224126723e */ /* 0x000fe200000010ff */
[----:B------:R-:W-:-:S02]  /*9300*/  IMAD.MOV.U32 R33, RZ, RZ, R47 ;  /* 0x000000ffff217224 */ /* 0x000fc400078e002f */
[----:B------:R-:W-:Y:S02]  /*9310*/  IMAD.MOV.U32 R34, RZ, RZ, R50 ;  /* 0x000000ffff227224 */ /* 0x000fe400078e0032 */
[----:B------:R-:W-:-:S07]  /*9320*/  IMAD.MOV.U32 R39, RZ, RZ, R54 ;  /* 0x000000ffff277224 */ /* 0x000fce00078e0036 */
.L_x_1776:
[----:B------:R-:W-:Y:S05]  /*9330*/  BSYNC B2 ;  /* 0x0000000000027941 */ /* 0x000fea0003800000 */
.L_x_1775:
[----:B0-----:R3:W-:Y:S04]  /*9340*/  STG.E.128 desc[UR60][R40.64], R32 ;  /* 0x0000002028007986 */ /* 0x0017e8000c101d3c */
[----:B--2---:R3:W-:Y:S02]  /*9350*/  @!P3 STG.E.128 desc[UR60][R42.64], R36 ;  /* 0x000000242a00b986 */ /* 0x0047e4000c101d3c */
.L_x_1774:
[----:B------:R-:W-:Y:S05]  /*9360*/  BSYNC B1 ;  /* 0x0000000000017941 */ /* 0x000fea0003800000 */
.L_x_1773:
[----:B------:R-:W-:Y:S01]  /*9370*/  ISETP.NE.AND P3, PT, R25, RZ, PT ;  /* 0x000000ff1900720c */ /* 0x000fe20003f65270 */
[----:B------:R-:W-:-:S12]  /*9380*/  BSSY B1, `(.L_x_1777) ;  /* 0x0000081000017945 */ /* 0x000fd80003800000 */
[----:B------:R-:W-:Y:S05]  /*9390*/  @!P3 BRA `(.L_x_1778) ;  /* 0x0000000400fcb947 */ /* 0x000fea0003800000 */
[----:B---3--:R-:W-:Y:S01]  /*93a0*/  SEL R32, R130, R146, !P1 ;  /* 0x0000009282207207 */ /* 0x008fe20004800000 */
        /* <DEDUP_REMOVED lines=35> */
[----:B------:R-:W-:Y:S01]  /*95e0*/  SHF.R.U32.HI R61, RZ, 0x10, R73 ;  /* 0x00000010ff3d7819 */ /* 0x000fe20000011649 */
[----:B0-----:R-:W-:Y:S01]  /*95f0*/  IMAD.U32 R49, R33, 0x10000, RZ ;  /* 0x0001000021317824 */ /* 0x001fe200078e00ff */
[----:B------:R-:W-:Y:S01]  /*9600*/  SHF.R.U64 R62, R62, 0x10, R63 ;  /* 0x000000103e3e7819 */ /* 0x000fe2000000123f */
[----:B------:R-:W-:Y:S01]  /*9610*/  IMAD.U32 R53, R35, 0x10000, RZ ;  /* 0x0001000023357824 */ /* 0x000fe200078e00ff */
[----:B------:R-:W-:Y:S01]  /*9620*/  PRMT R61, R160, 0x5432, R61 ;  /* 0x00005432a03d7816 */ /* 0x000fe2000000003d */
[----:B------:R-:W-:Y:S01]  /*9630*/  IMAD.U32 R45, R32, 0x10000, RZ ;  /* 0x00010000202d7824 */ /* 0x000fe200078e00ff */
[----:B------:R-:W-:-:S02]  /*9640*/  PRMT R54, R158, 0x5410, R67 ;  /* 0x000054109e367816 */ /* 0x000fc40000000043 */
[----:B------:R-:W-:Y:S02]  /*9650*/  SHF.R.U32.HI R60, RZ, 0x10, R63 ;  /* 0x00000010ff3c7819 */ /* 0x000fe4000001163f */
[----:B------:R-:W-:Y:S02]  /*9660*/  SHF.R.U64 R47, R72, 0x10, R73 ;  /* 0x00000010482f7819 */ /* 0x000fe40000001249 */
[----:B------:R-:W-:Y:S02]  /*9670*/  LOP3.LUT R52, R39, 0xffff0000, RZ, 0xc0, !PT ;  /* 0xffff000027347812 */ /* 0x000fe400078ec0ff */
[----:B------:R-:W-:Y:S02]  /*9680*/  PRMT R158, R158, 0x5432, R65 ;  /* 0x000054329e9e7816 */ /* 0x000fe40000000041 */
[--C-:B------:R-:W-:Y:S02]  /*9690*/  SHF.R.U64 R64, R74, 0x10, R75.reuse ;  /* 0x000000104a407819 */ /* 0x100fe4000000124b */
[----:B------:R-:W-:Y:S01]  /*96a0*/  PRMT R39, R157, 0x5410, R62 ;  /* 0x000054109d277816 */ /* 0x000fe2000000003e */
[----:B------:R-:W-:Y:S01]  /*96b0*/  IMAD.U32 R62, R61, 0x10000, RZ ;  /* 0x000100003d3e7824 */ /* 0x000fe200078e00ff */
[----:B------:R-:W-:-:S02]  /*96c0*/  SHF.R.U32.HI R74, RZ, 0x10, R75 ;  /* 0x00000010ff4a7819 */ /* 0x000fc4000001164b */
[----:B------:R-:W-:Y:S01]  /*96d0*/  PRMT R157, R157, 0x5432, R60 ;  /* 0x000054329d9d7816 */ /* 0x000fe2000000003c */
[----:B------:R-:W-:Y:S01]  /*96e0*/  IMAD.U32 R60, R158, 0x10000, RZ ;  /* 0x000100009e3c7824 */ /* 0x000fe200078e00ff */
[----:B------:R-:W-:Y:S02]  /*96f0*/  PRMT R160, R160, 0x5410, R47 ;  /* 0x00005410a0a07816 */ /* 0x000fe4000000002f */
[C---:B------:R-:W-:Y:S01]  /*9700*/  PRMT R47, R159.reuse, 0x5410, R64 ;  /* 0x000054109f2f7816 */ /* 0x040fe20000000040 */
[C---:B------:R-:W-:Y:S01]  /*9710*/  FMUL.FTZ R64, R48.reuse, R62 ;  /* 0x0000003e30407220 */ /* 0x040fe20000410000 */
[----:B------:R-:W-:Y:S01]  /*9720*/  PRMT R159, R159, 0x5432, R74 ;  /* 0x000054329f9f7816 */ /* 0x000fe2000000004a */
[-C--:B------:R-:W-:Y:S01]  /*9730*/  FMUL.FTZ R66, R48, R60.reuse ;  /* 0x0000003c30427220 */ /* 0x080fe20000410000 */
[----:B------:R-:W-:Y:S01]  /*9740*/  LOP3.LUT R51, R37, 0xffff0000, RZ, 0xc0, !PT ;  /* 0xffff000025337812 */ /* 0x000fe200078ec0ff */
[----:B------:R-:W-:Y:S01]  /*9750*/  FFMA.FTZ R48, R49, R60, -R64 ;  /* 0x0000003c31307223 */ /* 0x000fe20000010840 */
[----:B------:R-:W-:Y:S01]  /*9760*/  LOP3.LUT R61, R61, 0xffff0000, RZ, 0xc0, !PT ;  /* 0xffff00003d3d7812 */ /* 0x000fe200078ec0ff */
[----:B------:R-:W-:Y:S01]  /*9770*/  IMAD.U32 R64, R159, 0x10000, RZ ;  /* 0x000100009f407824 */ /* 0x000fe200078e00ff */
[----:B------:R-:W-:Y:S01]  /*9780*/  LOP3.LUT R158, R158, 0xffff0000, RZ, 0xc0, !PT ;  /* 0xffff00009e9e7812 */ /* 0x000fe200078ec0ff */
[----:B------:R-:W-:Y:S01]  /*9790*/  IMAD.U32 R60, R157, 0x10000, RZ ;  /* 0x000100009d3c7824 */ /* 0x000fe200078e00ff */
[----:B------:R-:W-:Y:S01]  /*97a0*/  LOP3.LUT R50, R33, 0xffff0000, RZ, 0xc0, !PT ;  /* 0xffff000021327812 */ /* 0x000fe200078ec0ff */
[----:B------:R-:W-:Y:S01]  /*97b0*/  FMUL.FTZ R63, R51, R61 ;  /* 0x0000003d333f7220 */ /* 0x000fe20000410000 */
[----:B------:R-:W-:Y:S01]  /*97c0*/  FFMA.FTZ R49, R49, R62, R66 ;  /* 0x0000003e31317223 */ /* 0x000fe20000010042 */
[----:B------:R-:W-:Y:S01]  /*97d0*/  FMUL.FTZ R65, R51, R158 ;  /* 0x0000009e33417220 */ /* 0x000fe20000410000 */
[----:B------:R-:W-:Y:S01]  /*97e0*/  FMUL.FTZ R62, R55, R64 ;  /* 0x00000040373e7220 */ /* 0x000fe20000410000 */
[----:B------:R-:W-:Y:S01]  /*97f0*/  FFMA.FTZ R51, R50, R158, -R63 ;  /* 0x0000009e32337223 */ /* 0x000fe2000001083f */
[----:B------:R-:W-:Y:S01]  /*9800*/  LOP3.LUT R159, R159, 0xffff0000, RZ, 0xc0, !PT ;  /* 0xffff00009f9f7812 */ /* 0x000fe200078ec0ff */
[-C--:B------:R-:W-:Y:S01]  /*9810*/  FMUL.FTZ R63, R55, R60.reuse ;  /* 0x0000003c373f7220 */ /* 0x080fe20000410000 */
[----:B------:R-:W-:Y:S01]  /*9820*/  LOP3.LUT R157, R157, 0xffff0000, RZ, 0xc0, !PT ;  /* 0xffff00009d9d7812 */ /* 0x000fe200078ec0ff */
[----:B------:R-:W-:Y:S01]  /*9830*/  FFMA.FTZ R55, R53, R60, -R62 ;  /* 0x0000003c35377223 */ /* 0x000fe2000001083e */
[----:B------:R-:W-:Y:S01]  /*9840*/  IMAD.U32 R37, R36, 0x10000, RZ ;  /* 0x0001000024257824 */ /* 0x000fe200078e00ff */
[----:B------:R-:W-:Y:S01]  /*9850*/  LOP3.LUT R46, R35, 0xffff0000, RZ, 0xc0, !PT ;  /* 0xffff0000232e7812 */ /* 0x000fe200078ec0ff */
[----:B------:R-:W-:-:S02]  /*9860*/  IMAD.U32 R62, R160, 0x10000, RZ ;  /* 0x00010000a03e7824 */ /* 0x000fc400078e00ff */
[----:B------:R-:W-:Y:S01]  /*9870*/  FFMA.FTZ R64, R53, R64, R63 ;  /* 0x0000004035407223 */ /* 0x000fe2000001003f */
[----:B------:R-:W-:Y:S02]  /*9880*/  IMAD.U32 R60, R54, 0x10000, RZ ;  /* 0x00010000363c7824 */ /* 0x000fe400078e00ff */
[C---:B------:R-:W-:Y:S01]  /*9890*/  FMUL.FTZ R53, R52.reuse, R159 ;  /* 0x0000009f34357220 */ /* 0x040fe20000410000 */
[----:B------:R-:W-:Y:S01]  /*98a0*/  FMUL.FTZ R63, R52, R157 ;  /* 0x0000009d343f7220 */ /* 0x000fe20000410000 */
[C---:B------:R-:W-:Y:S01]  /*98b0*/  FMUL.FTZ R52, R37.reuse, R62 ;  /* 0x0000003e25347220 */ /* 0x040fe20000410000 */
[-C--:B------:R-:W-:Y:S01]  /*98c0*/  FMUL.FTZ R37, R37, R60.reuse ;  /* 0x0000003c25257220 */ /* 0x080fe20000410000 */
[----:B------:R-:W-:Y:S01]  /*98d0*/  FFMA.FTZ R50, R50, R61, R65 ;  /* 0x0000003d32327223 */ /* 0x000fe20000010041 */
[----:B------:R-:W-:Y:S01]  /*98e0*/  FFMA.FTZ R66, R46, R157, -R53 ;  /* 0x0000009d2e427223 */ /* 0x000fe20000010835 */
[----:B------:R-:W-:Y:S01]  /*98f0*/  LOP3.LUT R36, R36, 0xffff0000, RZ, 0xc0, !PT ;  /* 0xffff000024247812 */ /* 0x000fe200078ec0ff */
[C---:B------:R-:W-:Y:S01]  /*9900*/  FFMA.FTZ R52, R45.reuse, R60, -R52 ;  /* 0x0000003c2d347223 */ /* 0x040fe20000010834 */
[----:B------:R-:W-:Y:S01]  /*9910*/  LOP3.LUT R61, R160, 0xffff0000, RZ, 0xc0, !PT ;  /* 0xffff0000a03d7812 */ /* 0x000fe200078ec0ff */
[----:B------:R-:W-:Y:S01]  /*9920*/  IMAD.U32 R33, R34, 0x10000, RZ ;  /* 0x0001000022217824 */ /* 0x000fe200078e00ff */
[----:B------:R-:W-:Y:S01]  /*9930*/  LOP3.LUT R53, R54, 0xffff0000, RZ, 0xc0, !PT ;  /* 0xffff000036357812 */ /* 0x000fe200078ec0ff */
[----:B------:R-:W-:Y:S01]  /*9940*/  FFMA.FTZ R45, R45, R62, R37 ;  /* 0x0000003e2d2d7223 */ /* 0x000fe20000010025 */
[----:B------:R-:W-:Y:S01]  /*9950*/  LOP3.LUT R35, R34, 0xffff0000, RZ, 0xc0, !PT ;  /* 0xffff000022237812 */ /* 0x000fe200078ec0ff */
[C---:B------:R-:W-:Y:S01]  /*9960*/  IMAD.U32 R34, R38.reuse, 0x10000, RZ ;  /* 0x0001000026227824 */ /* 0x040fe200078e00ff */
[----:B------:R-:W-:Y:S01]  /*9970*/  LOP3.LUT R38, R38, 0xffff0000, RZ, 0xc0, !PT ;  /* 0xffff000026267812 */ /* 0x000fe200078ec0ff */
[----:B------:R-:W-:-:S02]  /*9980*/  IMAD.U32 R37, R47, 0x10000, RZ ;  /* 0x000100002f257824 */ /* 0x000fc400078e00ff */
[----:B------:R-:W-:Y:S01]  /*9990*/  FFMA.FTZ R159, R46, R159, R63 ;  /* 0x0000009f2e9f7223 */ /* 0x000fe2000001003f */
[----:B------:R-:W-:Y:S01]  /*99a0*/  LOP3.LUT R47, R47, 0xffff0000, RZ, 0xc0, !PT ;  /* 0xffff00002f2f7812 */ /* 0x000fe200078ec0ff */
[C---:B------:R-:W-:Y:S01]  /*99b0*/  FMUL.FTZ R63, R36.reuse, R61 ;  /* 0x0000003d243f7220 */ /* 0x040fe20000410000 */
[----:B------:R-:W-:Y:S01]  /*99c0*/  FMUL.FTZ R65, R36, R53 ;  /* 0x0000003524417220 */ /* 0x000fe20000410000 */
[C---:B------:R-:W-:Y:S01]  /*99d0*/  IMAD.U32 R36, R39.reuse, 0x10000, RZ ;  /* 0x0001000027247824 */ /* 0x040fe200078e00ff */
[----:B------:R-:W-:Y:S01]  /*99e0*/  LOP3.LUT R39, R39, 0xffff0000, RZ, 0xc0, !PT ;  /* 0xffff000027277812 */ /* 0x000fe200078ec0ff */
[----:B------:R-:W-:Y:S01]  /*99f0*/  FMUL.FTZ R46, R34, R37 ;  /* 0x00000025222e7220 */ /* 0x000fe20000410000 */
[----:B------:R-:W-:Y:S01]  /*9a00*/  LOP3.LUT R32, R32, 0xffff0000, RZ, 0xc0, !PT ;  /* 0xffff000020207812 */ /* 0x000fe200078ec0ff */
[----:B------:R-:W-:Y:S01]  /*9a10*/  FMUL.FTZ R54, R38, R47 ;  /* 0x0000002f26367220 */ /* 0x000fe20000410000 */
[-C--:B------:R-:W-:Y:S01]  /*9a20*/  FMUL.FTZ R34, R34, R36.reuse ;  /* 0x0000002422227220 */ /* 0x080fe20000410000 */
[----:B------:R-:W-:Y:S01]  /*9a30*/  FMUL.FTZ R38, R38, R39 ;  /* 0x0000002726267220 */ /* 0x000fe20000410000 */
[----:B------:R-:W-:Y:S01]  /*9a40*/  FFMA.FTZ R46, R33, R36, -R46 ;  /* 0x00000024212e7223 */ /* 0x000fe2000001082e */
[C---:B------:R-:W-:Y:S01]  /*9a50*/  FFMA.FTZ R63, R32.reuse, R53, -R63 ;  /* 0x00000035203f7223 */ /* 0x040fe2000001083f */
[----:B------:R-:W-:Y:S01]  /*9a60*/  FFMA.FTZ R39, R35, R39, -R54 ;  /* 0x0000002723277223 */ /* 0x000fe20000010836 */
[----:B------:R-:W-:Y:S01]  /*9a70*/  FFMA.FTZ R32, R32, R61, R65 ;  /* 0x0000003d20207223 */ /* 0x000fe20000010041 */
[----:B------:R-:W-:Y:S01]  /*9a80*/  FFMA.FTZ R34, R33, R37, R34 ;  /* 0x0000002521227223 */ /* 0x000fe20000010022 */
        /* <DEDUP_REMOVED lines=13> */
.L_x_1780:
[----:B------:R-:W-:Y:S05]  /*9b60*/  BSYNC B2 ;  /* 0x0000000000027941 */ /* 0x000fea0003800000 */
.L_x_1779:
[----:B0-----:R4:W-:Y:S04]  /*9b70*/  STG.E.128 desc[UR60][R40.64], R32 ;  /* 0x0000002028007986 */ /* 0x0019e8000c101d3c */
[----:B--2---:R4:W-:Y:S02]  /*9b80*/  @!P3 STG.E.128 desc[UR60][R42.64], R36 ;  /* 0x000000242a00b986 */ /* 0x0049e4000c101d3c */
.L_x_1778:
[----:B------:R-:W-:Y:S05]  /*9b90*/  BSYNC B1 ;  /* 0x0000000000017941 */ /* 0x000fea0003800000 */
.L_x_1777:
[----:B------:R-:W-:-:S13]  /*9ba0*/  ISETP.NE.AND P3, PT, R26, RZ, PT ;  /* 0x000000ff1a00720c */ /* 0x000fda0003f65270 */
[----:B------:R-:W-:Y:S05]  /*9bb0*/  @!P3 BRA `(.L_x_1731) ;  /* 0x0000000800e8b947 */ /* 0x000fea0003800000 */
[----:B---34-:R-:W2:Y:S01]  /*9bc0*/  LDL R32, [R1] ;  /* 0x0000000001207983 */ /* 0x018ea20000100800 */
[----:B------:R-:W-:Y:S01]  /*9bd0*/  SHF.R.U32.HI R35, RZ, 0x3, R205 ;  /* 0x00000003ff237819 */ /* 0x000fe200000116cd */
[----:B------:R-:W-:Y:S01]  /*9be0*/  BSSY B1, `(.L_x_1781) ;  /* 0x0000075000017945 */ /* 0x000fe20003800000 */
[----:B------:R-:W-:-:S04]  /*9bf0*/  IADD3 R34, P3, P4, R108, R126, R20 ;  /* 0x0000007e6c227210 */ /* 0x000fc80007c7e014 */
[----:B0-----:R-:W-:Y:S02]  /*9c00*/  IADD3.X R37, R4, R44, R112, P3, P4 ;  /* 0x0000002c04257210 */ /* 0x001fe40001fe8470 */
        /* <DEDUP_REMOVED lines=25> */
[--C-:B------:R-:W-:Y:S01]  /*9da0*/  SHF.R.U64 R52, R56, 0x10, R57.reuse ;  /* 0x0000001038347819 */ /* 0x100fe20000001239 */
[----:B0-----:R-:W-:Y:S01]  /*9db0*/  IMAD.U32 R45, R33, 0x10000, RZ ;  /* 0x00010000212d7824 */ /* 0x001fe200078e00ff */
[----:B------:R-:W-:Y:S01]  /*9dc0*/  SHF.R.U32.HI R56, RZ, 0x10, R57 ;  /* 0x00000010ff387819 */ /* 0x000fe20000011639 */
[----:B------:R-:W-:Y:S01]  /*9dd0*/  IMAD.U32 R51, R39, 0x10000, RZ ;  /* 0x0001000027337824 */ /* 0x000fe200078e00ff */
[----:B------:R-:W-:Y:S01]  /*9de0*/  PRMT R55, R156, 0x5432, R55 ;  /* 0x000054329c377816 */ /* 0x000fe20000000037 */
[----:B------:R-:W-:Y:S01]  /*9df0*/  IMAD.U32 R47, R35, 0x10000, RZ ;  /* 0x00010000232f7824 */ /* 0x000fe200078e00ff */
[C---:B------:R-:W-:Y:S01]  /*9e00*/  PRMT R52, R153.reuse, 0x5410, R52 ;  /* 0x0000541099347816 */ /* 0x040fe20000000034 */
[----:B------:R-:W-:Y:S01]  /*9e10*/  IMAD.U32 R42, R32, 0x10000, RZ ;  /* 0x00010000202a7824 */ /* 0x000fe200078e00ff */
[----:B------:R-:W-:Y:S01]  /*9e20*/  PRMT R153, R153, 0x5432, R56 ;  /* 0x0000543299997816 */ /* 0x000fe20000000038 */
[----:B------:R-:W-:Y:S01]  /*9e30*/  IMAD.U32 R56, R55, 0x10000, RZ ;  /* 0x0001000037387824 */ /* 0x000fe200078e00ff */
[----:B------:R-:W-:-:S02]  /*9e40*/  SHF.R.U64 R53, R58, 0x10, R59 ;  /* 0x000000103a357819 */ /* 0x000fc4000000123b */
[----:B------:R-:W-:Y:S01]  /*9e50*/  SHF.R.U64 R57, R68, 0x10, R69 ;  /* 0x0000001044397819 */ /* 0x000fe20000001245 */
[----:B------:R-:W-:Y:S01]  /*9e60*/  IMAD.U32 R54, R153, 0x10000, RZ ;  /* 0x0001000099367824 */ /* 0x000fe200078e00ff */
[--C-:B------:R-:W-:Y:S02]  /*9e70*/  SHF.R.U64 R58, R70, 0x10, R71.reuse ;  /* 0x00000010463a7819 */ /* 0x100fe40000001247 */
[----:B------:R-:W-:Y:S01]  /*9e80*/  SHF.R.U32.HI R70, RZ, 0x10, R71 ;  /* 0x00000010ff467819 */ /* 0x000fe20000011647 */
[----:B------:R-:W-:Y:S01]  /*9e90*/  FMUL.FTZ R60, R49, R54 ;  /* 0x00000036313c7220 */ /* 0x000fe20000410000 */
[----:B------:R-:W-:Y:S02]  /*9ea0*/  SHF.R.U32.HI R59, RZ, 0x10, R59 ;  /* 0x00000010ff3b7819 */ /* 0x000fe4000001163b */
[----:B------:R-:W-:Y:S01]  /*9eb0*/  PRMT R156, R156, 0x5410, R57 ;  /* 0x000054109c9c7816 */ /* 0x000fe20000000039 */
[-C--:B------:R-:W-:Y:S01]  /*9ec0*/  FFMA.FTZ R60, R45, R56.reuse, R60 ;  /* 0x000000382d3c7223 */ /* 0x080fe2000001003c */
[----:B------:R-:W-:Y:S01]  /*9ed0*/  PRMT R57, R155, 0x5410, R58 ;  /* 0x000054109b397816 */ /* 0x000fe2000000003a */
[----:B------:R-:W-:Y:S01]  /*9ee0*/  FMUL.FTZ R58, R49, R56 ;  /* 0x00000038313a7220 */ /* 0x000fe20000410000 */
[----:B------:R-:W-:-:S02]  /*9ef0*/  PRMT R53, R152, 0x5410, R53 ;  /* 0x0000541098357816 */ /* 0x000fc40000000035 */
[----:B------:R-:W-:Y:S01]  /*9f00*/  PRMT R155, R155, 0x5432, R70 ;  /* 0x000054329b9b7816 */ /* 0x000fe20000000046 */
[----:B------:R-:W-:Y:S01]  /*9f10*/  FFMA.FTZ R49, R45, R54, -R58 ;  /* 0x000000362d317223 */ /* 0x000fe2000001083a */
[----:B------:R-:W-:Y:S02]  /*9f20*/  PRMT R152, R152, 0x5432, R59 ;  /* 0x0000543298987816 */ /* 0x000fe4000000003b */
[----:B------:R-:W-:Y:S01]  /*9f30*/  LOP3.LUT R50, R37, 0xffff0000, RZ, 0xc0, !PT ;  /* 0xffff000025327812 */ /* 0x000fe200078ec0ff */
[----:B------:R-:W-:Y:S01]  /*9f40*/  IMAD.U32 R58, R155, 0x10000, RZ ;  /* 0x000100009b3a7824 */ /* 0x000fe200078e00ff */
[----:B------:R-:W-:Y:S01]  /*9f50*/  LOP3.LUT R55, R55, 0xffff0000, RZ, 0xc0, !PT ;  /* 0xffff000037377812 */ /* 0x000fe200078ec0ff */
[----:B------:R-:W-:Y:S01]  /*9f60*/  IMAD.U32 R54, R152, 0x10000, RZ ;  /* 0x0001000098367824 */ /* 0x000fe200078e00ff */
[----:B------:R-:W-:Y:S01]  /*9f70*/  LOP3.LUT R153, R153, 0xffff0000, RZ, 0xc0, !PT ;  /* 0xffff000099997812 */ /* 0x000fe200078ec0ff */
[----:B------:R-:W-:Y:S01]  /*9f80*/  FMUL.FTZ R56, R51, R58 ;  /* 0x0000003a33387220 */ /* 0x000fe20000410000 */
[----:B------:R-:W-:Y:S01]  /*9f90*/  LOP3.LUT R46, R33, 0xffff0000, RZ, 0xc0, !PT ;  /* 0xffff0000212e7812 */ /* 0x000fe200078ec0ff */
[C---:B------:R-:W-:Y:S01]  /*9fa0*/  FMUL.FTZ R59, R50.reuse, R55 ;  /* 0x00000037323b7220 */ /* 0x040fe20000410000 */
[----:B------:R-:W-:Y:S01]  /*9fb0*/  LOP3.LUT R39, R39, 0xffff0000, RZ, 0xc0, !PT ;  /* 0xffff000027277812 */ /* 0x000fe200078ec0ff */
[-C--:B------:R-:W-:Y:S01]  /*9fc0*/  FMUL.FTZ R45, R50, R153.reuse ;  /* 0x00000099322d7220 */ /* 0x080fe20000410000 */
[----:B------:R-:W-:Y:S01]  /*9fd0*/  LOP3.LUT R155, R155, 0xffff0000, RZ, 0xc0, !PT ;  /* 0xffff00009b9b7812 */ /* 0x000fe200078ec0ff */
[----:B------:R-:W-:Y:S01]  /*9fe0*/  FMUL.FTZ R51, R51, R54 ;  /* 0x0000003633337220 */ /* 0x000fe20000410000 */
[----:B------:R-:W-:Y:S01]  /*9ff0*/  LOP3.LUT R152, R152, 0xffff0000, RZ, 0xc0, !PT ;  /* 0xffff000098987812 */ /* 0x000fe200078ec0ff */
[C---:B------:R-:W-:Y:S01]  /*a000*/  FFMA.FTZ R50, R46.reuse, R153, -R59 ;  /* 0x000000992e327223 */ /* 0x040fe2000001083b */
[----:B------:R-:W-:Y:S01]  /*a010*/  FFMA.FTZ R55, R46, R55, R45 ;  /* 0x000000372e377223 */ /* 0x000fe2000001002d */
[----:B------:R-:W-:-:S02]  /*a020*/  IMAD.U32 R37, R36, 0x10000, RZ ;  /* 0x0001000024257824 */ /* 0x000fc400078e00ff */
[C---:B------:R-:W-:Y:S01]  /*a030*/  FFMA.FTZ R56, R47.reuse, R54, -R56 ;  /* 0x000000362f387223 */ /* 0x040fe20000010838 */
[----:B------:R-:W-:Y:S02]  /*a040*/  IMAD.U32 R46, R156, 0x10000, RZ ;  /* 0x000100009c2e7824 */ /* 0x000fe400078e00ff */
[----:B------:R-:W-:Y:S01]  /*a050*/  FFMA.FTZ R51, R47, R58, R51 ;  /* 0x0000003a2f337223 */ /* 0x000fe20000010033 */
[----:B------:R-:W-:Y:S01]  /*a060*/  IMAD.U32 R45, R52, 0x10000, RZ ;  /* 0x00010000342d7824 */ /* 0x000fe200078e00ff */
[----:B------:R-:W-:Y:S01]  /*a070*/  LOP3.LUT R48, R35, 0xffff0000, RZ, 0xc0, !PT ;  /* 0xffff000023307812 */ /* 0x000fe200078ec0ff */
[C---:B------:R-:W-:Y:S01]  /*a080*/  FMUL.FTZ R47, R39.reuse, R155 ;  /* 0x0000009b272f7220 */ /* 0x040fe20000410000 */
[----:B------:R-:W-:Y:S01]  /*a090*/  FMUL.FTZ R59, R39, R152 ;  /* 0x00000098273b7220 */ /* 0x000fe20000410000 */
[----:B------:R-:W-:Y:S01]  /*a0a0*/  LOP3.LUT R36, R36, 0xffff0000, RZ, 0xc0, !PT ;  /* 0xffff000024247812 */ /* 0x000fe200078ec0ff */
[C---:B------:R-:W-:Y:S01]  /*a0b0*/  FMUL.FTZ R39, R37.reuse, R46 ;  /* 0x0000002e25277220 */ /* 0x040fe20000410000 */
[----:B------:R-:W-:Y:S01]  /*a0c0*/  LOP3.LUT R156, R156, 0xffff0000, RZ, 0xc0, !PT ;  /* 0xffff00009c9c7812 */ /* 0x000fe200078ec0ff */
        /* <DEDUP_REMOVED lines=8> */
[----:B------:R-:W-:-:S02]  /*a150*/  IMAD.U32 R35, R38, 0x10000, RZ ;  /* 0x0001000026237824 */ /* 0x000fc400078e00ff */
[-C--:B------:R-:W-:Y:S01]  /*a160*/  FMUL.FTZ R46, R36, R52.reuse ;  /* 0x00000034242e7220 */ /* 0x080fe20000410000 */
[----:B------:R-:W-:Y:S01]  /*a170*/  IMAD.U32 R37, R57, 0x10000, RZ ;  /* 0x0001000039257824 */ /* 0x000fe200078e00ff */
[----:B------:R-:W-:Y:S01]  /*a180*/  LOP3.LUT R38, R38, 0xffff0000, RZ, 0xc0, !PT ;  /* 0xffff000026267812 */ /* 0x000fe200078ec0ff */
[----:B------:R-:W-:Y:S01]  /*a190*/  IMAD.U32 R36, R53, 0x10000, RZ ;  /* 0x0001000035247824 */ /* 0x000fe200078e00ff */
[----:B------:R-:W-:Y:S01]  /*a1a0*/  LOP3.LUT R57, R57, 0xffff0000, RZ, 0xc0, !PT ;  /* 0xffff000039397812 */ /* 0x000fe200078ec0ff */
[----:B------:R-:W-:Y:S01]  /*a1b0*/  FFMA.FTZ R48, R33, R52, -R48 ;  /* 0x0000003421307223 */ /* 0x000fe20000010830 */
[----:B------:R-:W-:Y:S01]  /*a1c0*/  LOP3.LUT R53, R53, 0xffff0000, RZ, 0xc0, !PT ;  /* 0xffff000035357812 */ /* 0x000fe200078ec0ff */
[C---:B------:R-:W-:Y:S02]  /*a1d0*/  IMAD.U32 R32, R34.reuse, 0x10000, RZ ;  /* 0x0001000022207824 */ /* 0x040fe400078e00ff */
[----:B------:R-:W-:Y:S01]  /*a1e0*/  FFMA.FTZ R33, R33, R156, R46 ;  /* 0x0000009c21217223 */ /* 0x000fe2000001002e */
[----:B------:R-:W-:Y:S01]  /*a1f0*/  LOP3.LUT R34, R34, 0xffff0000, RZ, 0xc0, !PT ;  /* 0xffff000022227812 */ /* 0x000fe200078ec0ff */
        /* <DEDUP_REMOVED lines=17> */
[----:B------:R-:W-:-:S02]  /*a310*/  F2FP.BF16.F32.PACK_AB R37, R55, R60 ;  /* 0x0000003c3725723e */ /* 0x000fc400000010ff */
[----:B------:R-:W-:-:S07]  /*a320*/  F2FP.BF16.F32.PACK_AB R38, R57, R46 ;  /* 0x0000002e3926723e */ /* 0x000fce00000010ff */
.L_x_1782:
[----:B------:R-:W-:Y:S05]  /*a330*/  BSYNC B1 ;  /* 0x0000000000017941 */ /* 0x000fea0003800000 */
.L_x_1781:
        /* <DEDUP_REMOVED lines=10> */
.L_x_1698:
[----:B------:R-:W2:Y:S02]  /*a3e0*/  LDL R32, [R1+0x4] ;  /* 0x0000040001207983 */ /* 0x000ea40000100800 */
[----:B--2---:R-:W-:-:S13]  /*a3f0*/  R2UR UR4, R32 ;  /* 0x00000000200472ca */ /* 0x004fda00000e0000 */
[----:B------:R-:W-:-:S06]  /*a400*/  UISETP.NE.AND UP0, UPT, UR4, 0x3, UPT ;  /* 0x000000030400788c */ /* 0x000fcc000bf05270 */
[----:B------:R-:W-:-:S13]  /*a410*/  PLOP3.LUT P2, PT, PT, PT, UP0, 0x80, 0x0 ;  /* 0x000000000000781c */ /* 0x000fda0003f4f008 */
[----:B------:R-:W-:Y:S05]  /*a420*/  @!P2 BRA `(.L_x_1783) ;  /* 0x000000000004a947 */ /* 0x000fea0003800000 */
[----:B------:R-:W-:Y:S01]  /*a430*/  BPT.TRAP 0x1 ;  /* 0x000000040000795c */ /* 0x000fe20000300000 */
.L_x_1783:
[----:B------:R-:W-:Y:S01]  /*a440*/  IMAD R90, R17, 0x8, R16 ;  /* 0x00000008115a7824 */ /* 0x000fe200078e0210 */
[----:B------:R-:W-:Y:S01]  /*a450*/  SHF.L.U32 R91, R199, 0x1f, RZ ;  /* 0x0000001fc75b7819 */ /* 0x000fe200000006ff */
[----:B------:R-:W-:Y:S01]  /*a460*/  IMAD R89, R24, -0x60, R2 ;  /* 0xffffffa018597824 */ /* 0x000fe200078e0202 */
[----:B------:R-:W-:Y:S02]  /*a470*/  BSSY B1, `(.L_x_1784) ;  /* 0x0000004000017945 */ /* 0x000fe40003800000 */
[----:B------:R-:W1:Y:S02]  /*a480*/  SYNCS.PHASECHK.TRANS64.TRYWAIT P3, [R90+URZ+0x30890], R91 ;  /* 0x0308905b5a0075a7 */ /* 0x000e64000806017f */
[----:B------:R-:W-:Y:S01]  /*a490*/  VIMNMX R89, R89, 0x60, PT ;  /* 0x0000006059597848 */ /* 0x000fe20003fe0100 */
[----:B-1----:R-:W-:Y:S06]  /*a4a0*/  @!P3 BRA `(.L_x_1785) ;  /* 0x0000020400a4b947 */ /* 0x002fec0003800000 */
.L_x_2151:
[----:B------:R-:W-:Y:S05]  /*a4b0*/  BSYNC B1 ;  /* 0x0000000000017941 */ /* 0x000fea0003800000 */
.L_x_1784:
        /* <DEDUP_REMOVED lines=21> */
.L_x_1787:
[----:B------:R-:W-:Y:S05]  /*a610*/  BSYNC B1 ;  /* 0x0000000000017941 */ /* 0x000fea0003800000 */
.L_x_1786:
        /* <DEDUP_REMOVED lines=20> */
.L_x_1731:
[----:B------:R-:W-:Y:S05]  /*a760*/  BSYNC B0 ;  /* 0x0000000000007941 */ /* 0x000fea0003800000 */
.L_x_1697:
        /* <DEDUP_REMOVED lines=17> */
.L_x_1789:
[----:B------:R-:W-:Y:S05]  /*a880*/  BSYNC B0 ;  /* 0x0000000000007941 */ /* 0x000fea0003800000 */
.L_x_1788:
[----:B------:R-:W1:Y:S01]  /*a890*/  SYNCS.PHASECHK.TRANS64.TRYWAIT P2, [R90+URZ+0x308b0], R91 ;  /* 0x0308b05b5a0075a7 */ /* 0x000e62000804017f */
[----:B------:R-:W-:Y:S01]  /*a8a0*/  ULDC.64 UR44, c[0x0][0x328] ;  /* 0x0000ca00002c7ab9 */ /* 0x000fe20000000a00 */
[----:B------:R-:W-:Y:S01]  /*a8b0*/  ULDC.64 UR46, c[0x0][0x318] ;  /* 0x0000c600002e7ab9 */ /* 0x000fe20000000a00 */
[----:B------:R-:W-:Y:S04]  /*a8c0*/  BSSY B0, `(.L_x_1790) ;  /* 0x0000002000007945 */ /* 0x000fe80003800000 */
[----:B-1----:R-:W-:Y:S05]  /*a8d0*/  @!P2 BRA `(.L_x_1791) ;  /* 0x0000020000aca947 */ /* 0x002fea0003800000 */
.L_x_2152:
[----:B------:R-:W-:Y:S05]  /*a8e0*/  BSYNC B0 ;  /* 0x0000000000007941 */ /* 0x000fea0003800000 */
.L_x_1790:
[----:B------:R-:W-:Y:S01]  /*a8f0*/  ISETP.GE.AND P2, PT, R195, R89, PT ;  /* 0x00000059c300720c */ /* 0x000fe20003f46270 */
[----:B------:R-:W-:Y:S01]  /*a900*/  BSSY B0, `(.L_x_1792) ;  /* 0x000001e000007945 */ /* 0x000fe20003800000 */
[----:B------:R-:W-:-:S11]  /*a910*/  IMAD.WIDE R36, R24, 0x60, R122 ;  /* 0x0000006018247825 */ /* 0x000fd600078e027a */
[----:B------:R-:W-:Y:S05]  /*a920*/  @P2 BRA `(.L_x_1793) ;  /* 0x00000000006c2947 */ /* 0x000fea0003800000 */
[----:B------:R-:W-:Y:S01]  /*a930*/  IMAD R35, R37, UR44, RZ ;  /* 0x0000002c25237c24 */ /* 0x000fe2000f8e02ff */
[----:B------:R-:W-:Y:S01]  /*a940*/  ULDC UR4, c[0x0][0x2f4] ;  /* 0x0000bd0000047ab9 */ /* 0x000fe20000000800 */
[----:B0-----:R-:W-:Y:S02]  /*a950*/  IMAD.MOV.U32 R32, RZ, RZ, R106 ;  /* 0x000000ffff207224 */ /* 0x001fe400078e006a */
[----:B------:R-:W-:Y:S02]  /*a960*/  IMAD.MOV.U32 R33, RZ, RZ, R30 ;  /* 0x000000ffff217224 */ /* 0x000fe400078e001e */
[C---:B------:R-:W-:Y:S02]  /*a970*/  IMAD R35, R36.reuse, UR45, R35 ;  /* 0x0000002d24237c24 */ /* 0x040fe4000f8e0223 */
[----:B------:R-:W-:-:S04]  /*a980*/  IMAD.WIDE.U32 R32, R36, UR44, R32 ;  /* 0x0000002c24207c25 */ /* 0x000fc8000f8e0020 */
[----:B------:R-:W-:Y:S01]  /*a990*/  IMAD.IADD R33, R33, 0x1, R35 ;  /* 0x0000000121217824 */ /* 0x000fe200078e0223 */
[----:B------:R-:W-:-:S04]  /*a9a0*/  LEA R38, P2, R32, UR46, 0x1 ;  /* 0x0000002e20267c11 */ /* 0x000fc8000f8408ff */
[----:B------:R-:W-:Y:S02]  /*a9b0*/  LEA.HI.X R39, R32, UR47, R33, 0x1, P2 ;  /* 0x0000002f20277c11 */ /* 0x000fe400090f0c21 */
[----:B------:R-:W-:-:S13]  /*a9c0*/  ISETP.GE.AND P2, PT, R18, UR4, PT ;  /* 0x0000000412007c0c */ /* 0x000fda000bf46270 */
[----:B------:R-:W0:Y:S04]  /*a9d0*/  @!P2 LDS.128 R32, [R31] ;  /* 0x000000001f20a984 */ /* 0x000e280000000c00 */
[----:B0-----:R-:W-:Y:S01]  /*a9e0*/  @!P2 STG.E.128 desc[UR60][R38.64], R32 ;  /* 0x000000202600a986 */ /* 0x001fe2000c101d3c */
[----:B------:R-:W-:-:S13]  /*a9f0*/  ISETP.GE.AND P2, PT, R197, UR4, PT ;  /* 0x00000004c5007c0c */ /* 0x000fda000bf46270 */
[----:B------:R-:W0:Y:S04]  /*aa00*/  @!P2 LDS.128 R32, [R88] ;  /* 0x000000005820a984 */ /* 0x000e280000000c00 */
[----:B0-----:R-:W-:Y:S01]  /*aa10*/  @!P2 STG.E.128 desc[UR60][R38.64+0x40], R32 ;  /* 0x000040202600a986 */ /* 0x001fe2000c101d3c */
[----:B------:R-:W-:-:S13]  /*aa20*/  ISETP.GE.AND P2, PT, R198, UR4, PT ;  /* 0x00000004c6007c0c */ /* 0x000fda000bf46270 */
[----:B------:R-:W0:Y:S04]  /*aa30*/  @!P2 LDS.128 R32, [R31+0x3000] ;  /* 0x003000001f20a984 */ /* 0x000e280000000c00 */
        /* <DEDUP_REMOVED lines=9> */
[----:B0-----:R2:W-:Y:S02]  /*aad0*/  @!P2 STG.E.128 desc[UR60][R38.64+0x140], R32 ;  /* 0x000140202600a986 */ /* 0x0015e4000c101d3c */
.L_x_1793:
[----:B------:R-:W-:Y:S05]  /*aae0*/  BSYNC B0 ;  /* 0x0000000000007941 */ /* 0x000fea0003800000 */
.L_x_1792:
[----:B------:R-:W-:Y:S01]  /*aaf0*/  ISETP.GE.AND P2, PT, R222, R89, PT ;  /* 0x00000059de00720c */ /* 0x000fe20003f46270 */
[----:B------:R-:W-:-:S12]  /*ab00*/  BSSY B0, `(.L_x_1794) ;  /* 0x000001f000007945 */ /* 0x000fd80003800000 */
[----:B------:R-:W-:Y:S05]  /*ab10*/  @P2 BRA `(.L_x_1795) ;  /* 0x0000000000742947 */ /* 0x000fea0003800000 */
[----:B--2---:R-:W-:Y:S01]  /*ab20*/  IADD3 R35, P2, R36, 0x40, RZ ;  /* 0x0000004024237810 */ /* 0x004fe20007f5e0ff */
[----:B0-----:R-:W-:Y:S01]  /*ab30*/  IMAD.MOV.U32 R32, RZ, RZ, R106 ;  /* 0x000000ffff207224 */ /* 0x001fe200078e006a */
[----:B------:R-:W-:Y:S01]  /*ab40*/  ULDC UR4, c[0x0][0x2f4] ;  /* 0x0000bd0000047ab9 */ /* 0x000fe20000000800 */
[----:B------:R-:W-:Y:S02]  /*ab50*/  IMAD.MOV.U32 R33, RZ, RZ, R30 ;  /* 0x000000ffff217224 */ /* 0x000fe400078e001e */
[----:B------:R-:W-:Y:S02]  /*ab60*/  IMAD.X R36, RZ, RZ, R37, P2 ;  /* 0x000000ffff247224 */ /* 0x000fe400010e0625 */
[----:B------:R-:W-:-:S04]  /*ab70*/  IMAD.WIDE.U32 R32, R35, UR44, R32 ;  /* 0x0000002c23207c25 */ /* 0x000fc8000f8e0020 */
[----:B------:R-:W-:-:S04]  /*ab80*/  IMAD R36, R36, UR44, RZ ;  /* 0x0000002c24247c24 */ /* 0x000fc8000f8e02ff */
[----:B------:R-:W-:Y:S01]  /*ab90*/  IMAD R35, R35, UR45, R36 ;  /* 0x0000002d23237c24 */ /* 0x000fe2000f8e0224 */
[----:B------:R-:W-:-:S03]  /*aba0*/  LEA R36, P2, R32, UR46, 0x1 ;  /* 0x0000002e20247c11 */ /* 0x000fc6000f8408ff */
[----:B------:R-:W-:-:S05]  /*abb0*/  IMAD.IADD R33, R33, 0x1, R35 ;  /* 0x0000000121217824 */ /* 0x000fca00078e0223 */
[----:B------:R-:W-:Y:S02]  /*abc0*/  LEA.HI.X R37, R32, UR47, R33, 0x1, P2 ;  /* 0x0000002f20257c11 */ /* 0x000fe400090f0c21 */
        /* <DEDUP_REMOVED lines=18> */
.L_x_1795:
[----:B------:R-:W-:Y:S05]  /*acf0*/  BSYNC B0 ;  /* 0x0000000000007941 */ /* 0x000fea0003800000 */
.L_x_1794:
[----:B------:R-:W4:Y:S01]  /*ad00*/  LDL R31, [R1] ;  /* 0x00000000011f7983 */ /* 0x000f220000100800 */
[----:B-1----:R-:W-:Y:S01]  /*ad10*/  @!P3 VIADD R90, R90, 0x308c0 ;  /* 0x000308c05a5ab836 */ /* 0x002fe20000000000 */
[----:B------:R-:W-:Y:S01]  /*ad20*/  PLOP3.LUT P2, PT, PT, PT, PT, 0x8, 0x0 ;  /* 0x000000000000781c */ /* 0x000fe20003f4e170 */
[----:B------:R-:W-:Y:S01]  /*ad30*/  VIADD R17, R17, 0x1 ;  /* 0x0000000111117836 */ /* 0x000fe20000000000 */
[----:B------:R-:W-:Y:S01]  /*ad40*/  @!PT LDS RZ, [RZ] ;  /* 0x00000000fffff984 */ /* 0x000fe20000000800 */
[----:B------:R-:W-:Y:S01]  /*ad50*/  @!PT LDS RZ, [RZ] ;  /* 0x00000000fffff984 */ /* 0x000fe20000000800 */
[----:B------:R-:W-:Y:S01]  /*ad60*/  @!PT LDS RZ, [RZ] ;  /* 0x00000000fffff984 */ /* 0x000fe20000000800 */
[----:B------:R-:W-:Y:S01]  /*ad70*/  @!PT LDS RZ, [RZ] ;  /* 0x00000000fffff984 */ /* 0x000fe20000000800 */
[----:B------:R1:W-:Y:S06]  /*ad80*/  MEMBAR.ALL.CTA ;  /* 0x0000000000007992 */ /* 0x0003ec0000008000 */
[----:B-1----:R-:W1:Y:S01]  /*ad90*/  FENCE.VIEW.ASYNC.S ;  /* 0x00000000000073c6 */ /* 0x002e620000000000 */
[----:B------:R-:W-:Y:S01]  /*ada0*/  @!P3 PRMT R90, RZ, 0x654, R90 ;  /* 0x00000654ff5ab816 */ /* 0x000fe2000000005a */
[----:B-1----:R1:W-:Y:S06]  /*adb0*/  BAR.SYNC.DEFER_BLOCKING R151, 0x80 ;  /* 0x000200970000751d */ /* 0x0023ec0000010000 */
[----:B------:R1:W-:Y:S01]  /*adc0*/  @!P3 SYNCS.ARRIVE.TRANS64.RED.A1T0 RZ, [R90+URZ], RZ ;  /* 0x000000ff5affb9a7 */ /* 0x0003e2000810043f */
[----:B------:R-:W-:-:S04]  /*add0*/  ISETP.NE.AND P3, PT, R17, 0x2, PT ;  /* 0x000000021100780c */ /* 0x000fc80003f65270 */
[----:B0-23--:R-:W-:Y:S02]  /*ade0*/  SEL R32, RZ, 0x1, P3 ;  /* 0x00000001ff207807 */ /* 0x00dfe40001800000 */
[----:B------:R-:W-:Y:S02]  /*adf0*/  SEL R17, R17, RZ, P3 ;  /* 0x000000ff11117207 */ /* 0x000fe40001800000 */
[----:B------:R-:W-:Y:S02]  /*ae00*/  LOP3.LUT R199, R199, R32, RZ, 0x3c, !PT ;  /* 0x00000020c7c77212 */ /* 0x000fe400078e3cff */
[----:B----4-:R-:W-:-:S13]  /*ae10*/  LOP3.LUT P4, RZ, R31, 0x2, RZ, 0xc0, !PT ;  /* 0x000000021fff7812 */ /* 0x010fda000788c0ff */
[----:B-1----:R-:W-:Y:S05]  /*ae20*/  @P4 BRA `(.L_x_1796) ;  /* 0xffffff7c005c4947 */ /* 0x002fea000383ffff */
.L_x_1692:
[----:B------:R-:W0:Y:S01]  /*ae30*/  LDC R0, c[0x0][0x448] ;  /* 0x00011200ff007b82 */ /* 0x000e220000000800 */
[----:B------:R-:W-:Y:S01]  /*ae40*/  IADD3 R5, R196, 0x1, -R194 ;  /* 0x00000001c4057810 */ /* 0x000fe20007ffe8c2 */
[----:B------:R-:W-:Y:S06]  /*ae50*/  BSSY B0, `(.L_x_1797) ;  /* 0x000000d000007945 */ /* 0x000fec0003800000 */
[----:B------:R-:W1:Y:S01]  /*ae60*/  LDC.64 R6, c[0x0][0x9e0] ;  /* 0x00027800ff067b82 */ /* 0x000e620000000a00 */
[----:B0-----:R-:W-:Y:S01]  /*ae70*/  ISETP.NE.AND P1, PT, R0, 0x1, PT ;  /* 0x000000010000780c */ /* 0x001fe20003f25270 */
[----:B------:R-:W-:Y:S01]  /*ae80*/  VIADD R0, R209, 0x7f ;  /* 0x0000007fd1007836 */ /* 0x000fe20000000000 */
[----:B-1----:R-:W-:-:S11]  /*ae90*/  ISETP.GE.AND P3, PT, R7, 0x1, PT ;  /* 0x000000010700780c */ /* 0x002fd60003f66270 */
[----:B------:R-:W0:Y:S08]  /*aea0*/  @P1 LDC R3, c[0x0][0x44c] ;  /* 0x00011300ff031b82 */ /* 0x000e300000000800 */
[----:B------:R-:W1:Y:S01]  /*aeb0*/  @P1 LDC R2, c[0x0][0x450] ;  /* 0x00011400ff021b82 */ /* 0x000e620000000800 */
[----:B0-----:R-:W-:-:S05]  /*aec0*/  @P1 IMAD.HI.U32 R3, R0, R3, RZ ;  /* 0x0000000300031227 */ /* 0x001fca00078e00ff */
[----:B-1----:R-:W-:-:S05]  /*aed0*/  @P1 SHF.R.U32.HI R0, RZ, R2, R3 ;  /* 0x00000002ff001219 */ /* 0x002fca0000011603 */
[----:B------:R-:W-:Y:S01]  /*aee0*/  IMAD.IADD R3, R5, 0x1, R0 ;  /* 0x0000000105037824 */ /* 0x000fe200078e0200 */
[----:B------:R-:W-:Y:S06]  /*aef0*/  @P2 BRA `(.L_x_1798) ;  /* 0x0000000000082947 */ /* 0x000fec0003800000 */
[----:B------:R-:W0:Y:S02]  /*af00*/  FENCE.VIEW.ASYNC.G ;  /* 0x00000000000073c6 */ /* 0x000e240000000100 */
[----:B0-----:R-:W-:Y:S06]  /*af10*/  BAR.ARV 0xc, 0x180 ;  /* 0x0306000000007b1d */ /* 0x001fec0000002000 */
.L_x_1798:
[----:B------:R-:W-:Y:S05]  /*af20*/  BSYNC B0 ;  /* 0x0000000000007941 */ /* 0x000fea0003800000 */
.L_x_1797:
        /* <DEDUP_REMOVED lines=13> */
.L_x_1801:
[----:B------:R-:W-:-:S13]  /*b000*/  ISETP.NE.AND P0, PT, R7, 0x1, PT ;  /* 0x000000010700780c */ /* 0x000fda0003f05270 */
[----:B------:R-:W0:Y:S02]  /*b010*/  @P0 LDC.64 R4, c[0x0][0x9e8] ;  /* 0x00027a00ff040b82 */ /* 0x000e240000000a00 */
[----:B0-----:R-:W-:-:S05]  /*b020*/  @P0 IMAD.HI.U32 R4, R2, R4, RZ ;  /* 0x0000000402040227 */ /* 0x001fca00078e00ff */
[----:B------:R-:W-:-:S07]  /*b030*/  @P0 SHF.R.U32.HI R2, RZ, R5, R4 ;  /* 0x00000005ff020219 */ /* 0x000fce0000011604 */
.L_x_1802:
[----:B------:R-:W-:Y:S05]  /*b040*/  BSYNC B0 ;  /* 0x0000000000007941 */ /* 0x000fea0003800000 */
.L_x_1800:
[----:B------:R-:W-:-:S05]  /*b050*/  IMAD R3, R2, R7, R7 ;  /* 0x0000000702037224 */ /* 0x000fca00078e0207 */
[----:B------:R-:W-:-:S07]  /*b060*/  VIMNMX R0, R0, R3, PT ;  /* 0x0000000300007248 */ /* 0x000fce0003fe0100 */
.L_x_1799:
[----:B------:R-:W0:Y:S01]  /*b070*/  @P1 LDC R2, c[0x0][0x44c] ;  /* 0x00011300ff021b82 */ /* 0x000e220000000800 */
[----:B------:R-:W-:Y:S01]  /*b080*/  VIADD R0, R0, 0x5f ;  /* 0x0000005f00007836 */ /* 0x000fe20000000000 */
[----:B------:R-:W-:-:S03]  /*b090*/  ULDC UR4, c[0x0][0x9dc] ;  /* 0x0002770000047ab9 */ /* 0x000fc60000000800 */
[----:B------:R-:W-:-:S03]  /*b0a0*/  IMAD.HI R0, R0, 0x2aaaaaab, RZ ;  /* 0x2aaaaaab00007827 */ /* 0x000fc600078e02ff */
[----:B------:R-:W1:Y:S02]  /*b0b0*/  @P1 LDC R5, c[0x0][0x450] ;  /* 0x00011400ff051b82 */ /* 0x000e640000000800 */
[----:B------:R-:W-:-:S04]  /*b0c0*/  SHF.R.U32.HI R3, RZ, 0x1f, R0 ;  /* 0x0000001fff037819 */ /* 0x000fc80000011600 */
[----:B------:R-:W-:-:S04]  /*b0d0*/  LEA.HI.SX32 R3, R0, R3, 0x1c ;  /* 0x0000000300037211 */ /* 0x000fc800078fe2ff */
[----:B------:R-:W-:Y:S01]  /*b0e0*/  VIMNMX R150, R150, R3, PT ;  /* 0x0000000396967248 */ /* 0x000fe20003fe0100 */
        /* <DEDUP_REMOVED lines=16> */
.L_x_1805:
[----:B------:R-:W-:-:S13]  /*b1f0*/  ISETP.NE.AND P0, PT, R7, 0x1, PT ;  /* 0x000000010700780c */ /* 0x000fda0003f05270 */
[----:B------:R-:W0:Y:S02]  /*b200*/  @P0 LDC.64 R4, c[0x0][0x9e8] ;  /* 0x00027a00ff040b82 */ /* 0x000e240000000a00 */
[----:B0-----:R-:W-:-:S05]  /*b210*/  @P0 IMAD.HI.U32 R4, R0, R4, RZ ;  /* 0x0000000400040227 */ /* 0x001fca00078e00ff */
[----:B------:R-:W-:-:S07]  /*b220*/  @P0 SHF.R.U32.HI R0, RZ, R5, R4 ;  /* 0x00000005ff000219 */ /* 0x000fce0000011604 */
.L_x_1806:
[----:B------:R-:W-:Y:S05]  /*b230*/  BSYNC B0 ;  /* 0x0000000000007941 */ /* 0x000fea0003800000 */
.L_x_1804:
[----:B------:R-:W-:-:S05]  /*b240*/  IMAD R3, R0, R7, RZ ;  /* 0x0000000700037224 */ /* 0x000fca00078e02ff */
[----:B------:R-:W-:-:S07]  /*b250*/  VIMNMX R2, R2, R3, !PT ;  /* 0x0000000302027248 */ /* 0x000fce0007fe0100 */
.L_x_1803:
[----:B------:R-:W-:Y:S01]  /*b260*/  IMAD.HI R0, R2, 0x2aaaaaab, RZ ;  /* 0x2aaaaaab02007827 */ /* 0x000fe200078e02ff */
[----:B------:R-:W-:Y:S02]  /*b270*/  PLOP3.LUT P0, PT, PT, PT, PT, 0x80, 0x0 ;  /* 0x000000000000781c */ /* 0x000fe40003f0f070 */
[----:B------:R-:W-:Y:S02]  /*b280*/  CS2R R4, SRZ ;  /* 0x0000000000047805 */ /* 0x000fe4000001ff00 */
[----:B------:R-:W-:Y:S02]  /*b290*/  CS2R R118, SRZ ;  /* 0x0000000000767805 */ /* 0x000fe4000001ff00 */
[----:B------:R-:W-:Y:S02]  /*b2a0*/  CS2R R116, SRZ ;  /* 0x0000000000747805 */ /* 0x000fe4000001ff00 */
[----:B------:R-:W-:Y:S02]  /*b2b0*/  SHF.R.U32.HI R3, RZ, 0x1f, R0 ;  /* 0x0000001fff037819 */ /* 0x000fe40000011600 */
[----:B------:R-:W-:-:S02]  /*b2c0*/  CS2R R114, SRZ ;  /* 0x0000000000727805 */ /* 0x000fc4000001ff00 */
[----:B------:R-:W-:Y:S02]  /*b2d0*/  CS2R R112, SRZ ;  /* 0x0000000000707805 */ /* 0x000fe4000001ff00 */
[----:B------:R-:W-:Y:S02]  /*b2e0*/  CS2R R106, SRZ ;  /* 0x00000000006a7805 */ /* 0x000fe4000001ff00 */
[----:B------:R-:W-:Y:S01]  /*b2f0*/  LEA.HI.SX32 R3, R0, R3, 0x1c ;  /* 0x0000000300037211 */ /* 0x000fe200078fe2ff */
[----:B------:R-:W-:Y:S01]  /*b300*/  IMAD.MOV.U32 R110, RZ, RZ, RZ ;  /* 0x000000ffff6e7224 */ /* 0x000fe200078e00ff */
[----:B------:R-:W-:Y:S02]  /*b310*/  CS2R R108, SRZ ;  /* 0x00000000006c7805 */ /* 0x000fe4000001ff00 */
[----:B------:R-:W-:Y:S02]  /*b320*/  CS2R R62, SRZ ;  /* 0x00000000003e7805 */ /* 0x000fe4000001ff00 */
[----:B------:R-:W-:-:S02]  /*b330*/  VIMNMX R211, RZ, R3, !PT ;  /* 0x00000003ffd37248 */ /* 0x000fc40007fe0100 */
[----:B------:R-:W-:Y:S01]  /*b340*/  CS2R R104, SRZ ;  /* 0x0000000000687805 */ /* 0x000fe2000001ff00 */
[----:B------:R-:W-:Y:S01]  /*b350*/  IMAD.MOV.U32 R103, RZ, RZ, RZ ;  /* 0x000000ffff677224 */ /* 0x000fe200078e00ff */
[----:B------:R-:W-:Y:S02]  /*b360*/  CS2R R98, SRZ ;  /* 0x0000000000627805 */ /* 0x000fe4000001ff00 */
[----:B------:R-:W-:Y:S02]  /*b370*/  ISETP.GT.AND P1, PT, R150, R211, PT ;  /* 0x000000d39600720c */ /* 0x000fe40003f24270 */
        /* <DEDUP_REMOVED lines=40> */
[----:B------:R-:W-:Y:S06]  /*b600*/  @!P1 BRA `(.L_x_1807) ;  /* 0x0000014400a09947 */ /* 0x000fec0003800000 */
[----:B------:R-:W2:Y:S04]  /*b610*/  LDL R6, [R1+0x50] ;  /* 0x0000500001067983 */ /* 0x000ea80000100800 */
[----:B------:R-:W3:Y:S04]  /*b620*/  LDL R7, [R1+0x48] ;  /* 0x0000480001077983 */ /* 0x000ee80000100800 */
[----:B--2---:R-:W0:Y:S01]  /*b630*/  SHFL.IDX PT, R0, R6, RZ, 0x1f ;  /* 0x00001fff06007589 */ /* 0x004e2200000e0000 */
[----:B---3--:R-:W-:-:S13]  /*b640*/  R2UR UR4, R7 ;  /* 0x00000000070472ca */ /* 0x008fda00000e0000 */
[----:B------:R-:W-:Y:S01]  /*b650*/  ULOP3.LUT UP0, URZ, UR4, 0x1bf, URZ, 0xc0, !UPT ;  /* 0x000001bf043f7892 */ /* 0x000fe2000f80c03f */
[----:B0-----:R-:W-:-:S04]  /*b660*/  LEA.HI R2, R0, R0, RZ, 0x1 ;  /* 0x0000000000027211 */ /* 0x001fc800078f08ff */
[----:B------:R-:W-:Y:S02]  /*b670*/  LOP3.LUT R3, R2, 0x1e, RZ, 0xc0, !PT ;  /* 0x0000001e02037812 */ /* 0x000fe400078ec0ff */
[----:B------:R-:W-:-:S03]  /*b680*/  PLOP3.LUT P0, PT, PT, PT, UP0, 0x80, 0x0 ;  /* 0x000000000000781c */ /* 0x000fc60003f0f008 */
[----:B------:R-:W-:-:S05]  /*b690*/  IMAD.IADD R3, R0, 0x1, -R3 ;  /* 0x0000000100037824 */ /* 0x000fca00078e0a03 */
[----:B------:R-:W-:-:S04]  /*b6a0*/  LEA R3, R3, UR4, 0xd ;  /* 0x0000000403037c11 */ /* 0x000fc8000f8e68ff */
[----:B------:R-:W-:-:S04]  /*b6b0*/  SHF.R.U32.HI R2, RZ, 0x4, R3 ;  /* 0x00000004ff027819 */ /* 0x000fc80000011603 */
[----:B------:R-:W-:Y:S01]  /*b6c0*/  LOP3.LUT R2, R2, 0x3fff, RZ, 0xc0, !PT ;  /* 0x00003fff02027812 */ /* 0x000fe200078ec0ff */
[----:B------:R-:W-:Y:S06]  /*b6d0*/  @!P0 BRA `(.L_x_1808) ;  /* 0x0000000000408947 */ /* 0x000fec0003800000 */
        /* <DEDUP_REMOVED lines=16> */
.L_x_1808:
        /* <DEDUP_REMOVED lines=12> */
.L_x_1812:
[----:B-1----:R1:W2:Y:S02]  /*b8a0*/  SYNCS.PHASECHK.TRANS64.TRYWAIT P0, [R16+URZ+0x30800], R3 ;  /* 0x03080003100075a7 */ /* 0x0022a4000800017f */
[----:B--2---:R-:W-:Y:S05]  /*b8b0*/  @!P0 NANOSLEEP.SYNCS 0x989680 ;  /* 0x009896800000895d */ /* 0x004fea0003900000 */
[----:B------:R-:W2:Y:S02]  /*b8c0*/  @!P0 SYNCS.PHASECHK.TRANS64 P0, [R16+URZ+0x30800], R3 ;  /* 0x03080003100085a7 */ /* 0x000ea4000800007f */
[----:B--2---:R-:W-:Y:S05]  /*b8d0*/  @!P0 BRA `(.L_x_1812) ;  /* 0xfffffffc00f08947 */ /* 0x004fea000383ffff */
.L_x_1811:
[----:B------:R-:W-:Y:S05]  /*b8e0*/  BSYNC B0 ;  /* 0x0000000000007941 */ /* 0x000fea0003800000 */
.L_x_1810:
[----:B------:R-:W-:Y:S05]  /*b8f0*/  BRA `(.L_x_1813) ;  /* 0x0000007400187947 */ /* 0x000fea0003800000 */
.L_x_1809:
[----:B------:R-:W2:Y:S01]  /*b900*/  LDL R0, [R1+0x48] ;  /* 0x0000480001007983 */ /* 0x000ea20000100800 */
[----:B------:R-:W-:Y:S02]  /*b910*/  ULDC.64 UR6, c[0x0][0x408] ;  /* 0x0001020000067ab9 */ /* 0x000fe40000000a00 */
[----:B-----5:R-:W-:Y:S01]  /*b920*/  IMAD.WIDE.U32 R26, R145, UR6, RZ ;  /* 0x00000006911a7c25 */ /* 0x020fe2000f8e00ff */
[----:B--2---:R-:W-:Y:S02]  /*b930*/  R2UR UR4, R0 ;  /* 0x00000000000472ca */ /* 0x004fe400000e0000 */
[----:B------:R-:W-:-:S11]  /*b940*/  SHF.R.S32.HI R0, RZ, 0x1f, R145 ;  /* 0x0000001fff007819 */ /* 0x000fd60000011491 */
[----:B------:R-:W-:-:S03]  /*b950*/  ULOP3.LUT UP0, URZ, UR4, 0x3ff, URZ, 0xc0, !UPT ;  /* 0x000003ff043f7892 */ /* 0x000fc6000f80c03f */
[----:B------:R-:W-:Y:S02]  /*b960*/  ULDC.64 UR4, c[0x0][0x3f8] ;  /* 0x0000fe0000047ab9 */ /* 0x000fe40000000a00 */
[C---:B------:R-:W-:Y:S01]  /*b970*/  IMAD R4, R0.reuse, UR4, RZ ;  /* 0x0000000400047c24 */ /* 0x040fe2000f8e02ff */
[----:B------:R-:W-:Y:S01]  /*b980*/  PLOP3.LUT P0, PT, PT, PT, UP0, 0x80, 0x0 ;  /* 0x000000000000781c */ /* 0x000fe20003f0f008 */
[----:B------:R-:W-:Y:S02]  /*b990*/  IMAD R0, R0, UR6, RZ ;  /* 0x0000000600007c24 */ /* 0x000fe4000f8e02ff */
[----:B------:R-:W-:-:S04]  /*b9a0*/  IMAD.WIDE.U32 R24, R145, UR4, RZ ;  /* 0x0000000491187c25 */ /* 0x000fc8000f8e00ff */
[C---:B------:R-:W-:Y:S02]  /*b9b0*/  IMAD R29, R145.reuse, UR5, R4 ;  /* 0x00000005911d7c24 */ /* 0x040fe4000f8e0204 */
[----:B------:R-:W-:Y:S02]  /*b9c0*/  IMAD R31, R145, UR7, R0 ;  /* 0x00000007911f7c24 */ /* 0x000fe4000f8e0200 */
[----:B------:R-:W-:Y:S02]  /*b9d0*/  IMAD.IADD R29, R29, 0x1, R25 ;  /* 0x000000011d1d7824 */ /* 0x000fe400078e0219 */
[----:B------:R-:W-:Y:S01]  /*b9e0*/  IMAD.IADD R31, R31, 0x1, R27 ;  /* 0x000000011f1f7824 */ /* 0x000fe200078e021b */
        /* <DEDUP_REMOVED lines=17> */
.L_x_1814:
[----:B------:R-:W-:Y:S01]  /*bb00*/  ULDC.U8 UR4, c[0x0][0x410] ;  /* 0x0001040000047ab9 */ /* 0x000fe20000000000 */
[----:B------:R-:W-:Y:S01]  /*bb10*/  BSSY B0, `(.L_x_1815) ;  /* 0x000071c000007945 */ /* 0x000fe20003800000 */
[----:B------:R-:W-:Y:S01]  /*bb20*/  ISETP.NE.AND P0, PT, RZ, UR4, PT ;  /* 0x00000004ff007c0c */ /* 0x000fe2000bf05270 */
[----:B------:R-:W-:-:S12]  /*bb30*/  IMAD.IADD R10, R195, 0x1, R209 ;  /* 0x00000001c30a7824 */ /* 0x000fd800078e02d1 */
[----:B------:R-:W-:Y:S05]  /*bb40*/  @!P0 BRA `(.L_x_1816) ;  /* 0x00000038006c8947 */ /* 0x000fea0003800000 */
[----:B------:R-:W0:Y:S01]  /*bb50*/  LDC R21, c[0x0][0x448] ;  /* 0x00011200ff157b82 */ /* 0x000e220000000800 */
[----:B------:R-:W-:Y:S01]  /*bb60*/  IMAD R3, R223, 0x40, R10 ;  /* 0x00000040df037824 */ /* 0x000fe200078e020a */
[----:B------:R-:W-:Y:S01]  /*bb70*/  ULDC.64 UR4, c[0x0][0x3f8] ;  /* 0x0000fe0000047ab9 */ /* 0x000fe20000000a00 */
[----:B------:R-:W-:Y:S01]  /*bb80*/  ULDC.64 UR6, c[0x0][0x408] ;  /* 0x0001020000067ab9 */ /* 0x000fe20000000a00 */
[----:B------:R-:W-:Y:S02]  /*bb90*/  IMAD.MOV.U32 R8, RZ, RZ, R24 ;  /* 0x000000ffff087224 */ /* 0x000fe400078e0018 */
[----:B------:R-:W-:Y:S02]  /*bba0*/  IMAD.MOV.U32 R9, RZ, RZ, R29 ;  /* 0x000000ffff097224 */ /* 0x000fe400078e001d */
[----:B------:R-:W-:Y:S02]  /*bbb0*/  IMAD.MOV.U32 R12, RZ, RZ, R26 ;  /* 0x000000ffff0c7224 */ /* 0x000fe400078e001a */
[----:B------:R-:W-:Y:S01]  /*bbc0*/  IMAD.MOV.U32 R13, RZ, RZ, R31 ;  /* 0x000000ffff0d7224 */ /* 0x000fe200078e001f */
[----:B0-----:R-:W-:-:S13]  /*bbd0*/  ISETP.NE.AND P0, PT, R21, 0x1, PT ;  /* 0x000000011500780c */ /* 0x001fda0003f05270 */
[----:B------:R-:W0:Y:S08]  /*bbe0*/  @P0 LDC R0, c[0x0][0x44c] ;  /* 0x00011300ff000b82 */ /* 0x000e300000000800 */
[----:B------:R-:W1:Y:S01]  /*bbf0*/  @P0 LDC R5, c[0x0][0x450] ;  /* 0x00011400ff050b82 */ /* 0x000e620000000800 */
[----:B0-----:R-:W-:-:S05]  /*bc00*/  @P0 IMAD.HI.U32 R0, R3, R0, RZ ;  /* 0x0000000003000227 */ /* 0x001fca00078e00ff */
[----:B-1----:R-:W-:-:S04]  /*bc10*/  @P0 SHF.R.U32.HI R3, RZ, R5, R0 ;  /* 0x00000005ff030219 */ /* 0x002fc80000011600 */
[----:B------:R-:W-:Y:S01]  /*bc20*/  SHF.R.S32.HI R0, RZ, 0x1f, R3 ;  /* 0x0000001fff007819 */ /* 0x000fe20000011403 */
[----:B------:R-:W-:-:S04]  /*bc30*/  IMAD.WIDE.U32 R8, R3, UR4, R8 ;  /* 0x0000000403087c25 */ /* 0x000fc8000f8e0008 */
[C---:B------:R-:W-:Y:S02]  /*bc40*/  IMAD R4, R0.reuse, UR4, RZ ;  /* 0x0000000400047c24 */ /* 0x040fe4000f8e02ff */
[----:B------:R-:W-:Y:S02]  /*bc50*/  IMAD R0, R0, UR6, RZ ;  /* 0x0000000600007c24 */ /* 0x000fe4000f8e02ff */
[C---:B------:R-:W-:Y:S01]  /*bc60*/  IMAD R7, R3.reuse, UR5, R4 ;  /* 0x0000000503077c24 */ /* 0x040fe2000f8e0204 */
[----:B------:R-:W-:Y:S01]  /*bc70*/  ULDC.64 UR4, c[0x0][0x3e8] ;  /* 0x0000fa0000047ab9 */ /* 0x000fe20000000a00 */
[C---:B------:R-:W-:Y:S01]  /*bc80*/  IMAD.WIDE.U32 R12, R3.reuse, UR6, R12 ;  /* 0x00000006030c7c25 */ /* 0x040fe2000f8e000c */
[----:B------:R-:W-:Y:S01]  /*bc90*/  LEA R6, P0, R8, UR4, 0x1 ;  /* 0x0000000408067c11 */ /* 0x000fe2000f8008ff */
[----:B------:R-:W-:Y:S02]  /*bca0*/  UMOV UR4, 0xffffffff ;  /* 0xffffffff00047882 */ /* 0x000fe40000000000 */
[----:B------:R-:W-:Y:S01]  /*bcb0*/  IMAD R3, R3, UR7, R0 ;  /* 0x0000000703037c24 */ /* 0x000fe2000f8e0200 */
[----:B------:R-:W-:Y:S01]  /*bcc0*/  ULDC.64 UR6, c[0x0][0x400] ;  /* 0x0001000000067ab9 */ /* 0x000fe20000000a00 */
[----:B------:R-:W-:Y:S01]  /*bcd0*/  IMAD.IADD R7, R9, 0x1, R7 ;  /* 0x0000000109077824 */ /* 0x000fe200078e0207 */
[----:B------:R-:W-:Y:S01]  /*bce0*/  LEA R4, P1, R12, UR6, 0x1 ;  /* 0x000000060c047c11 */ /* 0x000fe2000f8208ff */
[----:B------:R-:W-:-:S03]  /*bcf0*/  IMAD.IADD R3, R13, 0x1, R3 ;  /* 0x000000010d037824 */ /* 0x000fc600078e0203 */
[----:B------:R-:W-:Y:S02]  /*bd00*/  LEA.HI.X R7, R8, UR5, R7, 0x1, P0 ;  /* 0x0000000508077c11 */ /* 0x000fe400080f0c07 */
[----:B------:R-:W-:Y:S01]  /*bd10*/  LEA.HI.X R8, R12, UR7, R3, 0x1, P1 ;  /* 0x000000070c087c11 */ /* 0x000fe200088f0c03 */
[----:B------:R-:W-:Y:S06]  /*bd20*/  BRA.DIV UR4, `(.L_x_1817) ;  /* 0x000001ee04ac7947 */ /* 0x000fec000b800000 */
[----:B------:R0:W1:Y:S04]  /*bd30*/  SHFL.IDX PT, R3, R7, RZ, 0x1c1f ;  /* 0x001c1fff07037589 */ /* 0x00006800000e0000 */
[----:B------:R0:W2:Y:S04]  /*bd40*/  SHFL.IDX PT, R0, R6, RZ, 0x1c1f ;  /* 0x001c1fff06007589 */ /* 0x0000a800000e0000 */
[----:B------:R0:W3:Y:S04]  /*bd50*/  SHFL.IDX PT, R5, R8, RZ, 0x1c1f ;  /* 0x001c1fff08057589 */ /* 0x0000e800000e0000 */
[----:B------:R0:W4:Y:S02]  /*bd60*/  SHFL.IDX PT, R14, R4, RZ, 0x1c1f ;  /* 0x001c1fff040e7589 */ /* 0x00012400000e0000 */
.L_x_2158:
[----:B------:R-:W-:Y:S01]  /*bd70*/  IMAD R80, R194, R21, RZ ;  /* 0x00000015c2507224 */ /* 0x000fe200078e02ff */
[----:B------:R-:W-:Y:S01]  /*bd80*/  BSSY B1, `(.L_x_1818) ;  /* 0x0000051000017945 */ /* 0x000fe20003800000 */
[----:B------:R-:W-:Y:S02]  /*bd90*/  CS2R R58, SRZ ;  /* 0x00000000003a7805 */ /* 0x000fe4000001ff00 */
[----:B------:R-:W-:Y:S02]  /*bda0*/  CS2R R54, SRZ ;  /* 0x0000000000367805 */ /* 0x000fe4000001ff00 */
[----:B------:R-:W-:Y:S02]  /*bdb0*/  CS2R R50, SRZ ;  /* 0x0000000000327805 */ /* 0x000fe4000001ff00 */
[----:B------:R-:W-:Y:S02]  /*bdc0*/  ISETP.GE.AND P0, PT, R10, R80, PT ;  /* 0x000000500a00720c */ /* 0x000fe40003f06270 */
        /* <DEDUP_REMOVED lines=10> */
[----:B------:R-:W-:Y:S01]  /*be70*/  ULDC UR4, c[0x0][0x3f4] ;  /* 0x0000fd0000047ab9 */ /* 0x000fe20000000800 */
[----:B------:R-:W-:Y:S02]  /*be80*/  CS2R R60, SRZ ;  /* 0x00000000003c7805 */ /* 0x000fe4000001ff00 */
[----:B------:R-:W-:Y:S02]  /*be90*/  ISETP.GE.AND P3, PT, R203, UR4, PT ;  /* 0x00000004cb007c0c */ /* 0x000fe4000bf66270 */
[----:B------:R-:W-:Y:S02]  /*bea0*/  CS2R R58, SRZ ;  /* 0x00000000003a7805 */ /* 0x000fe4000001ff00 */
[----:B------:R-:W-:Y:S02]  /*beb0*/  ISETP.GE.AND P2, PT, R201, UR4, PT ;  /* 0x00000004c9007c0c */ /* 0x000fe4000bf46270 */
[----:B------:R-:W-:Y:S02]  /*bec0*/  ISETP.GE.AND P1, PT, R202, UR4, PT ;  /* 0x00000004ca007c0c */ /* 0x000fe4000bf26270 */
[----:B------:R-:W-:-:S02]  /*bed0*/  ISETP.GE.AND P0, PT, R200, UR4, PT ;  /* 0x00000004c8007c0c */ /* 0x000fc4000bf06270 */
[----:B------:R-:W-:-:S03]  /*bee0*/  ISETP.GE.AND P4, PT, R192, UR4, PT ;  /* 0x00000004c0007c0c */ /* 0x000fc6000bf86270 */
[C---:B------:R-:W-:Y:S01]  /*bef0*/  @!P3 IMAD.SHL.U32 R27, R203.reuse, 0x2, RZ ;  /* 0x00000002cb1bb824 */ /* 0x040fe200078e00ff */
[----:B------:R-:W-:-:S03]  /*bf00*/  @!P3 SHF.L.U64.HI R20, R203, 0x1, R232 ;  /* 0x00000001cb14b819 */ /* 0x000fc600000102e8 */
[C---:B------:R-:W-:Y:S01]  /*bf10*/  @!P2 IMAD.SHL.U32 R31, R201.reuse, 0x2, RZ ;  /* 0x00000002c91fa824 */ /* 0x040fe200078e00ff */
[----:B------:R-:W-:Y:S01]  /*bf20*/  @!P2 SHF.L.U64.HI R12, R201, 0x1, R231 ;  /* 0x00000001c90ca819 */ /* 0x000fe200000102e7 */
[----:B------:R-:W-:Y:S01]  /*bf30*/  @!P1 IMAD.SHL.U32 R39, R202, 0x2, RZ ;  /* 0x00000002ca279824 */ /* 0x000fe200078e00ff */
[-C--:B--2---:R-:W-:Y:S01]  /*bf40*/  @!P3 IADD3 R24, P6, R0, R27.reuse, RZ ;  /* 0x0000001b0018b210 */ /* 0x084fe20007fde0ff */
[----:B------:R-:W-:Y:S01]  /*bf50*/  @!P0 IMAD.SHL.U32 R63, R200, 0x2, RZ ;  /* 0x00000002c83f8824 */ /* 0x000fe200078e00ff */
[----:B----4-:R-:W-:Y:S01]  /*bf60*/  @!P3 IADD3 R26, P5, R14, R27, RZ ;  /* 0x0000001b0e1ab210 */ /* 0x010fe20007fbe0ff */
[----:B-1----:R-:W-:Y:S01]  /*bf70*/  @!P4 IMAD.MOV.U32 R13, RZ, RZ, R3 ;  /* 0x000000ffff0dc224 */ /* 0x002fe200078e0003 */
[----:B------:R-:W-:Y:S01]  /*bf80*/  @!P0 SHF.L.U64.HI R34, R200, 0x1, R229 ;  /* 0x00000001c8228819 */ /* 0x000fe200000102e5 */
[--C-:B------:R-:W-:Y:S01]  /*bf90*/  @!P3 IMAD.X R25, R3, 0x1, R20.reuse, P6 ;  /* 0x000000010319b824 */ /* 0x100fe200030e0614 */
[-C--:B------:R-:W-:Y:S01]  /*bfa0*/  @!P2 IADD3 R28, P6, R0, R31.reuse, RZ ;  /* 0x0000001f001ca210 */ /* 0x080fe20007fde0ff */
[----:B---3--:R-:W-:Y:S01]  /*bfb0*/  @!P3 IMAD.X R27, R5, 0x1, R20, P5 ;  /* 0x00000001051bb824 */ /* 0x008fe200028e0614 */
[----:B------:R-:W-:Y:S01]  /*bfc0*/  @!P2 IADD3 R30, P5, R14, R31, RZ ;  /* 0x0000001f0e1ea210 */ /* 0x000fe20007fbe0ff */
[----:B------:R-:W-:Y:S01]  /*bfd0*/  @!P4 IMAD.MOV.U32 R15, RZ, RZ, R5 ;  /* 0x000000ffff0fc224 */ /* 0x000fe200078e0005 */
[----:B------:R-:W-:Y:S01]  /*bfe0*/  @!P1 SHF.L.U64.HI R20, R202, 0x1, R230 ;  /* 0x00000001ca149819 */ /* 0x000fe200000102e6 */
[--C-:B------:R-:W-:Y:S01]  /*bff0*/  @!P2 IMAD.X R29, R3, 0x1, R12.reuse, P6 ;  /* 0x00000001031da824 */ /* 0x100fe200030e060c */
[----:B------:R-:W-:Y:S01]  /*c000*/  @!P1 IADD3 R36, P6, R0, R39, RZ ;  /* 0x0000002700249210 */ /* 0x000fe20007fde0ff */
[----:B------:R-:W-:Y:S01]  /*c010*/  @!P2 IMAD.X R31, R5, 0x1, R12, P5 ;  /* 0x00000001051fa824 */ /* 0x000fe200028e060c */
[----:B------:R-:W-:Y:S01]  /*c020*/  ISETP.GE.AND P5, PT, R204, UR4, PT ;  /* 0x00000004cc007c0c */ /* 0x000fe2000bfa6270 */
[----:B------:R-:W-:-:S02]  /*c030*/  @!P4 IMAD.MOV.U32 R12, RZ, RZ, R0 ;  /* 0x000000ffff0cc224 */ /* 0x000fc400078e0000 */
[----:B------:R-:W-:Y:S01]  /*c040*/  @!P1 IMAD.X R37, R3, 0x1, R20, P6 ;  /* 0x0000000103259824 */ /* 0x000fe200030e0614 */
[----:B------:R-:W-:Y:S01]  /*c050*/  @!P1 IADD3 R38, P6, R14, R39, RZ ;  /* 0x000000270e269210 */ /* 0x000fe20007fde0ff */
[----:B------:R-:W-:-:S04]  /*c060*/  @!P4 IMAD.WIDE R12, R192, 0x2, R12 ;  /* 0x00000002c00cc825 */ /* 0x000fc800078e020c */
[----:B------:R-:W-:Y:S01]  /*c070*/  @!P1 IMAD.X R39, R5, 0x1, R20, P6 ;  /* 0x0000000105279824 */ /* 0x000fe200030e0614 */
[-C--:B------:R-:W-:Y:S01]  /*c080*/  @!P0 IADD3 R44, P6, R0, R63.reuse, RZ ;  /* 0x0000003f002c8210 */ /* 0x080fe20007fde0ff */
[----:B------:R-:W-:Y:S01]  /*c090*/  @!P4 IMAD.WIDE R20, R192, 0x2, R14 ;  /* 0x00000002c014c825 */ /* 0x000fe200078e020e */
[----:B------:R1:W5:Y:S03]  /*c0a0*/  @!P4 LD.E.64 R60, desc[UR60][R12.64] ;  /* 0x0000003c0c3cc980 */ /* 0x000366000c101b00 */
[----:B------:R-:W-:Y:S01]  /*c0b0*/  @!P0 IMAD.X R45, R3, 0x1, R34, P6 ;  /* 0x00000001032d8824 */ /* 0x000fe200030e0622 */
[----:B------:R-:W-:Y:S01]  /*c0c0*/  @!P0 IADD3 R62, P6, R14, R63, RZ ;  /* 0x0000003f0e3e8210 */ /* 0x000fe20007fde0ff */
[C---:B------:R-:W-:Y:S01]  /*c0d0*/  @!P5 IMAD.SHL.U32 R15, R204.reuse, 0x2, RZ ;  /* 0x00000002cc0fd824 */ /* 0x040fe200078e00ff */
[----:B------:R1:W5:Y:S01]  /*c0e0*/  @!P4 LD.E.64 R58, desc[UR60][R20.64] ;  /* 0x0000003c143ac980 */ /* 0x000362000c101b00 */
[----:B------:R-:W-:-:S02]  /*c0f0*/  @!P5 SHF.L.U64.HI R32, R204, 0x1, R228 ;  /* 0x00000001cc20d819 */ /* 0x000fc400000102e4 */
[----:B------:R-:W-:Y:S01]  /*c100*/  CS2R R56, SRZ ;  /* 0x0000000000387805 */ /* 0x000fe2000001ff00 */
[----:B------:R-:W-:Y:S01]  /*c110*/  @!P0 IMAD.X R63, R5, 0x1, R34, P6 ;  /* 0x00000001053f8824 */ /* 0x000fe200030e0622 */
[-C--:B------:R-:W-:Y:S02]  /*c120*/  @!P5 IADD3 R64, P4, R0, R15.reuse, RZ ;  /* 0x0000000f0040d210 */ /* 0x080fe40007f9e0ff */
[----:B------:R-:W-:Y:S02]  /*c130*/  CS2R R54, SRZ ;  /* 0x0000000000367805 */ /* 0x000fe4000001ff00 */
[----:B------:R-:W-:Y:S02]  /*c140*/  @!P5 IADD3 R14, P6, R14, R15, RZ ;  /* 0x0000000f0e0ed210 */ /* 0x000fe40007fde0ff */
[----:B------:R-:W-:Y:S02]  /*c150*/  CS2R R52, SRZ ;  /* 0x0000000000347805 */ /* 0x000fe4000001ff00 */
[----:B------:R-:W-:Y:S01]  /*c160*/  CS2R R50, SRZ ;  /* 0x0000000000327805 */ /* 0x000fe2000001ff00 */
[--C-:B------:R-:W-:Y:S01]  /*c170*/  @!P5 IMAD.X R65, R3, 0x1, R32.reuse, P4 ;  /* 0x000000010341d824 */ /* 0x100fe200020e0620 */
[----:B------:R-:W-:Y:S01]  /*c180*/  CS2R R48, SRZ ;  /* 0x0000000000307805 */ /* 0x000fe2000001ff00 */
[----:B------:R-:W-:Y:S01]  /*c190*/  @!P5 IMAD.X R15, R5, 0x1, R32, P6 ;  /* 0x00000001050fd824 */ /* 0x000fe200030e0620 */
[----:B------:R-:W-:-:S02]  /*c1a0*/  CS2R R46, SRZ ;  /* 0x00000000002e7805 */ /* 0x000fc4000001ff00 */
[----:B------:R-:W-:Y:S02]  /*c1b0*/  CS2R R42, SRZ ;  /* 0x00000000002a7805 */ /* 0x000fe4000001ff00 */
[----:B------:R-:W-:Y:S02]  /*c1c0*/  CS2R R40, SRZ ;  /* 0x0000000000287805 */ /* 0x000fe4000001ff00 */
[----:B------:R-:W-:Y:S02]  /*c1d0*/  CS2R R32, SRZ ;  /* 0x0000000000207805 */ /* 0x000fe4000001ff00 */
[----:B------:R-:W-:Y:S01]  /*c1e0*/  CS2R R34, SRZ ;  /* 0x0000000000227805 */ /* 0x000fe2000001ff00 */
[----:B------:R1:W5:Y:S04]  /*c1f0*/  @!P3 LD.E.64 R56, desc[UR60][R24.64] ;  /* 0x0000003c1838b980 */ /* 0x000368000c101b00 */
        /* <DEDUP_REMOVED lines=8> */
[----:B------:R1:W5:Y:S02]  /*c280*/  @!P5 LD.E.64 R34, desc[UR60][R14.64] ;  /* 0x0000003c0e22d980 */ /* 0x000364000c101b00 */
.L_x_1819:
[----:B------:R-:W-:Y:S05]  /*c290*/  BSYNC B1 ;  /* 0x0000000000017941 */ /* 0x000fea0003800000 */
.L_x_1818:
[----:B--2--5:R-:W-:Y:S01]  /*c2a0*/  IMAD.MOV.U32 R0, RZ, RZ, R58 ;  /* 0x000000ffff007224 */ /* 0x024fe200078e003a */
[----:B------:R-:W-:Y:S01]  /*c2b0*/  UMOV UR4, 0xffffffff ;  /* 0xffffffff00047882 */ /* 0x000fe20000000000 */
[----:B-1----:R-:W-:Y:S01]  /*c2c0*/  IMAD.MOV.U32 R3, RZ, RZ, R59 ;  /* 0x000000ffff037224 */ /* 0x002fe200078e003b */
[----:B------:R-:W-:Y:S01]  /*c2d0*/  CS2R R30, SRZ ;  /* 0x00000000001e7805 */ /* 0x000fe2000001ff00 */
[----:B---3--:R-:W-:Y:S01]  /*c2e0*/  IMAD.MOV.U32 R5, RZ, RZ, R54 ;  /* 0x000000ffff057224 */ /* 0x008fe200078e0036 */
        /* <DEDUP_REMOVED lines=42> */
[----:B------:R-:W-:-:S02]  /*c590*/  PRMT R84, R3, 0x7610, R84 ;  /* 0x0000761003547816 */ /* 0x000fc40000000054 */
[----:B------:R-:W-:Y:S02]  /*c5a0*/  PRMT R77, R5, 0x7610, R77 ;  /* 0x00007610054d7816 */ /* 0x000fe4000000004d */
[----:B------:R-:W-:Y:S01]  /*c5b0*/  PRMT R76, R9, 0x7610, R76 ;  /* 0x00007610094c7816 */ /* 0x000fe2000000004c */
[----:B------:R-:W-:Y:S06]  /*c5c0*/  BRA.DIV UR4, `(.L_x_1820) ;  /* 0x000001e604f47947 */ /* 0x000fec000b800000 */
[----:B------:R1:W2:Y:S04]  /*c5d0*/  SHFL.IDX PT, R3, R7, 0x1, 0x1c1f ;  /* 0x003c1f0007037f89 */ /* 0x0002a800000e0000 */
[----:B------:R1:W3:Y:S04]  /*c5e0*/  SHFL.IDX PT, R0, R6, 0x1, 0x1c1f ;  /* 0x003c1f0006007f89 */ /* 0x0002e800000e0000 */
[----:B------:R1:W1:Y:S04]  /*c5f0*/  SHFL.IDX PT, R5, R8, 0x1, 0x1c1f ;  /* 0x003c1f0008057f89 */ /* 0x00026800000e0000 */
[----:B0-----:R-:W0:Y:S02]  /*c600*/  SHFL.IDX PT, R4, R4, 0x1, 0x1c1f ;  /* 0x003c1f0004047f89 */ /* 0x001e2400000e0000 */
.L_x_2164:
[----:B-1----:R-:W-:Y:S01]  /*c610*/  VIADD R7, R10, 0x40 ;  /* 0x000000400a077836 */ /* 0x002fe20000000000 */
[----:B------:R-:W-:Y:S01]  /*c620*/  LOP3.LUT R6, R206, 0x18, R18, 0xf8, !PT ;  /* 0x00000018ce067812 */ /* 0x000fe200078ef812 */
[----:B------:R-:W-:Y:S01]  /*c630*/  BSSY B1, `(.L_x_1821) ;  /* 0x0000053000017945 */ /* 0x000fe20003800000 */
[----:B------:R-:W-:Y:S02]  /*c640*/  LOP3.LUT P0, RZ, R215, 0x4, RZ, 0xc0, !PT ;  /* 0x00000004d7ff7812 */ /* 0x000fe4000780c0ff */
[----:B------:R-:W-:Y:S02]  /*c650*/  CS2R R36, SRZ ;  /* 0x0000000000247805 */ /* 0x000fe4000001ff00 */
[----:B------:R-:W-:Y:S02]  /*c660*/  ISETP.GE.AND P1, PT, R7, R80, PT ;  /* 0x000000500700720c */ /* 0x000fe40003f26270 */
[----:B------:R-:W-:Y:S02]  /*c670*/  CS2R R26, SRZ ;  /* 0x00000000001a7805 */ /* 0x000fe4000001ff00 */
[----:B------:R-:W-:-:S02]  /*c680*/  LOP3.LUT R7, R6, R207, RZ, 0x3c, !PT ;  /* 0x000000cf06077212 */ /* 0x000fc400078e3cff */
[----:B------:R-:W-:Y:S02]  /*c690*/  CS2R R20, SRZ ;  /* 0x0000000000147805 */ /* 0x000fe4000001ff00 */
[----:B------:R-:W-:Y:S02]  /*c6a0*/  CS2R R12, SRZ ;  /* 0x00000000000c7805 */ /* 0x000fe4000001ff00 */
[----:B------:R-:W-:Y:S02]  /*c6b0*/  CS2R R8, SRZ ;  /* 0x0000000000087805 */ /* 0x000fe4000001ff00 */
[----:B------:R-:W-:Y:S01]  /*c6c0*/  CS2R R44, SRZ ;  /* 0x00000000002c7805 */ /* 0x000fe2000001ff00 */
[----:B------:R-:W-:Y:S01]  /*c6d0*/  IMAD.IADD R7, R208, 0x1, R7 ;  /* 0x00000001d0077824 */ /* 0x000fe200078e0207 */
[----:B------:R-:W-:Y:S02]  /*c6e0*/  CS2R R38, SRZ ;  /* 0x0000000000267805 */ /* 0x000fe4000001ff00 */
[----:B------:R-:W-:-:S02]  /*c6f0*/  CS2R R28, SRZ ;  /* 0x00000000001c7805 */ /* 0x000fc4000001ff00 */
[----:B------:R-:W-:Y:S02]  /*c700*/  CS2R R24, SRZ ;  /* 0x0000000000187805 */ /* 0x000fe4000001ff00 */
[----:B----4-:R-:W-:Y:S01]  /*c710*/  CS2R R14, SRZ ;  /* 0x00000000000e7805 */ /* 0x010fe2000001ff00 */
[----:B------:R-:W-:Y:S01]  /*c720*/  IMAD R62, R7, 0x2, R16 ;  /* 0x00000002073e7824 */ /* 0x000fe200078e0210 */
        /* <DEDUP_REMOVED lines=8> */
[----:B------:R-:W-:-:S05]  /*c7b0*/  ISETP.GE.AND P1, PT, R200, UR4, PT ;  /* 0x00000004c8007c0c */ /* 0x000fca000bf26270 */
[C---:B------:R-:W-:Y:S01]  /*c7c0*/  @!P4 IMAD.SHL.U32 R9, R203.reuse, 0x2, RZ ;  /* 0x00000002cb09c824 */ /* 0x040fe200078e00ff */
[----:B------:R-:W-:-:S03]  /*c7d0*/  @!P4 SHF.L.U64.HI R6, R203, 0x1, R232 ;  /* 0x00000001cb06c819 */ /* 0x000fc600000102e8 */
[C---:B------:R-:W-:Y:S01]  /*c7e0*/  @!P3 IMAD.SHL.U32 R71, R201.reuse, 0x2, RZ ;  /* 0x00000002c947b824 */ /* 0x040fe200078e00ff */
[----:B------:R-:W-:Y:S01]  /*c7f0*/  @!P3 SHF.L.U64.HI R12, R201, 0x1, R231 ;  /* 0x00000001c90cb819 */ /* 0x000fe200000102e7 */
[----:B------:R-:W-:Y:S01]  /*c800*/  @!P2 IMAD.SHL.U32 R67, R202, 0x2, RZ ;  /* 0x00000002ca43a824 */ /* 0x000fe200078e00ff */
[-C--:B---3--:R-:W-:Y:S01]  /*c810*/  @!P4 IADD3 R10, P5, R0, R9.reuse, RZ ;  /* 0x00000009000ac210 */ /* 0x088fe20007fbe0ff */
[----:B------:R-:W-:Y:S01]  /*c820*/  @!P1 IMAD.SHL.U32 R7, R200, 0x2, RZ ;  /* 0x00000002c8079824 */ /* 0x000fe200078e00ff */
[----:B0-----:R-:W-:Y:S02]  /*c830*/  @!P4 IADD3 R8, P6, R4, R9, RZ ;  /* 0x000000090408c210 */ /* 0x001fe40007fde0ff */
[----:B------:R-:W-:Y:S01]  /*c840*/  @!P2 SHF.L.U64.HI R14, R202, 0x1, R230 ;  /* 0x00000001ca0ea819 */ /* 0x000fe200000102e6 */
[--C-:B--2---:R-:W-:Y:S01]  /*c850*/  @!P4 IMAD.X R11, R3, 0x1, R6.reuse, P5 ;  /* 0x00000001030bc824 */ /* 0x104fe200028e0606 */
[-C--:B------:R-:W-:Y:S01]  /*c860*/  @!P3 IADD3 R74, P5, R0, R71.reuse, RZ ;  /* 0x00000047004ab210 */ /* 0x080fe20007fbe0ff */
[----:B------:R-:W-:Y:S01]  /*c870*/  @!P4 IMAD.X R9, R5, 0x1, R6, P6 ;  /* 0x000000010509c824 */ /* 0x000fe200030e0606 */
[----:B------:R-:W-:-:S02]  /*c880*/  @!P3 IADD3 R70, P6, R4, R71, RZ ;  /* 0x000000470446b210 */ /* 0x000fc40007fde0ff */
[----:B------:R-:W-:Y:S01]  /*c890*/  @!P1 SHF.L.U64.HI R20, R200, 0x1, R229 ;  /* 0x00000001c8149819 */ /* 0x000fe200000102e5 */
[--C-:B------:R-:W-:Y:S01]  /*c8a0*/  @!P3 IMAD.X R75, R3, 0x1, R12.reuse, P5 ;  /* 0x00000001034bb824 */ /* 0x100fe200028e060c */
[-C--:B------:R-:W-:Y:S01]  /*c8b0*/  @!P2 IADD3 R68, P5, R0, R67.reuse, RZ ;  /* 0x000000430044a210 */ /* 0x080fe20007fbe0ff */
[----:B------:R-:W-:Y:S01]  /*c8c0*/  @!P3 IMAD.X R71, R5, 0x1, R12, P6 ;  /* 0x000000010547b824 */ /* 0x000fe200030e060c */
[----:B------:R-:W-:-:S03]  /*c8d0*/  @!P2 IADD3 R66, P6, R4, R67, RZ ;  /* 0x000000430442a210 */ /* 0x000fc60007fde0ff */
[--C-:B------:R-:W-:Y:S01]  /*c8e0*/  @!P2 IMAD.X R69, R3, 0x1, R14.reuse, P5 ;  /* 0x000000010345a824 */ /* 0x100fe200028e060e */
[----:B------:R-:W-:Y:S01]  /*c8f0*/  @!P1 IADD3 R64, P5, R0, R7, RZ ;  /* 0x0000000700409210 */ /* 0x000fe20007fbe0ff */
[----:B------:R-:W-:Y:S01]  /*c900*/  @!P2 IMAD.X R67, R5, 0x1, R14, P6 ;  /* 0x000000010543a824 */ /* 0x000fe200030e060e */
[----:B------:R-:W-:-:S03]  /*c910*/  ISETP.GE.AND P6, PT, R192, UR4, PT ;  /* 0x00000004c0007c0c */ /* 0x000fc6000bfc6270 */
[----:B------:R-:W-:Y:S01]  /*c920*/  @!P1 IMAD.X R65, R3, 0x1, R20, P5 ;  /* 0x0000000103419824 */ /* 0x000fe200028e0614 */
[----:B------:R-:W-:-:S05]  /*c930*/  @!P1 IADD3 R6, P5, R4, R7, RZ ;  /* 0x0000000704069210 */ /* 0x000fca0007fbe0ff */
[----:B------:R-:W-:Y:S01]  /*c940*/  @!P1 IMAD.X R7, R5, 0x1, R20, P5 ;  /* 0x0000000105079824 */ /* 0x000fe200028e0614 */
[----:B------:R-:W-:-:S03]  /*c950*/  ISETP.GE.AND P5, PT, R204, UR4, PT ;  /* 0x00000004cc007c0c */ /* 0x000fc6000bfa6270 */
[----:B------:R-:W-:Y:S02]  /*c960*/  @!P6 IMAD.MOV.U32 R12, RZ, RZ, R0 ;  /* 0x000000ffff0ce224 */ /* 0x000fe400078e0000 */
[----:B------:R-:W-:Y:S02]  /*c970*/  @!P6 IMAD.MOV.U32 R13, RZ, RZ, R3 ;  /* 0x000000ffff0de224 */ /* 0x000fe400078e0003 */
[----:B------:R-:W-:-:S04]  /*c980*/  @!P6 IMAD.WIDE R14, R192, 0x2, R4 ;  /* 0x00000002c00ee825 */ /* 0x000fc800078e0204 */
[----:B------:R-:W-:Y:S01]  /*c990*/  @!P6 IMAD.WIDE R12, R192, 0x2, R12 ;  /* 0x00000002c00ce825 */ /* 0x000fe200078e020c */
[----:B------:R0:W5:Y:S03]  /*c9a0*/  @!P6 LD.E.64 R30, desc[UR60][R14.64] ;  /* 0x0000003c0e1ee980 */ /* 0x000166000c101b00 */
[C---:B------:R-:W-:Y:S01]  /*c9b0*/  @!P5 IMAD.SHL.U32 R21, R204.reuse, 0x2, RZ ;  /* 0x00000002cc15d824 */ /* 0x040fe200078e00ff */
[----:B------:R1:W5:Y:S01]  /*c9c0*/  @!P6 LD.E.64 R44, desc[UR60][R12.64] ;  /* 0x0000003c0c2ce980 */ /* 0x000362000c101b00 */
[----:B------:R-:W-:-:S03]  /*c9d0*/  @!P5 SHF.L.U64.HI R20, R204, 0x1, R228 ;  /* 0x00000001cc14d819 */ /* 0x000fc600000102e4 */
[-C--:B------:R-:W-:Y:S02]  /*c9e0*/  @!P5 IADD3 R72, P6, R0, R21.reuse, RZ ;  /* 0x000000150048d210 */ /* 0x080fe40007fde0ff */
[----:B------:R-:W-:Y:S02]  /*c9f0*/  CS2R R38, SRZ ;  /* 0x0000000000267805 */ /* 0x000fe4000001ff00 */
[----:B------:R-:W-:Y:S01]  /*ca00*/  CS2R R36, SRZ ;  /* 0x0000000000247805 */ /* 0x000fe2000001ff00 */
[----:B------:R-:W-:Y:S01]  /*ca10*/  @!P5 IMAD.X R73, R3, 0x1, R20, P6 ;  /* 0x000000010349d824 */ /* 0x000fe200030e0614 */
[----:B------:R-:W-:Y:S02]  /*ca20*/  @!P5 IADD3 R4, P6, R4, R21, RZ ;  /* 0x000000150404d210 */ /* 0x000fe40007fde0ff */
[----:B------:R2:W5:Y:S01]  /*ca30*/  @!P4 LD.E.64 R38, desc[UR60][R10.64] ;  /* 0x0000003c0a26c980 */ /* 0x000562000c101b00 */
[----:B------:R-:W-:Y:S02]  /*ca40*/  CS2R R28, SRZ ;  /* 0x00000000001c7805 */ /* 0x000fe4000001ff00 */
[----:B------:R-:W-:-:S02]  /*ca50*/  CS2R R26, SRZ ;  /* 0x00000000001a7805 */ /* 0x000fc4000001ff00 */
[----:B------:R-:W-:Y:S01]  /*ca60*/  CS2R R24, SRZ ;  /* 0x0000000000187805 */ /* 0x000fe2000001ff00 */
[----:B------:R-:W-:Y:S01]  /*ca70*/  @!P5 IMAD.X R5, R5, 0x1, R20, P6 ;  /* 0x000000010505d824 */ /* 0x000fe200030e0614 */
[----:B------:R3:W5:Y:S01]  /*ca80*/  @!P4 LD.E.64 R36, desc[UR60][R8.64] ;  /* 0x0000003c0824c980 */ /* 0x000762000c101b00 */
[----:B------:R-:W-:Y:S02]  /*ca90*/  CS2R R20, SRZ ;  /* 0x0000000000147805 */ /* 0x000fe4000001ff00 */
[----:B0-----:R-:W-:Y:S02]  /*caa0*/  CS2R R14, SRZ ;  /* 0x00000000000e7805 */ /* 0x001fe4000001ff00 */
[----:B-1----:R-:W-:Y:S01]  /*cab0*/  CS2R R12, SRZ ;  /* 0x00000000000c7805 */ /* 0x002fe2000001ff00 */
[----:B------:R1:W5:Y:S01]  /*cac0*/  @!P3 LD.E.64 R28, desc[UR60][R74.64] ;  /* 0x0000003c4a1cb980 */ /* 0x000362000c101b00 */
[----:B--2---:R-:W-:-:S03]  /*cad0*/  CS2R R10, SRZ ;  /* 0x00000000000a7805 */ /* 0x004fc6000001ff00 */
[----:B------:R1:W5:Y:S01]  /*cae0*/  @!P3 LD.E.64 R26, desc[UR60][R70.64] ;  /* 0x0000003c461ab980 */ /* 0x000362000c101b00 */
[----:B---3--:R-:W-:-:S03]  /*caf0*/  CS2R R8, SRZ ;  /* 0x0000000000087805 */ /* 0x008fc6000001ff00 */
[----:B------:R1:W5:Y:S04]  /*cb00*/  @!P2 LD.E.64 R24, desc[UR60][R68.64] ;  /* 0x0000003c4418a980 */ /* 0x000368000c101b00 */
[----:B------:R1:W5:Y:S04]  /*cb10*/  @!P2 LD.E.64 R20, desc[UR60][R66.64] ;  /* 0x0000003c4214a980 */ /* 0x000368000c101b00 */
[----:B------:R1:W5:Y:S04]  /*cb20*/  @!P1 LD.E.64 R14, desc[UR60][R64.64] ;  /* 0x0000003c400e9980 */ /* 0x000368000c101b00 */
[----:B------:R1:W5:Y:S04]  /*cb30*/  @!P1 LD.E.64 R12, desc[UR60][R6.64] ;  /* 0x0000003c060c9980 */ /* 0x000368000c101b00 */
[----:B------:R1:W5:Y:S04]  /*cb40*/  @!P5 LD.E.64 R10, desc[UR60][R72.64] ;  /* 0x0000003c480ad980 */ /* 0x000368000c101b00 */
[----:B------:R1:W5:Y:S02]  /*cb50*/  @!P5 LD.E.64 R8, desc[UR60][R4.64] ;  /* 0x0000003c0408d980 */ /* 0x000364000c101b00 */
.L_x_1822:
[----:B------:R-:W-:Y:S05]  /*cb60*/  BSYNC B1 ;  /* 0x0000000000017941 */ /* 0x000fea0003800000 */
.L_x_1821:
[----:B01---5:R-:W-:Y:S01]  /*cb70*/  IMAD.MOV.U32 R4, RZ, RZ, R30 ;  /* 0x000000ffff047224 */ /* 0x023fe200078e001e */
[----:B--2---:R-:W-:Y:S01]  /*cb80*/  LEA.HI R3, R221, R221, RZ, 0x1 ;  /* 0x000000dddd037211 */ /* 0x004fe200078f08ff */
[----:B------:R-:W-:Y:S01]  /*cb90*/  VIADD R5, R62, 0x12400 ;  /* 0x000124003e057836 */ /* 0x000fe20000000000 */
[----:B------:R-:W-:Y:S01]  /*cba0*/  VIADDMNMX R80, R80, -R209, 0x80, PT ;  /* 0x0000008050507446 */ /* 0x000fe200038009d1 */
[----:B---3--:R-:W-:Y:S01]  /*cbb0*/  VIADD R0, R62, 0x12440 ;  /* 0x000124403e007836 */ /* 0x008fe20000000000 */
[----:B------:R-:W-:Y:S01]  /*cbc0*/  PRMT R103, R4, 0x7610, R103 ;  /* 0x0000761004677816 */ /* 0x000fe20000000067 */
[----:B------:R-:W-:Y:S01]  /*cbd0*/  @P0 VIADD R0, R5, 0xffffffc0 ;  /* 0xffffffc005000836 */ /* 0x000fe20000000000 */
[----:B------:R-:W-:Y:S01]  /*cbe0*/  LOP3.LUT R4, R3, 0xfffffffe, RZ, 0xc0, !PT ;  /* 0xfffffffe03047812 */ /* 0x000fe200078ec0ff */
[----:B------:R-:W-:Y:S01]  /*cbf0*/  IMAD.MOV.U32 R5, RZ, RZ, R31 ;  /* 0x000000ffff057224 */ /* 0x000fe200078e001f */
[----:B------:R-:W-:Y:S01]  /*cc00*/  BSSY B1, `(.L_x_1823) ;  /* 0x0000031000017945 */ /* 0x000fe20003800000 */
[----:B------:R-:W-:Y:S01]  /*cc10*/  IMAD.MOV.U32 R6, RZ, RZ, R36 ;  /* 0x000000ffff067224 */ /* 0x000fe200078e0024 */
[----:B------:R-:W-:Y:S01]  /*cc20*/  ISETP.GE.AND P1, PT, R195, R80, PT ;  /* 0x00000050c300720c */ /* 0x000fe20003f26270 */
[----:B------:R-:W-:Y:S01]  /*cc30*/  IMAD.IADD R4, R221, 0x1, -R4 ;  /* 0x00000001dd047824 */ /* 0x000fe200078e0a04 */
[----:B------:R-:W-:Y:S01]  /*cc40*/  PRMT R104, R5, 0x7610, R104 ;  /* 0x0000761005687816 */ /* 0x000fe20000000068 */
[----:B------:R-:W-:Y:S01]  /*cc50*/  IMAD.MOV.U32 R7, RZ, RZ, R37 ;  /* 0x000000ffff077224 */ /* 0x000fe200078e0025 */
[----:B------:R-:W-:Y:S01]  /*cc60*/  PRMT R95, R6, 0x7610, R95 ;  /* 0x00007610065f7816 */ /* 0x000fe2000000005f */
[----:B------:R-:W-:Y:S01]  /*cc70*/  IMAD.MOV.U32 R3, RZ, RZ, R26 ;  /* 0x000000ffff037224 */ /* 0x000fe200078e001a */
[----:B------:R-:W-:Y:S01]  /*cc80*/  SHF.L.U32 R5, R4, 0x1f, RZ ;  /* 0x0000001f04057819 */ /* 0x000fe200000006ff */
[----:B------:R-:W-:Y:S01]  /*cc90*/  IMAD.MOV.U32 R6, RZ, RZ, R27 ;  /* 0x000000ffff067224 */ /* 0x000fe200078e001b */
[----:B------:R-:W-:Y:S01]  /*cca0*/  PRMT R96, R7, 0x7610, R96 ;  /* 0x0000761007607816 */ /* 0x000fe20000000060 */
[----:B------:R-:W-:Y:S01]  /*ccb0*/  IMAD.MOV.U32 R7, RZ, RZ, R20 ;  /* 0x000000ffff077224 */ /* 0x000fe200078e0014 */
[----:B------:R-:W0:Y:S01]  /*ccc0*/  SYNCS.PHASECHK.TRANS64.TRYWAIT P0, [R16+URZ+0x30800], R5 ;  /* 0x03080005100075a7 */ /* 0x000e22000800017f */
        /* <DEDUP_REMOVED lines=35> */
[----:B0-----:R-:W-:Y:S06]  /*cf00*/  @!P0 BRA `(.L_x_1824) ;  /* 0x000001e000188947 */ /* 0x001fec0003800000 */
.L_x_2165:
[----:B------:R-:W-:Y:S05]  /*cf10*/  BSYNC B1 ;  /* 0x0000000000017941 */ /* 0x000fea0003800000 */
.L_x_1823:
[----:B------:R-:W-:Y:S01]  /*cf20*/  BSSY B1, `(.L_x_1825) ;  /* 0x000012f000017945 */ /* 0x000fe20003800000 */
[----:B------:R-:W-:Y:S02]  /*cf30*/  PRMT R64, R4, 0x7610, R64 ;  /* 0x0000761004407816 */ /* 0x000fe40000000040 */
[----:B------:R-:W-:Y:S01]  /*cf40*/  PRMT R65, R6, 0x7610, R65 ;  /* 0x0000761006417816 */ /* 0x000fe20000000041 */
[----:B------:R-:W-:Y:S06]  /*cf50*/  @P1 BRA `(.L_x_1826) ;  /* 0x0000001000ac1947 */ /* 0x000fec0003800000 */
[----:B0-----:R-:W0:Y:S01]  /*cf60*/  LDC R5, c[0x0][0x3f4] ;  /* 0x0000fd00ff057b82 */ /* 0x001e220000000800 */
        /* <DEDUP_REMOVED lines=9> */
[----:B------:R-:W-:Y:S02]  /*d000*/  SHF.R.U64 R58, R58, 0x10, R59 ;  /* 0x000000103a3a7819 */ /* 0x000fe4000000123b */
[----:B------:R-:W-:Y:S02]  /*d010*/  SHF.R.U64 R60, R60, 0x10, R61 ;  /* 0x000000103c3c7819 */ /* 0x000fe4000000123d */
[----:B------:R-:W-:Y:S02]  /*d020*/  SHF.R.U32.HI R59, RZ, 0x10, R59 ;  /* 0x00000010ff3b7819 */ /* 0x000fe4000001163b */
[----:B------:R-:W-:Y:S02]  /*d030*/  SHF.R.U32.HI R61, RZ, 0x10, R61 ;  /* 0x00000010ff3d7819 */ /* 0x000fe4000001163d */
[----:B------:R-:W-:Y:S02]  /*d040*/  PRMT R108, R108, 0x5410, R59 ;  /* 0x000054106c6c7816 */ /* 0x000fe4000000003b */
[----:B------:R-:W-:-:S02]  /*d050*/  PRMT R110, R110, 0x5410, R61 ;  /* 0x000054106e6e7816 */ /* 0x000fc4000000003d */
[----:B------:R-:W-:Y:S01]  /*d060*/  PRMT R111, R107, 0x5410, R58 ;  /* 0x000054106b6f7816 */ /* 0x000fe2000000003a */
[C---:B------:R-:W-:Y:S01]  /*d070*/  IMAD.U32 R112, R108.reuse, 0x10000, RZ ;  /* 0x000100006c707824 */ /* 0x040fe200078e00ff */
[----:B------:R-:W-:Y:S01]  /*d080*/  LOP3.LUT R113, R108, 0xffff0000, RZ, 0xc0, !PT ;  /* 0xffff00006c717812 */ /* 0x000fe200078ec0ff */
[C---:B------:R-:W-:Y:S01]  /*d090*/  IMAD.U32 R107, R110.reuse, 0x10000, RZ ;  /* 0x000100006e6b7824 */ /* 0x040fe200078e00ff */
[----:B------:R-:W-:Y:S02]  /*d0a0*/  LOP3.LUT R110, R110, 0xffff0000, RZ, 0xc0, !PT ;  /* 0xffff00006e6e7812 */ /* 0x000fe400078ec0ff */
[----:B------:R-:W-:Y:S02]  /*d0b0*/  PRMT R109, R109, 0x5410, R60 ;  /* 0x000054106d6d7816 */ /* 0x000fe4000000003c */
[----:B------:R-:W-:Y:S02]  /*d0c0*/  LOP3.LUT R108, R111, 0xffff0000, RZ, 0xc0, !PT ;  /* 0xffff00006f6c7812 */ /* 0x000fe400078ec0ff */
[C---:B0-----:R-:W-:Y:S01]  /*d0d0*/  LOP3.LUT R59, R6.reuse, 0xffff0000, RZ, 0xc0, !PT ;  /* 0xffff0000063b7812 */ /* 0x041fe200078ec0ff */
[----:B------:R-:W-:Y:S01]  /*d0e0*/  IMAD.U32 R58, R6, 0x10000, RZ ;  /* 0x00010000063a7824 */ /* 0x000fe200078e00ff */
[C---:B------:R-:W-:Y:S01]  /*d0f0*/  LOP3.LUT R61, R7.reuse, 0xffff0000, RZ, 0xc0, !PT ;  /* 0xffff0000073d7812 */ /* 0x040fe200078ec0ff */
[----:B------:R-:W-:-:S02]  /*d100*/  IMAD.U32 R60, R7, 0x10000, RZ ;  /* 0x00010000073c7824 */ /* 0x000fc400078e00ff */
[CC--:B------:R-:W-:Y:S01]  /*d110*/  FMUL.FTZ R115, R59.reuse, R112.reuse ;  /* 0x000000703b737220 */ /* 0x0c0fe20000410000 */
[-C--:B------:R-:W-:Y:S01]  /*d120*/  FMUL.FTZ R59, R59, R107.reuse ;  /* 0x0000006b3b3b7220 */ /* 0x080fe20000410000 */
[C---:B------:R-:W-:Y:S01]  /*d130*/  IMAD.U32 R6, R4.reuse, 0x10000, RZ ;  /* 0x0001000004067824 */ /* 0x040fe200078e00ff */
[----:B------:R-:W-:Y:S01]  /*d140*/  LOP3.LUT R4, R4, 0xffff0000, RZ, 0xc0, !PT ;  /* 0xffff000004047812 */ /* 0x000fe200078ec0ff */
[C---:B------:R-:W-:Y:S02]  /*d150*/  IMAD.U32 R7, R5.reuse, 0x10000, RZ ;  /* 0x0001000005077824 */ /* 0x040fe400078e00ff */
[C---:B------:R-:W-:Y:S01]  /*d160*/  FFMA.FTZ R115, R58.reuse, R107, -R115 ;  /* 0x0000006b3a737223 */ /* 0x040fe20000010873 */
[----:B------:R-:W-:Y:S01]  /*d170*/  FFMA.FTZ R112, R58, R112, R59 ;  /* 0x000000703a707223 */ /* 0x000fe2000001003b */
[----:B------:R-:W-:Y:S01]  /*d180*/  LOP3.LUT R5, R5, 0xffff0000, RZ, 0xc0, !PT ;  /* 0xffff000005057812 */ /* 0x000fe200078ec0ff */
[C---:B------:R-:W-:Y:S01]  /*d190*/  FMUL.FTZ R117, R61.reuse, R113 ;  /* 0x000000713d757220 */ /* 0x040fe20000410000 */
[----:B------:R-:W-:Y:S01]  /*d1a0*/  FMUL.FTZ R107, R61, R110 ;  /* 0x0000006e3d6b7220 */ /* 0x000fe20000410000 */
[----:B------:R-:W-:Y:S01]  /*d1b0*/  LOP3.LUT R58, R109, 0xffff0000, RZ, 0xc0, !PT ;  /* 0xffff00006d3a7812 */ /* 0x000fe200078ec0ff */
[----:B------:R-:W-:-:S02]  /*d1c0*/  IMAD.U32 R61, R111, 0x10000, RZ ;  /* 0x000100006f3d7824 */ /* 0x000fc400078e00ff */
[C---:B------:R-:W-:Y:S01]  /*d1d0*/  FFMA.FTZ R117, R60.reuse, R110, -R117 ;  /* 0x0000006e3c757223 */ /* 0x040fe20000010875 */
[----:B------:R-:W-:Y:S02]  /*d1e0*/  IMAD.U32 R59, R109, 0x10000, RZ ;  /* 0x000100006d3b7824 */ /* 0x000fe400078e00ff */
[----:B------:R-:W-:Y:S01]  /*d1f0*/  FFMA.FTZ R114, R60, R113, R107 ;  /* 0x000000713c727223 */ /* 0x000fe2000001006b */
        /* <DEDUP_REMOVED lines=10> */
[----:B------:R-:W-:Y:S02]  /*d2a0*/  F2FP.BF16.F32.PACK_AB R4, R61, R4 ;  /* 0x000000043d04723e */ /* 0x000fe400000010ff */
[----:B------:R-:W-:-:S05]  /*d2b0*/  F2FP.BF16.F32.PACK_AB R5, R108, R5 ;  /* 0x000000056c05723e */ /* 0x000fca00000010ff */
[----:B------:R0:W-:Y:S02]  /*d2c0*/  STS.128 [R62+0x12400], R4 ;  /* 0x012400043e007388 */ /* 0x0001e40000000c00 */
.L_x_1828:
[----:B------:R-:W-:Y:S05]  /*d2d0*/  BSYNC B2 ;  /* 0x0000000000027941 */ /* 0x000fea0003800000 */
.L_x_1827:
[----:B------:R-:W-:Y:S04]  /*d2e0*/  BSSY B2, `(.L_x_1829) ;  /* 0x0000030000027945 */ /* 0x000fe80003800000 */
[----:B------:R-:W-:Y:S05]  /*d2f0*/  @P1 BRA `(.L_x_1830) ;  /* 0x0000000000b81947 */ /* 0x000fea0003800000 */
[----:B0-----:R-:W0:Y:S01]  /*d300*/  LDS.128 R4, [R0] ;  /* 0x0000000000047984 */ /* 0x001e220000000c00 */
        /* <DEDUP_REMOVED lines=12> */
[C---:B0-----:R-:W-:Y:S01]  /*d3d0*/  LOP3.LUT R55, R6.reuse, 0xffff0000, RZ, 0xc0, !PT ;  /* 0xffff000006377812 */ /* 0x041fe200078ec0ff */
[----:B------:R-:W-:Y:S01]  /*d3e0*/  IMAD.U32 R54, R6, 0x10000, RZ ;  /* 0x0001000006367824 */ /* 0x000fe200078e00ff */
[C---:B------:R-:W-:Y:S01]  /*d3f0*/  LOP3.LUT R57, R7.reuse, 0xffff0000, RZ, 0xc0, !PT ;  /* 0xffff000007397812 */ /* 0x040fe200078ec0ff */
[----:B------:R-:W-:-:S02]  /*d400*/  IMAD.U32 R56, R7, 0x10000, RZ ;  /* 0x0001000007387824 */ /* 0x000fc400078e00ff */
[C---:B------:R-:W-:Y:S01]  /*d410*/  FMUL.FTZ R60, R55.reuse, R58 ;  /* 0x0000003a373c7220 */ /* 0x040fe20000410000 */
[-C--:B------:R-:W-:Y:S01]  /*d420*/  FMUL.FTZ R61, R55, R59.reuse ;  /* 0x0000003b373d7220 */ /* 0x080fe20000410000 */
[----:B------:R-:W-:Y:S01]  /*d430*/  FMUL.FTZ R55, R57, R100 ;  /* 0x0000006439377220 */ /* 0x000fe20000410000 */
[----:B------:R-:W-:Y:S02]  /*d440*/  IMAD.U32 R6, R4, 0x10000, RZ ;  /* 0x0001000004067824 */ /* 0x000fe400078e00ff */
[C---:B------:R-:W-:Y:S01]  /*d450*/  FFMA.FTZ R108, R54.reuse, R59, R60 ;  /* 0x0000003b366c7223 */ /* 0x040fe2000001003c */
[----:B------:R-:W-:Y:S02]  /*d460*/  IMAD.U32 R7, R5, 0x10000, RZ ;  /* 0x0001000005077824 */ /* 0x000fe400078e00ff */
[----:B------:R-:W-:Y:S01]  /*d470*/  FFMA.FTZ R107, R54, R58, -R61 ;  /* 0x0000003a366b7223 */ /* 0x000fe2000001083d */
[-C--:B------:R-:W-:Y:S01]  /*d480*/  FMUL.FTZ R59, R57, R102.reuse ;  /* 0x00000066393b7220 */ /* 0x080fe20000410000 */
[----:B------:R-:W-:Y:S01]  /*d490*/  LOP3.LUT R4, R4, 0xffff0000, RZ, 0xc0, !PT ;  /* 0xffff000004047812 */ /* 0x000fe200078ec0ff */
[C---:B------:R-:W-:Y:S01]  /*d4a0*/  FFMA.FTZ R102, R56.reuse, R102, -R55 ;  /* 0x0000006638667223 */ /* 0x040fe20000010837 */
[----:B------:R-:W-:Y:S01]  /*d4b0*/  LOP3.LUT R5, R5, 0xffff0000, RZ, 0xc0, !PT ;  /* 0xffff000005057812 */ /* 0x000fe200078ec0ff */
[C---:B------:R-:W-:Y:S01]  /*d4c0*/  IMAD.U32 R57, R99.reuse, 0x10000, RZ ;  /* 0x0001000063397824 */ /* 0x040fe200078e00ff */
[----:B------:R-:W-:Y:S01]  /*d4d0*/  LOP3.LUT R58, R99, 0xffff0000, RZ, 0xc0, !PT ;  /* 0xffff0000633a7812 */ /* 0x000fe200078ec0ff */
[C---:B------:R-:W-:Y:S01]  /*d4e0*/  IMAD.U32 R55, R101.reuse, 0x10000, RZ ;  /* 0x0001000065377824 */ /* 0x040fe200078e00ff */
[----:B------:R-:W-:Y:S01]  /*d4f0*/  LOP3.LUT R54, R101, 0xffff0000, RZ, 0xc0, !PT ;  /* 0xffff000065367812 */ /* 0x000fe200078ec0ff */
[----:B------:R-:W-:Y:S01]  /*d500*/  FFMA.FTZ R99, R56, R100, R59 ;  /* 0x0000006438637223 */ /* 0x000fe2000001003b */
[C---:B------:R-:W-:Y:S01]  /*d510*/  FMUL.FTZ R59, R4.reuse, R57 ;  /* 0x00000039043b7220 */ /* 0x040fe20000410000 */
[-C--:B------:R-:W-:Y:S01]  /*d520*/  FMUL.FTZ R56, R4, R55.reuse ;  /* 0x0000003704387220 */ /* 0x080fe20000410000 */
        /* <DEDUP_REMOVED lines=11> */
.L_x_1830:
[----:B------:R-:W-:Y:S05]  /*d5e0*/  BSYNC B2 ;  /* 0x0000000000027941 */ /* 0x000fea0003800000 */
.L_x_1829:
[----:B------:R-:W-:Y:S04]  /*d5f0*/  BSSY B2, `(.L_x_1831) ;  /* 0x0000030000027945 */ /* 0x000fe80003800000 */
[----:B------:R-:W-:Y:S05]  /*d600*/  @P2 BRA `(.L_x_1832) ;  /* 0x0000000000b82947 */ /* 0x000fea0003800000 */
[----:B01----:R-:W0:Y:S01]  /*d610*/  LDS.128 R4, [R62+0x16400] ;  /* 0x016400003e047984 */ /* 0x003e220000000c00 */
        /* <DEDUP_REMOVED lines=45> */
.L_x_1832:
[----:B------:R-:W-:Y:S05]  /*d8f0*/  BSYNC B2 ;  /* 0x0000000000027941 */ /* 0x000fea0003800000 */
.L_x_1831:
[----:B------:R-:W-:Y:S04]  /*d900*/  BSSY B2, `(.L_x_1833) ;  /* 0x0000030000027945 */ /* 0x000fe80003800000 */
[----:B------:R-:W-:Y:S05]  /*d910*/  @P3 BRA `(.L_x_1834) ;  /* 0x0000000000b83947 */ /* 0x000fea0003800000 */
[----:B012---:R-:W0:Y:S01]  /*d920*/  LDS.128 R4, [R0+0x4000] ;  /* 0x0040000000047984 */ /* 0x007e220000000c00 */
        /* <DEDUP_REMOVED lines=45> */
.L_x_1834:
[----:B------:R-:W-:Y:S05]  /*dc00*/  BSYNC B2 ;  /* 0x0000000000027941 */ /* 0x000fea0003800000 */
.L_x_1833:
[----:B------:R-:W-:Y:S04]  /*dc10*/  BSSY B2, `(.L_x_1835) ;  /* 0x0000030000027945 */ /* 0x000fe80003800000 */
[----:B------:R-:W-:Y:S05]  /*dc20*/  @P4 BRA `(.L_x_1836) ;  /* 0x0000000000b84947 */ /* 0x000fea0003800000 */
[----:B0123--:R-:W0:Y:S01]  /*dc30*/  LDS.128 R4, [R62+0x1a400] ;  /* 0x01a400003e047984 */ /* 0x00fe220000000c00 */
        /* <DEDUP_REMOVED lines=45> */
.L_x_1836:
[----:B------:R-:W-:Y:S05]  /*df10*/  BSYNC B2 ;  /* 0x0000000000027941 */ /* 0x000fea0003800000 */
.L_x_1835:
[----:B------:R-:W-:Y:S05]  /*df20*/  @P5 BRA `(.L_x_1826) ;  /* 0x0000000000b85947 */ /* 0x000fea0003800000 */
[----:B01234-:R-:W0:Y:S01]  /*df30*/  LDS.128 R4, [R0+0x8000] ;  /* 0x0080000000047984 */ /* 0x01fe220000000c00 */
[----:B------:R-:W-:Y:S02]  /*df40*/  SHF.R.U64 R40, R32, 0x10, R33 ;  /* 0x0000001020287819 */ /* 0x000fe40000001221 */
[----:B------:R-:W-:Y:S02]  /*df50*/  SHF.R.U64 R32, R34, 0x10, R35 ;  /* 0x0000001022207819 */ /* 0x000fe40000001223 */
[----:B------:R-:W-:Y:S02]  /*df60*/  SHF.R.U32.HI R33, RZ, 0x10, R33 ;  /* 0x00000010ff217819 */ /* 0x000fe40000011621 */
[----:B------:R-:W-:Y:S02]  /*df70*/  SHF.R.U32.HI R35, RZ, 0x10, R35 ;  /* 0x00000010ff237819 */ /* 0x000fe40000011623 */
[----:B------:R-:W-:Y:S02]  /*df80*/  PRMT R76, R76, 0x5410, R33 ;  /* 0x000054104c4c7816 */ /* 0x000fe40000000021 */
[----:B------:R-:W-:-:S02]  /*df90*/  PRMT R78, R78, 0x5410, R35 ;  /* 0x000054104e4e7816 */ /* 0x000fc40000000023 */
[----:B------:R-:W-:Y:S01]  /*dfa0*/  PRMT R77, R77, 0x5410, R40 ;  /* 0x000054104d4d7816 */ /* 0x000fe20000000028 */
[----:B------:R-:W-:Y:S01]  /*dfb0*/  IMAD.U32 R40, R76, 0x10000, RZ ;  /* 0x000100004c287824 */ /* 0x000fe200078e00ff */
[----:B------:R-:W-:Y:S01]  /*dfc0*/  PRMT R79, R79, 0x5410, R32 ;  /* 0x000054104f4f7816 */ /* 0x000fe20000000020 */
[C---:B------:R-:W-:Y:S01]  /*dfd0*/  IMAD.U32 R41, R78.reuse, 0x10000, RZ ;  /* 0x000100004e297824 */ /* 0x040fe200078e00ff */
[----:B------:R-:W-:Y:S02]  /*dfe0*/  LOP3.LUT R78, R78, 0xffff0000, RZ, 0xc0, !PT ;  /* 0xffff00004e4e7812 */ /* 0x000fe400078ec0ff */
[----:B------:R-:W-:Y:S02]  /*dff0*/  LOP3.LUT R76, R76, 0xffff0000, RZ, 0xc0, !PT ;  /* 0xffff00004c4c7812 */ /* 0x000fe400078ec0ff */
        /* <DEDUP_REMOVED lines=33> */
.L_x_1826:
[----:B------:R-:W-:Y:S05]  /*e210*/  BSYNC B1 ;  /* 0x0000000000017941 */ /* 0x000fea0003800000 */
.L_x_1825:
        /* <DEDUP_REMOVED lines=57> */
.L_x_1839:
[----:B------:R-:W-:Y:S05]  /*e5b0*/  BSYNC B1 ;  /* 0x0000000000017941 */ /* 0x000fea0003800000 */
.L_x_1838:
[----:B------:R-:W-:Y:S04]  /*e5c0*/  BSSY B1, `(.L_x_1840) ;  /* 0x0000030000017945 */ /* 0x000fe80003800000 */
[----:B------:R-:W-:Y:S05]  /*e5d0*/  @P1 BRA `(.L_x_1841) ;  /* 0x0000000000b81947 */ /* 0x000fea0003800000 */
[----:B0-----:R-:W0:Y:S01]  /*e5e0*/  LDS.128 R4, [R0+0x2000] ;  /* 0x0020000000047984 */ /* 0x001e220000000c00 */
        /* <DEDUP_REMOVED lines=45> */
.L_x_1841:
[----:B------:R-:W-:Y:S05]  /*e8c0*/  BSYNC B1 ;  /* 0x0000000000017941 */ /* 0x000fea0003800000 */
.L_x_1840:
[----:B------:R-:W-:Y:S04]  /*e8d0*/  BSSY B1, `(.L_x_1842) ;  /* 0x0000030000017945 */ /* 0x000fe80003800000 */
[----:B------:R-:W-:Y:S05]  /*e8e0*/  @P2 BRA `(.L_x_1843) ;  /* 0x0000000000b82947 */ /* 0x000fea0003800000 */
[----:B01----:R-:W0:Y:S01]  /*e8f0*/  LDS.128 R4, [R62+0x18400] ;  /* 0x018400003e047984 */ /* 0x003e220000000c00 */
[--C-:B------:R-:W-:Y:S02]  /*e900*/  SHF.R.U64 R28, R28, 0x10, R29.reuse ;  /* 0x000000101c1c7819 */ /* 0x100fe4000000121d */
[----:B------:R-:W-:Y:S02]  /*e910*/  SHF.R.U32.HI R31, RZ, 0x10, R29 ;  /* 0x00000010ff1f7819 */ /* 0x000fe4000001161d */
[--C-:B------:R-:W-:Y:S02]  /*e920*/  SHF.R.U64 R29, R26, 0x10, R27.reuse ;  /* 0x000000101a1d7819 */ /* 0x100fe4000000121b */
        /* <DEDUP_REMOVED lines=14> */
[----:B------:R-:W-:Y:S01]  /*ea10*/  FMUL.FTZ R33, R27, R31 ;  /* 0x0000001f1b217220 */ /* 0x000fe20000410000 */
[C---:B------:R-:W-:Y:S01]  /*ea20*/  FMUL.FTZ R27, R29.reuse, R75 ;  /* 0x0000004b1d1b7220 */ /* 0x040fe20000410000 */
[----:B------:R-:W-:Y:S02]  /*ea30*/  IMAD.U32 R6, R4, 0x10000, RZ ;  /* 0x0001000004067824 */ /* 0x000fe400078e00ff */
[C---:B------:R-:W-:Y:S01]  /*ea40*/  FFMA.FTZ R35, R26.reuse, R31, R34 ;  /* 0x0000001f1a237223 */ /* 0x040fe20000010022 */
[----:B------:R-:W-:Y:S01]  /*ea50*/  FMUL.FTZ R31, R29, R90 ;  /* 0x0000005a1d1f7220 */ /* 0x000fe20000410000 */
[C---:B------:R-:W-:Y:S02]  /*ea60*/  IMAD.U32 R7, R5.reuse, 0x10000, RZ ;  /* 0x0001000005077824 */ /* 0x040fe400078e00ff */
[----:B------:R-:W-:Y:S01]  /*ea70*/  FFMA.FTZ R32, R26, R30, -R33 ;  /* 0x0000001e1a207223 */ /* 0x000fe20000010821 */
[----:B------:R-:W-:Y:S01]  /*ea80*/  IMAD.U32 R29, R74, 0x10000, RZ ;  /* 0x000100004a1d7824 */ /* 0x000fe200078e00ff */
        /* <DEDUP_REMOVED lines=8> */
[----:B------:R-:W-:Y:S01]  /*eb10*/  FMUL.FTZ R28, R4, R27 ;  /* 0x0000001b041c7220 */ /* 0x000fe20000410000 */
[----:B------:R-:W-:-:S02]  /*eb20*/  FMUL.FTZ R30, R5, R74 ;  /* 0x0000004a051e7220 */ /* 0x000fc40000410000 */
[-C--:B------:R-:W-:Y:S01]  /*eb30*/  FMUL.FTZ R33, R5, R26.reuse ;  /* 0x0000001a05217220 */ /* 0x080fe20000410000 */
[C---:B------:R-:W-:Y:S01]  /*eb40*/  FFMA.FTZ R4, R6.reuse, R27, -R31 ;  /* 0x0000001b06047223 */ /* 0x040fe2000001081f */
[----:B------:R-:W-:Y:S01]  /*eb50*/  FFMA.FTZ R29, R6, R29, R28 ;  /* 0x0000001d061d7223 */ /* 0x000fe2000001001c */
[C---:B------:R-:W-:Y:S01]  /*eb60*/  FFMA.FTZ R5, R7.reuse, R26, -R30 ;  /* 0x0000001a07057223 */ /* 0x040fe2000001081e */
[----:B------:R-:W-:Y:S01]  /*eb70*/  FFMA.FTZ R74, R7, R74, R33 ;  /* 0x0000004a074a7223 */ /* 0x000fe20000010021 */
[----:B------:R-:W-:Y:S02]  /*eb80*/  F2FP.BF16.F32.PACK_AB R6, R35, R32 ;  /* 0x000000202306723e */ /* 0x000fe400000010ff */
[----:B------:R-:W-:Y:S02]  /*eb90*/  F2FP.BF16.F32.PACK_AB R7, R75, R90 ;  /* 0x0000005a4b07723e */ /* 0x000fe400000010ff */
[----:B------:R-:W-:Y:S02]  /*eba0*/  F2FP.BF16.F32.PACK_AB R4, R29, R4 ;  /* 0x000000041d04723e */ /* 0x000fe400000010ff */
[----:B------:R-:W-:-:S05]  /*ebb0*/  F2FP.BF16.F32.PACK_AB R5, R74, R5 ;  /* 0x000000054a05723e */ /* 0x000fca00000010ff */
[----:B------:R2:W-:Y:S02]  /*ebc0*/  STS.128 [R62+0x18400], R4 ;  /* 0x018400043e007388 */ /* 0x0005e40000000c00 */
.L_x_1843:
[----:B------:R-:W-:Y:S05]  /*ebd0*/  BSYNC B1 ;  /* 0x0000000000017941 */ /* 0x000fea0003800000 */
.L_x_1842:
[----:B------:R-:W-:Y:S04]  /*ebe0*/  BSSY B1, `(.L_x_1844) ;  /* 0x0000030000017945 */ /* 0x000fe80003800000 */
[----:B------:R-:W-:Y:S05]  /*ebf0*/  @P3 BRA `(.L_x_1845) ;  /* 0x0000000000b83947 */ /* 0x000fea0003800000 */
[----:B012---:R-:W0:Y:S01]  /*ec00*/  LDS.128 R4, [R0+0x6000] ;  /* 0x0060000000047984 */ /* 0x007e220000000c00 */
[--C-:B------:R-:W-:Y:S02]  /*ec10*/  SHF.R.U64 R27, R24, 0x10, R25.reuse ;  /* 0x00000010181b7819 */ /* 0x100fe40000001219 */
[----:B------:R-:W-:Y:S02]  /*ec20*/  SHF.R.U32.HI R24, RZ, 0x10, R25 ;  /* 0x00000010ff187819 */ /* 0x000fe40000011619 */
[--C-:B------:R-:W-:Y:S02]  /*ec30*/  SHF.R.U64 R25, R20, 0x10, R21.reuse ;  /* 0x0000001014197819 */ /* 0x100fe40000001215 */
        /* <DEDUP_REMOVED lines=13> */
[CC--:B------:R-:W-:Y:S01]  /*ed10*/  FMUL.FTZ R28, R21.reuse, R26.reuse ;  /* 0x0000001a151c7220 */ /* 0x0c0fe20000410000 */
[----:B------:R-:W-:Y:S01]  /*ed20*/  FMUL.FTZ R29, R21, R27 ;  /* 0x0000001b151d7220 */ /* 0x000fe20000410000 */
[C---:B------:R-:W-:Y:S01]  /*ed30*/  FMUL.FTZ R21, R25.reuse, R71 ;  /* 0x0000004719157220 */ /* 0x040fe20000410000 */
[----:B------:R-:W-:Y:S02]  /*ed40*/  IMAD.U32 R6, R4, 0x10000, RZ ;  /* 0x0001000004067824 */ /* 0x000fe400078e00ff */
[----:B------:R-:W-:Y:S01]  /*ed50*/  FFMA.FTZ R31, R20, R27, R28 ;  /* 0x0000001b141f7223 */ /* 0x000fe2000001001c */
[-C--:B------:R-:W-:Y:S01]  /*ed60*/  FMUL.FTZ R27, R25, R73.reuse ;  /* 0x00000049191b7220 */ /* 0x080fe20000410000 */
[----:B------:R-:W-:Y:S01]  /*ed70*/  FFMA.FTZ R73, R24, R73, -R21 ;  /* 0x0000004918497223 */ /* 0x000fe20000010815 */
[C---:B------:R-:W-:Y:S01]  /*ed80*/  IMAD.U32 R7, R5.reuse, 0x10000, RZ ;  /* 0x0001000005077824 */ /* 0x040fe200078e00ff */
[----:B------:R-:W-:Y:S01]  /*ed90*/  LOP3.LUT R4, R4, 0xffff0000, RZ, 0xc0, !PT ;  /* 0xffff000004047812 */ /* 0x000fe200078ec0ff */
[----:B------:R-:W-:Y:S01]  /*eda0*/  IMAD.U32 R25, R70, 0x10000, RZ ;  /* 0x0001000046197824 */ /* 0x000fe200078e00ff */
[----:B------:R-:W-:Y:S01]  /*edb0*/  LOP3.LUT R5, R5, 0xffff0000, RZ, 0xc0, !PT ;  /* 0xffff000005057812 */ /* 0x000fe200078ec0ff */
[----:B------:R-:W-:Y:S01]  /*edc0*/  IMAD.U32 R21, R72, 0x10000, RZ ;  /* 0x0001000048157824 */ /* 0x000fe200078e00ff */
[----:B------:R-:W-:Y:S01]  /*edd0*/  LOP3.LUT R70, R70, 0xffff0000, RZ, 0xc0, !PT ;  /* 0xffff000046467812 */ /* 0x000fe200078ec0ff */
[----:B------:R-:W-:Y:S01]  /*ede0*/  FFMA.FTZ R26, R20, R26, -R29 ;  /* 0x0000001a141a7223 */ /* 0x000fe2000001081d */
        /* <DEDUP_REMOVED lines=15> */
.L_x_1845:
[----:B------:R-:W-:Y:S05]  /*eee0*/  BSYNC B1 ;  /* 0x0000000000017941 */ /* 0x000fea0003800000 */
.L_x_1844:
[----:B------:R-:W-:Y:S04]  /*eef0*/  BSSY B1, `(.L_x_1846) ;  /* 0x0000030000017945 */ /* 0x000fe80003800000 */
[----:B------:R-:W-:Y:S05]  /*ef00*/  @P4 BRA `(.L_x_1847) ;  /* 0x0000000000b84947 */ /* 0x000fea0003800000 */
[----:B0123--:R-:W0:Y:S01]  /*ef10*/  LDS.128 R4, [R62+0x1c400] ;  /* 0x01c400003e047984 */ /* 0x00fe220000000c00 */
        /* <DEDUP_REMOVED lines=45> */
.L_x_1847:
[----:B------:R-:W-:Y:S05]  /*f1f0*/  BSYNC B1 ;  /* 0x0000000000017941 */ /* 0x000fea0003800000 */
.L_x_1846:
        /* <DEDUP_REMOVED lines=15> */
[C---:B------:R-:W-:Y:S01]  /*f2f0*/  IMAD.U32 R10, R7.reuse, 0x10000, RZ ;  /* 0x00010000070a7824 */ /* 0x040fe200078e00ff */
[----:B------:R-:W-:Y:S01]  /*f300*/  LOP3.LUT R7, R7, 0xffff0000, RZ, 0xc0, !PT ;  /* 0xffff000007077812 */ /* 0x000fe200078ec0ff */
[----:B------:R-:W-:-:S02]  /*f310*/  IMAD.U32 R8, R6, 0x10000, RZ ;  /* 0x0001000006087824 */ /* 0x000fc400078e00ff */
[C---:B------:R-:W-:Y:S01]  /*f320*/  FMUL.FTZ R15, R9.reuse, R13 ;  /* 0x0000000d090f7220 */ /* 0x040fe20000410000 */
[----:B------:R-:W-:Y:S01]  /*f330*/  FMUL.FTZ R14, R9, R11 ;  /* 0x0000000b090e7220 */ /* 0x000fe20000410000 */
[C---:B------:R-:W-:Y:S01]  /*f340*/  FMUL.FTZ R9, R7.reuse, R63 ;  /* 0x0000003f07097220 */ /* 0x040fe20000410000 */
[----:B------:R-:W-:Y:S02]  /*f350*/  IMAD.U32 R3, R4, 0x10000, RZ ;  /* 0x0001000004037824 */ /* 0x000fe400078e00ff */
[C---:B------:R-:W-:Y:S01]  /*f360*/  FFMA.FTZ R15, R8.reuse, R11, -R15 ;  /* 0x0000000b080f7223 */ /* 0x040fe2000001080f */
[----:B------:R-:W-:Y:S01]  /*f370*/  FFMA.FTZ R14, R8, R13, R14 ;  /* 0x0000000d080e7223 */ /* 0x000fe2000001000e */
[-C--:B------:R-:W-:Y:S01]  /*f380*/  FMUL.FTZ R11, R7, R65.reuse ;  /* 0x00000041070b7220 */ /* 0x080fe20000410000 */
        /* <DEDUP_REMOVED lines=21> */
[----:B------:R0:W-:Y:S01]  /*f4e0*/  STS.128 [R0+0xa000], R4 ;  /* 0x00a0000400007388 */ /* 0x0001e20000000c00 */
[----:B------:R-:W-:Y:S05]  /*f4f0*/  BRA `(.L_x_1837) ;  /* 0x0000003400f47947 */ /* 0x000fea0003800000 */
.L_x_1816:
[----:B------:R-:W0:Y:S01]  /*f500*/  LDC R25, c[0x0][0x448] ;  /* 0x00011200ff197b82 */ /* 0x000e220000000800 */
[----:B------:R-:W-:Y:S01]  /*f510*/  IMAD R3, R223, 0x40, R10 ;  /* 0x00000040df037824 */ /* 0x000fe200078e020a */
[----:B------:R-:W-:Y:S01]  /*f520*/  ULDC.64 UR4, c[0x0][0x3f8] ;  /* 0x0000fe0000047ab9 */ /* 0x000fe20000000a00 */
[----:B------:R-:W-:Y:S01]  /*f530*/  ULDC.64 UR6, c[0x0][0x408] ;  /* 0x0001020000067ab9 */ /* 0x000fe20000000a00 */
[----:B------:R-:W-:Y:S02]  /*f540*/  IMAD.MOV.U32 R8, RZ, RZ, R24 ;  /* 0x000000ffff087224 */ /* 0x000fe400078e0018 */
[----:B------:R-:W-:Y:S02]  /*f550*/  IMAD.MOV.U32 R9, RZ, RZ, R29 ;  /* 0x000000ffff097224 */ /* 0x000fe400078e001d */
[----:B------:R-:W-:Y:S01]  /*f560*/  IMAD.MOV.U32 R4, RZ, RZ, R26 ;  /* 0x000000ffff047224 */ /* 0x000fe200078e001a */
[----:B0-----:R-:W-:-:S13]  /*f570*/  ISETP.NE.AND P0, PT, R25, 0x1, PT ;  /* 0x000000011900780c */ /* 0x001fda0003f05270 */
[----:B------:R-:W0:Y:S08]  /*f580*/  @P0 LDC R0, c[0x0][0x44c] ;  /* 0x00011300ff000b82 */ /* 0x000e300000000800 */
[----:B------:R-:W1:Y:S01]  /*f590*/  @P0 LDC R5, c[0x0][0x450] ;  /* 0x00011400ff050b82 */ /* 0x000e620000000800 */
[----:B0-----:R-:W-:-:S05]  /*f5a0*/  @P0 IMAD.HI.U32 R0, R3, R0, RZ ;  /* 0x0000000003000227 */ /* 0x001fca00078e00ff */
[----:B-1----:R-:W-:Y:S01]  /*f5b0*/  @P0 SHF.R.U32.HI R3, RZ, R5, R0 ;  /* 0x00000005ff030219 */ /* 0x002fe20000011600 */
[----:B------:R-:W-:-:S03]  /*f5c0*/  IMAD.MOV.U32 R5, RZ, RZ, R31 ;  /* 0x000000ffff057224 */ /* 0x000fc600078e001f */
        /* <DEDUP_REMOVED lines=17> */
[----:B------:R-:W0:Y:S04]  /*f6e0*/  SHFL.IDX PT, R3, R8, RZ, 0x1c1f ;  /* 0x001c1fff08037589 */ /* 0x000e2800000e0000 */
[----:B------:R-:W1:Y:S04]  /*f6f0*/  SHFL.IDX PT, R0, R6, RZ, 0x1c1f ;  /* 0x001c1fff06007589 */ /* 0x000e6800000e0000 */
[----:B------:R2:W3:Y:S04]  /*f700*/  SHFL.IDX PT, R5, R7, RZ, 0x1c1f ;  /* 0x001c1fff07057589 */ /* 0x0004e800000e0000 */
[----:B------:R2:W4:Y:S01]  /*f710*/  SHFL.IDX PT, R14, R9, RZ, 0x1c1f ;  /* 0x001c1fff090e7589 */ /* 0x00052200000e0000 */
[----:B0-----:R-:W-:-:S02]  /*f720*/  IMAD.MOV.U32 R21, RZ, RZ, R3 ;  /* 0x000000ffff157224 */ /* 0x001fc400078e0003 */
[----:B-12---:R-:W-:-:S07]  /*f730*/  IMAD.MOV.U32 R20, RZ, RZ, R0 ;  /* 0x000000ffff147224 */ /* 0x006fce00078e0000 */
.L_x_2171:
[----:B------:R-:W-:Y:S01]  /*f740*/  IMAD R76, R194, R25, RZ ;  /* 0x00000019c24c7224 */ /* 0x000fe200078e02ff */
[----:B------:R-:W-:Y:S01]  /*f750*/  BSSY B1, `(.L_x_1849) ;  /* 0x000002f000017945 */ /* 0x000fe20003800000 */
[----:B----4-:R-:W-:Y:S01]  /*f760*/  IMAD.MOV.U32 R50, RZ, RZ, R14 ;  /* 0x000000ffff327224 */ /* 0x010fe200078e000e */
[----:B------:R-:W-:Y:S01]  /*f770*/  CS2R R44, SRZ ;  /* 0x00000000002c7805 */ /* 0x000fe2000001ff00 */
[----:B---3--:R-:W-:Y:S01]  /*f780*/  IMAD.MOV.U32 R51, RZ, RZ, R5 ;  /* 0x000000ffff337224 */ /* 0x008fe200078e0005 */
[----:B------:R-:W-:Y:S02]  /*f790*/  ISETP.GE.AND P0, PT, R10, R76, PT ;  /* 0x0000004c0a00720c */ /* 0x000fe40003f06270 */
        /* <DEDUP_REMOVED lines=18> */
[----:B------:R-:W-:-:S02]  /*f8c0*/  CS2R R44, SRZ ;  /* 0x00000000002c7805 */ /* 0x000fc4000001ff00 */
        /* <DEDUP_REMOVED lines=14> */
[----:B------:R-:W-:Y:S01]  /*f9b0*/  CS2R R38, SRZ ;  /* 0x0000000000267805 */ /* 0x000fe2000001ff00 */
[----:B------:R1:W5:Y:S01]  /*f9c0*/  @!P1 LD.E.128 R28, desc[UR60][R12.64] ;  /* 0x0000003c0c1c9980 */ /* 0x000362000c101d00 */
[----:B------:R-:W-:-:S03]  /*f9d0*/  @!P1 IMAD.WIDE R14, R15, 0x2, R50 ;  /* 0x000000020f0e9825 */ /* 0x000fc600078e0232 */
[----:B------:R1:W5:Y:S01]  /*f9e0*/  @!P2 LD.E.128 R24, desc[UR60][R20.64] ;  /* 0x0000003c1418a980 */ /* 0x000362000c101d00 */
[----:B------:R-:W-:-:S03]  /*f9f0*/  @!P2 IMAD.WIDE R48, R49, 0x2, R50 ;  /* 0x000000023130a825 */ /* 0x000fc600078e0232 */
[----:B------:R1:W5:Y:S01]  /*fa00*/  @!P1 LD.E.128 R40, desc[UR60][R14.64] ;  /* 0x0000003c0e289980 */ /* 0x000362000c101d00 */
[----:B0-----:R-:W-:-:S03]  /*fa10*/  @!P0 IMAD.WIDE R4, R18, 0x2, R50 ;  /* 0x0000000212048825 */ /* 0x001fc600078e0232 */
[----:B------:R1:W5:Y:S04]  /*fa20*/  @!P2 LD.E.128 R36, desc[UR60][R48.64] ;  /* 0x0000003c3024a980 */ /* 0x000368000c101d00 */
[----:B------:R1:W5:Y:S02]  /*fa30*/  @!P0 LD.E.128 R44, desc[UR60][R4.64] ;  /* 0x0000003c042c8980 */ /* 0x000364000c101d00 */
.L_x_1850:
[----:B------:R-:W-:Y:S05]  /*fa40*/  BSYNC B1 ;  /* 0x0000000000017941 */ /* 0x000fea0003800000 */
.L_x_1849:
[----:B-1---5:R-:W-:Y:S01]  /*fa50*/  IMAD.MOV.U32 R4, RZ, RZ, R46 ;  /* 0x000000ffff047224 */ /* 0x022fe200078e002e */
[----:B------:R-:W-:Y:S01]  /*fa60*/  UMOV UR4, 0xffffffff ;  /* 0xffffffff00047882 */ /* 0x000fe20000000000 */
        /* <DEDUP_REMOVED lines=45> */
[----:B------:R-:W-:Y:S02]  /*fd40*/  CS2R R4, SRZ ;  /* 0x0000000000047805 */ /* 0x000fe4000001ff00 */
[----:B------:R-:W-:Y:S02]  /*fd50*/  PRMT R85, R0, 0x7610, R85 ;  /* 0x0000761000557816 */ /* 0x000fe40000000055 */
[----:B------:R-:W-:Y:S01]  /*fd60*/  PRMT R86, R3, 0x7610, R86 ;  /* 0x0000761003567816 */ /* 0x000fe20000000056 */
[----:B------:R-:W-:Y:S06]  /*fd70*/  BRA.DIV UR4, `(.L_x_1851) ;  /* 0x000001b604087947 */ /* 0x000fec000b800000 */
[----:B------:R-:W0:Y:S04]  /*fd80*/  SHFL.IDX PT, R3, R8, 0x1, 0x1c1f ;  /* 0x003c1f0008037f89 */ /* 0x000e2800000e0000 */
[----:B------:R-:W1:Y:S04]  /*fd90*/  SHFL.IDX PT, R0, R6, 0x1, 0x1c1f ;  /* 0x003c1f0006007f89 */ /* 0x000e6800000e0000 */
[----:B------:R-:W2:Y:S04]  /*fda0*/  SHFL.IDX PT, R7, R7, 0x1, 0x1c1f ;  /* 0x003c1f0007077f89 */ /* 0x000ea800000e0000 */
[----:B------:R3:W4:Y:S01]  /*fdb0*/  SHFL.IDX PT, R14, R9, 0x1, 0x1c1f ;  /* 0x003c1f00090e7f89 */ /* 0x00072200000e0000 */
[----:B0-----:R-:W-:-:S02]  /*fdc0*/  IMAD.MOV.U32 R61, RZ, RZ, R3 ;  /* 0x000000ffff3d7224 */ /* 0x001fc400078e0003 */
[----:B-1-3--:R-:W-:-:S07]  /*fdd0*/  IMAD.MOV.U32 R60, RZ, RZ, R0 ;  /* 0x000000ffff3c7224 */ /* 0x00afce00078e0000 */
.L_x_2177:
[----:B------:R-:W-:Y:S01]  /*fde0*/  VIADD R3, R10, 0x40 ;  /* 0x000000400a037836 */ /* 0x000fe20000000000 */
[----:B------:R-:W-:Y:S01]  /*fdf0*/  BSSY B1, `(.L_x_1852) ;  /* 0x000002e000017945 */ /* 0x000fe20003800000 */
[----:B----4-:R-:W-:Y:S01]  /*fe00*/  IMAD.MOV.U32 R62, RZ, RZ, R14 ;  /* 0x000000ffff3e7224 */ /* 0x010fe200078e000e */
[----:B------:R-:W-:Y:S01]  /*fe10*/  CS2R R8, SRZ ;  /* 0x0000000000087805 */ /* 0x000fe2000001ff00 */
[----:B--2---:R-:W-:Y:S01]  /*fe20*/  IMAD.MOV.U32 R63, RZ, RZ, R7 ;  /* 0x000000ffff3f7224 */ /* 0x004fe200078e0007 */
        /* <DEDUP_REMOVED lines=42> */
.L_x_1853:
[----:B------:R-:W-:Y:S05]  /*100d0*/  BSYNC B1 ;  /* 0x0000000000017941 */ /* 0x000fea0003800000 */
.L_x_1852:
[----:B------:R-:W-:Y:S01]  /*100e0*/  LEA.HI R0, R221, R221, RZ, 0x1 ;  /* 0x000000dddd007211 */ /* 0x000fe200078f08ff */
[----:B-----5:R-:W-:Y:S01]  /*100f0*/  IMAD.MOV.U32 R3, RZ, RZ, R4 ;  /* 0x000000ffff037224 */ /* 0x020fe200078e0004 */
[----:B------:R-:W-:Y:S01]  /*10100*/  VIADDMNMX R76, R76, -R209, 0x80, PT ;  /* 0x000000804c4c7446 */ /* 0x000fe200038009d1 */
[----:B0-----:R-:W-:Y:S01]  /*10110*/  IMAD.MOV.U32 R20, RZ, RZ, R5 ;  /* 0x000000ffff147224 */ /* 0x001fe200078e0005 */
[----:B------:R-:W-:Y:S01]  /*10120*/  LOP3.LUT R0, R0, 0xfffffffe, RZ, 0xc0, !PT ;  /* 0xfffffffe00007812 */ /* 0x000fe200078ec0ff */
[----:B------:R-:W-:Y:S01]  /*10130*/  IMAD.MOV.U32 R21, RZ, RZ, R7 ;  /* 0x000000ffff157224 */ /* 0x000fe200078e0007 */
[----:B------:R-:W-:Y:S01]  /*10140*/  PRMT R89, R3, 0x7610, R89 ;  /* 0x0000761003597816 */ /* 0x000fe20000000059 */
[----:B------:R-:W-:Y:S01]  /*10150*/  IMAD.MOV.U32 R3, RZ, RZ, R6 ;  /* 0x000000ffff037224 */ /* 0x000fe200078e0006 */
[----:B------:R-:W-:Y:S01]  /*10160*/  PRMT R90, R20, 0x7610, R90 ;  /* 0x00007610145a7816 */ /* 0x000fe2000000005a */
        /* <DEDUP_REMOVED lines=31> */
[----:B------:R-:W-:Y:S01]  /*10360*/  BSSY B1, `(.L_x_1854) ;  /* 0x000000e000017945 */ /* 0x000fe20003800000 */
        /* <DEDUP_REMOVED lines=9> */
[----:B------:R-:W-:-:S02]  /*10400*/  ISETP.GE.AND P1, PT, R195, R76, PT ;  /* 0x0000004cc300720c */ /* 0x000fc40003f26270 */
[----:B------:R-:W-:Y:S02]  /*10410*/  PRMT R68, R63, 0x7610, R68 ;  /* 0x000076103f447816 */ /* 0x000fe40000000044 */
[----:B------:R-:W-:Y:S01]  /*10420*/  PRMT R69, R64, 0x7610, R69 ;  /* 0x0000761040457816 */ /* 0x000fe20000000045 */
[----:B0-----:R-:W-:Y:S08]  /*10430*/  @!P0 BRA `(.L_x_1855) ;  /* 0x000001ac00d08947 */ /* 0x001ff00003800000 */
.L_x_2178:
[----:B------:R-:W-:Y:S05]  /*10440*/  BSYNC B1 ;  /* 0x0000000000017941 */ /* 0x000fea0003800000 */
.L_x_1854:
[----:B------:R-:W-:Y:S01]  /*10450*/  BSSY B1, `(.L_x_1856) ;  /* 0x0000146000017945 */ /* 0x000fe20003800000 */
[----:B------:R-:W-:Y:S02]  /*10460*/  PRMT R70, R60, 0x7610, R70 ;  /* 0x000076103c467816 */ /* 0x000fe40000000046 */
[----:B------:R-:W-:Y:S01]  /*10470*/  PRMT R71, R62, 0x7610, R71 ;  /* 0x000076103e477816 */ /* 0x000fe20000000047 */
[----:B------:R-:W-:Y:S06]  /*10480*/  @P1 BRA `(.L_x_1857) ;  /* 0x0000001400081947 */ /* 0x000fec0003800000 */
[----:B------:R-:W1:Y:S01]  /*10490*/  LDC R97, c[0x0][0x3f4] ;  /* 0x0000fd00ff617b82 */ /* 0x000e620000000800 */
[----:B------:R-:W-:Y:S01]  /*104a0*/  BSSY B2, `(.L_x_1858) ;  /* 0x000006f000027945 */ /* 0x000fe20003800000 */
[-C--:B-1----:R-:W-:Y:S02]  /*104b0*/  ISETP.GE.AND P0, PT, R18, R97.reuse, PT ;  /* 0x000000611200720c */ /* 0x082fe40003f06270 */
[-C--:B------:R-:W-:Y:S02]  /*104c0*/  ISETP.GE.AND P1, PT, R197, R97.reuse, PT ;  /* 0x00000061c500720c */ /* 0x080fe40003f26270 */
[----:B------:R-:W-:-:S09]  /*104d0*/  ISETP.GE.AND P2, PT, R198, R97, PT ;  /* 0x00000061c600720c */ /* 0x000fd20003f46270 */
[----:B------:R-:W-:Y:S05]  /*104e0*/  @P0 BRA `(.L_x_1859) ;  /* 0x0000000400a80947 */ /* 0x000fea0003800000 */
[----:B------:R-:W-:Y:S02]  /*104f0*/  LEA.HI R62, R97, R223, RZ, 0x1d ;  /* 0x000000df613e7211 */ /* 0x000fe400078fe8ff */
[----:B------:R-:W-:Y:S02]  /*10500*/  LOP3.LUT R60, R206, 0x38, R18, 0xf8, !PT ;  /* 0x00000038ce3c7812 */ /* 0x000fe400078ef812 */
[----:B------:R-:W-:Y:S01]  /*10510*/  SHF.R.S32.HI R65, RZ, 0x1f, R62 ;  /* 0x0000001fff417819 */ /* 0x000fe2000001143e */
[----:B------:R-:W-:Y:S01]  /*10520*/  IMAD.SHL.U32 R63, R62, 0x8, RZ ;  /* 0x000000083e3f7824 */ /* 0x000fe200078e00ff */
[-C--:B0-----:R-:W-:Y:S02]  /*10530*/  LOP3.LUT R61, R60, R207.reuse, RZ, 0x3c, !PT ;  /* 0x000000cf3c3d7212 */ /* 0x081fe400078e3cff */
[----:B------:R-:W-:Y:S02]  /*10540*/  LEA.HI R65, R65, R62, RZ, 0x3 ;  /* 0x0000003e41417211 */ /* 0x000fe400078f18ff */
[----:B------:R-:W-:Y:S01]  /*10550*/  LOP3.LUT R60, R206, 0x38, R63, 0xf8, !PT ;  /* 0x00000038ce3c7812 */ /* 0x000fe200078ef83f */
[----:B------:R-:W-:Y:S01]  /*10560*/  IMAD.IADD R61, R208, 0x1, R61 ;  /* 0x00000001d03d7824 */ /* 0x000fe200078e023d */
[--C-:B------:R-:W-:Y:S01]  /*10570*/  SHF.R.U64 R115, R32, 0x10, R33.reuse ;  /* 0x0000001020737819 */ /* 0x100fe20000001221 */
[----:B------:R-:W-:Y:S01]  /*10580*/  IMAD.SHL.U32 R65, R65, 0x400, RZ ;  /* 0x0000040041417824 */ /* 0x000fe200078e00ff */
[----:B------:R-:W-:Y:S01]  /*10590*/  LOP3.LUT R60, R60, R207, RZ, 0x3c, !PT ;  /* 0x000000cf3c3c7212 */ /* 0x000fe200078e3cff */
[----:B------:R-:W-:Y:S01]  /*105a0*/  IMAD R106, R61, 0x2, R16 ;  /* 0x000000023d6a7824 */ /* 0x000fe200078e0210 */
[----:B------:R-:W-:-:S02]  /*105b0*/  SHF.R.U32.HI R114, RZ, 0x10, R33 ;  /* 0x00000010ff727819 */ /* 0x000fc40000011621 */
[----:B------:R-:W-:Y:S02]  /*105c0*/  LOP3.LUT R65, R65, 0x7fffe000, RZ, 0xc0, !PT ;  /* 0x7fffe00041417812 */ /* 0x000fe400078ec0ff */
[--C-:B------:R-:W-:Y:S02]  /*105d0*/  SHF.R.U64 R33, R34, 0x10, R35.reuse ;  /* 0x0000001022217819 */ /* 0x100fe40000001223 */
[----:B------:R-:W-:Y:S02]  /*105e0*/  IADD3 R65, R60, R65, R208 ;  /* 0x000000413c417210 */ /* 0x000fe40007ffe0d0 */
[----:B------:R-:W0:Y:S01]  /*105f0*/  LDS.128 R60, [R106+0x12400] ;  /* 0x012400006a3c7984 */ /* 0x000e220000000c00 */
[----:B------:R-:W-:Y:S02]  /*10600*/  SHF.R.U32.HI R32, RZ, 0x10, R35 ;  /* 0x00000010ff207819 */ /* 0x000fe40000011623 */
[----:B------:R-:W-:Y:S01]  /*10610*/  IMAD R107, R65, 0x2, R16 ;  /* 0x00000002416b7824 */ /* 0x000fe200078e0210 */
[----:B------:R-:W-:-:S02]  /*10620*/  SHF.R.U64 R35, R44, 0x10, R45 ;  /* 0x000000102c237819 */ /* 0x000fc4000000122d */
[----:B------:R-:W-:Y:S02]  /*10630*/  SHF.R.U32.HI R44, RZ, 0x10, R45 ;  /* 0x00000010ff2c7819 */ /* 0x000fe4000001162d */
[----:B------:R-:W1:Y:S01]  /*10640*/  LDS.128 R64, [R107+0x12400] ;  /* 0x012400006b407984 */ /* 0x000e620000000c00 */
[----:B------:R-:W-:Y:S02]  /*10650*/  PRMT R113, R113, 0x5410, R114 ;  /* 0x0000541071717816 */ /* 0x000fe40000000072 */
[----:B------:R-:W-:Y:S02]  /*10660*/  SHF.R.U64 R117, R46, 0x10, R47 ;  /* 0x000000102e757819 */ /* 0x000fe4000000122f */
[----:B------:R-:W-:Y:S02]  /*10670*/  PRMT R112, R112, 0x5410, R115 ;  /* 0x0000541070707816 */ /* 0x000fe40000000073 */
[----:B------:R-:W-:Y:S02]  /*10680*/  PRMT R114, R108, 0x5410, R35 ;  /* 0x000054106c727816 */ /* 0x000fe40000000023 */
[----:B------:R-:W-:-:S02]  /*10690*/  PRMT R115, R109, 0x5410, R44 ;  /* 0x000054106d737816 */ /* 0x000fc4000000002c */
[----:B------:R-:W-:Y:S01]  /*106a0*/  SHF.R.U32.HI R118, RZ, 0x10, R47 ;  /* 0x00000010ff767819 */ /* 0x000fe2000001162f */
[----:B------:R-:W-:Y:S01]  /*106b0*/  IMAD.U32 R116, R114, 0x10000, RZ ;  /* 0x0001000072747824 */ /* 0x000fe200078e00ff */
[----:B------:R-:W-:Y:S01]  /*106c0*/  PRMT R117, R110, 0x5410, R117 ;  /* 0x000054106e757816 */ /* 0x000fe20000000075 */
[----:B------:R-:W-:Y:S01]  /*106d0*/  IMAD.U32 R110, R112, 0x10000, RZ ;  /* 0x00010000706e7824 */ /* 0x000fe200078e00ff */
[----:B------:R-:W-:Y:S01]  /*106e0*/  PRMT R118, R111, 0x5410, R118 ;  /* 0x000054106f767816 */ /* 0x000fe20000000076 */
[----:B------:R-:W-:Y:S01]  /*106f0*/  IMAD.U32 R111, R115, 0x10000, RZ ;  /* 0x00010000736f7824 */ /* 0x000fe200078e00ff */
[----:B------:R-:W-:Y:S02]  /*10700*/  LOP3.LUT R114, R114, 0xffff0000, RZ, 0xc0, !PT ;  /* 0xffff000072727812 */ /* 0x000fe400078ec0ff */
[----:B------:R-:W-:Y:S02]  /*10710*/  PRMT R32, R69, 0x5432, R32 ;  /* 0x0000543245207816 */ /* 0x000fe40000000020 */
[----:B------:R-:W-:-:S02]  /*10720*/  LOP3.LUT R112, R112, 0xffff0000, RZ, 0xc0, !PT ;  /* 0xffff000070707812 */ /* 0x000fc400078ec0ff */
[----:B------:R-:W-:Y:S02]  /*10730*/  PRMT R33, R68, 0x5432, R33 ;  /* 0x0000543244217816 */ /* 0x000fe40000000021 */
[----:B------:R-:W-:Y:S01]  /*10740*/  LOP3.LUT R115, R115, 0xffff0000, RZ, 0xc0, !PT ;  /* 0xffff000073737812 */ /* 0x000fe200078ec0ff */
        /* <DEDUP_REMOVED lines=14> */
[----:B------:R-:W-:-:S02]  /*10830*/  IMAD.U32 R61, R113, 0x10000, RZ ;  /* 0x00010000713d7824 */ /* 0x000fc400078e00ff */
[C---:B------:R-:W-:Y:S01]  /*10840*/  FMUL.FTZ R124, R108.reuse, R111 ;  /* 0x0000006f6c7c7220 */ /* 0x040fe20000410000 */
[C---:B------:R-:W-:Y:S01]  /*10850*/  FFMA.FTZ R119, R35.reuse, R110, -R120 ;  /* 0x0000006e23777223 */ /* 0x040fe20000010878 */
[----:B------:R-:W-:Y:S01]  /*10860*/  FFMA.FTZ R122, R35, R116, R122 ;  /* 0x00000074237a7223 */ /* 0x000fe2000001007a */
[-C--:B------:R-:W-:Y:S01]  /*10870*/  FMUL.FTZ R108, R108, R61.reuse ;  /* 0x0000003d6c6c7220 */ /* 0x080fe20000410000 */
[----:B------:R-:W-:Y:S01]  /*10880*/  FMUL.FTZ R35, R63, R114 ;  /* 0x000000723f237220 */ /* 0x000fe20000410000 */
[----:B------:R-:W-:Y:S02]  /*10890*/  IMAD.U32 R109, R67, 0x10000, RZ ;  /* 0x00010000436d7824 */ /* 0x000fe400078e00ff */
[C---:B------:R-:W-:Y:S01]  /*108a0*/  FFMA.FTZ R124, R45.reuse, R61, -R124 ;  /* 0x0000003d2d7c7223 */ /* 0x040fe2000001087c */
[----:B------:R-:W-:Y:S02]  /*108b0*/  IMAD.U32 R120, R118, 0x10000, RZ ;  /* 0x0001000076787824 */ /* 0x000fe400078e00ff */
[----:B------:R-:W-:Y:S01]  /*108c0*/  FFMA.FTZ R108, R45, R111, R108 ;  /* 0x0000006f2d6c7223 */ /* 0x000fe2000001006c */
[----:B------:R-:W-:-:S02]  /*108d0*/  IMAD.U32 R110, R32, 0x10000, RZ ;  /* 0x00010000206e7824 */ /* 0x000fc400078e00ff */
[-C--:B------:R-:W-:Y:S01]  /*108e0*/  FMUL.FTZ R63, R63, R112.reuse ;  /* 0x000000703f3f7220 */ /* 0x080fe20000410000 */
[----:B------:R-:W-:Y:S02]  /*108f0*/  IMAD.U32 R65, R66, 0x10000, RZ ;  /* 0x0001000042417824 */ /* 0x000fe400078e00ff */
[----:B------:R-:W-:Y:S01]  /*10900*/  FFMA.FTZ R112, R44, R112, -R35 ;  /* 0x000000702c707223 */ /* 0x000fe20000010823 */
[----:B------:R-:W-:Y:S02]  /*10910*/  IMAD.U32 R45, R117, 0x10000, RZ ;  /* 0x00010000752d7824 */ /* 0x000fe400078e00ff */
[----:B------:R-:W-:Y:S01]  /*10920*/  FMUL.FTZ R116, R109, R120 ;  /* 0x000000786d747220 */ /* 0x000fe20000410000 */
[----:B------:R-:W-:Y:S02]  /*10930*/  IMAD.U32 R35, R33, 0x10000, RZ ;  /* 0x0001000021237824 */ /* 0x000fe400078e00ff */
[-C--:B------:R-:W-:Y:S01]  /*10940*/  FMUL.FTZ R109, R109, R110.reuse ;  /* 0x0000006e6d6d7220 */ /* 0x080fe20000410000 */
        /* <DEDUP_REMOVED lines=8> */
[----:B------:R-:W-:Y:S01]  /*109d0*/  LOP3.LUT R118, R118, 0xffff0000, RZ, 0xc0, !PT ;  /* 0xffff000076767812 */ /* 0x000fe200078ec0ff */
[C---:B------:R-:W-:Y:S01]  /*109e0*/  FMUL.FTZ R47, R64.reuse, R115 ;  /* 0x00000073402f7220 */ /* 0x040fe20000410000 */
[----:B------:R-:W-:Y:S01]  /*109f0*/  LOP3.LUT R33, R33, 0xffff0000, RZ, 0xc0, !PT ;  /* 0xffff000021217812 */ /* 0x000fe200078ec0ff */
[----:B------:R-:W-:Y:S01]  /*10a00*/  FMUL.FTZ R64, R64, R113 ;  /* 0x0000007140407220 */ /* 0x000fe20000410000 */
[----:B------:R-:W-:Y:S01]  /*10a10*/  LOP3.LUT R32, R32, 0xffff0000, RZ, 0xc0, !PT ;  /* 0xffff000020207812 */ /* 0x000fe200078ec0ff */
[C---:B------:R-:W-:Y:S01]  /*10a20*/  FFMA.FTZ R61, R46.reuse, R35, -R61 ;  /* 0x000000232e3d7223 */ /* 0x040fe2000001083d */
[----:B------:R-:W-:Y:S01]  /*10a30*/  FFMA.FTZ R46, R46, R45, R65 ;  /* 0x0000002d2e2e7223 */ /* 0x000fe20000010041 */
[C---:B------:R-:W-:Y:S01]  /*10a40*/  FMUL.FTZ R35, R66.reuse, R117 ;  /* 0x0000007542237220 */ /* 0x040fe20000410000 */
[C---:B------:R-:W-:Y:S01]  /*10a50*/  FMUL.FTZ R45, R67.reuse, R118 ;  /* 0x00000076432d7220 */ /* 0x040fe20000410000 */
[----:B------:R-:W-:Y:S01]  /*10a60*/  FMUL.FTZ R66, R66, R33 ;  /* 0x0000002142427220 */ /* 0x000fe20000410000 */
[-C--:B------:R-:W-:Y:S01]  /*10a70*/  FMUL.FTZ R67, R67, R32.reuse ;  /* 0x0000002043437220 */ /* 0x080fe20000410000 */
[C---:B------:R-:W-:Y:S01]  /*10a80*/  FFMA.FTZ R47, R60.reuse, R113, -R47 ;  /* 0x000000713c2f7223 */ /* 0x040fe2000001082f */
[----:B------:R-:W-:Y:S01]  /*10a90*/  FFMA.FTZ R115, R60, R115, R64 ;  /* 0x000000733c737223 */ /* 0x000fe20000010040 */
[----:B------:R-:W-:Y:S01]  /*10aa0*/  FFMA.FTZ R60, R34, R33, -R35 ;  /* 0x00000021223c7223 */ /* 0x000fe20000010823 */
[----:B------:R-:W-:Y:S01]  /*10ab0*/  FFMA.FTZ R35, R62, R32, -R45 ;  /* 0x000000203e237223 */ /* 0x000fe2000001082d */
[----:B------:R-:W-:Y:S01]  /*10ac0*/  FFMA.FTZ R63, R44, R114, R63 ;  /* 0x000000722c3f7223 */ /* 0x000fe2000001003f */
        /* <DEDUP_REMOVED lines=8> */
[----:B------:R1:W-:Y:S01]  /*10b50*/  STS.128 [R106+0x12400], R32 ;  /* 0x012400206a007388 */ /* 0x0003e20000000c00 */
[----:B------:R-:W-:-:S02]  /*10b60*/  F2FP.BF16.F32.PACK_AB R46, R117, R46 ;  /* 0x0000002e752e723e */ /* 0x000fc400000010ff */
[----:B------:R-:W-:-:S05]  /*10b70*/  F2FP.BF16.F32.PACK_AB R47, R62, R109 ;  /* 0x0000006d3e2f723e */ /* 0x000fca00000010ff */
[----:B------:R1:W-:Y:S02]  /*10b80*/  STS.128 [R107+0x12400], R44 ;  /* 0x0124002c6b007388 */ /* 0x0003e40000000c00 */
.L_x_1859:
[----:B------:R-:W-:Y:S05]  /*10b90*/  BSYNC B2 ;  /* 0x0000000000027941 */ /* 0x000fea0003800000 */
.L_x_1858:
[----:B------:R-:W-:Y:S04]  /*10ba0*/  BSSY B2, `(.L_x_1860) ;  /* 0x0000069000027945 */ /* 0x000fe80003800000 */
[----:B------:R-:W-:Y:S05]  /*10bb0*/  @P1 BRA `(.L_x_1861) ;  /* 0x00000004009c1947 */ /* 0x000fea0003800000 */
[----:B------:R-:W2:Y:S01]  /*10bc0*/  LDL R66, [R1+0x44] ;  /* 0x0000440001427983 */ /* 0x000ea20000100800 */
[----:B-1----:R-:W-:Y:S02]  /*10bd0*/  LEA.HI R32, R97, R225, RZ, 0x1d ;  /* 0x000000e161207211 */ /* 0x002fe400078fe8ff */
[----:B------:R-:W-:Y:S02]  /*10be0*/  SHF.R.U64 R63, R28, 0x10, R29 ;  /* 0x000000101c3f7819 */ /* 0x000fe4000000121d */
[----:B------:R-:W-:Y:S01]  /*10bf0*/  SHF.R.S32.HI R35, RZ, 0x1f, R32 ;  /* 0x0000001fff237819 */ /* 0x000fe20000011420 */
[----:B------:R-:W-:Y:S01]  /*10c00*/  IMAD.SHL.U32 R33, R32, 0x8, RZ ;  /* 0x0000000820217824 */ /* 0x000fe200078e00ff */
[----:B0-----:R-:W-:Y:S02]  /*10c10*/  SHF.R.U64 R61, R30, 0x10, R31 ;  /* 0x000000101e3d7819 */ /* 0x001fe4000000121f */
[----:B------:R-:W-:Y:S02]  /*10c20*/  LEA.HI R35, R35, R32, RZ, 0x3 ;  /* 0x0000002023237211 */ /* 0x000fe400078f18ff */
[----:B------:R-:W-:-:S02]  /*10c30*/  LOP3.LUT R32, R206, 0x38, R33, 0xf8, !PT ;  /* 0x00000038ce207812 */ /* 0x000fc400078ef821 */
[----:B------:R-:W-:Y:S01]  /*10c40*/  SHF.R.U32.HI R28, RZ, 0x10, R29 ;  /* 0x00000010ff1c7819 */ /* 0x000fe2000001161d */
[----:B------:R-:W-:Y:S01]  /*10c50*/  IMAD.SHL.U32 R35, R35, 0x400, RZ ;  /* 0x0000040023237824 */ /* 0x000fe200078e00ff */
[----:B------:R-:W-:Y:S02]  /*10c60*/  LOP3.LUT R32, R32, R207, RZ, 0x3c, !PT ;  /* 0x000000cf20207212 */ /* 0x000fe400078e3cff */
[----:B------:R-:W-:Y:S02]  /*10c70*/  SHF.R.U32.HI R30, RZ, 0x10, R31 ;  /* 0x00000010ff1e7819 */ /* 0x000fe4000001161f */
[----:B------:R-:W-:Y:S02]  /*10c80*/  LOP3.LUT R35, R35, 0x7fffe000, RZ, 0xc0, !PT ;  /* 0x7fffe00023237812 */ /* 0x000fe400078ec0ff */
[----:B------:R-:W-:Y:S02]  /*10c90*/  SHF.R.U64 R31, R40, 0x10, R41 ;  /* 0x00000010281f7819 */ /* 0x000fe40000001229 */
[----:B------:R-:W-:-:S02]  /*10ca0*/  IADD3 R45, R32, R35, R208 ;  /* 0x00000023202d7210 */ /* 0x000fc40007ffe0d0 */
[----:B------:R-:W-:Y:S02]  /*10cb0*/  SHF.R.U64 R29, R42, 0x10, R43 ;  /* 0x000000102a1d7819 */ /* 0x000fe4000000122b */
[----:B------:R-:W-:Y:S01]  /*10cc0*/  SHF.R.U32.HI R40, RZ, 0x10, R41 ;  /* 0x00000010ff287819 */ /* 0x000fe20000011629 */
[----:B------:R-:W-:Y:S01]  /*10cd0*/  IMAD R60, R45, 0x2, R16 ;  /* 0x000000022d3c7824 */ /* 0x000fe200078e0210 */
[----:B------:R-:W-:Y:S02]  /*10ce0*/  PRMT R103, R103, 0x5410, R28 ;  /* 0x0000541067677816 */ /* 0x000fe4000000001c */
[----:B------:R-:W-:Y:S02]  /*10cf0*/  PRMT R98, R98, 0x5410, R31 ;  /* 0x0000541062627816 */ /* 0x000fe4000000001f */
[----:B------:R-:W0:Y:S01]  /*10d00*/  LDS.128 R44, [R60+0x12400] ;  /* 0x012400003c2c7984 */ /* 0x000e220000000c00 */
[----:B------:R-:W-:Y:S02]  /*10d10*/  PRMT R100, R100, 0x5410, R29 ;  /* 0x0000541064647816 */ /* 0x000fe4000000001d */
[----:B------:R-:W-:-:S02]  /*10d20*/  SHF.R.U32.HI R42, RZ, 0x10, R43 ;  /* 0x00000010ff2a7819 */ /* 0x000fc4000001162b */
[----:B------:R-:W-:Y:S02]  /*10d30*/  PRMT R105, R105, 0x5410, R30 ;  /* 0x0000541069697816 */ /* 0x000fe4000000001e */
[----:B------:R-:W-:Y:S01]  /*10d40*/  PRMT R102, R102, 0x5410, R63 ;  /* 0x0000541066667816 */ /* 0x000fe2000000003f */
[----:B------:R-:W-:Y:S01]  /*10d50*/  IMAD.U32 R63, R98, 0x10000, RZ ;  /* 0x00010000623f7824 */ /* 0x000fe200078e00ff */
[----:B------:R-:W-:Y:S02]  /*10d60*/  PRMT R99, R99, 0x5410, R40 ;  /* 0x0000541063637816 */ /* 0x000fe40000000028 */
[----:B------:R-:W-:Y:S01]  /*10d70*/  PRMT R101, R101, 0x5410, R42 ;  /* 0x0000541065657816 */ /* 0x000fe2000000002a */
[----:B------:R-:W-:Y:S01]  /*10d80*/  IMAD.U32 R62, R102, 0x10000, RZ ;  /* 0x00010000663e7824 */ /* 0x000fe200078e00ff */
[----:B------:R-:W-:Y:S02]  /*10d90*/  PRMT R104, R104, 0x5410, R61 ;  /* 0x0000541068687816 */ /* 0x000fe4000000003d */
[----:B------:R-:W-:-:S02]  /*10da0*/  LOP3.LUT R98, R98, 0xffff0000, RZ, 0xc0, !PT ;  /* 0xffff000062627812 */ /* 0x000fc400078ec0ff */
[----:B------:R-:W-:Y:S02]  /*10db0*/  LOP3.LUT R102, R102, 0xffff0000, RZ, 0xc0, !PT ;  /* 0xffff000066667812 */ /* 0x000fe400078ec0ff */
[----:B0-----:R-:W-:Y:S01]  /*10dc0*/  LOP3.LUT R41, R44, 0xffff0000, RZ, 0xc0, !PT ;  /* 0xffff00002c297812 */ /* 0x001fe200078ec0ff */
[----:B------:R-:W-:Y:S02]  /*10dd0*/  IMAD.U32 R42, R45, 0x10000, RZ ;  /* 0x000100002d2a7824 */ /* 0x000fe400078e00ff */
[----:B------:R-:W-:Y:S02]  /*10de0*/  IMAD.U32 R43, R46, 0x10000, RZ ;  /* 0x000100002e2b7824 */ /* 0x000fe400078e00ff */
[----:B------:R-:W-:Y:S01]  /*10df0*/  IMAD.U32 R61, R47, 0x10000, RZ ;  /* 0x000100002f3d7824 */ /* 0x000fe200078e00ff */
[----:B--2---:R-:W0:Y:S02]  /*10e00*/  LDS.128 R32, [R66] ;  /* 0x0000000042207984 */ /* 0x004e240000000c00 */
        /* <DEDUP_REMOVED lines=8> */
[----:B------:R-:W-:Y:S01]  /*10e90*/  IMAD.U32 R35, R44, 0x10000, RZ ;  /* 0x000100002c237824 */ /* 0x000fe200078e00ff */
[----:B------:R-:W-:-:S02]  /*10ea0*/  LOP3.LUT R44, R45, 0xffff0000, RZ, 0xc0, !PT ;  /* 0xffff00002d2c7812 */ /* 0x000fc400078ec0ff */
[----:B------:R-:W-:Y:S01]  /*10eb0*/  LOP3.LUT R45, R46, 0xffff0000, RZ, 0xc0, !PT ;  /* 0xffff00002e2d7812 */ /* 0x000fe200078ec0ff */
[----:B------:R-:W-:Y:S01]  /*10ec0*/  FMUL.FTZ R65, R35, R63 ;  /* 0x0000003f23417220 */ /* 0x000fe20000410000 */
[----:B------:R-:W-:Y:S01]  /*10ed0*/  LOP3.LUT R46, R47, 0xffff0000, RZ, 0xc0, !PT ;  /* 0xffff00002f2e7812 */ /* 0x000fe200078ec0ff */
[----:B------:R-:W-:Y:S02]  /*10ee0*/  IMAD.U32 R47, R99, 0x10000, RZ ;  /* 0x00010000632f7824 */ /* 0x000fe400078e00ff */
[-C--:B------:R-:W-:Y:S01]  /*10ef0*/  FMUL.FTZ R67, R35, R62.reuse ;  /* 0x0000003e23437220 */ /* 0x080fe20000410000 */
[----:B------:R-:W-:Y:S01]  /*10f00*/  FFMA.FTZ R65, R28, R62, -R65 ;  /* 0x0000003e1c417223 */ /* 0x000fe20000010841 */
[----:B------:R-:W-:Y:S02]  /*10f10*/  IMAD.U32 R35, R103, 0x10000, RZ ;  /* 0x0001000067237824 */ /* 0x000fe400078e00ff */
[----:B------:R-:W-:Y:S01]  /*10f20*/  FMUL.FTZ R107, R42, R47 ;  /* 0x0000002f2a6b7220 */ /* 0x000fe20000410000 */
[----:B------:R-:W-:-:S02]  /*10f30*/  IMAD.U32 R62, R101, 0x10000, RZ ;  /* 0x00010000653e7824 */ /* 0x000fc400078e00ff */
[----:B------:R-:W-:Y:S01]  /*10f40*/  FFMA.FTZ R67, R28, R63, R67 ;  /* 0x0000003f1c437223 */ /* 0x000fe20000010043 */
[----:B------:R-:W-:Y:S02]  /*10f50*/  IMAD.U32 R28, R105, 0x10000, RZ ;  /* 0x00010000691c7824 */ /* 0x000fe400078e00ff */
[-C--:B------:R-:W-:Y:S01]  /*10f60*/  FMUL.FTZ R63, R42, R35.reuse ;  /* 0x000000232a3f7220 */ /* 0x080fe20000410000 */
[C---:B------:R-:W-:Y:S01]  /*10f70*/  FFMA.FTZ R107, R30.reuse, R35, -R107 ;  /* 0x000000231e6b7223 */ /* 0x040fe2000001086b */
[C---:B------:R-:W-:Y:S01]  /*10f80*/  FMUL.FTZ R35, R61.reuse, R62 ;  /* 0x0000003e3d237220 */ /* 0x040fe20000410000 */
[-C--:B------:R-:W-:Y:S01]  /*10f90*/  FMUL.FTZ R61, R61, R28.reuse ;  /* 0x0000001c3d3d7220 */ /* 0x080fe20000410000 */
[----:B------:R-:W-:Y:S01]  /*10fa0*/  FFMA.FTZ R63, R30, R47, R63 ;  /* 0x0000002f1e3f7223 */ /* 0x000fe2000001003f */
[----:B------:R-:W-:Y:S01]  /*10fb0*/  LOP3.LUT R99, R99, 0xffff0000, RZ, 0xc0, !PT ;  /* 0xffff000063637812 */ /* 0x000fe200078ec0ff */
[C---:B------:R-:W-:Y:S01]  /*10fc0*/  FFMA.FTZ R47, R40.reuse, R28, -R35 ;  /* 0x0000001c282f7223 */ /* 0x040fe20000010823 */
[----:B------:R-:W-:Y:S01]  /*10fd0*/  LOP3.LUT R103, R103, 0xffff0000, RZ, 0xc0, !PT ;  /* 0xffff000067677812 */ /* 0x000fe200078ec0ff */
[----:B------:R-:W-:Y:S01]  /*10fe0*/  FMUL.FTZ R28, R41, R98 ;  /* 0x00000062291c7220 */ /* 0x000fe20000410000 */
[----:B------:R-:W-:Y:S01]  /*10ff0*/  FFMA.FTZ R61, R40, R62, R61 ;  /* 0x0000003e283d7223 */ /* 0x000fe2000001003d */
[----:B------:R-:W-:-:S02]  /*11000*/  IMAD.U32 R30, R100, 0x10000, RZ ;  /* 0x00010000641e7824 */ /* 0x000fc400078e00ff */
[-C--:B------:R-:W-:Y:S01]  /*11010*/  FMUL.FTZ R40, R41, R102.reuse ;  /* 0x0000006629287220 */ /* 0x080fe20000410000 */
[C---:B------:R-:W-:Y:S01]  /*11020*/  FMUL.FTZ R35, R44.reuse, R99 ;  /* 0x000000632c237220 */ /* 0x040fe20000410000 */
[----:B------:R-:W-:Y:S01]  /*11030*/  FFMA.FTZ R102, R29, R102, -R28 ;  /* 0x000000661d667223 */ /* 0x000fe2000001081c */
[-C--:B------:R-:W-:Y:S01]  /*11040*/  FMUL.FTZ R44, R44, R103.reuse ;  /* 0x000000672c2c7220 */ /* 0x080fe20000410000 */
[----:B------:R-:W-:Y:S02]  /*11050*/  IMAD.U32 R28, R104, 0x10000, RZ ;  /* 0x00010000681c7824 */ /* 0x000fe400078e00ff */
[----:B------:R-:W-:Y:S01]  /*11060*/  FMUL.FTZ R62, R43, R30 ;  /* 0x0000001e2b3e7220 */ /* 0x000fe20000410000 */
[----:B------:R-:W-:Y:S01]  /*11070*/  LOP3.LUT R100, R100, 0xffff0000, RZ, 0xc0, !PT ;  /* 0xffff000064647812 */ /* 0x000fe200078ec0ff */
[----:B------:R-:W-:Y:S01]  /*11080*/  FFMA.FTZ R42, R32, R103, -R35 ;  /* 0x00000067202a7223 */ /* 0x000fe20000010823 */
[----:B------:R-:W-:Y:S01]  /*11090*/  LOP3.LUT R104, R104, 0xffff0000, RZ, 0xc0, !PT ;  /* 0xffff000068687812 */ /* 0x000fe200078ec0ff */
[----:B------:R-:W-:Y:S01]  /*110a0*/  FFMA.FTZ R44, R32, R99, R44 ;  /* 0x00000063202c7223 */ /* 0x000fe2000001002c */
[----:B------:R-:W-:Y:S01]  /*110b0*/  LOP3.LUT R101, R101, 0xffff0000, RZ, 0xc0, !PT ;  /* 0xffff000065657812 */ /* 0x000fe200078ec0ff */
[-C--:B------:R-:W-:Y:S01]  /*110c0*/  FMUL.FTZ R32, R43, R28.reuse ;  /* 0x0000001c2b207220 */ /* 0x080fe20000410000 */
[----:B------:R-:W-:Y:S01]  /*110d0*/  LOP3.LUT R105, R105, 0xffff0000, RZ, 0xc0, !PT ;  /* 0xffff000069697812 */ /* 0x000fe200078ec0ff */
[----:B------:R-:W-:Y:S01]  /*110e0*/  FFMA.FTZ R62, R31, R28, -R62 ;  /* 0x0000001c1f3e7223 */ /* 0x000fe2000001083e */
[----:B------:R-:W-:Y:S01]  /*110f0*/  FMUL.FTZ R28, R45, R100 ;  /* 0x000000642d1c7220 */ /* 0x000fe20000410000 */
[----:B------:R-:W-:Y:S01]  /*11100*/  FFMA.FTZ R40, R29, R98, R40 ;  /* 0x000000621d287223 */ /* 0x000fe20000010028 */
[----:B------:R-:W-:Y:S01]  /*11110*/  FMUL.FTZ R45, R45, R104 ;  /* 0x000000682d2d7220 */ /* 0x000fe20000410000 */
[----:B------:R-:W-:Y:S01]  /*11120*/  FFMA.FTZ R31, R31, R30, R32 ;  /* 0x0000001e1f1f7223 */ /* 0x000fe20000010020 */
[C---:B------:R-:W-:Y:S01]  /*11130*/  FMUL.FTZ R29, R46.reuse, R101 ;  /* 0x000000652e1d7220 */ /* 0x040fe20000410000 */
[-C--:B------:R-:W-:Y:S01]  /*11140*/  FMUL.FTZ R30, R46, R105.reuse ;  /* 0x000000692e1e7220 */ /* 0x080fe20000410000 */
[C---:B------:R-:W-:Y:S01]  /*11150*/  FFMA.FTZ R100, R33.reuse, R100, R45 ;  /* 0x0000006421647223 */ /* 0x040fe2000001002d */
[----:B------:R-:W-:Y:S01]  /*11160*/  FFMA.FTZ R35, R33, R104, -R28 ;  /* 0x0000006821237223 */ /* 0x000fe2000001081c */
[C---:B------:R-:W-:Y:S01]  /*11170*/  FFMA.FTZ R46, R34.reuse, R105, -R29 ;  /* 0x00000069222e7223 */ /* 0x040fe2000001081d */
        /* <DEDUP_REMOVED lines=11> */
.L_x_1861:
[----:B------:R-:W-:Y:S05]  /*11230*/  BSYNC B2 ;  /* 0x0000000000027941 */ /* 0x000fea0003800000 */
.L_x_1860:
[----:B------:R-:W-:Y:S05]  /*11240*/  @P2 BRA `(.L_x_1857) ;  /* 0x0000000400982947 */ /* 0x000fea0003800000 */
[----:B------:R-:W-:Y:S02]  /*11250*/  LEA.HI R97, R97, R226, RZ, 0x1d ;  /* 0x000000e261617211 */ /* 0x000fe400078fe8ff */
[----:B-1----:R-:W-:Y:S02]  /*11260*/  SHF.R.U64 R44, R24, 0x10, R25 ;  /* 0x00000010182c7819 */ /* 0x002fe40000001219 */
[----:B--2---:R-:W-:Y:S01]  /*11270*/  SHF.R.S32.HI R28, RZ, 0x1f, R97 ;  /* 0x0000001fff1c7819 */ /* 0x004fe20000011461 */
[----:B------:R-:W-:Y:S01]  /*11280*/  IMAD.SHL.U32 R29, R97, 0x8, RZ ;  /* 0x00000008611d7824 */ /* 0x000fe200078e00ff */
[----:B------:R-:W-:Y:S02]  /*11290*/  SHF.R.U64 R42, R26, 0x10, R27 ;  /* 0x000000101a2a7819 */ /* 0x000fe4000000121b */
[----:B------:R-:W-:Y:S02]  /*112a0*/  LEA.HI R97, R28, R97, RZ, 0x3 ;  /* 0x000000611c617211 */ /* 0x000fe400078f18ff */
[----:B------:R-:W-:-:S02]  /*112b0*/  LOP3.LUT R28, R206, 0x38, R29, 0xf8, !PT ;  /* 0x00000038ce1c7812 */ /* 0x000fc400078ef81d */
[----:B------:R-:W-:Y:S01]  /*112c0*/  SHF.R.U32.HI R25, RZ, 0x10, R25 ;  /* 0x00000010ff197819 */ /* 0x000fe20000011619 */
[----:B------:R-:W-:Y:S01]  /*112d0*/  IMAD.SHL.U32 R97, R97, 0x400, RZ ;  /* 0x0000040061617824 */ /* 0x000fe200078e00ff */
[----:B------:R-:W-:Y:S02]  /*112e0*/  LOP3.LUT R28, R28, R207, RZ, 0x3c, !PT ;  /* 0x000000cf1c1c7212 */ /* 0x000fe400078e3cff */
[----:B------:R-:W-:Y:S02]  /*112f0*/  SHF.R.U64 R26, R36, 0x10, R37 ;  /* 0x00000010241a7819 */ /* 0x000fe40000001225 */
[----:B------:R-:W-:Y:S02]  /*11300*/  LOP3.LUT R97, R97, 0x7fffe000, RZ, 0xc0, !PT ;  /* 0x7fffe00061617812 */ /* 0x000fe400078ec0ff */
[----:B------:R-:W-:Y:S02]  /*11310*/  SHF.R.U64 R24, R38, 0x10, R39 ;  /* 0x0000001026187819 */ /* 0x000fe40000001227 */
[----:B------:R-:W-:-:S02]  /*11320*/  IADD3 R97, R28, R97, R208 ;  /* 0x000000611c617210 */ /* 0x000fc40007ffe0d0 */
[----:B------:R-:W1:Y:S01]  /*11330*/  LDS.128 R28, [R237] ;  /* 0x00000000ed1c7984 */ /* 0x000e620000000c00 */
[----:B------:R-:W-:Y:S02]  /*11340*/  SHF.R.U32.HI R27, RZ, 0x10, R27 ;  /* 0x00000010ff1b7819 */ /* 0x000fe4000001161b */
[----:B------:R-:W-:Y:S01]  /*11350*/  IMAD R40, R97, 0x2, R16 ;  /* 0x0000000261287824 */ /* 0x000fe200078e0210 */
[----:B------:R-:W-:Y:S02]  /*11360*/  SHF.R.U32.HI R37, RZ, 0x10, R37 ;  /* 0x00000010ff257819 */ /* 0x000fe40000011625 */
[----:B------:R-:W-:Y:S02]  /*11370*/  PRMT R86, R86, 0x5410, R25 ;  /* 0x0000541056567816 */ /* 0x000fe40000000019 */
[----:B------:R-:W2:Y:S01]  /*11380*/  LDS.128 R32, [R40+0x12400] ;  /* 0x0124000028207984 */ /* 0x000ea20000000c00 */
[----:B------:R-:W-:Y:S02]  /*11390*/  PRMT R81, R81, 0x5410, R26 ;  /* 0x0000541051517816 */ /* 0x000fe4000000001a */
[----:B------:R-:W-:-:S02]  /*113a0*/  PRMT R83, R83, 0x5410, R24 ;  /* 0x0000541053537816 */ /* 0x000fc40000000018 */
[----:B------:R-:W-:Y:S02]  /*113b0*/  PRMT R88, R88, 0x5410, R27 ;  /* 0x0000541058587816 */ /* 0x000fe4000000001b */
[----:B------:R-:W-:Y:S02]  /*113c0*/  PRMT R85, R85, 0x5410, R44 ;  /* 0x0000541055557816 */ /* 0x000fe4000000002c */
[----:B------:R-:W-:Y:S01]  /*113d0*/  PRMT R87, R87, 0x5410, R42 ;  /* 0x0000541057577816 */ /* 0x000fe2000000002a */
[----:B------:R-:W-:Y:S01]  /*113e0*/  IMAD.U32 R42, R81, 0x10000, RZ ;  /* 0x00010000512a7824 */ /* 0x000fe200078e00ff */
[----:B------:R-:W-:Y:S01]  /*113f0*/  PRMT R82, R82, 0x5410, R37 ;  /* 0x0000541052527816 */ /* 0x000fe20000000025 */
[----:B------:R-:W-:Y:S01]  /*11400*/  IMAD.U32 R41, R85, 0x10000, RZ ;  /* 0x0001000055297824 */ /* 0x000fe200078e00ff */
[----:B------:R-:W-:Y:S02]  /*11410*/  SHF.R.U32.HI R39, RZ, 0x10, R39 ;  /* 0x00000010ff277819 */ /* 0x000fe40000011627 */
[----:B------:R-:W-:Y:S01]  /*11420*/  LOP3.LUT R81, R81, 0xffff0000, RZ, 0xc0, !PT ;  /* 0xffff000051517812 */ /* 0x000fe200078ec0ff */
[----:B------:R-:W-:Y:S01]  /*11430*/  IMAD.U32 R43, R82, 0x10000, RZ ;  /* 0x00010000522b7824 */ /* 0x000fe200078e00ff */
[----:B------:R-:W-:-:S02]  /*11440*/  PRMT R84, R84, 0x5410, R39 ;  /* 0x0000541054547816 */ /* 0x000fc40000000027 */
[----:B------:R-:W-:Y:S02]  /*11450*/  LOP3.LUT R85, R85, 0xffff0000, RZ, 0xc0, !PT ;  /* 0xffff000055557812 */ /* 0x000fe400078ec0ff */
[----:B------:R-:W-:Y:S01]  /*11460*/  LOP3.LUT R82, R82, 0xffff0000, RZ, 0xc0, !PT ;  /* 0xffff000052527812 */ /* 0x000fe200078ec0ff */
[C---:B-1----:R-:W-:Y:S01]  /*11470*/  IMAD.U32 R24, R28.reuse, 0x10000, RZ ;  /* 0x000100001c187824 */ /* 0x042fe200078e00ff */
[----:B------:R-:W-:Y:S01]  /*11480*/  LOP3.LUT R25, R28, 0xffff0000, RZ, 0xc0, !PT ;  /* 0xffff00001c197812 */ /* 0x000fe200078ec0ff */
[C---:B------:R-:W-:Y:S01]  /*11490*/  IMAD.U32 R26, R29.reuse, 0x10000, RZ ;  /* 0x000100001d1a7824 */ /* 0x040fe200078e00ff */
[----:B------:R-:W-:Y:S01]  /*114a0*/  LOP3.LUT R28, R29, 0xffff0000, RZ, 0xc0, !PT ;  /* 0xffff00001d1c7812 */ /* 0x000fe200078ec0ff */
[C---:B------:R-:W-:Y:S01]  /*114b0*/  IMAD.U32 R27, R30.reuse, 0x10000, RZ ;  /* 0x000100001e1b7824 */ /* 0x040fe200078e00ff */
[----:B------:R-:W-:Y:S01]  /*114c0*/  LOP3.LUT R29, R30, 0xffff0000, RZ, 0xc0, !PT ;  /* 0xffff00001e1d7812 */ /* 0x000fe200078ec0ff */
[C---:B------:R-:W-:Y:S01]  /*114d0*/  IMAD.U32 R36, R31.reuse, 0x10000, RZ ;  /* 0x000100001f247824 */ /* 0x040fe200078e00ff */
[----:B------:R-:W-:Y:S01]  /*114e0*/  LOP3.LUT R30, R31, 0xffff0000, RZ, 0xc0, !PT ;  /* 0xffff00001f1e7812 */ /* 0x000fe200078ec0ff */
[C---:B--2---:R-:W-:Y:S01]  /*114f0*/  IMAD.U32 R31, R32.reuse, 0x10000, RZ ;  /* 0x00010000201f7824 */ /* 0x044fe200078e00ff */
[----:B------:R-:W-:Y:S01]  /*11500*/  LOP3.LUT R32, R32, 0xffff0000, RZ, 0xc0, !PT ;  /* 0xffff000020207812 */ /* 0x000fe200078ec0ff */
[C---:B------:R-:W-:Y:S01]  /*11510*/  IMAD.U32 R37, R33.reuse, 0x10000, RZ ;  /* 0x0001000021257824 */ /* 0x040fe200078e00ff */
[----:B------:R-:W-:Y:S01]  /*11520*/  LOP3.LUT R33, R33, 0xffff0000, RZ, 0xc0, !PT ;  /* 0xffff000021217812 */ /* 0x000fe200078ec0ff */
[C---:B------:R-:W-:Y:S01]  /*11530*/  FMUL.FTZ R45, R31.reuse, R42 ;  /* 0x0000002a1f2d7220 */ /* 0x040fe20000410000 */
[----:B------:R-:W-:Y:S01]  /*11540*/  FMUL.FTZ R47, R31, R41 ;  /* 0x000000291f2f7220 */ /* 0x000fe20000410000 */
[----:B------:R-:W-:-:S02]  /*11550*/  IMAD.U32 R31, R86, 0x10000, RZ ;  /* 0x00010000561f7824 */ /* 0x000fc400078e00ff */
[----:B0-----:R-:W-:Y:S01]  /*11560*/  FMUL.FTZ R61, R37, R43 ;  /* 0x0000002b253d7220 */ /* 0x001fe20000410000 */
[C---:B------:R-:W-:Y:S01]  /*11570*/  FFMA.FTZ R45, R24.reuse, R41, -R45 ;  /* 0x00000029182d7223 */ /* 0x040fe2000001082d */
[----:B------:R-:W-:Y:S02]  /*11580*/  IMAD.U32 R39, R35, 0x10000, RZ ;  /* 0x0001000023277824 */ /* 0x000fe400078e00ff */
[----:B------:R-:W-:Y:S01]  /*11590*/  FFMA.FTZ R47, R24, R42, R47 ;  /* 0x0000002a182f7223 */ /* 0x000fe2000001002f */
[----:B------:R-:W-:Y:S02]  /*115a0*/  IMAD.U32 R41, R84, 0x10000, RZ ;  /* 0x0001000054297824 */ /* 0x000fe400078e00ff */
[-C--:B------:R-:W-:Y:S01]  /*115b0*/  FMUL.FTZ R37, R37, R31.reuse ;  /* 0x0000001f25257220 */ /* 0x080fe20000410000 */
[----:B------:R-:W-:Y:S02]  /*115c0*/  IMAD.U32 R24, R88, 0x10000, RZ ;  /* 0x0001000058187824 */ /* 0x000fe400078e00ff */
[C---:B------:R-:W-:Y:S01]  /*115d0*/  FFMA.FTZ R61, R26.reuse, R31, -R61 ;  /* 0x0000001f1a3d7223 */ /* 0x040fe2000001083d */
[C---:B------:R-:W-:Y:S01]  /*115e0*/  FMUL.FTZ R31, R39.reuse, R41 ;  /* 0x00000029271f7220 */ /* 0x040fe20000410000 */
[----:B------:R-:W-:Y:S01]  /*115f0*/  FFMA.FTZ R37, R26, R43, R37 ;  /* 0x0000002b1a257223 */ /* 0x000fe20000010025 */
[----:B------:R-:W-:Y:S01]  /*11600*/  FMUL.FTZ R42, R39, R24 ;  /* 0x00000018272a7220 */ /* 0x000fe20000410000 */
[----:B------:R-:W-:-:S02]  /*11610*/  IMAD.U32 R38, R34, 0x10000, RZ ;  /* 0x0001000022267824 */ /* 0x000fc400078e00ff */
[----:B------:R-:W-:Y:S01]  /*11620*/  FFMA.FTZ R39, R36, R24, -R31 ;  /* 0x0000001824277223 */ /* 0x000fe2000001081f */
[----:B------:R-:W-:Y:S01]  /*11630*/  FMUL.FTZ R24, R32, R81 ;  /* 0x0000005120187220 */ /* 0x000fe20000410000 */
[----:B------:R-:W-:Y:S02]  /*11640*/  IMAD.U32 R26, R83, 0x10000, RZ ;  /* 0x00010000531a7824 */ /* 0x000fe400078e00ff */
[----:B------:R-:W-:Y:S01]  /*11650*/  FFMA.FTZ R41, R36, R41, R42 ;  /* 0x0000002924297223 */ /* 0x000fe2000001002a */
[-C--:B------:R-:W-:Y:S01]  /*11660*/  FMUL.FTZ R36, R32, R85.reuse ;  /* 0x0000005520247220 */ /* 0x080fe20000410000 */
[----:B------:R-:W-:Y:S01]  /*11670*/  FFMA.FTZ R32, R25, R85, -R24 ;  /* 0x0000005519207223 */ /* 0x000fe20000010818 */
[----:B------:R-:W-:Y:S01]  /*11680*/  LOP3.LUT R34, R34, 0xffff0000, RZ, 0xc0, !PT ;  /* 0xffff000022227812 */ /* 0x000fe200078ec0ff */
[----:B------:R-:W-:Y:S01]  /*11690*/  IMAD.U32 R24, R87, 0x10000, RZ ;  /* 0x0001000057187824 */ /* 0x000fe200078e00ff */
[----:B------:R-:W-:Y:S01]  /*116a0*/  LOP3.LUT R35, R35, 0xffff0000, RZ, 0xc0, !PT ;  /* 0xffff000023237812 */ /* 0x000fe200078ec0ff */
[----:B------:R-:W-:Y:S01]  /*116b0*/  FMUL.FTZ R42, R38, R26 ;  /* 0x0000001a262a7220 */ /* 0x000fe20000410000 */
[----:B------:R-:W-:Y:S01]  /*116c0*/  LOP3.LUT R83, R83, 0xffff0000, RZ, 0xc0, !PT ;  /* 0xffff000053537812 */ /* 0x000fe200078ec0ff */
[----:B------:R-:W-:Y:S01]  /*116d0*/  FFMA.FTZ R36, R25, R81, R36 ;  /* 0x0000005119247223 */ /* 0x000fe20000010024 */
[----:B------:R-:W-:Y:S01]  /*116e0*/  LOP3.LUT R84, R84, 0xffff0000, RZ, 0xc0, !PT ;  /* 0xffff000054547812 */ /* 0x000fe200078ec0ff */
[-C--:B------:R-:W-:Y:S01]  /*116f0*/  FMUL.FTZ R38, R38, R24.reuse ;  /* 0x0000001826267220 */ /* 0x080fe20000410000 */
[----:B------:R-:W-:Y:S01]  /*11700*/  LOP3.LUT R86, R86, 0xffff0000, RZ, 0xc0, !PT ;  /* 0xffff000056567812 */ /* 0x000fe200078ec0ff */
[----:B------:R-:W-:Y:S01]  /*11710*/  FFMA.FTZ R42, R27, R24, -R42 ;  /* 0x000000181b2a7223 */ /* 0x000fe2000001082a */
[----:B------:R-:W-:Y:S01]  /*11720*/  LOP3.LUT R87, R87, 0xffff0000, RZ, 0xc0, !PT ;  /* 0xffff000057577812 */ /* 0x000fe200078ec0ff */
[----:B------:R-:W-:Y:S01]  /*11730*/  FMUL.FTZ R31, R33, R82 ;  /* 0x00000052211f7220 */ /* 0x000fe20000410000 */
[----:B------:R-:W-:Y:S01]  /*11740*/  LOP3.LUT R88, R88, 0xffff0000, RZ, 0xc0, !PT ;  /* 0xffff000058587812 */ /* 0x000fe200078ec0ff */
[C---:B------:R-:W-:Y:S01]  /*11750*/  FMUL.FTZ R24, R34.reuse, R83 ;  /* 0x0000005322187220 */ /* 0x040fe20000410000 */
[----:B------:R-:W-:Y:S01]  /*11760*/  FMUL.FTZ R25, R35, R84 ;  /* 0x0000005423197220 */ /* 0x000fe20000410000 */
[----:B------:R-:W-:Y:S01]  /*11770*/  FMUL.FTZ R33, R33, R86 ;  /* 0x0000005621217220 */ /* 0x000fe20000410000 */
[-C--:B------:R-:W-:Y:S01]  /*11780*/  FMUL.FTZ R34, R34, R87.reuse ;  /* 0x0000005722227220 */ /* 0x080fe20000410000 */
[----:B------:R-:W-:Y:S01]  /*11790*/  FMUL.FTZ R35, R35, R88 ;  /* 0x0000005823237220 */ /* 0x000fe20000410000 */
[----:B------:R-:W-:Y:S01]  /*117a0*/  FFMA.FTZ R86, R28, R86, -R31 ;  /* 0x000000561c567223 */ /* 0x000fe2000001081f */
[----:B------:R-:W-:Y:S01]  /*117b0*/  FFMA.FTZ R87, R29, R87, -R24 ;  /* 0x000000571d577223 */ /* 0x000fe20000010818 */
[----:B------:R-:W-:Y:S01]  /*117c0*/  FFMA.FTZ R88, R30, R88, -R25 ;  /* 0x000000581e587223 */ /* 0x000fe20000010819 */
[----:B------:R-:W-:Y:S01]  /*117d0*/  FFMA.FTZ R82, R28, R82, R33 ;  /* 0x000000521c527223 */ /* 0x000fe20000010021 */
        /* <DEDUP_REMOVED lines=13> */
.L_x_1857:
[----:B------:R-:W-:Y:S05]  /*118b0*/  BSYNC B1 ;  /* 0x0000000000017941 */ /* 0x000fea0003800000 */
.L_x_1856:
[----:B------:R-:W-:-:S13]  /*118c0*/  ISETP.GE.AND P0, PT, R222, R76, PT ;  /* 0x0000004cde00720c */ /* 0x000fda0003f06270 */
[----:B------:R-:W-:Y:S05]  /*118d0*/  @P0 BRA `(.L_x_1837) ;  /* 0x0000001000fc0947 */ /* 0x000fea0003800000 */
[----:B-12---:R-:W1:Y:S01]  /*118e0*/  LDC R32, c[0x0][0x3f4] ;  /* 0x0000fd00ff207b82 */ /* 0x006e620000000800 */
[----:B------:R-:W-:Y:S01]  /*118f0*/  BSSY B1, `(.L_x_1862) ;  /* 0x000006d000017945 */ /* 0x000fe20003800000 */
[----:B------:R-:W-:Y:S02]  /*11900*/  SHF.R.U32.HI R42, RZ, 0x3, R205 ;  /* 0x00000003ff2a7819 */ /* 0x000fe400000116cd */
[-C--:B-1----:R-:W-:Y:S02]  /*11910*/  ISETP.GE.AND P0, PT, R18, R32.reuse, PT ;  /* 0x000000201200720c */ /* 0x082fe40003f06270 */
[-C--:B------:R-:W-:Y:S02]  /*11920*/  ISETP.GE.AND P1, PT, R197, R32.reuse, PT ;  /* 0x00000020c500720c */ /* 0x080fe40003f26270 */
[----:B------:R-:W-:-:S09]  /*11930*/  ISETP.GE.AND P2, PT, R198, R32, PT ;  /* 0x00000020c600720c */ /* 0x000fd20003f46270 */
[----:B------:R-:W-:Y:S05]  /*11940*/  @P0 BRA `(.L_x_1863) ;  /* 0x00000004009c0947 */ /* 0x000fea0003800000 */
[----:B------:R-:W2:Y:S01]  /*11950*/  LDL R44, [R1+0x40] ;  /* 0x00004000012c7983 */ /* 0x000ea20000100800 */
[----:B---3--:R-:W-:Y:S02]  /*11960*/  LEA.HI R24, R32, R223, RZ, 0x1d ;  /* 0x000000df20187211 */ /* 0x008fe400078fe8ff */
[--C-:B------:R-:W-:Y:S02]  /*11970*/  SHF.R.U64 R34, R4, 0x10, R5.reuse ;  /* 0x0000001004227819 */ /* 0x100fe40000001205 */
[----:B------:R-:W-:Y:S01]  /*11980*/  SHF.R.S32.HI R25, RZ, 0x1f, R24 ;  /* 0x0000001fff197819 */ /* 0x000fe20000011418 */
[----:B------:R-:W-:Y:S01]  /*11990*/  IMAD.SHL.U32 R26, R24, 0x8, RZ ;  /* 0x00000008181a7824 */ /* 0x000fe200078e00ff */
[----:B------:R-:W-:Y:S02]  /*119a0*/  SHF.R.U32.HI R5, RZ, 0x10, R5 ;  /* 0x00000010ff057819 */ /* 0x000fe40000011605 */
[----:B------:R-:W-:Y:S02]  /*119b0*/  LEA.HI R25, R25, R24, RZ, 0x3 ;  /* 0x0000001819197211 */ /* 0x000fe400078f18ff */
[----:B------:R-:W-:-:S02]  /*119c0*/  LOP3.LUT R24, R205, 0x38, R26, 0xf8, !PT ;  /* 0x00000038cd187812 */ /* 0x000fc400078ef81a */
[--C-:B------:R-:W-:Y:S01]  /*119d0*/  SHF.R.U64 R4, R6, 0x10, R7.reuse ;  /* 0x0000001006047819 */ /* 0x100fe20000001207 */
[----:B------:R-:W-:Y:S01]  /*119e0*/  IMAD.SHL.U32 R26, R25, 0x400, RZ ;  /* 0x00000400191a7824 */ /* 0x000fe200078e00ff */
[----:B------:R-:W-:Y:S02]  /*119f0*/  LOP3.LUT R25, R24, R42, RZ, 0x3c, !PT ;  /* 0x0000002a18197212 */ /* 0x000fe400078e3cff */
[----:B------:R-:W-:Y:S02]  /*11a00*/  SHF.R.U32.HI R7, RZ, 0x10, R7 ;  /* 0x00000010ff077819 */ /* 0x000fe40000011607 */
[----:B------:R-:W-:Y:S02]  /*11a10*/  LOP3.LUT R26, R26, 0x7fffe000, RZ, 0xc0, !PT ;  /* 0x7fffe0001a1a7812 */ /* 0x000fe400078ec0ff */
[----:B------:R-:W-:Y:S02]  /*11a20*/  SHF.R.U64 R38, R48, 0x10, R49 ;  /* 0x0000001030267819 */ /* 0x000fe40000001231 */
[----:B------:R-:W-:-:S02]  /*11a30*/  IADD3 R29, R25, R26, R210 ;  /* 0x0000001a191d7210 */ /* 0x000fc40007ffe0d2 */
[----:B------:R-:W-:Y:S02]  /*11a40*/  PRMT R89, R89, 0x5410, R34 ;  /* 0x0000541059597816 */ /* 0x000fe40000000022 */
[----:B------:R-:W-:Y:S01]  /*11a50*/  PRMT R90, R90, 0x5410, R5 ;  /* 0x000054105a5a7816 */ /* 0x000fe20000000005 */
[----:B------:R-:W-:Y:S01]  /*11a60*/  IMAD R33, R29, 0x2, R16 ;  /* 0x000000021d217824 */ /* 0x000fe200078e0210 */
[----:B------:R-:W-:Y:S01]  /*11a70*/  PRMT R91, R91, 0x5410, R4 ;  /* 0x000054105b5b7816 */ /* 0x000fe20000000004 */
[----:B------:R-:W-:Y:S01]  /*11a80*/  IMAD.U32 R39, R89, 0x10000, RZ ;  /* 0x0001000059277824 */ /* 0x000fe200078e00ff */
[----:B------:R-:W-:Y:S01]  /*11a90*/  PRMT R92, R92, 0x5410, R7 ;  /* 0x000054105c5c7816 */ /* 0x000fe20000000007 */
[----:B------:R-:W-:Y:S01]  /*11aa0*/  IMAD.U32 R40, R90, 0x10000, RZ ;  /* 0x000100005a287824 */ /* 0x000fe200078e00ff */
[----:B------:R-:W1:Y:S01]  /*11ab0*/  LDS.128 R28, [R33+0x12400] ;  /* 0x01240000211c7984 */ /* 0x000e620000000c00 */
[----:B------:R-:W-:Y:S02]  /*11ac0*/  PRMT R93, R93, 0x5410, R38 ;  /* 0x000054105d5d7816 */ /* 0x000fe40000000026 */
[----:B------:R-:W-:-:S02]  /*11ad0*/  SHF.R.U32.HI R49, RZ, 0x10, R49 ;  /* 0x00000010ff317819 */ /* 0x000fc40000011631 */
[--C-:B------:R-:W-:Y:S01]  /*11ae0*/  SHF.R.U64 R36, R50, 0x10, R51.reuse ;  /* 0x0000001032247819 */ /* 0x100fe20000001233 */
[----:B------:R-:W-:Y:S01]  /*11af0*/  IMAD.U32 R38, R93, 0x10000, RZ ;  /* 0x000100005d267824 */ /* 0x000fe200078e00ff */
[----:B------:R-:W-:Y:S02]  /*11b00*/  SHF.R.U32.HI R51, RZ, 0x10, R51 ;  /* 0x00000010ff337819 */ /* 0x000fe40000011633 */
[----:B------:R-:W-:Y:S02]  /*11b10*/  PRMT R94, R94, 0x5410, R49 ;  /* 0x000054105e5e7816 */ /* 0x000fe40000000031 */
[----:B------:R-:W-:Y:S02]  /*11b20*/  PRMT R96, R96, 0x5410, R51 ;  /* 0x0000541060607816 */ /* 0x000fe40000000033 */
[----:B------:R-:W-:Y:S02]  /*11b30*/  LOP3.LUT R89, R89, 0xffff0000, RZ, 0xc0, !PT ;  /* 0xffff000059597812 */ /* 0x000fe400078ec0ff */
[----:B------:R-:W-:-:S02]  /*11b40*/  LOP3.LUT R93, R93, 0xffff0000, RZ, 0xc0, !PT ;  /* 0xffff00005d5d7812 */ /* 0x000fc400078ec0ff */
[----:B------:R-:W-:Y:S02]  /*11b50*/  PRMT R95, R95, 0x5410, R36 ;  /* 0x000054105f5f7816 */ /* 0x000fe40000000024 */
[----:B------:R-:W-:Y:S01]  /*11b60*/  LOP3.LUT R90, R90, 0xffff0000, RZ, 0xc0, !PT ;  /* 0xffff00005a5a7812 */ /* 0x000fe200078ec0ff */
[C---:B-1----:R-:W-:Y:S01]  /*11b70*/  IMAD.U32 R35, R29.reuse, 0x10000, RZ ;  /* 0x000100001d237824 */ /* 0x042fe200078e00ff */
[----:B------:R-:W-:Y:S01]  /*11b80*/  LOP3.LUT R29, R29, 0xffff0000, RZ, 0xc0, !PT ;  /* 0xffff00001d1d7812 */ /* 0x000fe200078ec0ff */
[C---:B------:R-:W-:Y:S01]  /*11b90*/  IMAD.U32 R37, R31.reuse, 0x10000, RZ ;  /* 0x000100001f257824 */ /* 0x040fe200078e00ff */
[----:B------:R-:W-:Y:S01]  /*11ba0*/  LOP3.LUT R31, R31, 0xffff0000, RZ, 0xc0, !PT ;  /* 0xffff00001f1f7812 */ /* 0x000fe200078ec0ff */
[----:B------:R-:W-:Y:S01]  /*11bb0*/  FMUL.FTZ R45, R35, R40 ;  /* 0x00000028232d7220 */ /* 0x000fe20000410000 */
[C---:B------:R-:W-:Y:S01]  /*11bc0*/  IMAD.U32 R36, R30.reuse, 0x10000, RZ ;  /* 0x000100001e247824 */ /* 0x040fe200078e00ff */
[----:B------:R-:W-:Y:S01]  /*11bd0*/  LOP3.LUT R30, R30, 0xffff0000, RZ, 0xc0, !PT ;  /* 0xffff00001e1e7812 */ /* 0x000fe200078ec0ff */
[----:B--2---:R-:W1:Y:S02]  /*11be0*/  LDS.128 R24, [R44] ;  /* 0x000000002c187984 */ /* 0x004e640000000c00 */
        /* <DEDUP_REMOVED lines=8> */
[C---:B------:R-:W-:Y:S01]  /*11c70*/  IMAD.U32 R27, R28.reuse, 0x10000, RZ ;  /* 0x000100001c1b7824 */ /* 0x040fe200078e00ff */
[----:B------:R-:W-:-:S03]  /*11c80*/  LOP3.LUT R28, R28, 0xffff0000, RZ, 0xc0, !PT ;  /* 0xffff00001c1c7812 */ /* 0x000fc600078ec0ff */
[CC--:B------:R-:W-:Y:S01]  /*11c90*/  FMUL.FTZ R41, R27.reuse, R39.reuse ;  /* 0x000000271b297220 */ /* 0x0c0fe20000410000 */
[-C--:B------:R-:W-:Y:S01]  /*11ca0*/  FMUL.FTZ R43, R27, R38.reuse ;  /* 0x000000261b2b7220 */ /* 0x080fe20000410000 */
[C---:B------:R-:W-:Y:S01]  /*11cb0*/  IMAD.U32 R27, R94.reuse, 0x10000, RZ ;  /* 0x000100005e1b7824 */ /* 0x040fe200078e00ff */
[----:B------:R-:W-:Y:S01]  /*11cc0*/  LOP3.LUT R94, R94, 0xffff0000, RZ, 0xc0, !PT ;  /* 0xffff00005e5e7812 */ /* 0x000fe200078ec0ff */
[----:B------:R-:W-:Y:S01]  /*11cd0*/  FFMA.FTZ R41, R4, R38, -R41 ;  /* 0x0000002604297223 */ /* 0x000fe20000010829 */
[----:B------:R-:W-:Y:S02]  /*11ce0*/  IMAD.U32 R38, R92, 0x10000, RZ ;  /* 0x000100005c267824 */ /* 0x000fe400078e00ff */
[----:B------:R-:W-:Y:S01]  /*11cf0*/  FFMA.FTZ R43, R4, R39, R43 ;  /* 0x00000027042b7223 */ /* 0x000fe2000001002b */
[----:B------:R-:W-:Y:S02]  /*11d00*/  IMAD.U32 R4, R96, 0x10000, RZ ;  /* 0x0001000060047824 */ /* 0x000fe400078e00ff */
[-C--:B------:R-:W-:Y:S01]  /*11d10*/  FMUL.FTZ R35, R35, R27.reuse ;  /* 0x0000001b23237220 */ /* 0x080fe20000410000 */
[C---:B------:R-:W-:Y:S01]  /*11d20*/  FFMA.FTZ R45, R6.reuse, R27, -R45 ;  /* 0x0000001b062d7223 */ /* 0x040fe2000001082d */
[C---:B------:R-:W-:Y:S01]  /*11d30*/  FMUL.FTZ R27, R37.reuse, R38 ;  /* 0x00000026251b7220 */ /* 0x040fe20000410000 */
[----:B------:R-:W-:Y:S01]  /*11d40*/  FMUL.FTZ R39, R37, R4 ;  /* 0x0000000425277220 */ /* 0x000fe20000410000 */
[----:B------:R-:W-:Y:S01]  /*11d50*/  FFMA.FTZ R35, R6, R40, R35 ;  /* 0x0000002806237223 */ /* 0x000fe20000010023 */
[----:B------:R-:W-:-:S02]  /*11d60*/  IMAD.U32 R6, R91, 0x10000, RZ ;  /* 0x000100005b067824 */ /* 0x000fc400078e00ff */
[----:B------:R-:W-:Y:S01]  /*11d70*/  FFMA.FTZ R37, R34, R4, -R27 ;  /* 0x0000000422257223 */ /* 0x000fe2000001081b */
[----:B------:R-:W-:Y:S01]  /*11d80*/  FMUL.FTZ R4, R28, R89 ;  /* 0x000000591c047220 */ /* 0x000fe20000410000 */
[----:B------:R-:W-:Y:S01]  /*11d90*/  FFMA.FTZ R39, R34, R38, R39 ;  /* 0x0000002622277223 */ /* 0x000fe20000010027 */
[-C--:B------:R-:W-:Y:S01]  /*11da0*/  FMUL.FTZ R34, R28, R93.reuse ;  /* 0x0000005d1c227220 */ /* 0x080fe20000410000 */
[----:B------:R-:W-:Y:S01]  /*11db0*/  FMUL.FTZ R38, R36, R6 ;  /* 0x0000000624267220 */ /* 0x000fe20000410000 */
[----:B------:R-:W-:Y:S01]  /*11dc0*/  FFMA.FTZ R28, R5, R93, -R4 ;  /* 0x0000005d051c7223 */ /* 0x000fe20000010804 */
[----:B------:R-:W-:Y:S01]  /*11dd0*/  IMAD.U32 R4, R95, 0x10000, RZ ;  /* 0x000100005f047824 */ /* 0x000fe200078e00ff */
        /* <DEDUP_REMOVED lines=30> */
.L_x_1863:
[----:B------:R-:W-:Y:S05]  /*11fc0*/  BSYNC B1 ;  /* 0x0000000000017941 */ /* 0x000fea0003800000 */
.L_x_1862:
[----:B------:R-:W-:Y:S04]  /*11fd0*/  BSSY B1, `(.L_x_1864) ;  /* 0x0000068000017945 */ /* 0x000fe80003800000 */
[----:B------:R-:W-:Y:S05]  /*11fe0*/  @P1 BRA `(.L_x_1865) ;  /* 0x0000000400981947 */ /* 0x000fea0003800000 */
[----:B-1----:R-:W-:Y:S02]  /*11ff0*/  LEA.HI R4, R32, R225, RZ, 0x1d ;  /* 0x000000e120047211 */ /* 0x002fe400078fe8ff */
[----:B------:R-:W-:Y:S02]  /*12000*/  SHF.R.U64 R34, R52, 0x10, R53 ;  /* 0x0000001034227819 */ /* 0x000fe40000001235 */
[----:B------:R-:W-:Y:S01]  /*12010*/  SHF.R.S32.HI R5, RZ, 0x1f, R4 ;  /* 0x0000001fff057819 */ /* 0x000fe20000011404 */
[----:B------:R-:W-:Y:S01]  /*12020*/  IMAD.SHL.U32 R6, R4, 0x8, RZ ;  /* 0x0000000804067824 */ /* 0x000fe200078e00ff */
[----:B---3--:R-:W-:Y:S02]  /*12030*/  SHF.R.U64 R29, R8, 0x10, R9 ;  /* 0x00000010081d7819 */ /* 0x008fe40000001209 */
[----:B------:R-:W-:Y:S02]  /*12040*/  LEA.HI R5, R5, R4, RZ, 0x3 ;  /* 0x0000000405057211 */ /* 0x000fe400078f18ff */
[----:B------:R-:W-:-:S02]  /*12050*/  LOP3.LUT R4, R205, 0x38, R6, 0xf8, !PT ;  /* 0x00000038cd047812 */ /* 0x000fc400078ef806 */
[----:B------:R-:W-:Y:S01]  /*12060*/  SHF.R.U32.HI R8, RZ, 0x10, R9 ;  /* 0x00000010ff087819 */ /* 0x000fe20000011609 */
[----:B------:R-:W-:Y:S01]  /*12070*/  IMAD.SHL.U32 R6, R5, 0x400, RZ ;  /* 0x0000040005067824 */ /* 0x000fe200078e00ff */
[----:B------:R-:W-:Y:S02]  /*12080*/  LOP3.LUT R5, R4, R42, RZ, 0x3c, !PT ;  /* 0x0000002a04057212 */ /* 0x000fe400078e3cff */
[----:B------:R-:W-:Y:S02]  /*12090*/  PRMT R77, R77, 0x5410, R34 ;  /* 0x000054104d4d7816 */ /* 0x000fe40000000022 */
[----:B------:R-:W-:Y:S02]  /*120a0*/  LOP3.LUT R6, R6, 0x7fffe000, RZ, 0xc0, !PT ;  /* 0x7fffe00006067812 */ /* 0x000fe400078ec0ff */
[----:B------:R-:W-:Y:S01]  /*120b0*/  PRMT R72, R72, 0x5410, R29 ;  /* 0x0000541048487816 */ /* 0x000fe2000000001d */
[----:B------:R-:W-:Y:S01]  /*120c0*/  IMAD.U32 R34, R77, 0x10000, RZ ;  /* 0x000100004d227824 */ /* 0x000fe200078e00ff */
[----:B------:R-:W-:-:S02]  /*120d0*/  IADD3 R25, R5, R6, R210 ;  /* 0x0000000605197210 */ /* 0x000fc40007ffe0d2 */
[----:B------:R-:W1:Y:S01]  /*120e0*/  LDS.128 R4, [R236] ;  /* 0x00000000ec047984 */ /* 0x000e620000000c00 */
[----:B------:R-:W-:Y:S01]  /*120f0*/  SHF.R.U32.HI R53, RZ, 0x10, R53 ;  /* 0x00000010ff357819 */ /* 0x000fe20000011635 */
[----:B------:R-:W-:Y:S01]  /*12100*/  IMAD.U32 R35, R72, 0x10000, RZ ;  /* 0x0001000048237824 */ /* 0x000fe200078e00ff */
[----:B------:R-:W-:Y:S01]  /*12110*/  SHF.R.U64 R30, R54, 0x10, R55 ;  /* 0x00000010361e7819 */ /* 0x000fe20000001237 */
[----:B------:R-:W-:Y:S01]  /*12120*/  IMAD R28, R25, 0x2, R16 ;  /* 0x00000002191c7824 */ /* 0x000fe200078e0210 */
[----:B------:R-:W-:Y:S02]  /*12130*/  PRMT R73, R73, 0x5410, R8 ;  /* 0x0000541049497816 */ /* 0x000fe40000000008 */
[----:B------:R-:W-:Y:S02]  /*12140*/  SHF.R.U64 R9, R10, 0x10, R11 ;  /* 0x000000100a097819 */ /* 0x000fe4000000120b */
[----:B------:R-:W2:Y:S01]  /*12150*/  LDS.128 R24, [R28+0x12400] ;  /* 0x012400001c187984 */ /* 0x000ea20000000c00 */
[----:B------:R-:W-:Y:S01]  /*12160*/  SHF.R.U32.HI R55, RZ, 0x10, R55 ;  /* 0x00000010ff377819 */ /* 0x000fe20000011637 */
[----:B------:R-:W-:Y:S01]  /*12170*/  IMAD.U32 R36, R73, 0x10000, RZ ;  /* 0x0001000049247824 */ /* 0x000fe200078e00ff */
[----:B------:R-:W-:-:S02]  /*12180*/  SHF.R.U32.HI R10, RZ, 0x10, R11 ;  /* 0x00000010ff0a7819 */ /* 0x000fc4000001160b */
[----:B------:R-:W-:Y:S02]  /*12190*/  PRMT R78, R78, 0x5410, R53 ;  /* 0x000054104e4e7816 */ /* 0x000fe40000000035 */
[----:B------:R-:W-:Y:S02]  /*121a0*/  PRMT R79, R79, 0x5410, R30 ;  /* 0x000054104f4f7816 */ /* 0x000fe4000000001e */
[----:B------:R-:W-:Y:S02]  /*121b0*/  PRMT R80, R80, 0x5410, R55 ;  /* 0x0000541050507816 */ /* 0x000fe40000000037 */
[----:B------:R-:W-:Y:S02]  /*121c0*/  PRMT R74, R74, 0x5410, R9 ;  /* 0x000054104a4a7816 */ /* 0x000fe40000000009 */
[----:B------:R-:W-:Y:S02]  /*121d0*/  PRMT R75, R75, 0x5410, R10 ;  /* 0x000054104b4b7816 */ /* 0x000fe4000000000a */
        /* <DEDUP_REMOVED lines=16> */
[----:B------:R-:W-:Y:S01]  /*122e0*/  FMUL.FTZ R38, R30, R36 ;  /* 0x000000241e267220 */ /* 0x000fe20000410000 */
[C---:B------:R-:W-:Y:S01]  /*122f0*/  FFMA.FTZ R37, R8.reuse, R34, -R37 ;  /* 0x0000002208257223 */ /* 0x040fe20000010825 */
[----:B------:R-:W-:Y:S01]  /*12300*/  FFMA.FTZ R39, R8, R35, R39 ;  /* 0x0000002308277223 */ /* 0x000fe20000010027 */
[----:B------:R-:W-:Y:S02]  /*12310*/  IMAD.U32 R33, R27, 0x10000, RZ ;  /* 0x000100001b217824 */ /* 0x000fe400078e00ff */
[-C--:B------:R-:W-:Y:S01]  /*12320*/  FMUL.FTZ R30, R30, R29.reuse ;  /* 0x0000001d1e1e7220 */ /* 0x080fe20000410000 */
[----:B------:R-:W-:Y:S02]  /*12330*/  IMAD.U32 R34, R75, 0x10000, RZ ;  /* 0x000100004b227824 */ /* 0x000fe400078e00ff */
[----:B------:R-:W-:Y:S01]  /*12340*/  FFMA.FTZ R38, R9, R29, -R38 ;  /* 0x0000001d09267223 */ /* 0x000fe20000010826 */
[----:B------:R-:W-:Y:S01]  /*12350*/  IMAD.U32 R8, R80, 0x10000, RZ ;  /* 0x0001000050087824 */ /* 0x000fe200078e00ff */
[----:B------:R-:W-:Y:S01]  /*12360*/  LOP3.LUT R29, R72, 0xffff0000, RZ, 0xc0, !PT ;  /* 0xffff0000481d7812 */ /* 0x000fe200078ec0ff */
[----:B------:R-:W-:Y:S01]  /*12370*/  FMUL.FTZ R40, R33, R34 ;  /* 0x0000002221287220 */ /* 0x000fe20000410000 */
[----:B------:R-:W-:Y:S01]  /*12380*/  FFMA.FTZ R36, R9, R36, R30 ;  /* 0x0000002409247223 */ /* 0x000fe2000001001e */
[-C--:B------:R-:W-:Y:S01]  /*12390*/  FMUL.FTZ R35, R33, R8.reuse ;  /* 0x0000000821237220 */ /* 0x080fe20000410000 */
[----:B------:R-:W-:Y:S01]  /*123a0*/  LOP3.LUT R30, R73, 0xffff0000, RZ, 0xc0, !PT ;  /* 0xffff0000491e7812 */ /* 0x000fe200078ec0ff */
[----:B------:R-:W-:Y:S01]  /*123b0*/  FMUL.FTZ R9, R24, R29 ;  /* 0x0000001d18097220 */ /* 0x000fe20000410000 */
[----:B------:R-:W-:Y:S01]  /*123c0*/  LOP3.LUT R78, R78, 0xffff0000, RZ, 0xc0, !PT ;  /* 0xffff00004e4e7812 */ /* 0x000fe200078ec0ff */
[C---:B------:R-:W-:Y:S01]  /*123d0*/  FFMA.FTZ R33, R11.reuse, R8, -R40 ;  /* 0x000000080b217223 */ /* 0x040fe20000010828 */
[----:B------:R-:W-:Y:S01]  /*123e0*/  FFMA.FTZ R35, R11, R34, R35 ;  /* 0x000000220b237223 */ /* 0x000fe20000010023 */
[-C--:B------:R-:W-:Y:S01]  /*123f0*/  FMUL.FTZ R11, R24, R77.reuse ;  /* 0x0000004d180b7220 */ /* 0x080fe20000410000 */
[----:B------:R-:W-:Y:S01]  /*12400*/  FFMA.FTZ R24, R4, R77, -R9 ;  /* 0x0000004d04187223 */ /* 0x000fe20000010809 */
[----:B------:R-:W-:Y:S01]  /*12410*/  FMUL.FTZ R40, R25, R30 ;  /* 0x0000001e19287220 */ /* 0x000fe20000410000 */
[----:B------:R-:W-:-:S02]  /*12420*/  IMAD.U32 R31, R26, 0x10000, RZ ;  /* 0x000100001a1f7824 */ /* 0x000fc400078e00ff */
[-C--:B------:R-:W-:Y:S01]  /*12430*/  FMUL.FTZ R25, R25, R78.reuse ;  /* 0x0000004e19197220 */ /* 0x080fe20000410000 */
[----:B------:R-:W-:Y:S02]  /*12440*/  IMAD.U32 R9, R74, 0x10000, RZ ;  /* 0x000100004a097824 */ /* 0x000fe400078e00ff */
[----:B------:R-:W-:Y:S01]  /*12450*/  FFMA.FTZ R34, R4, R29, R11 ;  /* 0x0000001d04227223 */ /* 0x000fe2000001000b */
[----:B------:R-:W-:Y:S02]  /*12460*/  IMAD.U32 R8, R79, 0x10000, RZ ;  /* 0x000100004f087824 */ /* 0x000fe400078e00ff */
[----:B------:R-:W-:Y:S01]  /*12470*/  FFMA.FTZ R11, R5, R78, -R40 ;  /* 0x0000004e050b7223 */ /* 0x000fe20000010828 */
[-C--:B------:R-:W-:Y:S01]  /*12480*/  FMUL.FTZ R29, R31, R9.reuse ;  /* 0x000000091f1d7220 */ /* 0x080fe20000410000 */
[----:B------:R-:W-:Y:S01]  /*12490*/  FFMA.FTZ R25, R5, R30, R25 ;  /* 0x0000001e05197223 */ /* 0x000fe20000010019 */
[----:B------:R-:W-:Y:S01]  /*124a0*/  LOP3.LUT R26, R26, 0xffff0000, RZ, 0xc0, !PT ;  /* 0xffff00001a1a7812 */ /* 0x000fe200078ec0ff */
[-C--:B------:R-:W-:Y:S01]  /*124b0*/  FMUL.FTZ R31, R31, R8.reuse ;  /* 0x000000081f1f7220 */ /* 0x080fe20000410000 */
[----:B------:R-:W-:Y:S01]  /*124c0*/  LOP3.LUT R27, R27, 0xffff0000, RZ, 0xc0, !PT ;  /* 0xffff00001b1b7812 */ /* 0x000fe200078ec0ff */
[----:B------:R-:W-:Y:S01]  /*124d0*/  FFMA.FTZ R29, R10, R8, -R29 ;  /* 0x000000080a1d7223 */ /* 0x000fe2000001081d */
[----:B------:R-:W-:Y:S01]  /*124e0*/  LOP3.LUT R5, R74, 0xffff0000, RZ, 0xc0, !PT ;  /* 0xffff00004a057812 */ /* 0x000fe200078ec0ff */
[----:B------:R-:W-:Y:S01]  /*124f0*/  FFMA.FTZ R10, R10, R9, R31 ;  /* 0x000000090a0a7223 */ /* 0x000fe2000001001f */
[----:B------:R-:W-:-:S02]  /*12500*/  LOP3.LUT R4, R75, 0xffff0000, RZ, 0xc0, !PT ;  /* 0xffff00004b047812 */ /* 0x000fc400078ec0ff */
[----:B------:R-:W-:Y:S01]  /*12510*/  LOP3.LUT R79, R79, 0xffff0000, RZ, 0xc0, !PT ;  /* 0xffff00004f4f7812 */ /* 0x000fe200078ec0ff */
[----:B------:R-:W-:Y:S01]  /*12520*/  FMUL.FTZ R9, R26, R5 ;  /* 0x000000051a097220 */ /* 0x000fe20000410000 */
[----:B------:R-:W-:Y:S01]  /*12530*/  LOP3.LUT R80, R80, 0xffff0000, RZ, 0xc0, !PT ;  /* 0xffff000050507812 */ /* 0x000fe200078ec0ff */
[C---:B------:R-:W-:Y:S02]  /*12540*/  FMUL.FTZ R30, R27.reuse, R4 ;  /* 0x000000041b1e7220 */ /* 0x040fe40000410000 */
[-C--:B------:R-:W-:Y:S01]  /*12550*/  FMUL.FTZ R8, R26, R79.reuse ;  /* 0x0000004f1a087220 */ /* 0x080fe20000410000 */
[C---:B------:R-:W-:Y:S01]  /*12560*/  FFMA.FTZ R26, R6.reuse, R79, -R9 ;  /* 0x0000004f061a7223 */ /* 0x040fe20000010809 */
        /* <DEDUP_REMOVED lines=14> */
.L_x_1865:
[----:B------:R-:W-:Y:S05]  /*12650*/  BSYNC B1 ;  /* 0x0000000000017941 */ /* 0x000fea0003800000 */
.L_x_1864:
[----:B------:R-:W-:Y:S05]  /*12660*/  @P2 BRA `(.L_x_1837) ;  /* 0x0000000400982947 */ /* 0x000fea0003800000 */
[----:B------:R-:W-:Y:S02]  /*12670*/  LEA.HI R32, R32, R226, RZ, 0x1d ;  /* 0x000000e220207211 */ /* 0x000fe400078fe8ff */
[--C-:B-1-3--:R-:W-:Y:S02]  /*12680*/  SHF.R.U64 R25, R12, 0x10, R13.reuse ;  /* 0x000000100c197819 */ /* 0x10afe4000000120d */
[----:B--2---:R-:W-:Y:S01]  /*12690*/  SHF.R.S32.HI R5, RZ, 0x1f, R32 ;  /* 0x0000001fff057819 */ /* 0x004fe20000011420 */
[----:B------:R-:W-:Y:S01]  /*126a0*/  IMAD.SHL.U32 R4, R32, 0x8, RZ ;  /* 0x0000000820047824 */ /* 0x000fe200078e00ff */
[----:B------:R-:W-:Y:S02]  /*126b0*/  SHF.R.U32.HI R28, RZ, 0x10, R13 ;  /* 0x00000010ff1c7819 */ /* 0x000fe4000001160d */
[----:B------:R-:W-:Y:S02]  /*126c0*/  LEA.HI R5, R5, R32, RZ, 0x3 ;  /* 0x0000002005057211 */ /* 0x000fe400078f18ff */
[----:B------:R-:W-:-:S02]  /*126d0*/  LOP3.LUT R4, R205, 0x38, R4, 0xf8, !PT ;  /* 0x00000038cd047812 */ /* 0x000fc400078ef804 */
[----:B------:R-:W-:Y:S01]  /*126e0*/  SHF.R.U64 R13, R14, 0x10, R15 ;  /* 0x000000100e0d7819 */ /* 0x000fe2000000120f */
        /* <DEDUP_REMOVED lines=9> */
[----:B------:R-:W-:Y:S02]  /*12780*/  PRMT R26, R0, 0x5410, R25 ;  /* 0x00005410001a7816 */ /* 0x000fe40000000019 */
[----:B------:R-:W-:Y:S02]  /*12790*/  PRMT R68, R68, 0x5410, R29 ;  /* 0x0000541044447816 */ /* 0x000fe4000000001d */
[----:B------:R-:W2:Y:S01]  /*127a0*/  LDS.128 R8, [R24+0x12400] ;  /* 0x0124000018087984 */ /* 0x000ea20000000c00 */
[----:B------:R-:W-:Y:S01]  /*127b0*/  PRMT R70, R70, 0x5410, R27 ;  /* 0x0000541046467816 */ /* 0x000fe2000000001b */
[----:B------:R-:W-:Y:S01]  /*127c0*/  IMAD.U32 R27, R26, 0x10000, RZ ;  /* 0x000100001a1b7824 */ /* 0x000fe200078e00ff */
[----:B------:R-:W-:Y:S01]  /*127d0*/  PRMT R31, R21, 0x5410, R14 ;  /* 0x00005410151f7816 */ /* 0x000fe2000000000e */
[----:B------:R-:W-:Y:S01]  /*127e0*/  IMAD.U32 R25, R68, 0x10000, RZ ;  /* 0x0001000044197824 */ /* 0x000fe200078e00ff */
[----:B------:R-:W-:-:S02]  /*127f0*/  SHF.R.U32.HI R56, RZ, 0x10, R57 ;  /* 0x00000010ff387819 */ /* 0x000fc40000011639 */
[----:B------:R-:W-:Y:S01]  /*12800*/  PRMT R28, R3, 0x5410, R28 ;  /* 0x00005410031c7816 */ /* 0x000fe2000000001c */
[----:B------:R-:W-:Y:S01]  /*12810*/  IMAD.U32 R32, R31, 0x10000, RZ ;  /* 0x000100001f207824 */ /* 0x000fe200078e00ff */
[----:B------:R-:W-:Y:S02]  /*12820*/  SHF.R.U32.HI R58, RZ, 0x10, R59 ;  /* 0x00000010ff3a7819 */ /* 0x000fe4000001163b */
[----:B------:R-:W-:Y:S01]  /*12830*/  PRMT R69, R69, 0x5410, R56 ;  /* 0x0000541045457816 */ /* 0x000fe20000000038 */
[----:B------:R-:W-:Y:S01]  /*12840*/  IMAD.U32 R29, R28, 0x10000, RZ ;  /* 0x000100001c1d7824 */ /* 0x000fe200078e00ff */
[----:B------:R-:W-:Y:S02]  /*12850*/  PRMT R71, R71, 0x5410, R58 ;  /* 0x0000541047477816 */ /* 0x000fe4000000003a */
[----:B------:R-:W-:Y:S02]  /*12860*/  PRMT R30, R20, 0x5410, R13 ;  /* 0x00005410141e7816 */ /* 0x000fe4000000000d */
[----:B------:R-:W-:-:S02]  /*12870*/  LOP3.LUT R26, R26, 0xffff0000, RZ, 0xc0, !PT ;  /* 0xffff00001a1a7812 */ /* 0x000fc400078ec0ff */
        /* <DEDUP_REMOVED lines=15> */
[-C--:B------:R-:W-:Y:S01]  /*12970*/  FMUL.FTZ R35, R14, R25.reuse ;  /* 0x000000190e237220 */ /* 0x080fe20000410000 */
[C---:B------:R-:W-:Y:S01]  /*12980*/  IMAD.U32 R14, R69.reuse, 0x10000, RZ ;  /* 0x00010000450e7824 */ /* 0x040fe200078e00ff */
[----:B------:R-:W-:Y:S01]  /*12990*/  LOP3.LUT R69, R69, 0xffff0000, RZ, 0xc0, !PT ;  /* 0xffff000045457812 */ /* 0x000fe200078ec0ff */
[----:B------:R-:W-:Y:S01]  /*129a0*/  FFMA.FTZ R33, R0, R25, -R33 ;  /* 0x0000001900217223 */ /* 0x000fe20000010821 */
[----:B------:R-:W-:Y:S01]  /*129b0*/  FMUL.FTZ R25, R15, R29 ;  /* 0x0000001d0f197220 */ /* 0x000fe20000410000 */
[----:B------:R-:W-:-:S02]  /*129c0*/  IMAD.U32 R21, R11, 0x10000, RZ ;  /* 0x000100000b157824 */ /* 0x000fc400078e00ff */
[----:B------:R-:W-:Y:S01]  /*129d0*/  FFMA.FTZ R35, R0, R27, R35 ;  /* 0x0000001b00237223 */ /* 0x000fe20000010023 */
[----:B------:R-:W-:Y:S02]  /*129e0*/  IMAD.U32 R0, R71, 0x10000, RZ ;  /* 0x0001000047007824 */ /* 0x000fe400078e00ff */
[-C--:B------:R-:W-:Y:S01]  /*129f0*/  FMUL.FTZ R15, R15, R14.reuse ;  /* 0x0000000e0f0f7220 */ /* 0x080fe20000410000 */
[C---:B------:R-:W-:Y:S01]  /*12a00*/  FFMA.FTZ R25, R12.reuse, R14, -R25 ;  /* 0x0000000e0c197223 */ /* 0x040fe20000010819 */
[C---:B------:R-:W-:Y:S01]  /*12a10*/  FMUL.FTZ R14, R21.reuse, R32 ;  /* 0x00000020150e7220 */ /* 0x040fe20000410000 */
[----:B------:R-:W-:Y:S01]  /*12a20*/  FMUL.FTZ R27, R21, R0 ;  /* 0x00000000151b7220 */ /* 0x000fe20000410000 */
[----:B------:R-:W-:Y:S01]  /*12a30*/  FFMA.FTZ R15, R12, R29, R15 ;  /* 0x0000001d0c0f7223 */ /* 0x000fe2000001000f */
[C---:B------:R-:W-:Y:S01]  /*12a40*/  FMUL.FTZ R12, R8.reuse, R68 ;  /* 0x00000044080c7220 */ /* 0x040fe20000410000 */
[----:B------:R-:W-:Y:S01]  /*12a50*/  FFMA.FTZ R21, R13, R0, -R14 ;  /* 0x000000000d157223 */ /* 0x000fe2000001080e */
[----:B------:R-:W-:Y:S01]  /*12a60*/  FMUL.FTZ R0, R8, R26 ;  /* 0x0000001a08007220 */ /* 0x000fe20000410000 */
[----:B------:R-:W-:-:S02]  /*12a70*/  IMAD.U32 R20, R10, 0x10000, RZ ;  /* 0x000100000a147824 */ /* 0x000fc400078e00ff */
[----:B------:R-:W-:Y:S01]  /*12a80*/  FFMA.FTZ R27, R13, R32, R27 ;  /* 0x000000200d1b7223 */ /* 0x000fe2000001001b */
[----:B------:R-:W-:Y:S02]  /*12a90*/  IMAD.U32 R8, R30, 0x10000, RZ ;  /* 0x000100001e087824 */ /* 0x000fe400078e00ff */
[----:B------:R-:W-:Y:S01]  /*12aa0*/  FMUL.FTZ R13, R9, R28 ;  /* 0x0000001c090d7220 */ /* 0x000fe20000410000 */
[----:B------:R-:W-:Y:S01]  /*12ab0*/  FFMA.FTZ R68, R3, R68, -R0 ;  /* 0x0000004403447223 */ /* 0x000fe20000010800 */
[-C--:B------:R-:W-:Y:S01]  /*12ac0*/  FMUL.FTZ R9, R9, R69.reuse ;  /* 0x0000004509097220 */ /* 0x080fe20000410000 */
[----:B------:R-:W-:Y:S02]  /*12ad0*/  IMAD.U32 R0, R70, 0x10000, RZ ;  /* 0x0001000046007824 */ /* 0x000fe400078e00ff */
[----:B------:R-:W-:Y:S01]  /*12ae0*/  FFMA.FTZ R12, R3, R26, R12 ;  /* 0x0000001a030c7223 */ /* 0x000fe2000001000c */
[----:B------:R-:W-:Y:S01]  /*12af0*/  FMUL.FTZ R26, R20, R8 ;  /* 0x00000008141a7220 */ /* 0x000fe20000410000 */
[----:B------:R-:W-:Y:S01]  /*12b00*/  FFMA.FTZ R28, R4, R28, R9 ;  /* 0x0000001c041c7223 */ /* 0x000fe20000010009 */
[----:B------:R-:W-:Y:S01]  /*12b10*/  LOP3.LUT R10, R10, 0xffff0000, RZ, 0xc0, !PT ;  /* 0xffff00000a0a7812 */ /* 0x000fe200078ec0ff */
[----:B------:R-:W-:Y:S01]  /*12b20*/  FFMA.FTZ R14, R4, R69, -R13 ;  /* 0x00000045040e7223 */ /* 0x000fe2000001080d */
[-C--:B------:R-:W-:Y:S01]  /*12b30*/  FMUL.FTZ R20, R20, R0.reuse ;  /* 0x0000000014147220 */ /* 0x080fe20000410000 */
[----:B------:R-:W-:Y:S01]  /*12b40*/  LOP3.LUT R9, R30, 0xffff0000, RZ, 0xc0, !PT ;  /* 0xffff00001e097812 */ /* 0x000fe200078ec0ff */
[----:B------:R-:W-:Y:S01]  /*12b50*/  FFMA.FTZ R26, R5, R0, -R26 ;  /* 0x00000000051a7223 */ /* 0x000fe2000001081a */
[----:B------:R-:W-:Y:S01]  /*12b60*/  LOP3.LUT R11, R11, 0xffff0000, RZ, 0xc0, !PT ;  /* 0xffff00000b0b7812 */ /* 0x000fe200078ec0ff */
[----:B------:R-:W-:Y:S01]  /*12b70*/  FFMA.FTZ R20, R5, R8, R20 ;  /* 0x0000000805147223 */ /* 0x000fe20000010014 */
[----:B------:R-:W-:Y:S01]  /*12b80*/  LOP3.LUT R3, R70, 0xffff0000, RZ, 0xc0, !PT ;  /* 0xffff000046037812 */ /* 0x000fe200078ec0ff */
[----:B------:R-:W-:Y:S01]  /*12b90*/  FMUL.FTZ R5, R10, R9 ;  /* 0x000000090a057220 */ /* 0x000fe20000410000 */
[----:B------:R-:W-:-:S02]  /*12ba0*/  LOP3.LUT R4, R31, 0xffff0000, RZ, 0xc0, !PT ;  /* 0xffff00001f047812 */ /* 0x000fc400078ec0ff */
[----:B------:R-:W-:Y:S01]  /*12bb0*/  LOP3.LUT R0, R71, 0xffff0000, RZ, 0xc0, !PT ;  /* 0xffff000047007812 */ /* 0x000fe200078ec0ff */
[-C--:B------:R-:W-:Y:S01]  /*12bc0*/  FMUL.FTZ R10, R10, R3.reuse ;  /* 0x000000030a0a7220 */ /* 0x080fe20000410000 */
[----:B------:R-:W-:Y:S01]  /*12bd0*/  FFMA.FTZ R3, R6, R3, -R5 ;  /* 0x0000000306037223 */ /* 0x000fe20000010805 */
[C---:B------:R-:W-:Y:S01]  /*12be0*/  FMUL.FTZ R8, R11.reuse, R4 ;  /* 0x000000040b087220 */ /* 0x040fe20000410000 */
[----:B------:R-:W-:Y:S01]  /*12bf0*/  F2FP.BF16.F32.PACK_AB R5, R14, R25 ;  /* 0x000000190e05723e */ /* 0x000fe200000010ff */
[-C--:B------:R-:W-:Y:S01]  /*12c00*/  FMUL.FTZ R13, R11, R0.reuse ;  /* 0x000000000b0d7220 */ /* 0x080fe20000410000 */
[----:B------:R-:W-:Y:S01]  /*12c10*/  FFMA.FTZ R11, R6, R9, R10 ;  /* 0x00000009060b7223 */ /* 0x000fe2000001000a */
[----:B------:R-:W-:Y:S01]  /*12c20*/  FFMA.FTZ R0, R7, R0, -R8 ;  /* 0x0000000007007223 */ /* 0x000fe20000010808 */
        /* <DEDUP_REMOVED lines=8> */
[----:B------:R-:W-:-:S05]  /*12cb0*/  F2FP.BF16.F32.PACK_AB R11, R30, R27 ;  /* 0x0000001b1e0b723e */ /* 0x000fca00000010ff */
[----:B------:R4:W-:Y:S02]  /*12cc0*/  STS.128 [R24+0x12400], R8 ;  /* 0x0124000818007388 */ /* 0x0009e40000000c00 */
.L_x_1837:
[----:B------:R-:W-:Y:S05]  /*12cd0*/  BSYNC B0 ;  /* 0x0000000000007941 */ /* 0x000fea0003800000 */
.L_x_1815:
        /* <DEDUP_REMOVED lines=8> */
.L_x_1813:
[----:B01-3--:R-:W3:Y:S02]  /*12d60*/  LDL R0, [R1+0x4] ;  /* 0x0000040001007983 */ /* 0x00bee40000100800 */
[----:B---3--:R-:W-:-:S13]  /*12d70*/  R2UR UR4, R0 ;  /* 0x00000000000472ca */ /* 0x008fda00000e0000 */
[----:B------:R-:W-:-:S05]  /*12d80*/  IMAD.U32 R0, RZ, RZ, UR4 ;  /* 0x00000004ff007e24 */ /* 0x000fca000f8e00ff */
[----:B------:R-:W-:-:S13]  /*12d90*/  ISETP.NE.AND P0, PT, R0, 0x3, PT ;  /* 0x000000030000780c */ /* 0x000fda0003f05270 */
[----:B------:R-:W-:Y:S05]  /*12da0*/  @!P0 BRA `(.L_x_1866) ;  /* 0x0000000000048947 */ /* 0x000fea0003800000 */
[----:B------:R-:W-:Y:S01]  /*12db0*/  BPT.TRAP 0x1 ;  /* 0x000000040000795c */ /* 0x000fe20000300000 */
.L_x_1866:
[----:B--2-4-:R-:W-:Y:S01]  /*12dc0*/  IMAD R5, R22, 0x8, R16 ;  /* 0x0000000816057824 */ /* 0x014fe200078e0210 */
[----:B------:R-:W-:-:S04]  /*12dd0*/  SHF.L.U32 R0, R23, 0x1f, RZ ;  /* 0x0000001f17007819 */ /* 0x000fc800000006ff */
[----:B------:R0:W1:Y:S01]  /*12de0*/  SYNCS.PHASECHK.TRANS64.TRYWAIT P2, [R5+URZ+0x30830], R0 ;  /* 0x03083000050075a7 */ /* 0x000062000804017f */
[----:B------:R-:W-:Y:S05]  /*12df0*/  @!P0 BRA `(.L_x_1867) ;  /* 0x0000000000048947 */ /* 0x000fea0003800000 */
[----:B------:R-:W-:Y:S01]  /*12e00*/  BPT.TRAP 0x1 ;  /* 0x000000040000795c */ /* 0x000fe20000300000 */
.L_x_1867:
[----:B------:R-:W2:Y:S02]  /*12e10*/  S2R R3, SR_TID.X ;  /* 0x0000000000037919 */ /* 0x000ea40000002100 */
[----:B--2---:R-:W-:-:S04]  /*12e20*/  LOP3.LUT R3, R3, 0x7f, RZ, 0xc0, !PT ;  /* 0x0000007f03037812 */ /* 0x004fc800078ec0ff */
[----:B------:R-:W-:Y:S01]  /*12e30*/  ISETP.NE.AND P1, PT, R3, RZ, PT ;  /* 0x000000ff0300720c */ /* 0x000fe20003f25270 */
[----:B-1----:R-:W-:-:S12]  /*12e40*/  @P2 BRA `(.L_x_1868) ;  /* 0x0000000000082947 */ /* 0x002fd80003800000 */
[----:B------:R-:W1:Y:S02]  /*12e50*/  SYNCS.PHASECHK.TRANS64.TRYWAIT P2, [R5+URZ+0x30830], R0 ;  /* 0x03083000050075a7 */ /* 0x000e64000804017f */
[----:B-1----:R-:W-:Y:S05]  /*12e60*/  @!P2 BRA `(.L_x_1869) ;  /* 0x000001840058a947 */ /* 0x002fea0003800000 */
.L_x_1868:
        /* <DEDUP_REMOVED lines=9> */
[----:B------:R-:W-:Y:S01]  /*12f00*/  UMOV UR49, 0x40000040 ;  /* 0x4000004000317882 */ /* 0x000fe20000000000 */
[----:B------:R-:W-:Y:S01]  /*12f10*/  LOP3.LUT R0, R0, 0x3fff, RZ, 0xc0, !PT ;  /* 0x00003fff00007812 */ /* 0x000fe200078ec0ff */
[----:B------:R-:W-:Y:S01]  /*12f20*/  UMOV UR9, 0x40000040 ;  /* 0x4000004000097882 */ /* 0x000fe20000000000 */
[----:B------:R-:W-:Y:S01]  /*12f30*/  R2UR UR51, R7 ;  /* 0x00000000073372ca */ /* 0x000fe200000e0000 */
[----:B------:R-:W-:Y:S01]  /*12f40*/  IMAD.MOV.U32 R7, RZ, RZ, 0x40000040 ;  /* 0x40000040ff077424 */ /* 0x000fe200078e00ff */
[----:B------:R-:W-:Y:S01]  /*12f50*/  LOP3.LUT R8, R0, 0x10000, RZ, 0xfc, !PT ;  /* 0x0001000000087812 */ /* 0x000fe200078efcff */
[----:B------:R-:W-:Y:S01]  /*12f60*/  ULOP3.LUT UR52, UR52, 0x10000, URZ, 0xfc, !UPT ;  /* 0x0001000034347892 */ /* 0x000fe2000f8efc3f */
[----:B------:R-:W-:Y:S01]  /*12f70*/  IMAD.U32 R11, RZ, RZ, UR9 ;  /* 0x00000009ff0b7e24 */ /* 0x000fe2000f8e00ff */
[----:B------:R-:W-:Y:S01]  /*12f80*/  UMOV UR57, 0x40000040 ;  /* 0x4000004000397882 */ /* 0x000fe20000000000 */
[----:B------:R-:W-:Y:S01]  /*12f90*/  R2UR UR11, R7 ;  /* 0x00000000070b72ca */ /* 0x000fe200000e0000 */
[----:B------:R-:W-:Y:S01]  /*12fa0*/  IMAD R2, R22, 0x900, R8 ;  /* 0x0000090016027824 */ /* 0x000fe200078e0208 */
[----:B------:R-:W-:Y:S01]  /*12fb0*/  UIADD3 UR48, UR52, 0x2, URZ ;  /* 0x0000000234307890 */ /* 0x000fe2000fffe03f */
[----:B------:R-:W-:Y:S01]  /*12fc0*/  IMAD.MOV.U32 R7, RZ, RZ, 0x40000040 ;  /* 0x40000040ff077424 */ /* 0x000fe200078e00ff */
[----:B------:R-:W-:Y:S01]  /*12fd0*/  UIADD3 UR4, UR52, 0x4, URZ ;  /* 0x0000000434047890 */ /* 0x000fe2000fffe03f */
[C---:B------:R-:W-:Y:S01]  /*12fe0*/  VIADD R6, R2.reuse, 0x2 ;  /* 0x0000000202067836 */ /* 0x040fe20000000000 */
[----:B------:R-:W-:Y:S01]  /*12ff0*/  R2UR UR54, R2 ;  /* 0x00000000023672ca */ /* 0x000fe200000e0000 */
[----:B------:R-:W-:Y:S01]  /*13000*/  UMOV UR41, 0x40000040 ;  /* 0x4000004000297882 */ /* 0x000fe20000000000 */
[----:B------:R-:W-:Y:S01]  /*13010*/  UMOV UR37, 0x40000040 ;  /* 0x4000004000257882 */ /* 0x000fe20000000000 */
[----:B------:R-:W0:Y:S01]  /*13020*/  LDC R227, c[0x0][0x448] ;  /* 0x00011200ffe37b82 */ /* 0x000e220000000800 */
[----:B------:R-:W-:Y:S01]  /*13030*/  R2UR UR50, R6 ;  /* 0x00000000063272ca */ /* 0x000fe200000e0000 */
[----:B------:R-:W-:Y:S01]  /*13040*/  VIADD R6, R2, 0x4 ;  /* 0x0000000402067836 */ /* 0x000fe20000000000 */
[----:B------:R-:W-:Y:S01]  /*13050*/  UMOV UR8, UR4 ;  /* 0x0000000400087c82 */ /* 0x000fe20008000000 */
[----:B------:R-:W-:Y:S01]  /*13060*/  UIADD3 UR4, UR52, 0x6, URZ ;  /* 0x0000000634047890 */ /* 0x000fe2000fffe03f */
[----:B------:R-:W-:-:S02]  /*13070*/  IMAD.U32 R10, RZ, RZ, UR8 ;  /* 0x00000008ff0a7e24 */ /* 0x000fc4000f8e00ff */
[----:B------:R-:W-:Y:S01]  /*13080*/  R2UR UR10, R6 ;  /* 0x00000000060a72ca */ /* 0x000fe200000e0000 */
[----:B------:R-:W-:Y:S01]  /*13090*/  VIADD R6, R2, 0x6 ;  /* 0x0000000602067836 */ /* 0x000fe20000000000 */
[----:B------:R-:W1:Y:S01]  /*130a0*/  LDC.64 R12, c[0x0][0x9e0] ;  /* 0x00027800ff0c7b82 */ /* 0x000e620000000a00 */
[----:B------:R-:W-:Y:S01]  /*130b0*/  HGMMA.64x96x16.F32.BF16 R24, gdesc[UR52], RZ, !UPT, gsb0 ;  /* 0x01600000341879f0 */ /* 0x000fe2000c0018ff */
[----:B------:R2:W-:Y:S02]  /*130c0*/  STL.64 [R1+0x38], R10 ;  /* 0x0000380a01007387 */ /* 0x0005e40000100a00 */
[----:B------:R-:W-:Y:S02]  /*130d0*/  WARPGROUP.DEPBAR.LE gsb0, 0x0 ;  /* 0x00008000000079c5 */ /* 0x000fe40000010000 */
[----:B------:R-:W-:-:S06]  /*130e0*/  WARPGROUP.ARRIVE ;  /* 0x00000000000079c5 */ /* 0x000fcc0000000000 */
[----:B------:R-:W-:Y:S03]  /*130f0*/  HGMMA.64x96x16.F32.BF16 R24, gdesc[UR48], R24, gsb0 ;  /* 0x01600000301879f0 */ /* 0x000fe60008001818 */
[----:B------:R-:W-:Y:S02]  /*13100*/  WARPGROUP.DEPBAR.LE gsb0, 0x0 ;  /* 0x00008000000079c5 */ /* 0x000fe40000010000 */
[----:B------:R-:W-:-:S06]  /*13110*/  WARPGROUP.ARRIVE ;  /* 0x00000000000079c5 */ /* 0x000fcc0000000000 */
[----:B------:R-:W-:Y:S01]  /*13120*/  HGMMA.64x96x16.F32.BF16 R24, gdesc[UR8], R24, gsb0 ;  /* 0x01600000081879f0 */ /* 0x000fe20008001818 */
[----:B------:R-:W-:Y:S01]  /*13130*/  R2UR UR10, R6 ;  /* 0x00000000060a72ca */ /* 0x000fe200000e0000 */
[----:B------:R-:W-:Y:S01]  /*13140*/  UMOV UR8, UR4 ;  /* 0x0000000400087c82 */ /* 0x000fe20008000000 */
[----:B------:R-:W-:Y:S01]  /*13150*/  R2UR UR11, R7 ;  /* 0x00000000070b72ca */ /* 0x000fe200000e0000 */
[----:B------:R-:W-:Y:S01]  /*13160*/  UMOV UR9, 0x40000040 ;  /* 0x4000004000097882 */ /* 0x000fe20000000000 */
[----:B------:R-:W-:Y:S01]  /*13170*/  VIADD R6, R2, 0x300 ;  /* 0x0000030002067836 */ /* 0x000fe20000000000 */
[----:B------:R-:W-:Y:S01]  /*13180*/  UIADD3 UR4, UR52, 0x400, URZ ;  /* 0x0000040034047890 */ /* 0x000fe2000fffe03f */
[----:B------:R-:W-:Y:S02]  /*13190*/  IMAD.MOV.U32 R7, RZ, RZ, 0x40000040 ;  /* 0x40000040ff077424 */ /* 0x000fe400078e00ff */
[----:B--2---:R-:W-:Y:S02]  /*131a0*/  IMAD.U32 R10, RZ, RZ, UR8 ;  /* 0x00000008ff0a7e24 */ /* 0x004fe4000f8e00ff */
[----:B------:R-:W-:-:S05]  /*131b0*/  IMAD.U32 R11, RZ, RZ, UR9 ;  /* 0x00000009ff0b7e24 */ /* 0x000fca000f8e00ff */
[----:B------:R2:W-:Y:S01]  /*131c0*/  STL.64 [R1+0x30], R10 ;  /* 0x0000300a01007387 */ /* 0x0005e20000100a00 */
        /* <DEDUP_REMOVED lines=25> */
[----:B------:R2:W-:Y:S04]  /*13360*/  STL.64 [R1+0x20], R10 ;  /* 0x0000200a01007387 */ /* 0x0005e80000100a00 */
[----:B------:R-:W3:Y:S01]  /*13370*/  LDL.LU R15, [R1] ;  /* 0x00000000010f7983 */ /* 0x000ee20000300800 */
[----:B------:R-:W-:Y:S02]  /*13380*/  WARPGROUP.DEPBAR.LE gsb0, 0x0 ;  /* 0x00008000000079c5 */ /* 0x000fe40000010000 */
[----:B------:R-:W-:-:S06]  /*13390*/  WARPGROUP.ARRIVE ;  /* 0x00000000000079c5 */ /* 0x000fcc0000000000 */
[----:B------:R-:W-:Y:S01]  /*133a0*/  HGMMA.64x96x16.F32.BF16 R24, gdesc[UR8], R24, gsb0 ;  /* 0x01600000081879f0 */ /* 0x000fe20008001818 */
[----:B------:R-:W-:Y:S01]  /*133b0*/  R2UR UR10, R6 ;  /* 0x00000000060a72ca */ /* 0x000fe200000e0000 */
[----:B------:R-:W-:Y:S01]  /*133c0*/  UMOV UR8, UR4 ;  /* 0x0000000400087c82 */ /* 0x000fe20008000000 */
[----:B------:R-:W-:Y:S01]  /*133d0*/  R2UR UR11, R7 ;  /* 0x00000000070b72ca */ /* 0x000fe200000e0000 */
[----:B------:R-:W-:Y:S01]  /*133e0*/  UMOV UR9, 0x40000040 ;  /* 0x4000004000097882 */ /* 0x000fe20000000000 */
[----:B------:R-:W-:Y:S02]  /*133f0*/  VIADD R6, R2, 0x306 ;  /* 0x0000030602067836 */ /* 0x000fe40000000000 */
[----:B------:R-:W-:Y:S01]  /*13400*/  IMAD.MOV.U32 R7, RZ, RZ, 0x40000040 ;  /* 0x40000040ff077424 */ /* 0x000fe200078e00ff */
[----:B------:R-:W-:Y:S02]  /*13410*/  WARPGROUP.DEPBAR.LE gsb0, 0x0 ;  /* 0x00008000000079c5 */ /* 0x000fe40000010000 */
[----:B------:R-:W-:Y:S01]  /*13420*/  WARPGROUP.ARRIVE ;  /* 0x00000000000079c5 */ /* 0x000fe20000000000 */
[----:B------:R-:W-:Y:S01]  /*13430*/  UIADD3 UR4, UR52, 0x406, URZ ;  /* 0x0000040634047890 */ /* 0x000fe2000fffe03f */
[----:B--2---:R-:W-:-:S02]  /*13440*/  IMAD.U32 R10, RZ, RZ, UR8 ;  /* 0x00000008ff0a7e24 */ /* 0x004fc4000f8e00ff */
[----:B------:R-:W-:Y:S02]  /*13450*/  IMAD.U32 R11, RZ, RZ, UR9 ;  /* 0x00000009ff0b7e24 */ /* 0x000fe4000f8e00ff */
[----:B------:R-:W-:Y:S01]  /*13460*/  HGMMA.64x96x16.F32.BF16 R24, gdesc[UR8], R24, gsb0 ;  /* 0x01600000081879f0 */ /* 0x000fe20008001818 */
[----:B------:R-:W-:Y:S02]  /*13470*/  R2UR UR10, R6 ;  /* 0x00000000060a72ca */ /* 0x000fe400000e0000 */
[----:B------:R-:W-:Y:S01]  /*13480*/  R2UR UR11, R7 ;  /* 0x00000000070b72ca */ /* 0x000fe200000e0000 */
[----:B------:R-:W-:Y:S01]  /*13490*/  UMOV UR8, UR4 ;  /* 0x0000000400087c82 */ /* 0x000fe20008000000 */
[----:B------:R-:W-:Y:S01]  /*134a0*/  UMOV UR9, 0x40000040 ;  /* 0x4000004000097882 */ /* 0x000fe20000000000 */
[----:B------:R-:W-:Y:S02]  /*134b0*/  VIADD R6, R2, 0x600 ;  /* 0x0000060002067836 */ /* 0x000fe40000000000 */
[----:B------:R-:W-:Y:S01]  /*134c0*/  IMAD.MOV.U32 R7, RZ, RZ, 0x40000040 ;  /* 0x40000040ff077424 */ /* 0x000fe200078e00ff */
[----:B------:R-:W-:-:S02]  /*134d0*/  WARPGROUP.DEPBAR.LE gsb0, 0x0 ;  /* 0x00008000000079c5 */ /* 0x000fc40000010000 */
[----:B------:R-:W-:-:S06]  /*134e0*/  WARPGROUP.ARRIVE ;  /* 0x00000000000079c5 */ /* 0x000fcc0000000000 */
[----:B------:R-:W-:Y:S01]  /*134f0*/  HGMMA.64x96x16.F32.BF16 R24, gdesc[UR8], R24, gsb0 ;  /* 0x01600000081879f0 */ /* 0x000fe20008001818 */
[----:B------:R-:W-:Y:S02]  /*13500*/  R2UR UR10, R6 ;  /* 0x00000000060a72ca */ /* 0x000fe400000e0000 */
[----:B------:R-:W-:Y:S01]  /*13510*/  R2UR UR11, R7 ;  /* 0x00000000070b72ca */ /* 0x000fe200000e0000 */
[----:B------:R-:W-:Y:S01]  /*13520*/  UIADD3 UR4, UR52, 0x800, URZ ;  /* 0x0000080034047890 */ /* 0x000fe2000fffe03f */
[----:B------:R2:W-:Y:S02]  /*13530*/  STL.64 [R1+0x18], R10 ;  /* 0x0000180a01007387 */ /* 0x0005e40000100a00 */
[----:B--2---:R-:W-:-:S04]  /*13540*/  IMAD.U32 R10, RZ, RZ, UR8 ;  /* 0x00000008ff0a7e24 */ /* 0x004fc8000f8e00ff */
[----:B------:R-:W-:Y:S01]  /*13550*/  UMOV UR8, UR4 ;  /* 0x0000000400087c82 */ /* 0x000fe20008000000 */
[----:B------:R-:W-:Y:S01]  /*13560*/  IMAD.U32 R11, RZ, RZ, UR9 ;  /* 0x00000009ff0b7e24 */ /* 0x000fe2000f8e00ff */
[----:B------:R-:W-:Y:S01]  /*13570*/  UMOV UR9, 0x40000040 ;  /* 0x4000004000097882 */ /* 0x000fe20000000000 */
[----:B------:R-:W-:Y:S02]  /*13580*/  WARPGROUP.DEPBAR.LE gsb0, 0x0 ;  /* 0x00008000000079c5 */ /* 0x000fe40000010000 */
[----:B------:R-:W-:Y:S01]  /*13590*/  WARPGROUP.ARRIVE ;  /* 0x00000000000079c5 */ /* 0x000fe20000000000 */
[----:B------:R-:W-:Y:S01]  /*135a0*/  VIADD R6, R2, 0x602 ;  /* 0x0000060202067836 */ /* 0x000fe20000000000 */
[----:B------:R-:W-:Y:S01]  /*135b0*/  UIADD3 UR56, UR52, 0x802, URZ ;  /* 0x0000080234387890 */ /* 0x000fe2000fffe03f */
[----:B------:R-:W-:Y:S01]  /*135c0*/  IMAD.MOV.U32 R7, RZ, RZ, 0x40000040 ;  /* 0x40000040ff077424 */ /* 0x000fe200078e00ff */
[----:B------:R-:W-:Y:S02]  /*135d0*/  UIADD3 UR40, UR52, 0x804, URZ ;  /* 0x0000080434287890 */ /* 0x000fe4000fffe03f */
[----:B------:R-:W-:Y:S01]  /*135e0*/  HGMMA.64x96x16.F32.BF16 R24, gdesc[UR8], R24, gsb0 ;  /* 0x01600000081879f0 */ /* 0x000fe20008001818 */
[----:B------:R-:W-:Y:S01]  /*135f0*/  R2UR UR58, R6 ;  /* 0x00000000063a72ca */ /* 0x000fe200000e0000 */
[----:B------:R-:W-:Y:S01]  /*13600*/  IMAD.MOV.U32 R3, RZ, RZ, 0x40000040 ;  /* 0x40000040ff037424 */ /* 0x000fe200078e00ff */
[----:B------:R-:W-:Y:S01]  /*13610*/  R2UR UR59, R7 ;  /* 0x00000000073b72ca */ /* 0x000fe200000e0000 */
[----:B------:R-:W-:Y:S01]  /*13620*/  VIADD R6, R2, 0x604 ;  /* 0x0000060402067836 */ /* 0x000fe20000000000 */
[----:B------:R-:W-:Y:S01]  /*13630*/  UIADD3 UR36, UR52, 0x806, URZ ;  /* 0x0000080634247890 */ /* 0x000fe2000fffe03f */
[----:B------:R-:W-:Y:S01]  /*13640*/  IMAD.MOV.U32 R7, RZ, RZ, 0x40000040 ;  /* 0x40000040ff077424 */ /* 0x000fe200078e00ff */
[----:B0-----:R-:W-:Y:S01]  /*13650*/  ISETP.NE.AND P2, PT, R227, 0x1, PT ;  /* 0x00000001e300780c */ /* 0x001fe20003f45270 */
[----:B------:R-:W-:Y:S01]  /*13660*/  IMAD.IADD R0, R213, 0x1, R209 ;  /* 0x00000001d5007824 */ /* 0x000fe200078e02d1 */
[----:B------:R-:W-:Y:S01]  /*13670*/  R2UR UR42, R6 ;  /* 0x00000000062a72ca */ /* 0x000fe200000e0000 */
[----:B------:R-:W-:Y:S01]  /*13680*/  ULDC UR4, c[0x0][0x9dc] ;  /* 0x0002770000047ab9 */ /* 0x000fe20000000800 */
[----:B------:R-:W-:-:S02]  /*13690*/  WARPGROUP.DEPBAR.LE gsb0, 0x0 ;  /* 0x00008000000079c5 */ /* 0x000fc40000010000 */
[----:B------:R-:W-:-:S06]  /*136a0*/  WARPGROUP.ARRIVE ;  /* 0x00000000000079c5 */ /* 0x000fcc0000000000 */
[----:B------:R-:W-:Y:S01]  /*136b0*/  HGMMA.64x96x16.F32.BF16 R24, gdesc[UR56], R24, gsb0 ;  /* 0x01600000381879f0 */ /* 0x000fe20008001818 */
[----:B------:R-:W-:Y:S01]  /*136c0*/  R2UR UR43, R7 ;  /* 0x00000000072b72ca */ /* 0x000fe200000e0000 */
[----:B------:R-:W-:Y:S01]  /*136d0*/  VIADD R2, R2, 0x606 ;  /* 0x0000060602027836 */ /* 0x000fe20000000000 */
[----:B------:R-:W-:Y:S01]  /*136e0*/  R2UR UR39, R3 ;  /* 0x00000000032772ca */ /* 0x000fe200000e0000 */
[----:B------:R-:W0:Y:S03]  /*136f0*/  @P2 LDC R7, c[0x0][0x450] ;  /* 0x00011400ff072b82 */ /* 0x000e260000000800 */
[----:B------:R-:W-:-:S05]  /*13700*/  R2UR UR38, R2 ;  /* 0x00000000022672ca */ /* 0x000fca00000e0000 */
[----:B------:R-:W2:Y:S01]  /*13710*/  @P2 LDC R3, c[0x0][0x44c] ;  /* 0x00011300ff032b82 */ /* 0x000ea20000000800 */
[----:B------:R-:W-:Y:S02]  /*13720*/  WARPGROUP.DEPBAR.LE gsb0, 0x0 ;  /* 0x00008000000079c5 */ /* 0x000fe40000010000 */
[----:B------:R-:W-:-:S06]  /*13730*/  WARPGROUP.ARRIVE ;  /* 0x00000000000079c5 */ /* 0x000fcc0000000000 */
[----:B------:R-:W-:Y:S01]  /*13740*/  HGMMA.64x96x16.F32.BF16 R24, gdesc[UR40], R24, gsb0 ;  /* 0x01600000281879f0 */ /* 0x000fe20008001818 */
[----:B--2---:R-:W-:Y:S01]  /*13750*/  @P2 IMAD.HI.U32 R2, R0, R3, RZ ;  /* 0x0000000300022227 */ /* 0x004fe200078e00ff */
[----:B---3--:R-:W-:-:S03]  /*13760*/  LOP3.LUT R15, R15, 0xffdfffff, RZ, 0xc0, !PT ;  /* 0xffdfffff0f0f7812 */ /* 0x008fc600078ec0ff */
[----:B------:R-:W-:Y:S01]  /*13770*/  IMAD.MOV.U32 R4, RZ, RZ, R0 ;  /* 0x000000ffff047224 */ /* 0x000fe200078e0000 */
[----:B------:R-:W-:Y:S02]  /*13780*/  @P2 LOP3.LUT R15, R15, 0x200000, RZ, 0xfc, !PT ;  /* 0x002000000f0f2812 */ /* 0x000fe400078efcff */
[----:B0-----:R-:W-:Y:S02]  /*13790*/  @P2 SHF.R.U32.HI R4, RZ, R7, R2 ;  /* 0x00000007ff042219 */ /* 0x001fe40000011602 */
[----:B-1----:R-:W-:Y:S01]  /*137a0*/  ISETP.GE.AND P2, PT, R13, 0x1, PT ;  /* 0x000000010d00780c */ /* 0x002fe20003f46270 */
[----:B------:R0:W-:Y:S01]  /*137b0*/  STL.64 [R1+0x10], R10 ;  /* 0x0000100a01007387 */ /* 0x0001e20000100a00 */
[----:B------:R-:W-:Y:S01]  /*137c0*/  LOP3.LUT R15, R15, 0xffefffff, RZ, 0xc0, !PT ;  /* 0xffefffff0f0f7812 */ /* 0x000fe200078ec0ff */
[----:B------:R-:W-:Y:S02]  /*137d0*/  WARPGROUP.DEPBAR.LE gsb0, 0x0 ;  /* 0x00008000000079c5 */ /* 0x000fe40000010000 */
[----:B------:R-:W-:-:S06]  /*137e0*/  WARPGROUP.ARRIVE ;  /* 0x00000000000079c5 */ /* 0x000fcc0000000000 */
[----:B------:R-:W-:Y:S01]  /*137f0*/  HGMMA.64x96x16.F32.BF16 R24, gdesc[UR36], R24, gsb0 ;  /* 0x01600000241879f0 */ /* 0x000fe20008001818 */
[----:B0-----:R-:W-:Y:S02]  /*13800*/  IMAD.U32 R10, RZ, RZ, UR8 ;  /* 0x00000008ff0a7e24 */ /* 0x001fe4000f8e00ff */
[----:B------:R-:W-:Y:S01]  /*13810*/  IMAD.U32 R11, RZ, RZ, UR9 ;  /* 0x00000009ff0b7e24 */ /* 0x000fe2000f8e00ff */
[----:B------:R-:W-:Y:S01]  /*13820*/  @P2 LOP3.LUT R15, R15, 0x100000, RZ, 0xfc, !PT ;  /* 0x001000000f0f2812 */ /* 0x000fe200078efcff */
[----:B------:R-:W-:-:S03]  /*13830*/  @!P1 VIADD R0, R5, 0x30840 ;  /* 0x0003084005009836 */ /* 0x000fc60000000000 */
[----:B------:R0:W-:Y:S01]  /*13840*/  STL.64 [R1+0x8], R10 ;  /* 0x0000080a01007387 */ /* 0x0001e20000100a00 */
[----:B------:R-:W-:-:S03]  /*13850*/  IMAD.MOV.U32 R5, RZ, RZ, -0x60 ;  /* 0xffffffa0ff057424 */ /* 0x000fc600078e00ff */
[----:B------:R-:W1:Y:S01]  /*13860*/  SHFL.IDX PT, R11, R4, RZ, 0x1c1f ;  /* 0x001c1fff040b7589 */ /* 0x000e6200000e0000 */
[----:B------:R-:W-:Y:S01]  /*13870*/  @!P1 PRMT R0, RZ, 0x654, R0 ;  /* 0x00000654ff009816 */ /* 0x000fe20000000000 */
[----:B------:R-:W-:Y:S02]  /*13880*/  IMAD R5, R150, R5, 0x61 ;  /* 0x0000006196057424 */ /* 0x000fe400078e0205 */
[----:B------:R2:W-:Y:S02]  /*13890*/  STL [R1], R15 ;  /* 0x0000000f01007387 */ /* 0x0005e40000100800 */
[----:B------:R-:W-:Y:S02]  /*138a0*/  IMAD R7, R212, -0x2, R5 ;  /* 0xfffffffed4077824 */ /* 0x000fe400078e0205 */
[----:B0-----:R-:W-:-:S03]  /*138b0*/  IMAD.U32 R10, RZ, RZ, UR4 ;  /* 0x00000004ff0a7e24 */ /* 0x001fc6000f8e00ff */
[----:B------:R-:W-:-:S05]  /*138c0*/  IADD3 R9, -R194, R7, R196 ;  /* 0x00000007c2097210 */ /* 0x000fca0007ffe1c4 */
[----:B------:R-:W-:Y:S02]  /*138d0*/  IMAD.IADD R73, R9, 0x1, R12 ;  /* 0x0000000109497824 */ /* 0x000fe400078e020c */
[----:B------:R-:W-:Y:S02]  /*138e0*/  VIADD R72, R5, 0xffffffff ;  /* 0xffffffff05487836 */ /* 0x000fe40000000000 */
[----:B------:R-:W-:Y:S01]  /*138f0*/  VIADD R74, R7, 0xffffffff ;  /* 0xffffffff074a7836 */ /* 0x000fe20000000000 */
[----:B------:R-:W-:Y:S02]  /*13900*/  WARPGROUP.DEPBAR.LE gsb0, 0x0 ;  /* 0x00008000000079c5 */ /* 0x000fe40000010000 */
[----:B------:R0:W-:Y:S02]  /*13910*/  @!P1 SYNCS.ARRIVE.TRANS64.RED.A1T0 RZ, [R0+URZ], RZ ;  /* 0x000000ff00ff99a7 */ /* 0x0001e4000810043f */
[----:B0-----:R-:W-:-:S04]  /*13920*/  IMAD R0, R150, -0x60, R196 ;  /* 0xffffffa096007824 */ /* 0x001fc800078e02c4 */
[----:B------:R-:W-:Y:S01]  /*13930*/  VIADD R3, R0, 0x60 ;  /* 0x0000006000037836 */ /* 0x000fe20000000000 */
[----:B------:R-:W-:-:S03]  /*13940*/  LOP3.LUT R0, RZ, R10, RZ, 0x33, !PT ;  /* 0x0000000aff007212 */ /* 0x000fc600078e33ff */
[----:B------:R-:W-:Y:S02]  /*13950*/  IMAD R14, R212, -0x2, R3 ;  /* 0xfffffffed40e7824 */ /* 0x000fe400078e0203 */
[----:B------:R-:W-:-:S03]  /*13960*/  IMAD.IADD R20, R9, 0x1, R0 ;  /* 0x0000000109147824 */ /* 0x000fc600078e0200 */
[----:B-1----:R-:W-:Y:S01]  /*13970*/  VIADDMNMX R0, R11, R73, R14, PT ;  /* 0x000000490b007246 */ /* 0x002fe2000380010e */
[----:B------:R-:W-:Y:S01]  /*13980*/  IMAD.IADD R2, R20, 0x1, R11 ;  /* 0x0000000114027824 */ /* 0x000fe200078e020b */
[----:B--2---:R-:W-:Y:S06]  /*13990*/  @!P2 BRA `(.L_x_1870) ;  /* 0x00000000004ca947 */ /* 0x004fec0003800000 */
[----:B------:R-:W-:Y:S01]  /*139a0*/  IADD3 R3, -R194, R196, R11 ;  /* 0x000000c4c2037210 */ /* 0x000fe20007ffe10b */
[----:B------:R-:W-:Y:S03]  /*139b0*/  BSSY B0, `(.L_x_1871) ;  /* 0x000000e000007945 */ /* 0x000fe60003800000 */
        /* <DEDUP_REMOVED lines=9> */
.L_x_1872:
[----:B------:R-:W-:-:S13]  /*13a50*/  ISETP.NE.AND P2, PT, R13, 0x1, PT ;  /* 0x000000010d00780c */ /* 0x000fda0003f45270 */
[----:B------:R-:W0:Y:S02]  /*13a60*/  @P2 LDC.64 R6, c[0x0][0x9e8] ;  /* 0x00027a00ff062b82 */ /* 0x000e240000000a00 */
[----:B0-----:R-:W-:-:S05]  /*13a70*/  @P2 IMAD.HI.U32 R6, R3, R6, RZ ;  /* 0x0000000603062227 */ /* 0x001fca00078e00ff */
[----:B------:R-:W-:-:S07]  /*13a80*/  @P2 SHF.R.U32.HI R3, RZ, R7, R6 ;  /* 0x00000007ff032219 */ /* 0x000fce0000011606 */
.L_x_1873:
[----:B------:R-:W-:Y:S05]  /*13a90*/  BSYNC B0 ;  /* 0x0000000000007941 */ /* 0x000fea0003800000 */
.L_x_1871:
[----:B------:R-:W-:-:S05]  /*13aa0*/  IMAD R3, R3, R13, R74 ;  /* 0x0000000d03037224 */ /* 0x000fca00078e024a */
[----:B------:R-:W-:Y:S02]  /*13ab0*/  VIMNMX R2, R2, R3, !PT ;  /* 0x0000000302027248 */ /* 0x000fe40007fe0100 */
[----:B------:R-:W-:-:S07]  /*13ac0*/  VIADDMNMX R0, R3, R13, R0, PT ;  /* 0x0000000d03007246 */ /* 0x000fce0003800100 */
.L_x_1870:
[C---:B------:R-:W-:Y:S02]  /*13ad0*/  ISETP.GE.AND P2, PT, R72.reuse, 0x2, PT ;  /* 0x000000024800780c */ /* 0x040fe40003f46270 */
[----:B------:R-:W-:Y:S02]  /*13ae0*/  ISETP.GE.AND P6, PT, R72, 0x9, PT ;  /* 0x000000094800780c */ /* 0x000fe40003fc6270 */
[----:B------:R-:W-:Y:S02]  /*13af0*/  ISETP.GT.AND P3, PT, R2, 0x1, !P2 ;  /* 0x000000010200780c */ /* 0x000fe40005764270 */
[----:B------:R-:W-:Y:S02]  /*13b00*/  ISETP.GE.AND P4, PT, R72, 0xa, PT ;  /* 0x0000000a4800780c */ /* 0x000fe40003f86270 */
[----:B------:R-:W-:-:S04]  /*13b10*/  ISETP.LT.OR P3, PT, R0, 0x2, P3 ;  /* 0x000000020000780c */ /* 0x000fc80001f61670 */
[----:B------:R-:W-:Y:S02]  /*13b20*/  FSEL R91, R25, -INF , !P3 ;  /* 0xff800000195b7808 */ /* 0x000fe40005800000 */
[----:B------:R-:W-:Y:S01]  /*13b30*/  ISETP.GT.AND P3, PT, R2, 0x8, !P6 ;  /* 0x000000080200780c */ /* 0x000fe20007764270 */
[----:B------:R-:W0:Y:S03]  /*13b40*/  SHFL.IDX PT, R25, R4, 0x1, 0x1c1f ;  /* 0x003c1f0004197f89 */ /* 0x000e2600000e0000 */
[----:B------:R-:W-:-:S04]  /*13b50*/  ISETP.LT.OR P3, PT, R0, 0x9, P3 ;  /* 0x000000090000780c */ /* 0x000fc80001f61670 */
        /* <DEDUP_REMOVED lines=8> */
[----:B------:R-:W-:Y:S01]  /*13be0*/  ISETP.LT.OR P3, PT, R0, 0x11, P3 ;  /* 0x000000110000780c */ /* 0x000fe20001f61670 */
[----:B0-----:R-:W-:Y:S01]  /*13bf0*/  IMAD.IADD R6, R20, 0x1, R25 ;  /* 0x0000000114067824 */ /* 0x001fe200078e0219 */
        /* <DEDUP_REMOVED lines=84> */
[----:B------:R-:W-:-:S04]  /*14140*/  ISETP.LT.OR P3, PT, R0, 0x52, P3 ;  /* 0x000000520000780c */ /* 0x000fc80001f61670 */
[----:B------:R-:W-:Y:S02]  /*14150*/  FSEL R65, R65, -INF , !P3 ;  /* 0xff80000041417808 */ /* 0x000fe40005800000 */
[----:B------:R-:W-:-:S04]  /*14160*/  ISETP.GE.AND P3, PT, R72, 0x59, PT ;  /* 0x000000594800780c */ /* 0x000fc80003f66270 */
[----:B------:R-:W-:-:S04]  /*14170*/  ISETP.GT.AND P4, PT, R2, 0x58, !P3 ;  /* 0x000000580200780c */ /* 0x000fc80005f84270 */
[----:B------:R-:W-:-:S04]  /*14180*/  ISETP.LT.OR P4, PT, R0, 0x59, P4 ;  /* 0x000000590000780c */ /* 0x000fc80002781670 */
[----:B------:R-:W-:Y:S02]  /*14190*/  FSEL R5, R68, -INF , !P4 ;  /* 0xff80000044057808 */ /* 0x000fe40006000000 */
[----:B------:R-:W-:-:S04]  /*141a0*/  ISETP.GE.AND P4, PT, R72, 0x1, PT ;  /* 0x000000014800780c */ /* 0x000fc80003f86270 */
[----:B------:R-:W-:-:S04]  /*141b0*/  ISETP.GT.AND P5, PT, R2, RZ, !P4 ;  /* 0x000000ff0200720c */ /* 0x000fc800067a4270 */
[----:B------:R-:W-:-:S04]  /*141c0*/  ISETP.LT.OR P5, PT, R0, 0x1, P5 ;  /* 0x000000010000780c */ /* 0x000fc80002fa1670 */
[----:B------:R-:W-:Y:S02]  /*141d0*/  FSEL R101, R24, -INF , !P5 ;  /* 0xff80000018657808 */ /* 0x000fe40006800000 */
[----:B------:R-:W-:-:S04]  /*141e0*/  ISETP.GE.AND P5, PT, R72, 0x5a, PT ;  /* 0x0000005a4800780c */ /* 0x000fc80003fa6270 */
[----:B------:R-:W-:Y:S02]  /*141f0*/  P2R R68, PR, RZ, 0x20 ;  /* 0x00000020ff447803 */ /* 0x000fe40000000000 */
[----:B------:R-:W-:Y:S02]  /*14200*/  ISETP.GT.AND P5, PT, R2, 0x59, !P5 ;  /* 0x000000590200780c */ /* 0x000fe40006fa4270 */
[----:B------:R-:W-:Y:S02]  /*14210*/  VIADDMNMX R2, R25, R73, R14, PT ;  /* 0x0000004919027246 */ /* 0x000fe4000380010e */
[----:B------:R-:W-:-:S04]  /*14220*/  ISETP.LT.OR P5, PT, R0, 0x5a, P5 ;  /* 0x0000005a0000780c */ /* 0x000fc80002fa1670 */
[----:B------:R-:W-:Y:S02]  /*14230*/  FSEL R69, R69, -INF , !P5 ;  /* 0xff80000045457808 */ /* 0x000fe40006800000 */
[----:B------:R-:W-:-:S13]  /*14240*/  ISETP.GE.AND P5, PT, R13, 0x1, PT ;  /* 0x000000010d00780c */ /* 0x000fda0003fa6270 */
[----:B------:R-:W-:Y:S05]  /*14250*/  @!P5 BRA `(.L_x_1874) ;  /* 0x00000000004cd947 */ /* 0x000fea0003800000 */
        /* <DEDUP_REMOVED lines=11> */
.L_x_1876:
[----:B------:R-:W-:-:S13]  /*14310*/  ISETP.NE.AND P5, PT, R13, 0x1, PT ;  /* 0x000000010d00780c */ /* 0x000fda0003fa5270 */
[----:B------:R-:W0:Y:S02]  /*14320*/  @P5 LDC.64 R24, c[0x0][0x9e8] ;  /* 0x00027a00ff185b82 */ /* 0x000e240000000a00 */
[----:B0-----:R-:W-:-:S05]  /*14330*/  @P5 IMAD.HI.U32 R24, R0, R24, RZ ;  /* 0x0000001800185227 */ /* 0x001fca00078e00ff */
[----:B------:R-:W-:-:S07]  /*14340*/  @P5 SHF.R.U32.HI R0, RZ, R25, R24 ;  /* 0x00000019ff005219 */ /* 0x000fce0000011618 */
.L_x_1877:
[----:B------:R-:W-:Y:S05]  /*14350*/  BSYNC B0 ;  /* 0x0000000000007941 */ /* 0x000fea0003800000 */
.L_x_1875:
[----:B------:R-:W-:-:S05]  /*14360*/  IMAD R25, R0, R13, R74 ;  /* 0x0000000d00197224 */ /* 0x000fca00078e024a */
[----:B------:R-:W-:Y:S02]  /*14370*/  VIMNMX R6, R6, R25, !PT ;  /* 0x0000001906067248 */ /* 0x000fe40007fe0100 */
[----:B------:R-:W-:-:S07]  /*14380*/  VIADDMNMX R2, R25, R13, R2, PT ;  /* 0x0000000d19027246 */ /* 0x000fce0003800102 */
.L_x_1874:
[----:B------:R-:W-:Y:S01]  /*14390*/  ISETP.GT.AND P2, PT, R6, 0x1, !P2 ;  /* 0x000000010600780c */ /* 0x000fe20005744270 */
[----:B------:R-:W-:Y:S01]  /*143a0*/  ULDC UR4, c[0x0][0x988] ;  /* 0x0002620000047ab9 */ /* 0x000fe20000000800 */
[----:B------:R-:W-:Y:S02]  /*143b0*/  FMNMX.FTZ R0, R101, R91, !PT ;  /* 0x0000005b65007209 */ /* 0x000fe40007810000 */
[----:B------:R-:W-:Y:S02]  /*143c0*/  ISETP.LT.OR P2, PT, R2, 0x2, P2 ;  /* 0x000000020200780c */ /* 0x000fe40001741670 */
[----:B------:R-:W-:Y:S02]  /*143d0*/  FMNMX.FTZ R0, R99, R0, !PT ;  /* 0x0000000063007209 */ /* 0x000fe40007810000 */
[----:B------:R-:W-:Y:S02]  /*143e0*/  FSEL R27, R27, -INF , !P2 ;  /* 0xff8000001b1b7808 */ /* 0x000fe40005000000 */
[----:B------:R-:W-:-:S02]  /*143f0*/  ISETP.NE.AND P2, PT, R28, RZ, PT ;  /* 0x000000ff1c00720c */ /* 0x000fc40003f45270 */
[C---:B------:R-:W-:Y:S02]  /*14400*/  ISETP.GT.AND P6, PT, R6.reuse, 0x8, !P6 ;  /* 0x000000080600780c */ /* 0x040fe400077c4270 */
[----:B------:R-:W-:Y:S02]  /*14410*/  ISETP.GT.AND P2, PT, R6, 0x9, !P2 ;  /* 0x000000090600780c */ /* 0x000fe40005744270 */
[----:B------:R-:W-:Y:S02]  /*14420*/  FMNMX.FTZ R0, R93, R0, !PT ;  /* 0x000000005d007209 */ /* 0x000fe40007810000 */
[C---:B------:R-:W-:Y:S02]  /*14430*/  ISETP.LT.OR P2, PT, R2.reuse, 0xa, P2 ;  /* 0x0000000a0200780c */ /* 0x040fe40001741670 */
[----:B------:R-:W-:Y:S02]  /*14440*/  ISETP.LT.OR P6, PT, R2, 0x9, P6 ;  /* 0x000000090200780c */ /* 0x000fe400037c1670 */
[----:B------:R-:W-:-:S02]  /*14450*/  FSEL R31, R31, -INF , !P2 ;  /* 0xff8000001f1f7808 */ /* 0x000fc40005000000 */
[----:B------:R-:W-:Y:S02]  /*14460*/  ISETP.NE.AND P2, PT, R75, RZ, PT ;  /* 0x000000ff4b00720c */ /* 0x000fe40003f45270 */
[----:B------:R-:W-:Y:S02]  /*14470*/  FMNMX.FTZ R0, R97, R0, !PT ;  /* 0x0000000061007209 */ /* 0x000fe40007810000 */
[----:B------:R-:W-:Y:S02]  /*14480*/  ISETP.GT.AND P2, PT, R6, 0x10, !P2 ;  /* 0x000000100600780c */ /* 0x000fe40005744270 */
[----:B------:R-:W-:Y:S02]  /*14490*/  FSEL R25, R30, -INF , !P6 ;  /* 0xff8000001e197808 */ /* 0x000fe40007000000 */
[----:B------:R-:W-:Y:S02]  /*144a0*/  ISETP.LT.OR P2, PT, R2, 0x11, P2 ;  /* 0x000000110200780c */ /* 0x000fe40001741670 */
[----:B------:R-:W-:-:S02]  /*144b0*/  ISETP.NE.AND P6, PT, R36, RZ, PT ;  /* 0x000000ff2400720c */ /* 0x000fc40003fc5270 */
[----:B------:R-:W-:Y:S02]  /*144c0*/  FSEL R29, R34, -INF , !P2 ;  /* 0xff800000221d7808 */ /* 0x000fe40005000000 */
[----:B------:R-:W-:Y:S02]  /*144d0*/  ISETP.NE.AND P2, PT, R32, RZ, PT ;  /* 0x000000ff2000720c */ /* 0x000fe40003f45270 */
[----:B------:R-:W-:Y:S02]  /*144e0*/  FMNMX.FTZ R0, R95, R0, !PT ;  /* 0x000000005f007209 */ /* 0x000fe40007810000 */
[----:B------:R-:W-:Y:S02]  /*144f0*/  ISETP.GT.AND P2, PT, R6, 0x11, !P2 ;  /* 0x000000110600780c */ /* 0x000fe40005744270 */
[----:B------:R-:W-:Y:S02]  /*14500*/  FMNMX.FTZ R0, R77, R0, !PT ;  /* 0x000000004d007209 */ /* 0x000fe40007810000 */
[----:B------:R-:W-:-:S02]  /*14510*/  ISETP.LT.OR P2, PT, R2, 0x12, P2 ;  /* 0x000000120200780c */ /* 0x000fc40001741670 */
[----:B------:R-:W-:Y:S02]  /*14520*/  ISETP.NE.AND P5, PT, R78, RZ, PT ;  /* 0x000000ff4e00720c */ /* 0x000fe40003fa5270 */
        /* <DEDUP_REMOVED lines=19> */
[----:B------:R-:W-:Y:S01]  /*14660*/  IMAD.MOV.U32 R40, RZ, RZ, R209 ;  /* 0x000000ffff287224 */ /* 0x000fe200078e00d1 */
        /* <DEDUP_REMOVED lines=23> */
[----:B------:R-:W-:Y:S01]  /*147e0*/  FMNMX.FTZ R14, R69, R0, !PT ;  /* 0x00000000450e7209 */ /* 0x000fe20007810000 */
[----:B------:R-:W-:Y:S01]  /*147f0*/  IMAD.U32 R0, RZ, RZ, UR4 ;  /* 0x00000004ff007e24 */ /* 0x000fe2000f8e00ff */
[----:B------:R-:W-:Y:S02]  /*14800*/  ISETP.LT.OR P2, PT, R2, 0x31, P2 ;  /* 0x000000310200780c */ /* 0x000fe40001741670 */
[----:B------:R-:W-:Y:S01]  /*14810*/  ISETP.GT.AND P4, PT, R6, RZ, !P4 ;  /* 0x000000ff0600720c */ /* 0x000fe20006784270 */
[----:B------:R-:W0:Y:S01]  /*14820*/  SHFL.BFLY PT, R89, R14, 0x2, 0x1f ;  /* 0x0c401f000e597f89 */ /* 0x000e2200000e0000 */
[----:B------:R-:W-:Y:S02]  /*14830*/  FSEL R81, R50, -INF , !P2 ;  /* 0xff80000032517808 */ /* 0x000fe40005000000 */
        /* <DEDUP_REMOVED lines=8> */
[C---:B------:R-:W-:Y:S02]  /*148c0*/  ISETP.GT.AND P3, PT, R6.reuse, 0x58, !P3 ;  /* 0x000000580600780c */ /* 0x040fe40005f64270 */
[----:B------:R-:W-:Y:S02]  /*148d0*/  ISETP.GT.AND P2, PT, R6, 0x38, !P2 ;  /* 0x000000380600780c */ /* 0x000fe40005744270 */
[C---:B------:R-:W-:Y:S02]  /*148e0*/  ISETP.LT.OR P3, PT, R2.reuse, 0x59, P3 ;  /* 0x000000590200780c */ /* 0x040fe40001f61670 */
[----:B------:R-:W-:Y:S02]  /*148f0*/  ISETP.LT.OR P2, PT, R2, 0x39, P2 ;  /* 0x000000390200780c */ /* 0x000fe40001741670 */
[----:B0-----:R-:W-:-:S02]  /*14900*/  FMNMX.FTZ R20, R14, R89, !PT ;  /* 0x000000590e147209 */ /* 0x001fc40007810000 */
[----:B------:R-:W-:Y:S02]  /*14910*/  FSEL R83, R54, -INF , !P2 ;  /* 0xff80000036537808 */ /* 0x000fe40005000000 */
[----:B------:R-:W-:Y:S01]  /*14920*/  ISETP.NE.AND P2, PT, R52, RZ, PT ;  /* 0x000000ff3400720c */ /* 0x000fe20003f45270 */
[----:B------:R-:W0:Y:S01]  /*14930*/  SHFL.BFLY PT, R89, R20, 0x1, 0x1f ;  /* 0x0c201f0014597f89 */ /* 0x000e2200000e0000 */
        /* <DEDUP_REMOVED lines=30> */
[C---:B------:R-:W-:Y:S01]  /*14b20*/  FMUL.FTZ R24, R4.reuse, R0 ;  /* 0x0000000004187220 */ /* 0x040fe20000410000 */
        /* <DEDUP_REMOVED lines=10> */
[-CC-:B------:R-:W-:Y:S01]  /*14bd0*/  FFMA.FTZ R182, R3, R0.reuse, -R24.reuse ;  /* 0x0000000003b67223 */ /* 0x180fe20000010818 */
[----:B------:R-:W-:Y:S01]  /*14be0*/  ISETP.NE.AND P6, PT, R64, RZ, PT ;  /* 0x000000ff4000720c */ /* 0x000fe20003fc5270 */
[--C-:B------:R-:W-:Y:S01]  /*14bf0*/  FFMA.FTZ R188, R101, R0, -R24.reuse ;  /* 0x0000000065bc7223 */ /* 0x100fe20000010818 */
[----:B------:R-:W-:Y:S01]  /*14c00*/  FMNMX.FTZ R14, R59, R14, !PT ;  /* 0x0000000e3b0e7209 */ /* 0x000fe20007810000 */
[-CC-:B------:R-:W-:Y:S01]  /*14c10*/  FFMA.FTZ R91, R91, R0.reuse, -R24.reuse ;  /* 0x000000005b5b7223 */ /* 0x180fe20000010818 */
[----:B------:R-:W-:Y:S01]  /*14c20*/  FSEL R89, R66, -INF , !P2 ;  /* 0xff80000042597808 */ /* 0x000fe20005000000 */
[--C-:B------:R-:W-:Y:S01]  /*14c30*/  FFMA.FTZ R190, R99, R0, -R24.reuse ;  /* 0x0000000063be7223 */ /* 0x100fe20000010818 */
[----:B------:R-:W-:Y:S01]  /*14c40*/  ISETP.GT.AND P2, PT, R6, 0x51, !P6 ;  /* 0x000000510600780c */ /* 0x000fe20007744270 */
[----:B------:R-:W-:Y:S01]  /*14c50*/  MUFU.EX2 R188, R188 ;  /* 0x000000bc00bc7308 */ /* 0x000fe20000000800 */
[----:B------:R-:W-:Y:S01]  /*14c60*/  FMNMX.FTZ R14, R87, R14, !PT ;  /* 0x0000000e570e7209 */ /* 0x000fe20007810000 */
[-CC-:B------:R-:W-:Y:S01]  /*14c70*/  FFMA.FTZ R93, R93, R0.reuse, -R24.reuse ;  /* 0x000000005d5d7223 */ /* 0x180fe20000010818 */
[----:B------:R-:W-:Y:S01]  /*14c80*/  ISETP.NE.AND P5, PT, R68, RZ, PT ;  /* 0x000000ff4400720c */ /* 0x000fe20003fa5270 */
[-CC-:B------:R-:W-:Y:S01]  /*14c90*/  FFMA.FTZ R184, R97, R0.reuse, -R24.reuse ;  /* 0x0000000061b87223 */ /* 0x180fe20000010818 */
[----:B------:R-:W-:Y:S01]  /*14ca0*/  ISETP.LT.OR P2, PT, R2, 0x52, P2 ;  /* 0x000000520200780c */ /* 0x000fe20001741670 */
[--C-:B------:R-:W-:Y:S01]  /*14cb0*/  FFMA.FTZ R95, R95, R0, -R24.reuse ;  /* 0x000000005f5f7223 */ /* 0x100fe20000010818 */
[----:B------:R-:W-:Y:S01]  /*14cc0*/  FMNMX.FTZ R14, R63, R14, !PT ;  /* 0x0000000e3f0e7209 */ /* 0x000fe20007810000 */
[----:B------:R-:W0:Y:S01]  /*14cd0*/  MUFU.EX2 R91, R91 ;  /* 0x0000005b005b7308 */ /* 0x000e220000000800 */
[----:B------:R-:W-:Y:S01]  /*14ce0*/  ISETP.GT.AND P4, PT, R6, 0x59, !P5 ;  /* 0x000000590600780c */ /* 0x000fe20006f84270 */
[-CC-:B------:R-:W-:Y:S01]  /*14cf0*/  FFMA.FTZ R37, R37, R0.reuse, -R24.reuse ;  /* 0x0000000025257223 */ /* 0x180fe20000010818 */
[----:B------:R-:W-:Y:S01]  /*14d00*/  FSEL R67, R67, -INF , !P2 ;  /* 0xff80000043437808 */ /* 0x000fe20005000000 */
[--C-:B------:R-:W-:Y:S01]  /*14d10*/  FFMA.FTZ R180, R33, R0, -R24.reuse ;  /* 0x0000000021b47223 */ /* 0x100fe20000010818 */
[----:B------:R-:W-:Y:S01]  /*14d20*/  FMNMX.FTZ R14, R89, R14, !PT ;  /* 0x0000000e590e7209 */ /* 0x000fe20007810000 */
[-CC-:B------:R-:W-:Y:S01]  /*14d30*/  FFMA.FTZ R33, R41, R0.reuse, -R24.reuse ;  /* 0x0000000029217223 */ /* 0x180fe20000010818 */
[----:B------:R-:W-:Y:S01]  /*14d40*/  ISETP.LT.OR P4, PT, R2, 0x5a, P4 ;  /* 0x0000005a0200780c */ /* 0x000fe20002781670 */
[----:B------:R-:W1:Y:S01]  /*14d50*/  MUFU.EX2 R190, R190 ;  /* 0x000000be00be7308 */ /* 0x000e620000000800 */
[----:B------:R-:W-:Y:S01]  /*14d60*/  FSEL R77, R70, -INF , !P3 ;  /* 0xff800000464d7808 */ /* 0x000fe20005800000 */
[--C-:B------:R-:W-:Y:S01]  /*14d70*/  FFMA.FTZ R41, R45, R0, -R24.reuse ;  /* 0x000000002d297223 */ /* 0x100fe20000010818 */
[----:B------:R-:W-:Y:S01]  /*14d80*/  FMNMX.FTZ R14, R67, R14, !PT ;  /* 0x0000000e430e7209 */ /* 0x000fe20007810000 */
[-CC-:B------:R-:W-:Y:S01]  /*14d90*/  FFMA.FTZ R176, R15, R0.reuse, -R24.reuse ;  /* 0x000000000fb07223 */ /* 0x180fe20000010818 */
[----:B------:R-:W-:Y:S01]  /*14da0*/  FSEL R71, R71, -INF , !P4 ;  /* 0xff80000047477808 */ /* 0x000fe20006000000 */
[--C-:B------:R-:W-:Y:S01]  /*14db0*/  FFMA.FTZ R178, R7, R0, -R24.reuse ;  /* 0x0000000007b27223 */ /* 0x100fe20000010818 */
[----:B------:R-:W-:Y:S01]  /*14dc0*/  FMNMX.FTZ R14, R77, R14, !PT ;  /* 0x0000000e4d0e7209 */ /* 0x000fe20007810000 */
[----:B------:R-:W2:Y:S01]  /*14dd0*/  MUFU.EX2 R93, R93 ;  /* 0x0000005d005d7308 */ /* 0x000ea20000000800 */
[----:B------:R-:W-:Y:S01]  /*14de0*/  ISETP.NE.AND P5, PT, R227, 0x1, PT ;  /* 0x00000001e300780c */ /* 0x000fe20003fa5270 */
[--C-:B------:R-:W-:Y:S01]  /*14df0*/  FFMA.FTZ R172, R11, R0, -R24.reuse ;  /* 0x000000000bac7223 */ /* 0x100fe20000010818 */
[----:B------:R-:W-:Y:S01]  /*14e00*/  FMNMX.FTZ R14, R71, R14, !PT ;  /* 0x0000000e470e7209 */ /* 0x000fe20007810000 */
[-CC-:B------:R-:W-:Y:S01]  /*14e10*/  FFMA.FTZ R174, R21, R0.reuse, -R24.reuse ;  /* 0x0000000015ae7223 */ /* 0x180fe20000010818 */
[-CC-:B------:R-:W-:Y:S01]  /*14e20*/  FFMA.FTZ R168, R9, R0.reuse, -R24.reuse ;  /* 0x0000000009a87223 */ /* 0x180fe20000010818 */
[-CC-:B------:R-:W-:Y:S01]  /*14e30*/  FFMA.FTZ R170, R5, R0.reuse, -R24.reuse ;  /* 0x0000000005aa7223 */ /* 0x180fe20000010818 */
[-CC-:B------:R-:W-:Y:S01]  /*14e40*/  FFMA.FTZ R15, R49, R0.reuse, -R24.reuse ;  /* 0x00000000310f7223 */ /* 0x180fe20000010818 */
[----:B------:R-:W3:Y:S01]  /*14e50*/  SHFL.BFLY PT, R3, R14, 0x2, 0x1f ;  /* 0x0c401f000e037f89 */ /* 0x000ee200000e0000 */
[----:B------:R-:W4:Y:S01]  /*14e60*/  MUFU.EX2 R184, R184 ;  /* 0x000000b800b87308 */ /* 0x000f220000000800 */
[-CC-:B------:R-:W-:Y:S01]  /*14e70*/  FFMA.FTZ R7, R53, R0.reuse, -R24.reuse ;  /* 0x0000000035077223 */ /* 0x180fe20000010818 */
[-CC-:B------:R-:W-:Y:S01]  /*14e80*/  FFMA.FTZ R11, R57, R0.reuse, -R24.reuse ;  /* 0x00000000390b7223 */ /* 0x180fe20000010818 */
[-CC-:B------:R-:W-:Y:S01]  /*14e90*/  FFMA.FTZ R21, R61, R0.reuse, -R24.reuse ;  /* 0x000000003d157223 */ /* 0x180fe20000010818 */
[-CC-:B------:R-:W-:Y:S01]  /*14ea0*/  FFMA.FTZ R9, R65, R0.reuse, -R24.reuse ;  /* 0x0000000041097223 */ /* 0x180fe20000010818 */
[----:B------:R-:W4:Y:S01]  /*14eb0*/  @P5 LDC R38, c[0x0][0x44c] ;  /* 0x00011300ff265b82 */ /* 0x000f220000000800 */
[----:B------:R-:W-:-:S02]  /*14ec0*/  FFMA.FTZ R5, R69, R0, -R24 ;  /* 0x0000000045057223 */ /* 0x000fc40000010818 */
[----:B------:R-:W4:Y:S05]  /*14ed0*/  MUFU.EX2 R95, R95 ;  /* 0x0000005f005f7308 */ /* 0x000f2a0000000800 */
[----:B------:R-:W4:Y:S03]  /*14ee0*/  @P5 LDC R42, c[0x0][0x450] ;  /* 0x00011400ff2a5b82 */ /* 0x000f260000000800 */
[----:B------:R-:W4:Y:S01]  /*14ef0*/  MUFU.EX2 R186, R186 ;  /* 0x000000ba00ba7308 */ /* 0x000f220000000800 */
[----:B---3--:R-:W-:-:S07]  /*14f00*/  FMNMX.FTZ R2, R14, R3, !PT ;  /* 0x000000030e027209 */ /* 0x008fce0007810000 */
[----:B------:R-:W3:Y:S01]  /*14f10*/  MUFU.EX2 R37, R37 ;  /* 0x0000002500257308 */ /* 0x000ee20000000800 */
[----:B------:R-:W0:Y:S07]  /*14f20*/  SHFL.BFLY PT, R3, R2, 0x1, 0x1f ;  /* 0x0c201f0002037f89 */ /* 0x000e2e00000e0000 */
[----:B------:R-:W-:Y:S08]  /*14f30*/  MUFU.EX2 R180, R180 ;  /* 0x000000b400b47308 */ /* 0x000ff00000000800 */
[----:B------:R-:W-:Y:S08]  /*14f40*/  MUFU.EX2 R33, R33 ;  /* 0x0000002100217308 */ /* 0x000ff00000000800 */
[----:B------:R-:W-:Y:S01]  /*14f50*/  MUFU.EX2 R182, R182 ;  /* 0x000000b600b67308 */ /* 0x000fe20000000800 */
[----:B0-----:R-:W-:-:S04]  /*14f60*/  FMNMX.FTZ R3, R2, R3, !PT ;  /* 0x0000000302037209 */ /* 0x001fc80007810000 */
[C---:B------:R-:W-:Y:S01]  /*14f70*/  FSETP.NEU.FTZ.AND P2, PT, R3.reuse, -INF , PT ;  /* 0xff8000000300780b */ /* 0x040fe20003f5d000 */
[----:B------:R-:W-:Y:S02]  /*14f80*/  FMUL.FTZ R2, R3, R0 ;  /* 0x0000000003027220 */ /* 0x000fe40000410000 */
[----:B------:R-:W-:Y:S03]  /*14f90*/  MUFU.EX2 R41, R41 ;  /* 0x0000002900297308 */ /* 0x000fe60000000800 */
[----:B------:R-:W-:-:S05]  /*14fa0*/  FSEL R6, R2, RZ, P2 ;  /* 0x000000ff02067208 */ /* 0x000fca0001000000 */
[----:B------:R-:W-:Y:S01]  /*14fb0*/  MUFU.EX2 R176, R176 ;  /* 0x000000b000b07308 */ /* 0x000fe20000000800 */
[-CC-:B------:R-:W-:Y:S01]  /*14fc0*/  FFMA.FTZ R189, R26, R0.reuse, -R6.reuse ;  /* 0x000000001abd7223 */ /* 0x180fe20000010806 */
[-CC-:B------:R-:W-:Y:S01]  /*14fd0*/  FFMA.FTZ R2, R27, R0.reuse, -R6.reuse ;  /* 0x000000001b027223 */ /* 0x180fe20000010806 */
[-CC-:B------:R-:W-:Y:S01]  /*14fe0*/  FFMA.FTZ R191, R25, R0.reuse, -R6.reuse ;  /* 0x0000000019bf7223 */ /* 0x180fe20000010806 */
[-CC-:B------:R-:W-:Y:S01]  /*14ff0*/  FFMA.FTZ R31, R31, R0.reuse, -R6.reuse ;  /* 0x000000001f1f7223 */ /* 0x180fe20000010806 */
[----:B------:R-:W-:Y:S01]  /*15000*/  FADD.FTZ R25, R188, R91 ;  /* 0x0000005bbc197221 */ /* 0x000fe20000010000 */
[-CC-:B------:R-:W-:Y:S01]  /*15010*/  FFMA.FTZ R29, R29, R0.reuse, -R6.reuse ;  /* 0x000000001d1d7223 */ /* 0x180fe20000010806 */
[-CC-:B------:R-:W-:Y:S01]  /*15020*/  FFMA.FTZ R35, R35, R0.reuse, -R6.reuse ;  /* 0x0000000023237223 */ /* 0x180fe20000010806 */
[----:B------:R-:W-:Y:S01]  /*15030*/  MUFU.EX2 R189, R189 ;  /* 0x000000bd00bd7308 */ /* 0x000fe20000000800 */
[----:B-1----:R-:W-:Y:S01]  /*15040*/  FADD.FTZ R32, R190, R25 ;  /* 0x00000019be207221 */ /* 0x002fe20000010000 */
[-CC-:B------:R-:W-:Y:S01]  /*15050*/  FFMA.FTZ R73, R73, R0.reuse, -R6.reuse ;  /* 0x0000000049497223 */ /* 0x180fe20000010806 */
[-CC-:B------:R-:W-:Y:S01]  /*15060*/  FFMA.FTZ R39, R39, R0.reuse, -R6.reuse ;  /* 0x0000000027277223 */ /* 0x180fe20000010806 */
[-C--:B------:R-:W-:Y:S01]  /*15070*/  FFMA.FTZ R75, R75, R0.reuse, -R6 ;  /* 0x000000004b4b7223 */ /* 0x080fe20000010806 */
[----:B--2---:R-:W-:Y:S01]  /*15080*/  FADD.FTZ R25, R93, R32 ;  /* 0x000000205d197221 */ /* 0x004fe20000010000 */
[-CC-:B------:R-:W-:Y:S01]  /*15090*/  FFMA.FTZ R43, R43, R0.reuse, -R6.reuse ;  /* 0x000000002b2b7223 */ /* 0x180fe20000010806 */
[-CC-:B------:R-:W-:Y:S01]  /*150a0*/  FFMA.FTZ R79, R79, R0.reuse, -R6.reuse ;  /* 0x000000004f4f7223 */ /* 0x180fe20000010806 */
[----:B------:R-:W0:Y:S01]  /*150b0*/  MUFU.EX2 R2, R2 ;  /* 0x0000000200027308 */ /* 0x000e220000000800 */
[----:B----4-:R-:W-:Y:S01]  /*150c0*/  FADD.FTZ R34, R184, R25 ;  /* 0x00000019b8227221 */ /* 0x010fe20000010000 */
[-CC-:B------:R-:W-:Y:S01]  /*150d0*/  FFMA.FTZ R47, R47, R0.reuse, -R6.reuse ;  /* 0x000000002f2f7223 */ /* 0x180fe20000010806 */
[-CC-:B------:R-:W-:Y:S01]  /*150e0*/  FFMA.FTZ R81, R81, R0.reuse, -R6.reuse ;  /* 0x0000000051517223 */ /* 0x180fe20000010806 */
[-C--:B------:R-:W-:Y:S01]  /*150f0*/  FFMA.FTZ R51, R51, R0.reuse, -R6 ;  /* 0x0000000033337223 */ /* 0x080fe20000010806 */
[----:B------:R-:W-:Y:S01]  /*15100*/  FADD.FTZ R27, R95, R34 ;  /* 0x000000225f1b7221 */ /* 0x000fe20000010000 */
[-CC-:B------:R-:W-:Y:S01]  /*15110*/  FFMA.FTZ R83, R83, R0.reuse, -R6.reuse ;  /* 0x0000000053537223 */ /* 0x180fe20000010806 */
[-CC-:B------:R-:W-:Y:S01]  /*15120*/  FFMA.FTZ R55, R55, R0.reuse, -R6.reuse ;  /* 0x0000000037377223 */ /* 0x180fe20000010806 */
[----:B------:R-:W1:Y:S01]  /*15130*/  MUFU.EX2 R191, R191 ;  /* 0x000000bf00bf7308 */ /* 0x000e620000000800 */
[----:B------:R-:W-:Y:S01]  /*15140*/  FADD.FTZ R36, R186, R27 ;  /* 0x0000001bba247221 */ /* 0x000fe20000010000 */
[-CC-:B------:R-:W-:Y:S01]  /*15150*/  FFMA.FTZ R85, R85, R0.reuse, -R6.reuse ;  /* 0x0000000055557223 */ /* 0x180fe20000010806 */
[-CC-:B------:R-:W-:Y:S01]  /*15160*/  FFMA.FTZ R59, R59, R0.reuse, -R6.reuse ;  /* 0x000000003b3b7223 */ /* 0x180fe20000010806 */
[-C--:B------:R-:W-:Y:S01]  /*15170*/  FFMA.FTZ R87, R87, R0.reuse, -R6 ;  /* 0x0000000057577223 */ /* 0x080fe20000010806 */
[----:B---3--:R-:W-:Y:S01]  /*15180*/  FADD.FTZ R27, R37, R36 ;  /* 0x00000024251b7221 */ /* 0x008fe20000010000 */
[-CC-:B------:R-:W-:Y:S01]  /*15190*/  FFMA.FTZ R63, R63, R0.reuse, -R6.reuse ;  /* 0x000000003f3f7223 */ /* 0x180fe20000010806 */
[-C--:B------:R-:W-:Y:S01]  /*151a0*/  FFMA.FTZ R89, R89, R0.reuse, -R6 ;  /* 0x0000000059597223 */ /* 0x080fe20000010806 */
[----:B------:R2:W3:Y:S01]  /*151b0*/  MUFU.EX2 R14, R31 ;  /* 0x0000001f000e7308 */ /* 0x0004e20000000800 */
[----:B0-----:R-:W-:Y:S01]  /*151c0*/  FADD.FTZ R32, R189, R2 ;  /* 0x00000002bd207221 */ /* 0x001fe20000010000 */
[----:B------:R-:W-:Y:S01]  /*151d0*/  FADD.FTZ R36, R180, R27 ;  /* 0x0000001bb4247221 */ /* 0x000fe20000010000 */
[-CC-:B------:R-:W-:Y:S01]  /*151e0*/  FFMA.FTZ R67, R67, R0.reuse, -R6.reuse ;  /* 0x0000000043437223 */ /* 0x180fe20000010806 */
[-CC-:B------:R-:W-:Y:S01]  /*151f0*/  FFMA.FTZ R77, R77, R0.reuse, -R6.reuse ;  /* 0x000000004d4d7223 */ /* 0x180fe20000010806 */
[----:B------:R-:W-:Y:S01]  /*15200*/  FFMA.FTZ R71, R71, R0, -R6 ;  /* 0x0000000047477223 */ /* 0x000fe20000010806 */
[----:B------:R-:W-:Y:S01]  /*15210*/  FADD.FTZ R27, R33, R36 ;  /* 0x00000024211b7221 */ /* 0x000fe20000010000 */
[----:B------:R-:W-:Y:S01]  /*15220*/  F2FP.BF16.F32.PACK_AB R189, R2, R189 ;  /* 0x000000bd02bd723e */ /* 0x000fe200000010ff */
[----:B------:R-:W0:Y:S01]  /*15230*/  MUFU.EX2 R29, R29 ;  /* 0x0000001d001d7308 */ /* 0x000e220000000800 */
[----:B-1----:R-:W-:Y:S01]  /*15240*/  FADD.FTZ R25, R191, R32 ;  /* 0x00000020bf197221 */ /* 0x002fe20000010000 */
[----:B--2---:R-:W-:-:S04]  /*15250*/  @P5 IMAD.HI.U32 R31, R209, R38, RZ ;  /* 0x00000026d11f5227 */ /* 0x004fc800078e00ff */
[----:B------:R-:W-:Y:S01]  /*15260*/  FADD.FTZ R38, R182, R27 ;  /* 0x0000001bb6267221 */ /* 0x000fe20000010000 */
[----:B------:R-:W-:Y:S02]  /*15270*/  F2FP.BF16.F32.PACK_AB R188, R91, R188 ;  /* 0x000000bc5bbc723e */ /* 0x000fe400000010ff */
[----:B------:R-:W-:Y:S01]  /*15280*/  F2FP.BF16.F32.PACK_AB R190, R93, R190 ;  /* 0x000000be5dbe723e */ /* 0x000fe200000010ff */
[----:B------:R-:W-:Y:S01]  /*15290*/  FADD.FTZ R27, R41, R38 ;  /* 0x00000026291b7221 */ /* 0x000fe20000010000 */
[----:B------:R-:W1:Y:S01]  /*152a0*/  MUFU.EX2 R20, R35 ;  /* 0x0000002300147308 */ /* 0x000e620000000800 */
[----:B---3--:R-:W-:Y:S01]  /*152b0*/  FADD.FTZ R34, R14, R25 ;  /* 0x000000190e227221 */ /* 0x008fe20000010000 */
[----:B------:R-:W-:Y:S01]  /*152c0*/  @P5 SHF.R.U32.HI R40, RZ, R42, R31 ;  /* 0x0000002aff285219 */ /* 0x000fe2000001161f */
[----:B------:R-:W-:Y:S01]  /*152d0*/  FADD.FTZ R38, R176, R27 ;  /* 0x0000001bb0267221 */ /* 0x000fe20000010000 */
[----:B------:R-:W-:Y:S02]  /*152e0*/  ISETP.GE.AND P5, PT, R13, 0x1, PT ;  /* 0x000000010d00780c */ /* 0x000fe40003fa6270 */
[----:B------:R-:W-:Y:S01]  /*152f0*/  F2FP.BF16.F32.PACK_AB R184, R95, R184 ;  /* 0x000000b85fb8723e */ /* 0x000fe200000010ff */
[----:B------:R-:W-:Y:S01]  /*15300*/  IMAD.IADD R149, R149, 0x1, R40 ;  /* 0x0000000195957824 */ /* 0x000fe200078e0228 */
[----:B------:R-:W2:Y:S01]  /*15310*/  MUFU.EX2 R73, R73 ;  /* 0x0000004900497308 */ /* 0x000ea20000000800 */
[----:B0-----:R-:W-:Y:S01]  /*15320*/  FADD.FTZ R25, R29, R34 ;  /* 0x000000221d197221 */ /* 0x001fe20000010000 */
[----:B------:R-:W-:Y:S01]  /*15330*/  F2FP.BF16.F32.PACK_AB R186, R37, R186 ;  /* 0x000000ba25ba723e */ /* 0x000fe200000010ff */
[----:B------:R-:W-:Y:S01]  /*15340*/  IMAD.IADD R12, R149, 0x1, R12 ;  /* 0x00000001950c7824 */ /* 0x000fe200078e020c */
[----:B------:R-:W-:-:S02]  /*15350*/  F2FP.BF16.F32.PACK_AB R180, R33, R180 ;  /* 0x000000b421b4723e */ /* 0x000fc400000010ff */
[----:B------:R-:W-:Y:S02]  /*15360*/  F2FP.BF16.F32.PACK_AB R182, R41, R182 ;  /* 0x000000b629b6723e */ /* 0x000fe400000010ff */
[----:B------:R-:W0:Y:S01]  /*15370*/  MUFU.EX2 R24, R39 ;  /* 0x0000002700187308 */ /* 0x000e220000000800 */
[----:B-1----:R-:W-:Y:S01]  /*15380*/  FADD.FTZ R34, R20, R25 ;  /* 0x0000001914227221 */ /* 0x002fe20000010000 */
[----:B------:R-:W-:Y:S02]  /*15390*/  F2FP.BF16.F32.PACK_AB R191, R14, R191 ;  /* 0x000000bf0ebf723e */ /* 0x000fe400000010ff */
[----:B------:R-:W-:-:S04]  /*153a0*/  F2FP.BF16.F32.PACK_AB R185, R20, R29 ;  /* 0x0000001d14b9723e */ /* 0x000fc800000010ff */
        /* <DEDUP_REMOVED lines=11> */
[C---:B0-----:R-:W-:Y:S01]  /*15460*/  FADD.FTZ R27, R15.reuse, R38 ;  /* 0x000000260f1b7221 */ /* 0x041fe20000010000 */
[----:B------:R-:W-:-:S06]  /*15470*/  F2FP.BF16.F32.PACK_AB R176, R15, R176 ;  /* 0x000000b00fb0723e */ /* 0x000fcc00000010ff */
[----:B------:R-:W0:Y:S01]  /*15480*/  MUFU.EX2 R28, R47 ;  /* 0x0000002f001c7308 */ /* 0x000e220000000800 */
[----:B-1----:R-:W-:-:S07]  /*15490*/  FADD.FTZ R25, R79, R36 ;  /* 0x000000244f197221 */ /* 0x002fce0000010000 */
[----:B------:R-:W1:Y:S01]  /*154a0*/  MUFU.EX2 R7, R7 ;  /* 0x0000000700077308 */ /* 0x000e620000000800 */
[----:B--2---:R-:W-:-:S07]  /*154b0*/  FADD.FTZ R38, R178, R27 ;  /* 0x0000001bb2267221 */ /* 0x004fce0000010000 */
[----:B------:R-:W2:Y:S01]  /*154c0*/  MUFU.EX2 R81, R81 ;  /* 0x0000005100517308 */ /* 0x000ea20000000800 */
[C---:B0-----:R-:W-:Y:S01]  /*154d0*/  FADD.FTZ R6, R28.reuse, R25 ;  /* 0x000000191c067221 */ /* 0x041fe20000010000 */
[----:B------:R-:W-:-:S06]  /*154e0*/  F2FP.BF16.F32.PACK_AB R183, R28, R79 ;  /* 0x0000004f1cb7723e */ /* 0x000fcc00000010ff */
[----:B------:R-:W0:Y:S01]  /*154f0*/  MUFU.EX2 R172, R172 ;  /* 0x000000ac00ac7308 */ /* 0x000e220000000800 */
[C---:B-1----:R-:W-:Y:S01]  /*15500*/  FADD.FTZ R27, R7.reuse, R38 ;  /* 0x00000026071b7221 */ /* 0x042fe20000010000 */
[----:B------:R-:W-:-:S06]  /*15510*/  F2FP.BF16.F32.PACK_AB R178, R7, R178 ;  /* 0x000000b207b2723e */ /* 0x000fcc00000010ff */
[----:B------:R-:W1:Y:S01]  /*15520*/  MUFU.EX2 R30, R51 ;  /* 0x00000033001e7308 */ /* 0x000e620000000800 */
[----:B--2---:R-:W-:-:S07]  /*15530*/  FADD.FTZ R25, R81, R6 ;  /* 0x0000000651197221 */ /* 0x004fce0000010000 */
        /* <DEDUP_REMOVED lines=34> */
[----:B------:R-:W-:Y:S01]  /*15760*/  F2FP.BF16.F32.PACK_AB R175, R36, R87 ;  /* 0x0000005724af723e */ /* 0x000fe200000010ff */
[----:B------:R-:W-:-:S05]  /*15770*/  VIADD R7, R150, 0xfffffffe ;  /* 0xfffffffe96077836 */ /* 0x000fca0000000000 */
        /* <DEDUP_REMOVED lines=23> */
.L_x_1880:
[----:B------:R-:W-:-:S13]  /*158f0*/  ISETP.NE.AND P2, PT, R13, 0x1, PT ;  /* 0x000000010d00780c */ /* 0x000fda0003f45270 */
[----:B------:R-:W0:Y:S02]  /*15900*/  @P2 LDC.64 R14, c[0x0][0x9e8] ;  /* 0x00027a00ff0e2b82 */ /* 0x000e240000000a00 */
[----:B0-----:R-:W-:-:S05]  /*15910*/  @P2 IMAD.HI.U32 R14, R2, R14, RZ ;  /* 0x0000000e020e2227 */ /* 0x001fca00078e00ff */
[----:B------:R-:W-:-:S07]  /*15920*/  @P2 SHF.R.U32.HI R2, RZ, R15, R14 ;  /* 0x0000000fff022219 */ /* 0x000fce000001160e */
.L_x_1881:
[----:B------:R-:W-:Y:S05]  /*15930*/  BSYNC B0 ;  /* 0x0000000000007941 */ /* 0x000fea0003800000 */
.L_x_1879:
[----:B------:R-:W-:-:S05]  /*15940*/  IMAD R13, R2, R13, R13 ;  /* 0x0000000d020d7224 */ /* 0x000fca00078e020d */
[----:B------:R-:W-:-:S07]  /*15950*/  VIMNMX R12, R12, R13, PT ;  /* 0x0000000d0c0c7248 */ /* 0x000fce0003fe0100 */
.L_x_1878:
[----:B------:R-:W-:Y:S01]  /*15960*/  IMAD.HI R12, R12, 0x2aaaaaab, RZ ;  /* 0x2aaaaaab0c0c7827 */ /* 0x000fe200078e02ff */
[----:B------:R-:W-:Y:S01]  /*15970*/  ULDC UR59, c[0x0][0x9e4] ;  /* 0x00027900003b7ab9 */ /* 0x000fe20000000800 */
[----:B------:R-:W-:Y:S01]  /*15980*/  ULDC UR58, c[0x0][0x9e4] ;  /* 0x00027900003a7ab9 */ /* 0x000fe20000000800 */
[----:B------:R-:W-:Y:S01]  /*15990*/  BSSY B0, `(.L_x_1882) ;  /* 0x0000381000007945 */ /* 0x000fe20003800000 */
[----:B------:R-:W-:Y:S01]  /*159a0*/  IMAD.MOV.U32 R2, RZ, RZ, 0x3f800000 ;  /* 0x3f800000ff027424 */ /* 0x000fe200078e00ff */
[----:B------:R-:W-:Y:S02]  /*159b0*/  SHF.R.U32.HI R9, RZ, 0x1f, R12 ;  /* 0x0000001fff097819 */ /* 0x000fe4000001160c */
[----:B------:R-:W-:Y:S02]  /*159c0*/  CS2R R118, SRZ ;  /* 0x0000000000767805 */ /* 0x000fe4000001ff00 */
[----:B------:R-:W-:Y:S02]  /*159d0*/  CS2R R116, SRZ ;  /* 0x0000000000747805 */ /* 0x000fe4000001ff00 */
[----:B------:R-:W-:-:S02]  /*159e0*/  CS2R R114, SRZ ;  /* 0x0000000000727805 */ /* 0x000fc4000001ff00 */
[----:B------:R-:W-:Y:S01]  /*159f0*/  LEA.HI.SX32 R14, R12, R9, 0x1c ;  /* 0x000000090c0e7211 */ /* 0x000fe200078fe2ff */
[----:B------:R-:W-:Y:S01]  /*15a00*/  IMAD.MOV.U32 R9, RZ, RZ, 0x3f800000 ;  /* 0x3f800000ff097424 */ /* 0x000fe200078e00ff */
[----:B------:R-:W-:Y:S02]  /*15a10*/  CS2R R112, SRZ ;  /* 0x0000000000707805 */ /* 0x000fe4000001ff00 */
[----:B------:R-:W-:Y:S02]  /*15a20*/  CS2R R110, SRZ ;  /* 0x00000000006e7805 */ /* 0x000fe4000001ff00 */
[----:B------:R-:W-:Y:S02]  /*15a30*/  VIMNMX R14, R211, R14, !PT ;  /* 0x0000000ed30e7248 */ /* 0x000fe40007fe0100 */
[----:B------:R-:W-:Y:S02]  /*15a40*/  CS2R R108, SRZ ;  /* 0x00000000006c7805 */ /* 0x000fe4000001ff00 */
[----:B------:R-:W-:-:S02]  /*15a50*/  CS2R R106, SRZ ;  /* 0x00000000006a7805 */ /* 0x000fc4000001ff00 */
[----:B------:R-:W-:Y:S02]  /*15a60*/  CS2R R104, SRZ ;  /* 0x0000000000687805 */ /* 0x000fe4000001ff00 */
[----:B------:R-:W-:Y:S02]  /*15a70*/  ISETP.GE.AND P2, PT, R7, R14, PT ;  /* 0x0000000e0700720c */ /* 0x000fe40003f46270 */
        /* <DEDUP_REMOVED lines=40> */
[----:B------:R-:W-:Y:S06]  /*15d00*/  @!P2 BRA `(.L_x_1883) ;  /* 0x000000340024a947 */ /* 0x000fec0003800000 */
[----:B------:R-:W-:Y:S01]  /*15d10*/  BSSY B1, `(.L_x_1884) ;  /* 0x0000344000017945 */ /* 0x000fe20003800000 */
[----:B------:R-:W-:Y:S02]  /*15d20*/  IMAD.MOV.U32 R2, RZ, RZ, 0x3f800000 ;  /* 0x3f800000ff027424 */ /* 0x000fe400078e00ff */
[----:B------:R-:W-:-:S07]  /*15d30*/  IMAD.MOV.U32 R119, RZ, RZ, RZ ;  /* 0x000000ffff777224 */ /* 0x000fce00078e00ff */
.L_x_1903:
[----:B------:R-:W-:-:S05]  /*15d40*/  VIADD R15, R22, 0x1 ;  /* 0x00000001160f7836 */ /* 0x000fca0000000000 */
[----:B------:R-:W-:-:S04]  /*15d50*/  ISETP.NE.AND P2, PT, R15, 0x2, PT ;  /* 0x000000020f00780c */ /* 0x000fc80003f45270 */
[----:B------:R-:W-:Y:S02]  /*15d60*/  SEL R20, RZ, 0x1, P2 ;  /* 0x00000001ff147807 */ /* 0x000fe40001000000 */
[----:B------:R-:W-:Y:S02]  /*15d70*/  SEL R15, R15, RZ, P2 ;  /* 0x000000ff0f0f7207 */ /* 0x000fe40001000000 */
[----:B------:R-:W-:Y:S01]  /*15d80*/  LOP3.LUT R20, R23, R20, RZ, 0x3c, !PT ;  /* 0x0000001417147212 */ /* 0x000fe200078e3cff */
[----:B------:R-:W-:Y:S06]  /*15d90*/  @!P0 BRA `(.L_x_1885) ;  /* 0x0000000000048947 */ /* 0x000fec0003800000 */
[----:B------:R-:W-:Y:S01]  /*15da0*/  BPT.TRAP 0x1 ;  /* 0x000000040000795c */ /* 0x000fe20000300000 */
.L_x_1885:
[----:B------:R-:W-:Y:S01]  /*15db0*/  IMAD R0, R15, 0x8, R16 ;  /* 0x000000080f007824 */ /* 0x000fe200078e0210 */
[----:B------:R-:W-:-:S04]  /*15dc0*/  SHF.L.U32 R11, R20, 0x1f, RZ ;  /* 0x0000001f140b7819 */ /* 0x000fc800000006ff */
[----:B------:R0:W1:Y:S01]  /*15dd0*/  SYNCS.PHASECHK.TRANS64.TRYWAIT P2, [R0+URZ+0x30830], R11 ;  /* 0x0308300b000075a7 */ /* 0x000062000804017f */
[----:B------:R-:W-:Y:S05]  /*15de0*/  @!P0 BRA `(.L_x_1886) ;  /* 0x0000000000048947 */ /* 0x000fea0003800000 */
[----:B------:R-:W-:Y:S01]  /*15df0*/  BPT.TRAP 0x1 ;  /* 0x000000040000795c */ /* 0x000fe20000300000 */
.L_x_1886:
[----:B------:R-:W-:Y:S01]  /*15e00*/  IMAD R124, R15, 0x900, R8 ;  /* 0x000009000f7c7824 */ /* 0x000fe200078e0208 */
[----:B------:R-:W-:Y:S03]  /*15e10*/  BSSY B2, `(.L_x_1887) ;  /* 0x0000006000027945 */ /* 0x000fe60003800000 */
[C---:B------:R-:W-:Y:S02]  /*15e20*/  VIADD R12, R124.reuse, 0x2 ;  /* 0x000000027c0c7836 */ /* 0x040fe40000000000 */
[----:B------:R-:W-:Y:S01]  /*15e30*/  VIADD R21, R124, 0x4 ;  /* 0x000000047c157836 */ /* 0x000fe20000000000 */
[----:B-1----:R-:W-:Y:S06]  /*15e40*/  @P2 BRA `(.L_x_1888) ;  /* 0x0000000000082947 */ /* 0x002fec0003800000 */
[----:B------:R-:W1:Y:S02]  /*15e50*/  SYNCS.PHASECHK.TRANS64.TRYWAIT P2, [R0+URZ+0x30830], R11 ;  /* 0x0308300b000075a7 */ /* 0x000e64000804017f */
[----:B-1----:R-:W-:Y:S05]  /*15e60*/  @!P2 BRA `(.L_x_1889) ;  /* 0x00000154006ca947 */ /* 0x002fea0003800000 */
.L_x_1888:
[----:B------:R-:W-:Y:S05]  /*15e70*/  BSYNC B2 ;  /* 0x0000000000027941 */ /* 0x000fea0003800000 */
.L_x_1887:
[----:B------:R-:W-:Y:S01]  /*15e80*/  IMAD.MOV.U32 R10, RZ, RZ, R124 ;  /* 0x000000ffff0a7224 */ /* 0x000fe200078e007c */
[----:B------:R2:W-:Y:S04]  /*15e90*/  STL.64 [R1+0x78], R16 ;  /* 0x0000781001007387 */ /* 0x0005e80000100a00 */
[----:B------:R-:W-:Y:S01]  /*15ea0*/  R2UR UR54, R10 ;  /* 0x000000000a3672ca */ /* 0x000fe200000e0000 */
[----:B------:R-:W-:-:S05]  /*15eb0*/  IMAD.MOV.U32 R10, RZ, RZ, R21 ;  /* 0x000000ffff0a7224 */ /* 0x000fca00078e0015 */
[----:B------:R-:W-:Y:S01]  /*15ec0*/  R2UR UR34, R10 ;  /* 0x000000000a2272ca */ /* 0x000fe200000e0000 */
[----:B------:R-:W-:Y:S01]  /*15ed0*/  VIADD R10, R124, 0x302 ;  /* 0x000003027c0a7836 */ /* 0x000fe20000000000 */
[----:B--2---:R-:W2:Y:S01]  /*15ee0*/  LDL.64 R16, [R1+0x30] ;  /* 0x0000300001107983 */ /* 0x004ea20000100a00 */
[----:B01----:R-:W-:-:S03]  /*15ef0*/  IMAD.MOV.U32 R11, RZ, RZ, 0x40000040 ;  /* 0x40000040ff0b7424 */ /* 0x003fc600078e00ff */
[----:B------:R-:W-:Y:S01]  /*15f00*/  R2UR UR22, R10 ;  /* 0x000000000a1672ca */ /* 0x000fe200000e0000 */
[----:B------:R-:W-:Y:S01]  /*15f10*/  VIADD R10, R124, 0x306 ;  /* 0x000003067c0a7836 */ /* 0x000fe20000000000 */
[----:B------:R0:W-:Y:S01]  /*15f20*/  STL.64 [R1+0x70], R14 ;  /* 0x0000700e01007387 */ /* 0x0001e20000100a00 */
[C---:B------:R-:W-:Y:S02]  /*15f30*/  R2UR UR55, R11.reuse ;  /* 0x000000000b3772ca */ /* 0x040fe400000e0000 */
[C---:B------:R-:W-:Y:S02]  /*15f40*/  R2UR UR35, R11.reuse ;  /* 0x000000000b2372ca */ /* 0x040fe400000e0000 */
[C---:B------:R-:W-:Y:S02]  /*15f50*/  R2UR UR23, R11.reuse ;  /* 0x000000000b1772ca */ /* 0x040fe400000e0000 */
[----:B------:R-:W-:Y:S02]  /*15f60*/  R2UR UR14, R10 ;  /* 0x000000000a0e72ca */ /* 0x000fe400000e0000 */
[----:B------:R-:W-:Y:S01]  /*15f70*/  R2UR UR15, R11 ;  /* 0x000000000b0f72ca */ /* 0x000fe200000e0000 */
[----:B0-----:R-:W3:Y:S04]  /*15f80*/  LDL.64 R14, [R1+0x28] ;  /* 0x00002800010e7983 */ /* 0x001ee80000100a00 */
[----:B------:R0:W-:Y:S04]  /*15f90*/  STL.64 [R1+0x68], R6 ;  /* 0x0000680601007387 */ /* 0x0001e80000100a00 */
[----:B0-----:R-:W4:Y:S04]  /*15fa0*/  LDL.64 R6, [R1+0x20] ;  /* 0x0000200001067983 */ /* 0x001f280000100a00 */
[----:B------:R0:W-:Y:S04]  /*15fb0*/  STL.64 [R1+0x60], R4 ;  /* 0x0000600401007387 */ /* 0x0001e80000100a00 */
[----:B------:R-:W2:Y:S01]  /*15fc0*/  LDL.64 R10, [R1+0x38] ;  /* 0x00003800010a7983 */ /* 0x000ea20000100a00 */
[----:B------:R-:W-:Y:S01]  /*15fd0*/  VIADD R120, R124, 0x6 ;  /* 0x000000067c787836 */ /* 0x000fe20000000000 */
[----:B------:R-:W-:Y:S01]  /*15fe0*/  R2UR UR50, R12 ;  /* 0x000000000c3272ca */ /* 0x000fe200000e0000 */
[----:B------:R-:W-:-:S03]  /*15ff0*/  VIADD R12, R124, 0x300 ;  /* 0x000003007c0c7836 */ /* 0x000fc60000000000 */
[----:B------:R-:W-:Y:S01]  /*16000*/  R2UR UR30, R120 ;  /* 0x00000000781e72ca */ /* 0x000fe200000e0000 */
[----:B------:R-:W-:Y:S01]  /*16010*/  VIADD R120, R124, 0x304 ;  /* 0x000003047c787836 */ /* 0x000fe20000000000 */
[----:B------:R-:W-:Y:S01]  /*16020*/  R2UR UR26, R12 ;  /* 0x000000000c1a72ca */ /* 0x000fe200000e0000 */
[C---:B------:R-:W-:Y:S01]  /*16030*/  VIADD R12, R124.reuse, 0x600 ;  /* 0x000006007c0c7836 */ /* 0x040fe20000000000 */
[----:B0-----:R-:W4:Y:S01]  /*16040*/  LDL.64 R4, [R1+0x18] ;  /* 0x0000180001047983 */ /* 0x001f220000100a00 */
[----:B------:R-:W-:Y:S01]  /*16050*/  VIADD R122, R124, 0x604 ;  /* 0x000006047c7a7836 */ /* 0x000fe20000000000 */
[----:B------:R-:W-:Y:S01]  /*16060*/  R2UR UR18, R120 ;  /* 0x00000000781272ca */ /* 0x000fe200000e0000 */
[----:B------:R-:W-:Y:S02]  /*16070*/  VIADD R120, R124, 0x602 ;  /* 0x000006027c787836 */ /* 0x000fe40000000000 */
[----:B------:R-:W-:Y:S01]  /*16080*/  FMUL.FTZ R24, R24, R9 ;  /* 0x0000000918187220 */ /* 0x000fe20000410000 */
[----:B------:R-:W-:-:S02]  /*16090*/  IMAD.MOV.U32 R121, RZ, RZ, 0x40000040 ;  /* 0x40000040ff797424 */ /* 0x000fc400078e00ff */
[-C--:B------:R-:W-:Y:S01]  /*160a0*/  FMUL.FTZ R25, R25, R9.reuse ;  /* 0x0000000919197220 */ /* 0x080fe20000410000 */
[----:B------:R-:W-:Y:S02]  /*160b0*/  VIADD R124, R124, 0x606 ;  /* 0x000006067c7c7836 */ /* 0x000fe40000000000 */
[-C--:B------:R-:W-:Y:S01]  /*160c0*/  FMUL.FTZ R28, R28, R9.reuse ;  /* 0x000000091c1c7220 */ /* 0x080fe20000410000 */
[----:B------:R-:W-:Y:S01]  /*160d0*/  IMAD.MOV.U32 R123, RZ, RZ, 0x40000040 ;  /* 0x40000040ff7b7424 */ /* 0x000fe200078e00ff */
[C---:B------:R-:W-:Y:S01]  /*160e0*/  R2UR UR31, R121.reuse ;  /* 0x00000000791f72ca */ /* 0x040fe200000e0000 */
[----:B------:R-:W-:Y:S01]  /*160f0*/  IMAD.MOV.U32 R125, RZ, RZ, 0x40000040 ;  /* 0x40000040ff7d7424 */ /* 0x000fe200078e00ff */
[----:B------:R-:W-:Y:S01]  /*16100*/  R2UR UR19, R121 ;  /* 0x00000000791372ca */ /* 0x000fe200000e0000 */
[----:B------:R-:W-:Y:S01]  /*16110*/  IMAD.MOV.U32 R13, RZ, RZ, 0x40000040 ;  /* 0x40000040ff0d7424 */ /* 0x000fe200078e00ff */
[----:B------:R-:W-:Y:S01]  /*16120*/  R2UR UR6, R120 ;  /* 0x00000000780672ca */ /* 0x000fe200000e0000 */
[-C--:B------:R-:W-:Y:S01]  /*16130*/  FMUL.FTZ R29, R29, R9.reuse ;  /* 0x000000091d1d7220 */ /* 0x080fe20000410000 */
        /* <DEDUP_REMOVED lines=10> */
[----:B-----5:R-:W-:Y:S01]  /*161e0*/  WARPGROUP.ARRIVE ;  /* 0x00000000000079c5 */ /* 0x020fe20000000000 */
[----:B------:R-:W-:Y:S01]  /*161f0*/  R2UR UR51, R13 ;  /* 0x000000000d3372ca */ /* 0x000fe200000e0000 */
[-C--:B------:R-:W-:Y:S01]  /*16200*/  FMUL.FTZ R41, R41, R9.reuse ;  /* 0x0000000929297220 */ /* 0x080fe20000410000 */
[----:B------:R-:W-:Y:S01]  /*16210*/  R2UR UR27, R13 ;  /* 0x000000000d1b72ca */ /* 0x000fe200000e0000 */
[-C--:B------:R-:W-:Y:S01]  /*16220*/  FMUL.FTZ R44, R44, R9.reuse ;  /* 0x000000092c2c7220 */ /* 0x080fe20000410000 */
[-C--:B------:R-:W-:Y:S01]  /*16230*/  FMUL.FTZ R45, R45, R9.reuse ;  /* 0x000000092d2d7220 */ /* 0x080fe20000410000 */
[----:B------:R-:W-:Y:S01]  /*16240*/  HGMMA.64x96x16.F32.BF16 R120, gdesc[UR52], RZ, !UPT, gsb0 ;  /* 0x01600000347879f0 */ /* 0x000fe2000c0018ff */
        /* <DEDUP_REMOVED lines=88> */
[----:B------:R-:W-:Y:S01]  /*167d0*/  WARPGROUP.ARRIVE ;  /* 0x00000000000079c5 */ /* 0x000fe20000000000 */
[----:B--2---:R-:W-:Y:S02]  /*167e0*/  R2UR UR32, R10 ;  /* 0x000000000a2072ca */ /* 0x004fe400000e0000 */
[----:B------:R-:W-:Y:S02]  /*167f0*/  R2UR UR33, R11 ;  /* 0x000000000b2172ca */ /* 0x000fe400000e0000 */
[----:B------:R-:W-:Y:S01]  /*16800*/  R2UR UR28, R16 ;  /* 0x00000000101c72ca */ /* 0x000fe200000e0000 */
[----:B------:R-:W2:Y:S10]  /*16810*/  LDL.64 R10, [R1+0x8] ;  /* 0x00000800010a7983 */ /* 0x000eb40000100a00 */
[----:B------:R-:W-:Y:S01]  /*16820*/  HGMMA.64x96x16.F32.BF16 R120, gdesc[UR32], R120, gsb0 ;  /* 0x01600000207879f0 */ /* 0x000fe20008001878 */
[----:B------:R-:W-:-:S02]  /*16830*/  R2UR UR29, R17 ;  /* 0x00000000111d72ca */ /* 0x000fc400000e0000 */
[----:B------:R-:W-:Y:S02]  /*16840*/  R2UR UR10, R12 ;  /* 0x000000000c0a72ca */ /* 0x000fe400000e0000 */
[----:B------:R-:W-:Y:S02]  /*16850*/  R2UR UR11, R13 ;  /* 0x000000000d0b72ca */ /* 0x000fe400000e0000 */
[----:B------:R-:W2:Y:S01]  /*16860*/  LDL.64 R12, [R1+0x10] ;  /* 0x00001000010c7983 */ /* 0x000ea20000100a00 */
[----:B---3--:R-:W-:Y:S02]  /*16870*/  R2UR UR24, R14 ;  /* 0x000000000e1872ca */ /* 0x008fe400000e0000 */
[----:B------:R-:W-:Y:S01]  /*16880*/  R2UR UR25, R15 ;  /* 0x000000000f1972ca */ /* 0x000fe200000e0000 */
[----:B------:R0:W5:Y:S01]  /*16890*/  LDL.LU.64 R16, [R1+0x78] ;  /* 0x0000780001107983 */ /* 0x0001620000300a00 */
[----:B----4-:R-:W-:Y:S02]  /*168a0*/  R2UR UR20, R6 ;  /* 0x00000000061472ca */ /* 0x010fe400000e0000 */
[----:B------:R-:W-:Y:S01]  /*168b0*/  R2UR UR21, R7 ;  /* 0x00000000071572ca */ /* 0x000fe200000e0000 */
[----:B------:R0:W5:Y:S01]  /*168c0*/  LDL.LU.64 R14, [R1+0x70] ;  /* 0x00007000010e7983 */ /* 0x0001620000300a00 */
[----:B------:R-:W-:-:S02]  /*168d0*/  R2UR UR16, R4 ;  /* 0x00000000041072ca */ /* 0x000fc400000e0000 */
[----:B------:R-:W-:Y:S01]  /*168e0*/  R2UR UR17, R5 ;  /* 0x00000000051172ca */ /* 0x000fe200000e0000 */
[----:B------:R0:W5:Y:S01]  /*168f0*/  LDL.LU.64 R6, [R1+0x68] ;  /* 0x0000680001067983 */ /* 0x0001620000300a00 */
[----:B------:R-:W-:Y:S01]  /*16900*/  UMOV UR4, UR56 ;  /* 0x0000003800047c82 */ /* 0x000fe20008000000 */
[----:B------:R-:W-:Y:S02]  /*16910*/  UMOV UR5, UR57 ;  /* 0x0000003900057c82 */ /* 0x000fe40008000000 */
[----:B------:R0:W5:Y:S01]  /*16920*/  LDL.LU.64 R4, [R1+0x60] ;  /* 0x0000600001047983 */ /* 0x0001620000300a00 */
        /* <DEDUP_REMOVED lines=8> */
[----:B------:R-:W-:Y:S01]  /*169b0*/  HGMMA.64x96x16.F32.BF16 R120, gdesc[UR20], R120, gsb0 ;  /* 0x01600000147879f0 */ /* 0x000fe20008001878 */
[----:B--2---:R-:W-:Y:S02]  /*169c0*/  R2UR UR12, R12 ;  /* 0x000000000c0c72ca */ /* 0x004fe400000e0000 */
[----:B------:R-:W-:Y:S01]  /*169d0*/  R2UR UR13, R13 ;  /* 0x000000000d0d72ca */ /* 0x000fe200000e0000 */
[----:B------:R-:W-:Y:S02]  /*169e0*/  WARPGROUP.DEPBAR.LE gsb0, 0x0 ;  /* 0x00008000000079c5 */ /* 0x000fe40000010000 */
[----:B------:R-:W-:-:S06]  /*169f0*/  WARPGROUP.ARRIVE ;  /* 0x00000000000079c5 */ /* 0x000fcc0000000000 */
[----:B------:R-:W-:Y:S01]  /*16a00*/  HGMMA.64x96x16.F32.BF16 R120, gdesc[UR16], R120, gsb0 ;  /* 0x01600000107879f0 */ /* 0x000fe20008001878 */
[----:B------:R-:W-:Y:S02]  /*16a10*/  R2UR UR8, R10 ;  /* 0x000000000a0872ca */ /* 0x000fe400000e0000 */
[----:B------:R-:W-:Y:S01]  /*16a20*/  R2UR UR9, R11 ;  /* 0x000000000b0972ca */ /* 0x000fe200000e0000 */
        /* <DEDUP_REMOVED lines=16> */
[----:B0-----:R-:W-:Y:S05]  /*16b30*/  @!P0 BRA `(.L_x_1890) ;  /* 0x0000000000048947 */ /* 0x001fea0003800000 */
[----:B------:R-:W-:Y:S01]  /*16b40*/  BPT.TRAP 0x1 ;  /* 0x000000040000795c */ /* 0x000fe20000300000 */
.L_x_1890:
[----:B------:R-:W-:Y:S01]  /*16b50*/  SHF.L.U32 R2, R23, 0x1f, RZ ;  /* 0x0000001f17027819 */ /* 0x000fe200000006ff */
[----:B-----5:R-:W-:-:S04]  /*16b60*/  IMAD R21, R22, 0x8, R16 ;  /* 0x0000000816157824 */ /* 0x020fc800078e0210 */
[----:B------:R0:W1:Y:S01]  /*16b70*/  SYNCS.PHASECHK.TRANS64.TRYWAIT P2, [R21+URZ+0x30850], R2 ;  /* 0x03085002150075a7 */ /* 0x000062000804017f */
[----:B------:R-:W-:Y:S05]  /*16b80*/  @!P0 BRA `(.L_x_1891) ;  /* 0x0000000000048947 */ /* 0x000fea0003800000 */
[----:B------:R-:W-:Y:S01]  /*16b90*/  BPT.TRAP 0x1 ;  /* 0x000000040000795c */ /* 0x000fe20000300000 */
.L_x_1891:
[----:B------:R-:W-:Y:S04]  /*16ba0*/  BSSY B2, `(.L_x_1892) ;  /* 0x0000004000027945 */ /* 0x000fe80003800000 */
[----:B-1----:R-:W-:Y:S05]  /*16bb0*/  @P2 BRA `(.L_x_1893) ;  /* 0x0000000000082947 */ /* 0x002fea0003800000 */
[----:B------:R-:W1:Y:S02]  /*16bc0*/  SYNCS.PHASECHK.TRANS64.TRYWAIT P2, [R21+URZ+0x30850], R2 ;  /* 0x03085002150075a7 */ /* 0x000e64000804017f */
[----:B-1----:R-:W-:Y:S05]  /*16bd0*/  @!P2 BRA `(.L_x_1894) ;  /* 0x000001480024a947 */ /* 0x002fea0003800000 */
.L_x_1893:
[----:B------:R-:W-:Y:S05]  /*16be0*/  BSYNC B2 ;  /* 0x0000000000027941 */ /* 0x000fea0003800000 */
.L_x_1892:
[----:B01----:R-:W-:Y:S01]  /*16bf0*/  VIADD R2, R16, 0x400 ;  /* 0x0000040010027836 */ /* 0x003fe20000000000 */
[----:B------:R-:W2:Y:S01]  /*16c00*/  LDL R234, [R1] ;  /* 0x0000000001ea7983 */ /* 0x000ea20000100800 */
[----:B------:R-:W-:Y:S01]  /*16c10*/  IMAD.MOV.U32 R11, RZ, RZ, 0x40000040 ;  /* 0x40000040ff0b7424 */ /* 0x000fe200078e00ff */
[----:B------:R-:W-:Y:S01]  /*16c20*/  WARPGROUP.ARRIVE ;  /* 0x00000000000079c5 */ /* 0x000fe20000000000 */
[----:B------:R-:W-:Y:S01]  /*16c30*/  IMAD.MOV.U32 R13, RZ, RZ, 0x40000040 ;  /* 0x40000040ff0d7424 */ /* 0x000fe200078e00ff */
[----:B------:R-:W-:Y:S01]  /*16c40*/  SHF.R.U32.HI R2, RZ, 0x4, R2 ;  /* 0x00000004ff027819 */ /* 0x000fe20000011602 */
[----:B------:R-:W-:Y:S01]  /*16c50*/  @!P1 VIADD R0, R0, 0x30840 ;  /* 0x0003084000009836 */ /* 0x000fe20000000000 */
[----:B------:R-:W-:Y:S01]  /*16c60*/  R2UR UR7, R11 ;  /* 0x000000000b0772ca */ /* 0x000fe200000e0000 */
[----:B------:R-:W-:Y:S01]  /*16c70*/  IMAD.MOV.U32 R11, RZ, RZ, 0x40000040 ;  /* 0x40000040ff0b7424 */ /* 0x000fe200078e00ff */
[----:B------:R-:W-:Y:S01]  /*16c80*/  LOP3.LUT R2, R2, 0x3fff, RZ, 0xc0, !PT ;  /* 0x00003fff02027812 */ /* 0x000fe200078ec0ff */
[----:B------:R-:W-:Y:S01]  /*16c90*/  ULDC UR5, c[0x0][0x9dc] ;  /* 0x0002770000057ab9 */ /* 0x000fe20000000800 */
[----:B------:R-:W-:Y:S01]  /*16ca0*/  ISETP.NE.AND P3, PT, R227, 0x1, PT ;  /* 0x00000001e300780c */ /* 0x000fe20003f65270 */
[----:B------:R-:W-:Y:S01]  /*16cb0*/  ULDC UR4, c[0x0][0x9e0] ;  /* 0x0002780000047ab9 */ /* 0x000fe20000000800 */
[----:B------:R-:W-:-:S02]  /*16cc0*/  LOP3.LUT R2, R2, 0x3000000, RZ, 0xfc, !PT ;  /* 0x0300000002027812 */ /* 0x000fc400078efcff */
[----:B------:R-:W-:-:S03]  /*16cd0*/  @!P1 PRMT R0, RZ, 0x654, R0 ;  /* 0x00000654ff009816 */ /* 0x000fc60000000000 */
[----:B------:R-:W-:Y:S02]  /*16ce0*/  IMAD R10, R22, 0x900, R2 ;  /* 0x00000900160a7824 */ /* 0x000fe400078e0202 */
[----:B------:R-:W-:Y:S02]  /*16cf0*/  IMAD.IADD R2, R213, 0x1, R209 ;  /* 0x00000001d5027824 */ /* 0x000fe400078e02d1 */
[C---:B------:R-:W-:Y:S01]  /*16d00*/  VIADD R12, R10.reuse, 0x80 ;  /* 0x000000800a0c7836 */ /* 0x040fe20000000000 */
[----:B------:R-:W-:Y:S01]  /*16d10*/  R2UR UR6, R10 ;  /* 0x000000000a0672ca */ /* 0x000fe200000e0000 */
[----:B------:R-:W0:-:S12]  /*16d20*/  @P3 LDC R9, c[0x0][0x44c] ;  /* 0x00011300ff093b82 */ /* 0x000e180000000800 */
[----:B------:R-:W-:Y:S01]  /*16d30*/  HGMMA.64x192x16.F32.BF16 R24, R188, gdesc[UR4].tnspB, R24, gsb0 ;  /* 0x42e00004bc187df0 */ /* 0x000fe20008001818 */
[----:B------:R-:W-:Y:S01]  /*16d40*/  R2UR UR6, R12 ;  /* 0x000000000c0672ca */ /* 0x000fe200000e0000 */
[----:B------:R-:W-:Y:S01]  /*16d50*/  VIADD R12, R10, 0x100 ;  /* 0x000001000a0c7836 */ /* 0x000fe20000000000 */
[----:B------:R-:W-:Y:S01]  /*16d60*/  R2UR UR7, R13 ;  /* 0x000000000d0772ca */ /* 0x000fe200000e0000 */
[----:B------:R-:W-:Y:S02]  /*16d70*/  IMAD.MOV.U32 R13, RZ, RZ, 0x40000040 ;  /* 0x40000040ff0d7424 */ /* 0x000fe400078e00ff */
[----:B0-----:R-:W-:Y:S01]  /*16d80*/  @P3 IMAD.HI.U32 R9, R2, R9, RZ ;  /* 0x0000000902093227 */ /* 0x001fe200078e00ff */
[----:B------:R-:W-:Y:S02]  /*16d90*/  WARPGROUP.DEPBAR.LE gsb0, 0x0 ;  /* 0x00008000000079c5 */ /* 0x000fe40000010000 */
[----:B------:R-:W-:-:S11]  /*16da0*/  WARPGROUP.ARRIVE ;  /* 0x00000000000079c5 */ /* 0x000fd60000000000 */
[----:B------:R-:W-:Y:S01]  /*16db0*/  HGMMA.64x192x16.F32.BF16 R24, R184, gdesc[UR4].tnspB, R24, gsb0 ;  /* 0x42e00004b8187df0 */ /* 0x000fe20008001818 */
[----:B------:R-:W-:Y:S01]  /*16dc0*/  R2UR UR6, R12 ;  /* 0x000000000c0672ca */ /* 0x000fe200000e0000 */
[----:B------:R-:W-:Y:S01]  /*16dd0*/  VIADD R12, R10, 0x180 ;  /* 0x000001800a0c7836 */ /* 0x000fe20000000000 */
[----:B------:R-:W-:Y:S01]  /*16de0*/  R2UR UR7, R13 ;  /* 0x000000000d0772ca */ /* 0x000fe200000e0000 */
[----:B------:R-:W-:Y:S01]  /*16df0*/  IMAD.MOV.U32 R13, RZ, RZ, 0x40000040 ;  /* 0x40000040ff0d7424 */ /* 0x000fe200078e00ff */
[----:B--2---:R-:W-:Y:S01]  /*16e00*/  LOP3.LUT P2, RZ, R234, 0x100000, RZ, 0xc0, !PT ;  /* 0x00100000eaff7812 */ /* 0x004fe2000784c0ff */
[----:B------:R-:W-:Y:S02]  /*16e10*/  WARPGROUP.DEPBAR.LE gsb0, 0x0 ;  /* 0x00008000000079c5 */ /* 0x000fe40000010000 */
[----:B------:R-:W-:-:S12]  /*16e20*/  WARPGROUP.ARRIVE ;  /* 0x00000000000079c5 */ /* 0x000fd80000000000 */
        /* <DEDUP_REMOVED lines=14> */
[----:B------:R-:W-:Y:S02]  /*16f10*/  R2UR UR6, R10 ;  /* 0x000000000a0672ca */ /* 0x000fe400000e0000 */
[----:B------:R-:W-:Y:S01]  /*16f20*/  R2UR UR7, R11 ;  /* 0x000000000b0772ca */ /* 0x000fe200000e0000 */
[----:B------:R-:W0:Y:S02]  /*16f30*/  @P3 LDC R10, c[0x0][0x450] ;  /* 0x00011400ff0a3b82 */ /* 0x000e240000000800 */
[----:B0-----:R-:W-:Y:S01]  /*16f40*/  @P3 SHF.R.U32.HI R2, RZ, R10, R9 ;  /* 0x0000000aff023219 */ /* 0x001fe20000011609 */
[----:B------:R-:W-:Y:S01]  /*16f50*/  IMAD.U32 R10, RZ, RZ, UR5 ;  /* 0x00000005ff0a7e24 */ /* 0x000fe2000f8e00ff */
[----:B------:R-:W-:Y:S02]  /*16f60*/  WARPGROUP.DEPBAR.LE gsb0, 0x0 ;  /* 0x00008000000079c5 */ /* 0x000fe40000010000 */
[----:B------:R-:W-:-:S10]  /*16f70*/  WARPGROUP.ARRIVE ;  /* 0x00000000000079c5 */ /* 0x000fd40000000000 */
[----:B------:R-:W-:Y:S03]  /*16f80*/  HGMMA.64x192x16.F32.BF16 R24, R168, gdesc[UR4].tnspB, R24, gsb0 ;  /* 0x42e00004a8187df0 */ /* 0x000fe60008001818 */
[----:B------:R-:W-:Y:S02]  /*16f90*/  WARPGROUP.DEPBAR.LE gsb0, 0x0 ;  /* 0x00008000000079c5 */ /* 0x000fe40000010000 */
[----:B------:R-:W0:Y:S01]  /*16fa0*/  SHFL.IDX PT, R169, R2, RZ, 0x1c1f ;  /* 0x001c1fff02a97589 */ /* 0x000e2200000e0000 */
[----:B------:R-:W-:Y:S01]  /*16fb0*/  IMAD R168, R7, -0x60, RZ ;  /* 0xffffffa007a87824 */ /* 0x000fe200078e02ff */
[----:B------:R1:W-:Y:S03]  /*16fc0*/  @!P1 SYNCS.ARRIVE.TRANS64.RED.A1T0 RZ, [R0+URZ], RZ ;  /* 0x000000ff00ff99a7 */ /* 0x0003e6000810043f */
[----:B------:R-:W-:-:S04]  /*16fd0*/  VIADD R9, R168, 0x1 ;  /* 0x00000001a8097836 */ /* 0x000fc80000000000 */
[----:B-1----:R-:W-:Y:S01]  /*16fe0*/  IMAD R0, R212, -0x2, R9 ;  /* 0xfffffffed4007824 */ /* 0x002fe200078e0209 */
[----:B------:R-:W-:-:S04]  /*16ff0*/  LOP3.LUT R9, RZ, R10, RZ, 0x33, !PT ;  /* 0x0000000aff097212 */ /* 0x000fc800078e33ff */
[----:B------:R-:W-:Y:S01]  /*17000*/  IADD3 R22, -R194, R0, R196 ;  /* 0x00000000c2167210 */ /* 0x000fe20007ffe1c4 */
[----:B------:R-:W-:-:S04]  /*17010*/  VIADD R0, R0, 0xffffffff ;  /* 0xffffffff00007836 */ /* 0x000fc80000000000 */
[----:B------:R-:W-:Y:S02]  /*17020*/  VIADD R23, R22, UR4 ;  /* 0x0000000416177c36 */ /* 0x000fe40008000000 */
[----:B------:R-:W-:Y:S02]  /*17030*/  IMAD.IADD R22, R9, 0x1, R22 ;  /* 0x0000000109167824 */ /* 0x000fe400078e0216 */
[--C-:B0-----:R-:W-:Y:S02]  /*17040*/  IMAD.IADD R11, R23, 0x1, R169.reuse ;  /* 0x00000001170b7824 */ /* 0x101fe400078e02a9 */
[----:B------:R-:W-:Y:S01]  /*17050*/  IMAD.IADD R9, R22, 0x1, R169 ;  /* 0x0000000116097824 */ /* 0x000fe200078e02a9 */
[----:B------:R-:W-:Y:S06]  /*17060*/  @!P2 BRA `(.L_x_1895) ;  /* 0x000000000054a947 */ /* 0x000fec0003800000 */
        /* <DEDUP_REMOVED lines=12> */
.L_x_1897:
[----:B------:R-:W-:-:S05]  /*17130*/  IMAD.U32 R170, RZ, RZ, UR59 ;  /* 0x0000003bffaa7e24 */ /* 0x000fca000f8e00ff */
[----:B------:R-:W-:-:S13]  /*17140*/  ISETP.NE.AND P2, PT, R170, 0x1, PT ;  /* 0x00000001aa00780c */ /* 0x000fda0003f45270 */
[----:B------:R-:W0:Y:S02]  /*17150*/  @P2 LDC.64 R12, c[0x0][0x9e8] ;  /* 0x00027a00ff0c2b82 */ /* 0x000e240000000a00 */
[----:B0-----:R-:W-:-:S05]  /*17160*/  @P2 IMAD.HI.U32 R12, R169, R12, RZ ;  /* 0x0000000ca90c2227 */ /* 0x001fca00078e00ff */
[----:B------:R-:W-:-:S07]  /*17170*/  @P2 SHF.R.U32.HI R169, RZ, R13, R12 ;  /* 0x0000000dffa92219 */ /* 0x000fce000001160c */
.L_x_1898:
[----:B------:R-:W-:Y:S05]  /*17180*/  BSYNC B2 ;  /* 0x0000000000027941 */ /* 0x000fea0003800000 */
.L_x_1896:
[----:B------:R-:W-:-:S05]  /*17190*/  IMAD R169, R169, R170, R0 ;  /* 0x000000aaa9a97224 */ /* 0x000fca00078e0200 */
[----:B------:R-:W-:Y:S02]  /*171a0*/  VIADDMNMX R11, R169, R170, R11, PT ;  /* 0x000000aaa90b7246 */ /* 0x000fe4000380010b */
[----:B------:R-:W-:-:S07]  /*171b0*/  VIMNMX R9, R9, R169, !PT ;  /* 0x000000a909097248 */ /* 0x000fce0007fe0100 */
.L_x_1895:
[C---:B------:R-:W-:Y:S01]  /*171c0*/  ISETP.GE.AND P2, PT, R168.reuse, 0x2, PT ;  /* 0x00000002a800780c */ /* 0x040fe20003f46270 */
[----:B------:R-:W0:Y:S01]  /*171d0*/  SHFL.IDX PT, R2, R2, 0x1, 0x1c1f ;  /* 0x003c1f0002027f89 */ /* 0x000e2200000e0000 */
[----:B------:R-:W-:Y:S02]  /*171e0*/  ISETP.GE.AND P5, PT, R168, 0xa, PT ;  /* 0x0000000aa800780c */ /* 0x000fe40003fa6270 */
[----:B------:R-:W-:Y:S02]  /*171f0*/  ISETP.GT.AND P3, PT, R9, 0x1, !P2 ;  /* 0x000000010900780c */ /* 0x000fe40005764270 */
[----:B------:R-:W-:Y:S02]  /*17200*/  LOP3.LUT R234, R234, 0xfffffffb, RZ, 0xc0, !PT ;  /* 0xfffffffbeaea7812 */ /* 0x000fe400078ec0ff */
[----:B------:R-:W-:Y:S02]  /*17210*/  ISETP.LT.OR P4, PT, R11, 0x2, P3 ;  /* 0x000000020b00780c */ /* 0x000fe40001f81670 */
[----:B------:R-:W-:-:S02]  /*17220*/  ISETP.GE.AND P3, PT, R168, 0x9, PT ;  /* 0x00000009a800780c */ /* 0x000fc40003f66270 */
[----:B------:R-:W-:Y:S02]  /*17230*/  FSEL R121, R121, -INF , !P4 ;  /* 0xff80000079797808 */ /* 0x000fe40006000000 */
[----:B------:R-:W-:Y:S02]  /*17240*/  ISETP.GT.AND P4, PT, R9, 0x8, !P3 ;  /* 0x000000080900780c */ /* 0x000fe40005f84270 */
[----:B------:R-:W-:Y:S02]  /*17250*/  @P5 LOP3.LUT R234, R234, 0x4, RZ, 0xfc, !PT ;  /* 0x00000004eaea5812 */ /* 0x000fe400078efcff */
[----:B------:R-:W-:Y:S02]  /*17260*/  ISETP.LT.OR P4, PT, R11, 0x9, P4 ;  /* 0x000000090b00780c */ /* 0x000fe40002781670 */
[----:B------:R-:W-:Y:S02]  /*17270*/  LOP3.LUT R234, R234, 0xfffffff7, RZ, 0xc0, !PT ;  /* 0xfffffff7eaea7812 */ /* 0x000fe400078ec0ff */
[----:B------:R-:W-:-:S02]  /*17280*/  FSEL R124, R124, -INF , !P4 ;  /* 0xff8000007c7c7808 */ /* 0x000fc40006000000 */
[----:B------:R-:W-:Y:S01]  /*17290*/  ISETP.GT.AND P4, PT, R9, 0x9, !P5 ;  /* 0x000000090900780c */ /* 0x000fe20006f84270 */
[--C-:B0-----:R-:W-:Y:S01]  /*172a0*/  IMAD.IADD R23, R23, 0x1, R2.reuse ;  /* 0x0000000117177824 */ /* 0x101fe200078e0202 */
[----:B------:R-:W-:Y:S01]  /*172b0*/  ISETP.GE.AND P5, PT, R168, 0x11, PT ;  /* 0x00000011a800780c */ /* 0x000fe20003fa6270 */
[----:B------:R-:W-:Y:S01]  /*172c0*/  IMAD.IADD R22, R22, 0x1, R2 ;  /* 0x0000000116167824 */ /* 0x000fe200078e0202 */
[----:B------:R-:W-:-:S04]  /*172d0*/  ISETP.LT.OR P4, PT, R11, 0xa, P4 ;  /* 0x0000000a0b00780c */ /* 0x000fc80002781670 */
[----:B------:R-:W-:Y:S02]  /*172e0*/  FSEL R125, R125, -INF , !P4 ;  /* 0xff8000007d7d7808 */ /* 0x000fe40006000000 */
[----:B------:R-:W-:-:S04]  /*172f0*/  ISETP.GT.AND P4, PT, R9, 0x10, !P5 ;  /* 0x000000100900780c */ /* 0x000fc80006f84270 */
[----:B------:R-:W-:Y:S02]  /*17300*/  ISETP.LT.OR P4, PT, R11, 0x11, P4 ;  /* 0x000000110b00780c */ /* 0x000fe40002781670 */
[----:B------:R-:W-:Y:S02]  /*17310*/  @P5 LOP3.LUT R234, R234, 0x8, RZ, 0xfc, !PT ;  /* 0x00000008eaea5812 */ /* 0x000fe400078efcff */
[----:B------:R-:W-:Y:S02]  /*17320*/  ISETP.GE.AND P5, PT, R168, 0x12, PT ;  /* 0x00000012a800780c */ /* 0x000fe40003fa6270 */
[----:B------:R-:W-:Y:S02]  /*17330*/  LOP3.LUT R234, R234, 0xfff7ffff, RZ, 0xc0, !PT ;  /* 0xfff7ffffeaea7812 */ /* 0x000fe400078ec0ff */
[----:B------:R-:W-:Y:S02]  /*17340*/  FSEL R128, R128, -INF , !P4 ;  /* 0xff80000080807808 */ /* 0x000fe40006000000 */
[----:B------:R-:W-:-:S04]  /*17350*/  ISETP.GT.AND P4, PT, R9, 0x11, !P5 ;  /* 0x000000110900780c */ /* 0x000fc80006f84270 */
[----:B------:R-:W-:-:S03]  /*17360*/  ISETP.LT.OR P4, PT, R11, 0x12, P4 ;  /* 0x000000120b00780c */ /* 0x000fc60002781670 */
        /* <DEDUP_REMOVED lines=80> */
[----:B------:R-:W-:Y:S02]  /*17870*/  FSEL R156, R156, -INF , !P4 ;  /* 0xff8000009c9c7808 */ /* 0x000fe40006000000 */
[----:B------:R-:W-:Y:S02]  /*17880*/  LOP3.LUT R234, R234, 0xffffffdf, RZ, 0xc0, !PT ;  /* 0xffffffdfeaea7812 */ /* 0x000fe400078ec0ff */
[----:B------:R-:W-:-:S04]  /*17890*/  ISETP.GT.AND P4, PT, R9, 0x49, !P5 ;  /* 0x000000490900780c */ /* 0x000fc80006f84270 */
[----:B------:R-:W-:-:S03]  /*178a0*/  ISETP.LT.OR P4, PT, R11, 0x4a, P4 ;  /* 0x0000004a0b00780c */ /* 0x000fc60002781670 */
[----:B------:R-:W-:Y:S02]  /*178b0*/  @P5 LOP3.LUT R234, R234, 0x20, RZ, 0xfc, !PT ;  /* 0x00000020eaea5812 */ /* 0x000fe400078efcff */
[----:B------:R-:W-:Y:S02]  /*178c0*/  ISETP.GE.AND P5, PT, R168, 0x51, PT ;  /* 0x00000051a800780c */ /* 0x000fe40003fa6270 */
[----:B------:R-:W-:Y:S02]  /*178d0*/  FSEL R157, R157, -INF , !P4 ;  /* 0xff8000009d9d7808 */ /* 0x000fe40006000000 */
[----:B------:R-:W-:Y:S02]  /*178e0*/  ISETP.GT.AND P4, PT, R9, 0x50, !P5 ;  /* 0x000000500900780c */ /* 0x000fe40006f84270 */
[----:B------:R-:W-:Y:S02]  /*178f0*/  LOP3.LUT R234, R234, 0xffffffef, RZ, 0xc0, !PT ;  /* 0xffffffefeaea7812 */ /* 0x000fe400078ec0ff */
[----:B------:R-:W-:-:S04]  /*17900*/  ISETP.LT.OR P4, PT, R11, 0x51, P4 ;  /* 0x000000510b00780c */ /* 0x000fc80002781670 */
[----:B------:R-:W-:Y:S02]  /*17910*/  FSEL R160, R160, -INF , !P4 ;  /* 0xff800000a0a07808 */ /* 0x000fe40006000000 */
[----:B------:R-:W-:Y:S02]  /*17920*/  ISETP.GE.AND P4, PT, R168, 0x52, PT ;  /* 0x00000052a800780c */ /* 0x000fe40003f86270 */
[----:B------:R-:W-:Y:S02]  /*17930*/  @P5 LOP3.LUT R234, R234, 0x10, RZ, 0xfc, !PT ;  /* 0x00000010eaea5812 */ /* 0x000fe400078efcff */
[----:B------:R-:W-:Y:S02]  /*17940*/  ISETP.GT.AND P5, PT, R9, 0x51, !P4 ;  /* 0x000000510900780c */ /* 0x000fe400067a4270 */
[----:B------:R-:W-:Y:S02]  /*17950*/  LOP3.LUT R234, R234, 0xfffffffd, RZ, 0xc0, !PT ;  /* 0xfffffffdeaea7812 */ /* 0x000fe400078ec0ff */
[----:B------:R-:W-:-:S04]  /*17960*/  ISETP.LT.OR P5, PT, R11, 0x52, P5 ;  /* 0x000000520b00780c */ /* 0x000fc80002fa1670 */
[----:B------:R-:W-:Y:S02]  /*17970*/  FSEL R161, R161, -INF , !P5 ;  /* 0xff800000a1a17808 */ /* 0x000fe40006800000 */
[----:B------:R-:W-:-:S04]  /*17980*/  ISETP.GE.AND P5, PT, R168, 0x59, PT ;  /* 0x00000059a800780c */ /* 0x000fc80003fa6270 */
[----:B------:R-:W-:-:S04]  /*17990*/  ISETP.GT.AND P6, PT, R9, 0x58, !P5 ;  /* 0x000000580900780c */ /* 0x000fc80006fc4270 */
[----:B------:R-:W-:-:S04]  /*179a0*/  ISETP.LT.OR P6, PT, R11, 0x59, P6 ;  /* 0x000000590b00780c */ /* 0x000fc800037c1670 */
[----:B------:R-:W-:Y:S02]  /*179b0*/  FSEL R164, R164, -INF , !P6 ;  /* 0xff800000a4a47808 */ /* 0x000fe40007000000 */
[----:B------:R-:W-:-:S13]  /*179c0*/  ISETP.GE.AND P6, PT, R168, 0x1, PT ;  /* 0x00000001a800780c */ /* 0x000fda0003fc6270 */
[----:B------:R-:W-:Y:S02]  /*179d0*/  @P6 LOP3.LUT R234, R234, 0x2, RZ, 0xfc, !PT ;  /* 0x00000002eaea6812 */ /* 0x000fe400078efcff */
[----:B------:R-:W-:Y:S02]  /*179e0*/  ISETP.GT.AND P6, PT, R9, RZ, !P6 ;  /* 0x000000ff0900720c */ /* 0x000fe400077c4270 */
[----:B------:R-:W-:Y:S02]  /*179f0*/  LOP3.LUT R234, R234, 0xfffffffe, RZ, 0xc0, !PT ;  /* 0xfffffffeeaea7812 */ /* 0x000fe400078ec0ff */
[----:B------:R-:W-:-:S04]  /*17a00*/  ISETP.LT.OR P6, PT, R11, 0x1, P6 ;  /* 0x000000010b00780c */ /* 0x000fc800037c1670 */
[----:B------:R-:W-:Y:S02]  /*17a10*/  FSEL R120, R120, -INF , !P6 ;  /* 0xff80000078787808 */ /* 0x000fe40007000000 */
[----:B------:R-:W-:-:S13]  /*17a20*/  ISETP.GE.AND P6, PT, R168, 0x5a, PT ;  /* 0x0000005aa800780c */ /* 0x000fda0003fc6270 */
[----:B------:R-:W-:Y:S02]  /*17a30*/  @P6 LOP3.LUT R234, R234, 0x1, RZ, 0xfc, !PT ;  /* 0x00000001eaea6812 */ /* 0x000fe400078efcff */
[----:B------:R-:W-:-:S03]  /*17a40*/  ISETP.GT.AND P6, PT, R9, 0x59, !P6 ;  /* 0x000000590900780c */ /* 0x000fc600077c4270 */
[----:B------:R0:W-:Y:S01]  /*17a50*/  STL [R1], R234 ;  /* 0x000000ea01007387 */ /* 0x0001e20000100800 */
[----:B------:R-:W-:-:S04]  /*17a60*/  ISETP.LT.OR P6, PT, R11, 0x5a, P6 ;  /* 0x0000005a0b00780c */ /* 0x000fc800037c1670 */
[----:B------:R-:W-:Y:S02]  /*17a70*/  FSEL R165, R165, -INF , !P6 ;  /* 0xff800000a5a57808 */ /* 0x000fe40007000000 */
[----:B------:R-:W-:-:S13]  /*17a80*/  LOP3.LUT P6, RZ, R234, 0x100000, RZ, 0xc0, !PT ;  /* 0x00100000eaff7812 */ /* 0x000fda00078cc0ff */
[----:B0-----:R-:W-:Y:S05]  /*17a90*/  @!P6 BRA `(.L_x_1899) ;  /* 0x000000000054e947 */ /* 0x001fea0003800000 */
        /* <DEDUP_REMOVED lines=12> */
.L_x_1901:
[----:B------:R-:W-:-:S05]  /*17b60*/  IMAD.U32 R9, RZ, RZ, UR59 ;  /* 0x0000003bff097e24 */ /* 0x000fca000f8e00ff */
[----:B------:R-:W-:-:S13]  /*17b70*/  ISETP.NE.AND P6, PT, R9, 0x1, PT ;  /* 0x000000010900780c */ /* 0x000fda0003fc5270 */
[----:B------:R-:W0:Y:S02]  /*17b80*/  @P6 LDC.64 R12, c[0x0][0x9e8] ;  /* 0x00027a00ff0c6b82 */ /* 0x000e240000000a00 */
[----:B0-----:R-:W-:-:S05]  /*17b90*/  @P6 IMAD.HI.U32 R12, R2, R12, RZ ;  /* 0x0000000c020c6227 */ /* 0x001fca00078e00ff */
[----:B------:R-:W-:-:S07]  /*17ba0*/  @P6 SHF.R.U32.HI R2, RZ, R13, R12 ;  /* 0x0000000dff026219 */ /* 0x000fce000001160c */
.L_x_1902:
[----:B------:R-:W-:Y:S05]  /*17bb0*/  BSYNC B2 ;  /* 0x0000000000027941 */ /* 0x000fea0003800000 */
.L_x_1900:
[----:B------:R-:W-:-:S05]  /*17bc0*/  IMAD R0, R2, R9, R0 ;  /* 0x0000000902007224 */ /* 0x000fca00078e0200 */
[----:B------:R-:W-:Y:S02]  /*17bd0*/  VIADDMNMX R23, R0, R9, R23, PT ;  /* 0x0000000900177246 */ /* 0x000fe40003800117 */
[----:B------:R-:W-:-:S07]  /*17be0*/  VIMNMX R22, R22, R0, !PT ;  /* 0x0000000016167248 */ /* 0x000fce0007fe0100 */
.L_x_1899:
[C---:B------:R-:W-:Y:S01]  /*17bf0*/  ISETP.GT.AND P2, PT, R22.reuse, 0x1, !P2 ;  /* 0x000000011600780c */ /* 0x040fe20005744270 */
[----:B------:R-:W-:Y:S01]  /*17c00*/  ULDC UR4, c[0x0][0x988] ;  /* 0x0002620000047ab9 */ /* 0x000fe20000000800 */
[----:B------:R-:W-:Y:S01]  /*17c10*/  ISETP.GT.AND P3, PT, R22, 0x8, !P3 ;  /* 0x000000081600780c */ /* 0x000fe20005f64270 */
[----:B------:R-:W-:Y:S01]  /*17c20*/  @!P1 VIADD R21, R21, 0x30860 ;  /* 0x0003086015159836 */ /* 0x000fe20000000000 */
[C---:B------:R-:W-:Y:S02]  /*17c30*/  ISETP.LT.OR P2, PT, R23.reuse, 0x2, P2 ;  /* 0x000000021700780c */ /* 0x040fe40001741670 */
[----:B------:R-:W-:Y:S02]  /*17c40*/  ISETP.LT.OR P3, PT, R23, 0x9, P3 ;  /* 0x000000091700780c */ /* 0x000fe40001f61670 */
[----:B------:R-:W-:Y:S02]  /*17c50*/  FSEL R123, R123, -INF , !P2 ;  /* 0xff8000007b7b7808 */ /* 0x000fe40005000000 */
[----:B------:R-:W-:-:S02]  /*17c60*/  LOP3.LUT P2, RZ, R234, 0x4, RZ, 0xc0, !PT ;  /* 0x00000004eaff7812 */ /* 0x000fc4000784c0ff */
[----:B------:R-:W-:Y:S02]  /*17c70*/  FSEL R126, R126, -INF , !P3 ;  /* 0xff8000007e7e7808 */ /* 0x000fe40005800000 */
[----:B------:R-:W-:Y:S02]  /*17c80*/  ISETP.GT.AND P2, PT, R22, 0x9, !P2 ;  /* 0x000000091600780c */ /* 0x000fe40005744270 */
[C---:B------:R-:W-:Y:S02]  /*17c90*/  LOP3.LUT P3, RZ, R234.reuse, 0x10000, RZ, 0xc0, !PT ;  /* 0x00010000eaff7812 */ /* 0x040fe4000786c0ff */
[----:B------:R-:W-:Y:S02]  /*17ca0*/  ISETP.LT.OR P2, PT, R23, 0xa, P2 ;  /* 0x0000000a1700780c */ /* 0x000fe40001741670 */
[----:B------:R-:W-:Y:S02]  /*17cb0*/  LOP3.LUT P6, RZ, R234, 0x8000, RZ, 0xc0, !PT ;  /* 0x00008000eaff7812 */ /* 0x000fe400078cc0ff */
[----:B------:R-:W-:-:S02]  /*17cc0*/  FSEL R127, R127, -INF , !P2 ;  /* 0xff8000007f7f7808 */ /* 0x000fc40005000000 */
[----:B------:R-:W-:Y:S02]  /*17cd0*/  LOP3.LUT P2, RZ, R234, 0x8, RZ, 0xc0, !PT ;  /* 0x00000008eaff7812 */ /* 0x000fe4000784c0ff */
[----:B------:R-:W-:Y:S02]  /*17ce0*/  FMNMX.FTZ R0, R120, R4, !PT ;  /* 0x0000000478007209 */ /* 0x000fe40007810000 */
[----:B------:R-:W-:Y:S02]  /*17cf0*/  ISETP.GT.AND P2, PT, R22, 0x10, !P2 ;  /* 0x000000101600780c */ /* 0x000fe40005744270 */
[----:B------:R-:W-:Y:S02]  /*17d00*/  FMNMX.FTZ R9, R121, R0, !PT ;  /* 0x0000000079097209 */ /* 0x000fe40007810000 */
[----:B------:R-:W-:Y:S02]  /*17d10*/  ISETP.LT.OR P2, PT, R23, 0x11, P2 ;  /* 0x000000111700780c */ /* 0x000fe40001741670 */
[----:B------:R-:W-:-:S02]  /*17d20*/  FMNMX.FTZ R0, R124, R9, !PT ;  /* 0x000000097c007209 */ /* 0x000fc40007810000 */
[----:B------:R-:W-:Y:S02]  /*17d30*/  FSEL R130, R130, -INF , !P2 ;  /* 0xff80000082827808 */ /* 0x000fe40005000000 */
[----:B------:R-:W-:Y:S02]  /*17d40*/  LOP3.LUT P2, RZ, R234, 0x80000, RZ, 0xc0, !PT ;  /* 0x00080000eaff7812 */ /* 0x000fe4000784c0ff */
[----:B------:R-:W-:Y:S02]  /*17d50*/  FMNMX.FTZ R9, R125, R0, !PT ;  /* 0x000000007d097209 */ /* 0x000fe40007810000 */
[----:B------:R-:W-:Y:S02]  /*17d60*/  ISETP.GT.AND P2, PT, R22, 0x11, !P2 ;  /* 0x000000111600780c */ /* 0x000fe40005744270 */
[----:B------:R-:W-:Y:S02]  /*17d70*/  FMNMX.FTZ R0, R128, R9, !PT ;  /* 0x0000000980007209 */ /* 0x000fe40007810000 */
[----:B------:R-:W-:-:S02]  /*17d80*/  ISETP.LT.OR P2, PT, R23, 0x12, P2 ;  /* 0x000000121700780c */ /* 0x000fc40001741670 */
[----:B------:R-:W-:Y:S02]  /*17d90*/  FMNMX.FTZ R9, R129, R0, !PT ;  /* 0x0000000081097209 */ /* 0x000fe40007810000 */
[----:B------:R-:W-:Y:S02]  /*17da0*/  FSEL R131, R131, -INF , !P2 ;  /* 0xff80000083837808 */ /* 0x000fe40005000000 */
[----:B------:R-:W-:Y:S02]  /*17db0*/  LOP3.LUT P2, RZ, R234, 0x40000, RZ, 0xc0, !PT ;  /* 0x00040000eaff7812 */ /* 0x000fe4000784c0ff */
[----:B------:R-:W-:Y:S02]  /*17dc0*/  FMNMX.FTZ R0, R132, R9, !PT ;  /* 0x0000000984007209 */ /* 0x000fe40007810000 */
[----:B------:R-:W-:Y:S02]  /*17dd0*/  ISETP.GT.AND P2, PT, R22, 0x18, !P2 ;  /* 0x000000181600780c */ /* 0x000fe40005744270 */
[----:B------:R-:W-:-:S02]  /*17de0*/  FMNMX.FTZ R9, R133, R0, !PT ;  /* 0x0000000085097209 */ /* 0x000fc40007810000 */
[----:B------:R-:W-:Y:S02]  /*17df0*/  ISETP.LT.OR P2, PT, R23, 0x19, P2 ;  /* 0x000000191700780c */ /* 0x000fe40001741670 */
[----:B------:R-:W-:Y:S02]  /*17e00*/  FMNMX.FTZ R0, R136, R9, !PT ;  /* 0x0000000988007209 */ /* 0x000fe40007810000 */
[----:B------:R-:W-:Y:S02]  /*17e10*/  FSEL R134, R134, -INF , !P2 ;  /* 0xff80000086867808 */ /* 0x000fe40005000000 */
[----:B------:R-:W-:Y:S02]  /*17e20*/  LOP3.LUT P2, RZ, R234, 0x20000, RZ, 0xc0, !PT ;  /* 0x00020000eaff7812 */ /* 0x000fe4000784c0ff */
        /* <DEDUP_REMOVED lines=30> */
[C---:B------:R-:W-:Y:S02]  /*18010*/  LOP3.LUT P2, RZ, R234.reuse, 0x1000, RZ, 0xc0, !PT ;  /* 0x00001000eaff7812 */ /* 0x040fe4000784c0ff */
[----:B------:R-:W-:-:S02]  /*18020*/  LOP3.LUT P3, RZ, R234, 0x20, RZ, 0xc0, !PT ;  /* 0x00000020eaff7812 */ /* 0x000fc4000786c0ff */
[----:B------:R-:W-:Y:S02]  /*18030*/  ISETP.GT.AND P2, PT, R22, 0x30, !P2 ;  /* 0x000000301600780c */ /* 0x000fe40005744270 */
[----:B------:R-:W-:Y:S02]  /*18040*/  FMNMX.FTZ R0, R164, R9, !PT ;  /* 0x00000009a4007209 */ /* 0x000fe40007810000 */
[----:B------:R-:W-:Y:S02]  /*18050*/  ISETP.LT.OR P2, PT, R23, 0x31, P2 ;  /* 0x000000311700780c */ /* 0x000fe40001741670 */
[----:B------:R-:W-:Y:S01]  /*18060*/  FMNMX.FTZ R2, R165, R0, !PT ;  /* 0x00000000a5027209 */ /* 0x000fe20007810000 */
[----:B------:R-:W-:Y:S01]  /*18070*/  IMAD.U32 R0, RZ, RZ, UR4 ;  /* 0x00000004ff007e24 */ /* 0x000fe2000f8e00ff */
[----:B------:R-:W-:Y:S02]  /*18080*/  FSEL R146, R146, -INF , !P2 ;  /* 0xff80000092927808 */ /* 0x000fe40005000000 */
[C---:B------:R-:W-:Y:S01]  /*18090*/  LOP3.LUT P2, RZ, R234.reuse, 0x800, RZ, 0xc0, !PT ;  /* 0x00000800eaff7812 */ /* 0x040fe2000784c0ff */
[----:B------:R-:W0:Y:S01]  /*180a0*/  SHFL.BFLY PT, R9, R2, 0x2, 0x1f ;  /* 0x0c401f0002097f89 */ /* 0x000e2200000e0000 */
[----:B------:R-:W-:-:S02]  /*180b0*/  LOP3.LUT P6, RZ, R234, 0x10, RZ, 0xc0, !PT ;  /* 0x00000010eaff7812 */ /* 0x000fc400078cc0ff */
[C---:B------:R-:W-:Y:S02]  /*180c0*/  ISETP.GT.AND P2, PT, R22.reuse, 0x31, !P2 ;  /* 0x000000311600780c */ /* 0x040fe40005744270 */
[----:B------:R-:W-:Y:S02]  /*180d0*/  ISETP.GT.AND P4, PT, R22, 0x51, !P4 ;  /* 0x000000511600780c */ /* 0x000fe40006784270 */
[C---:B------:R-:W-:Y:S02]  /*180e0*/  ISETP.LT.OR P2, PT, R23.reuse, 0x32, P2 ;  /* 0x000000321700780c */ /* 0x040fe40001741670 */
[----:B------:R-:W-:Y:S02]  /*180f0*/  ISETP.LT.OR P4, PT, R23, 0x52, P4 ;  /* 0x000000521700780c */ /* 0x000fe40002781670 */
[----:B------:R-:W-:Y:S02]  /*18100*/  FSEL R147, R147, -INF , !P2 ;  /* 0xff80000093937808 */ /* 0x000fe40005000000 */
[----:B------:R-:W-:-:S02]  /*18110*/  LOP3.LUT P2, RZ, R234, 0x400, RZ, 0xc0, !PT ;  /* 0x00000400eaff7812 */ /* 0x000fc4000784c0ff */
[C---:B------:R-:W-:Y:S02]  /*18120*/  ISETP.GT.AND P5, PT, R22.reuse, 0x58, !P5 ;  /* 0x000000581600780c */ /* 0x040fe40006fa4270 */
[----:B------:R-:W-:Y:S02]  /*18130*/  ISETP.GT.AND P2, PT, R22, 0x38, !P2 ;  /* 0x000000381600780c */ /* 0x000fe40005744270 */
[----:B------:R-:W-:Y:S02]  /*18140*/  FSEL R163, R163, -INF , !P4 ;  /* 0xff800000a3a37808 */ /* 0x000fe40006000000 */
[C---:B------:R-:W-:Y:S02]  /*18150*/  ISETP.LT.OR P2, PT, R23.reuse, 0x39, P2 ;  /* 0x000000391700780c */ /* 0x040fe40001741670 */
[----:B------:R-:W-:Y:S02]  /*18160*/  ISETP.LT.OR P5, PT, R23, 0x59, P5 ;  /* 0x000000591700780c */ /* 0x000fe40002fa1670 */
[----:B------:R-:W-:-:S02]  /*18170*/  FSEL R150, R150, -INF , !P2 ;  /* 0xff80000096967808 */ /* 0x000fc40005000000 */
[----:B------:R-:W-:Y:S02]  /*18180*/  LOP3.LUT P2, RZ, R234, 0x200, RZ, 0xc0, !PT ;  /* 0x00000200eaff7812 */ /* 0x000fe4000784c0ff */
[----:B0-----:R-:W-:Y:S02]  /*18190*/  FMNMX.FTZ R12, R2, R9, !PT ;  /* 0x00000009020c7209 */ /* 0x001fe40007810000 */
[----:B------:R-:W-:Y:S02]  /*181a0*/  ISETP.GT.AND P2, PT, R22, 0x39, !P2 ;  /* 0x000000391600780c */ /* 0x000fe40005744270 */
[----:B------:R-:W-:Y:S01]  /*181b0*/  FSEL R166, R166, -INF , !P5 ;  /* 0xff800000a6a67808 */ /* 0x000fe20006800000 */
[----:B------:R-:W0:Y:S01]  /*181c0*/  SHFL.BFLY PT, R11, R12, 0x1, 0x1f ;  /* 0x0c201f000c0b7f89 */ /* 0x000e2200000e0000 */
[----:B------:R-:W-:Y:S02]  /*181d0*/  ISETP.LT.OR P2, PT, R23, 0x3a, P2 ;  /* 0x0000003a1700780c */ /* 0x000fe40001741670 */
[----:B------:R-:W-:-:S02]  /*181e0*/  @!P1 PRMT R21, RZ, 0x654, R21 ;  /* 0x00000654ff159816 */ /* 0x000fc40000000015 */
[----:B------:R-:W-:Y:S02]  /*181f0*/  FSEL R151, R151, -INF , !P2 ;  /* 0xff80000097977808 */ /* 0x000fe40005000000 */
[----:B------:R-:W-:Y:S01]  /*18200*/  LOP3.LUT P2, RZ, R234, 0x100, RZ, 0xc0, !PT ;  /* 0x00000100eaff7812 */ /* 0x000fe2000784c0ff */
[----:B------:R1:W-:Y:S03]  /*18210*/  @!P1 SYNCS.ARRIVE.TRANS64.RED.A1T0 RZ, [R21+URZ], RZ ;  /* 0x000000ff15ff99a7 */ /* 0x0003e6000810043f */
[----:B------:R-:W-:-:S04]  /*18220*/  ISETP.GT.AND P2, PT, R22, 0x40, !P2 ;  /* 0x000000401600780c */ /* 0x000fc80005744270 */
[----:B------:R-:W-:-:S04]  /*18230*/  ISETP.LT.OR P2, PT, R23, 0x41, P2 ;  /* 0x000000411700780c */ /* 0x000fc80001741670 */
[----:B------:R-:W-:Y:S02]  /*18240*/  FSEL R154, R154, -INF , !P2 ;  /* 0xff8000009a9a7808 */ /* 0x000fe40005000000 */
[----:B------:R-:W-:Y:S02]  /*18250*/  LOP3.LUT P2, RZ, R234, 0x80, RZ, 0xc0, !PT ;  /* 0x00000080eaff7812 */ /* 0x000fe4000784c0ff */
[----:B0-----:R-:W-:Y:S02]  /*18260*/  FMNMX.FTZ R11, R12, R11, !PT ;  /* 0x0000000b0c0b7209 */ /* 0x001fe40007810000 */
[----:B------:R-:W-:-:S03]  /*18270*/  ISETP.GT.AND P2, PT, R22, 0x41, !P2 ;  /* 0x000000411600780c */ /* 0x000fc60005744270 */
[----:B------:R-:W-:Y:S01]  /*18280*/  FMUL.FTZ R9, R11, R0 ;  /* 0x000000000b097220 */ /* 0x000fe20000410000 */
[----:B------:R-:W-:-:S04]  /*18290*/  ISETP.LT.OR P2, PT, R23, 0x42, P2 ;  /* 0x000000421700780c */ /* 0x000fc80001741670 */
[----:B------:R-:W-:Y:S02]  /*182a0*/  FSEL R155, R155, -INF , !P2 ;  /* 0xff8000009b9b7808 */ /* 0x000fe40005000000 */
[----:B------:R-:W-:-:S04]  /*182b0*/  LOP3.LUT P2, RZ, R234, 0x40, RZ, 0xc0, !PT ;  /* 0x00000040eaff7812 */ /* 0x000fc8000784c0ff */
[----:B------:R-:W-:-:S04]  /*182c0*/  ISETP.GT.AND P2, PT, R22, 0x48, !P2 ;  /* 0x000000481600780c */ /* 0x000fc80005744270 */
[----:B------:R-:W-:-:S04]  /*182d0*/  ISETP.LT.OR P2, PT, R23, 0x49, P2 ;  /* 0x000000491700780c */ /* 0x000fc80001741670 */
[----:B------:R-:W-:Y:S02]  /*182e0*/  FSEL R158, R158, -INF , !P2 ;  /* 0xff8000009e9e7808 */ /* 0x000fe40005000000 */
[----:B------:R-:W-:-:S04]  /*182f0*/  ISETP.GT.AND P2, PT, R22, 0x49, !P3 ;  /* 0x000000491600780c */ /* 0x000fc80005f44270 */
[----:B------:R-:W-:-:S04]  /*18300*/  ISETP.LT.OR P2, PT, R23, 0x4a, P2 ;  /* 0x0000004a1700780c */ /* 0x000fc80001741670 */
[----:B------:R-:W-:Y:S02]  /*18310*/  FSEL R159, R159, -INF , !P2 ;  /* 0xff8000009f9f7808 */ /* 0x000fe40005000000 */
[----:B------:R-:W-:Y:S02]  /*18320*/  ISETP.GT.AND P2, PT, R22, 0x50, !P6 ;  /* 0x000000501600780c */ /* 0x000fe40007744270 */
[----:B------:R-:W-:Y:S02]  /*18330*/  LOP3.LUT P6, RZ, R234, 0x2, RZ, 0xc0, !PT ;  /* 0x00000002eaff7812 */ /* 0x000fe400078cc0ff */
[----:B------:R-:W-:-:S04]  /*18340*/  ISETP.LT.OR P2, PT, R23, 0x51, P2 ;  /* 0x000000511700780c */ /* 0x000fc80001741670 */
[----:B------:R-:W-:Y:S02]  /*18350*/  FSEL R162, R162, -INF , !P2 ;  /* 0xff800000a2a27808 */ /* 0x000fe40005000000 */
[----:B------:R-:W-:Y:S02]  /*18360*/  ISETP.GT.AND P2, PT, R22, RZ, !P6 ;  /* 0x000000ff1600720c */ /* 0x000fe40007744270 */
[----:B------:R-:W-:Y:S02]  /*18370*/  LOP3.LUT P6, RZ, R234, 0x1, RZ, 0xc0, !PT ;  /* 0x00000001eaff7812 */ /* 0x000fe400078cc0ff */
[----:B------:R-:W-:Y:S02]  /*18380*/  ISETP.LT.OR P2, PT, R23, 0x1, P2 ;  /* 0x000000011700780c */ /* 0x000fe40001741670 */
[----:B------:R-:W-:Y:S02]  /*18390*/  ISETP.GT.AND P3, PT, R22, 0x59, !P6 ;  /* 0x000000591600780c */ /* 0x000fe40007764270 */
[----:B------:R-:W-:-:S02]  /*183a0*/  FSEL R122, R122, -INF , !P2 ;  /* 0xff8000007a7a7808 */ /* 0x000fc40005000000 */
[----:B------:R-:W-:Y:S02]  /*183b0*/  ISETP.LT.OR P3, PT, R23, 0x5a, P3 ;  /* 0x0000005a1700780c */ /* 0x000fe40001f61670 */
[----:B------:R-:W-:Y:S02]  /*183c0*/  FMNMX.FTZ R2, R122, R3, !PT ;  /* 0x000000037a027209 */ /* 0x000fe40007810000 */
[----:B------:R-:W-:Y:S02]  /*183d0*/  FSEL R167, R167, -INF , !P3 ;  /* 0xff800000a7a77808 */ /* 0x000fe40005800000 */
[----:B------:R-:W-:Y:S02]  /*183e0*/  FMNMX.FTZ R2, R123, R2, !PT ;  /* 0x000000027b027209 */ /* 0x000fe40007810000 */
[----:B------:R-:W-:Y:S02]  /*183f0*/  FSETP.NEU.FTZ.AND P2, PT, R11, -INF , PT ;  /* 0xff8000000b00780b */ /* 0x000fe40003f5d000 */
[----:B------:R-:W-:-:S02]  /*18400*/  FMNMX.FTZ R2, R126, R2, !PT ;  /* 0x000000027e027209 */ /* 0x000fc40007810000 */
[----:B------:R-:W-:Y:S02]  /*18410*/  FSEL R9, R9, RZ, P2 ;  /* 0x000000ff09097208 */ /* 0x000fe40001000000 */
[----:B------:R-:W-:-:S03]  /*18420*/  FMNMX.FTZ R2, R127, R2, !PT ;  /* 0x000000027f027209 */ /* 0x000fc60007810000 */
[--C-:B------:R-:W-:Y:S01]  /*18430*/  FFMA.FTZ R180, R136, R0, -R9.reuse ;  /* 0x0000000088b47223 */ /* 0x100fe20000010809 */
[----:B------:R-:W-:Y:S01]  /*18440*/  FMNMX.FTZ R2, R130, R2, !PT ;  /* 0x0000000282027209 */ /* 0x000fe20007810000 */
[-CC-:B------:R-:W-:Y:S01]  /*18450*/  FFMA.FTZ R188, R120, R0.reuse, -R9.reuse ;  /* 0x0000000078bc7223 */ /* 0x180fe20000010809 */
[----:B------:R-:W-:Y:S01]  /*18460*/  FSEL R136, R11, RZ, P2 ;  /* 0x000000ff0b887208 */ /* 0x000fe20001000000 */
[--C-:B------:R-:W-:Y:S01]  /*18470*/  FFMA.FTZ R120, R125, R0, -R9.reuse ;  /* 0x000000007d787223 */ /* 0x100fe20000010809 */
[----:B------:R-:W-:Y:S01]  /*18480*/  FMNMX.FTZ R2, R131, R2, !PT ;  /* 0x0000000283027209 */ /* 0x000fe20007810000 */
[-CC-:B------:R-:W-:Y:S01]  /*18490*/  FFMA.FTZ R12, R121, R0.reuse, -R9.reuse ;  /* 0x00000000790c7223 */ /* 0x180fe20000010809 */
[-CC-:B------:R-:W-:Y:S01]  /*184a0*/  FFMA.FTZ R190, R124, R0.reuse, -R9.reuse ;  /* 0x000000007cbe7223 */ /* 0x180fe20000010809 */
[--C-:B------:R-:W-:Y:S01]  /*184b0*/  FFMA.FTZ R125, R137, R0, -R9.reuse ;  /* 0x00000000897d7223 */ /* 0x100fe20000010809 */
[----:B------:R-:W-:Y:S01]  /*184c0*/  FMNMX.FTZ R2, R134, R2, !PT ;  /* 0x0000000286027209 */ /* 0x000fe20007810000 */
[-CC-:B------:R-:W-:Y:S01]  /*184d0*/  FFMA.FTZ R184, R128, R0.reuse, -R9.reuse ;  /* 0x0000000080b87223 */ /* 0x180fe20000010809 */
[-CC-:B------:R-:W-:Y:S01]  /*184e0*/  FFMA.FTZ R121, R129, R0.reuse, -R9.reuse ;  /* 0x0000000081797223 */ /* 0x180fe20000010809 */
[--C-:B------:R-:W-:Y:S01]  /*184f0*/  FFMA.FTZ R186, R132, R0, -R9.reuse ;  /* 0x0000000084ba7223 */ /* 0x100fe20000010809 */
[----:B------:R-:W-:Y:S01]  /*18500*/  FMNMX.FTZ R2, R135, R2, !PT ;  /* 0x0000000287027209 */ /* 0x000fe20007810000 */
[-CC-:B------:R-:W-:Y:S01]  /*18510*/  FFMA.FTZ R124, R133, R0.reuse, -R9.reuse ;  /* 0x00000000857c7223 */ /* 0x180fe20000010809 */
[----:B------:R-:W-:Y:S01]  /*18520*/  FADD.FTZ R137, -R136, R4 ;  /* 0x0000000488897221 */ /* 0x000fe20000010100 */
        /* <DEDUP_REMOVED lines=18> */
[----:B------:R-:W-:Y:S01]  /*18650*/  FFMA.FTZ R9, R165, R0, -R9 ;  /* 0x00000000a5097223 */ /* 0x000fe20000010809 */
[----:B------:R-:W-:Y:S02]  /*18660*/  MUFU.EX2 R188, R188 ;  /* 0x000000bc00bc7308 */ /* 0x000fe40000000800 */
[----:B------:R-:W-:-:S04]  /*18670*/  FMNMX.FTZ R2, R147, R2, !PT ;  /* 0x0000000293027209 */ /* 0x000fc80007810000 */
[----:B------:R-:W-:Y:S02]  /*18680*/  FMNMX.FTZ R2, R150, R2, !PT ;  /* 0x0000000296027209 */ /* 0x000fe40007810000 */
        /* <DEDUP_REMOVED lines=13> */
[----:B------:R-:W-:-:S05]  /*18760*/  FMNMX.FTZ R2, R167, R2, !PT ;  /* 0x00000002a7027209 */ /* 0x000fca0007810000 */
[----:B------:R-:W0:Y:S01]  /*18770*/  SHFL.BFLY PT, R13, R2, 0x2, 0x1f ;  /* 0x0c401f00020d7f89 */ /* 0x000e2200000e0000 */
[----:B------:R-:W-:Y:S08]  /*18780*/  MUFU.EX2 R121, R121 ;  /* 0x0000007900797308 */ /* 0x000ff00000000800 */
[----:B------:R-:W-:Y:S08]  /*18790*/  MUFU.EX2 R186, R186 ;  /* 0x000000ba00ba7308 */ /* 0x000ff00000000800 */
[----:B------:R-:W-:Y:S01]  /*187a0*/  MUFU.EX2 R124, R124 ;  /* 0x0000007c007c7308 */ /* 0x000fe20000000800 */
[----:B0-----:R-:W-:-:S07]  /*187b0*/  FMNMX.FTZ R2, R2, R13, !PT ;  /* 0x0000000d02027209 */ /* 0x001fce0007810000 */
[----:B------:R-:W-:Y:S01]  /*187c0*/  MUFU.EX2 R180, R180 ;  /* 0x000000b400b47308 */ /* 0x000fe20000000800 */
[----:B------:R-:W0:Y:S07]  /*187d0*/  SHFL.BFLY PT, R13, R2, 0x1, 0x1f ;  /* 0x0c201f00020d7f89 */ /* 0x000e2e00000e0000 */
[----:B------:R-:W-:Y:S08]  /*187e0*/  MUFU.EX2 R125, R125 ;  /* 0x0000007d007d7308 */ /* 0x000ff00000000800 */
[----:B------:R-:W-:Y:S08]  /*187f0*/  MUFU.EX2 R182, R182 ;  /* 0x000000b600b67308 */ /* 0x000ff00000000800 */
[----:B------:R-:W-:Y:S01]  /*18800*/  MUFU.EX2 R22, R22 ;  /* 0x0000001600167308 */ /* 0x000fe20000000800 */
[----:B0-----:R-:W-:Y:S01]  /*18810*/  FMNMX.FTZ R13, R2, R13, !PT ;  /* 0x0000000d020d7209 */ /* 0x001fe20007810000 */
[----:B------:R-:W-:-:S03]  /*18820*/  FMUL.FTZ R2, R137, R0 ;  /* 0x0000000089027220 */ /* 0x000fc60000410000 */
[C---:B------:R-:W-:Y:S01]  /*18830*/  FSETP.NEU.FTZ.AND P2, PT, R13.reuse, -INF , PT ;  /* 0xff8000000d00780b */ /* 0x040fe20003f5d000 */
[----:B------:R-:W-:Y:S02]  /*18840*/  FMUL.FTZ R136, R13, R0 ;  /* 0x000000000d887220 */ /* 0x000fe40000410000 */
[----:B------:R0:W2:Y:S03]  /*18850*/  MUFU.EX2 R9, R2 ;  /* 0x0000000200097308 */ /* 0x0000a60000000800 */
[----:B------:R-:W-:-:S05]  /*18860*/  FSEL R137, R136, RZ, P2 ;  /* 0x000000ff88897208 */ /* 0x000fca0001000000 */
[----:B------:R-:W-:Y:S01]  /*18870*/  MUFU.EX2 R176, R176 ;  /* 0x000000b000b07308 */ /* 0x000fe20000000800 */
[----:B0-----:R-:W-:Y:S01]  /*18880*/  FSEL R2, R13, RZ, P2 ;  /* 0x000000ff0d027208 */ /* 0x001fe20001000000 */
[-CC-:B------:R-:W-:Y:S01]  /*18890*/  FFMA.FTZ R191, R126, R0.reuse, -R137.reuse ;  /* 0x000000007ebf7223 */ /* 0x180fe20000010889 */
[-CC-:B------:R-:W-:Y:S01]  /*188a0*/  FFMA.FTZ R126, R131, R0.reuse, -R137.reuse ;  /* 0x00000000837e7223 */ /* 0x180fe20000010889 */
[-CC-:B------:R-:W-:Y:S01]  /*188b0*/  FFMA.FTZ R189, R122, R0.reuse, -R137.reuse ;  /* 0x000000007abd7223 */ /* 0x180fe20000010889 */
[-C--:B------:R-:W-:Y:S01]  /*188c0*/  FFMA.FTZ R122, R123, R0.reuse, -R137 ;  /* 0x000000007b7a7223 */ /* 0x080fe20000010889 */
[----:B------:R-:W-:Y:S01]  /*188d0*/  FADD.FTZ R131, -R2, R3 ;  /* 0x0000000302837221 */ /* 0x000fe20000010100 */
[-CC-:B------:R-:W-:Y:S01]  /*188e0*/  FFMA.FTZ R123, R127, R0.reuse, -R137.reuse ;  /* 0x000000007f7b7223 */ /* 0x180fe20000010889 */
[-CC-:B------:R-:W-:Y:S01]  /*188f0*/  FFMA.FTZ R127, R135, R0.reuse, -R137.reuse ;  /* 0x00000000877f7223 */ /* 0x180fe20000010889 */
[----:B------:R-:W-:Y:S01]  /*18900*/  MUFU.EX2 R191, R191 ;  /* 0x000000bf00bf7308 */ /* 0x000fe20000000800 */
[----:B------:R-:W-:Y:S01]  /*18910*/  FMUL.FTZ R2, R131, R0 ;  /* 0x0000000083027220 */ /* 0x000fe20000410000 */
[----:B--2---:R-:W-:Y:S01]  /*18920*/  FFMA.FTZ R131, R9, R6, R188 ;  /* 0x0000000609837223 */ /* 0x004fe200000100bc */
[-CC-:B------:R-:W-:Y:S01]  /*18930*/  FFMA.FTZ R185, R130, R0.reuse, -R137.reuse ;  /* 0x0000000082b97223 */ /* 0x180fe20000010889 */
[-CC-:B------:R-:W-:Y:S01]  /*18940*/  FFMA.FTZ R187, R134, R0.reuse, -R137.reuse ;  /* 0x0000000086bb7223 */ /* 0x180fe20000010889 */
[-C--:B------:R-:W-:Y:S01]  /*18950*/  FFMA.FTZ R181, R138, R0.reuse, -R137 ;  /* 0x000000008ab57223 */ /* 0x080fe20000010889 */
[----:B------:R-:W-:Y:S01]  /*18960*/  FADD.FTZ R131, R12, R131 ;  /* 0x000000830c837221 */ /* 0x000fe20000010000 */
[-CC-:B------:R-:W-:Y:S01]  /*18970*/  FFMA.FTZ R130, R139, R0.reuse, -R137.reuse ;  /* 0x000000008b827223 */ /* 0x180fe20000010889 */
[----:B------:R-:W-:Y:S01]  /*18980*/  MUFU.EX2 R189, R189 ;  /* 0x000000bd00bd7308 */ /* 0x000fe20000000800 */
[-C--:B------:R-:W-:Y:S01]  /*18990*/  FFMA.FTZ R183, R142, R0.reuse, -R137 ;  /* 0x000000008eb77223 */ /* 0x080fe20000010889 */
[----:B------:R-:W-:Y:S01]  /*189a0*/  FADD.FTZ R135, R190, R131 ;  /* 0x00000083be877221 */ /* 0x000fe20000010000 */
[-CC-:B------:R-:W-:Y:S01]  /*189b0*/  FFMA.FTZ R143, R143, R0.reuse, -R137.reuse ;  /* 0x000000008f8f7223 */ /* 0x180fe20000010889 */
[-CC-:B------:R-:W-:Y:S01]  /*189c0*/  FFMA.FTZ R177, R146, R0.reuse, -R137.reuse ;  /* 0x0000000092b17223 */ /* 0x180fe20000010889 */
[-C--:B------:R-:W-:Y:S01]  /*189d0*/  FFMA.FTZ R131, R147, R0.reuse, -R137 ;  /* 0x0000000093837223 */ /* 0x080fe20000010889 */
[----:B------:R-:W-:Y:S01]  /*189e0*/  FADD.FTZ R135, R120, R135 ;  /* 0x0000008778877221 */ /* 0x000fe20000010000 */
[-CC-:B------:R-:W-:Y:S01]  /*189f0*/  FFMA.FTZ R179, R150, R0.reuse, -R137.reuse ;  /* 0x0000000096b37223 */ /* 0x180fe20000010889 */
[----:B------:R-:W0:Y:S01]  /*18a00*/  MUFU.EX2 R2, R2 ;  /* 0x0000000200027308 */ /* 0x000e220000000800 */
[-C--:B------:R-:W-:Y:S01]  /*18a10*/  FFMA.FTZ R173, R154, R0.reuse, -R137 ;  /* 0x000000009aad7223 */ /* 0x080fe20000010889 */
[----:B------:R-:W-:Y:S01]  /*18a20*/  FADD.FTZ R6, R184, R135 ;  /* 0x00000087b8067221 */ /* 0x000fe20000010000 */
[-CC-:B------:R-:W-:Y:S01]  /*18a30*/  FFMA.FTZ R155, R155, R0.reuse, -R137.reuse ;  /* 0x000000009b9b7223 */ /* 0x180fe20000010889 */
[-CC-:B------:R-:W-:Y:S01]  /*18a40*/  FFMA.FTZ R175, R158, R0.reuse, -R137.reuse ;  /* 0x000000009eaf7223 */ /* 0x180fe20000010889 */
[-CC-:B------:R-:W-:Y:S01]  /*18a50*/  FFMA.FTZ R169, R162, R0.reuse, -R137.reuse ;  /* 0x00000000a2a97223 */ /* 0x180fe20000010889 */
[----:B------:R-:W-:Y:S01]  /*18a60*/  FADD.FTZ R135, R121, R6 ;  /* 0x0000000679877221 */ /* 0x000fe20000010000 */
[-CC-:B------:R-:W-:Y:S01]  /*18a70*/  FFMA.FTZ R163, R163, R0.reuse, -R137.reuse ;  /* 0x00000000a3a37223 */ /* 0x180fe20000010889 */
[----:B------:R-:W2:Y:S01]  /*18a80*/  MUFU.EX2 R122, R122 ;  /* 0x0000007a007a7308 */ /* 0x000ea20000000800 */
[----:B------:R-:W-:Y:S01]  /*18a90*/  FFMA.FTZ R166, R166, R0, -R137 ;  /* 0x00000000a6a67223 */ /* 0x000fe20000010889 */
[----:B------:R-:W-:Y:S01]  /*18aa0*/  FADD.FTZ R135, R186, R135 ;  /* 0x00000087ba877221 */ /* 0x000fe20000010000 */
[----:B------:R-:W-:-:S02]  /*18ab0*/  F2FP.BF16.F32.PACK_AB R188, R12, R188 ;  /* 0x000000bc0cbc723e */ /* 0x000fc400000010ff */
[----:B------:R-:W-:Y:S01]  /*18ac0*/  F2FP.BF16.F32.PACK_AB R184, R121, R184 ;  /* 0x000000b879b8723e */ /* 0x000fe200000010ff */
[----:B------:R-:W-:Y:S01]  /*18ad0*/  FADD.FTZ R135, R124, R135 ;  /* 0x000000877c877221 */ /* 0x000fe20000010000 */
[C---:B------:R-:W-:Y:S01]  /*18ae0*/  ISETP.GT.AND P2, PT, R7.reuse, R14, PT ;  /* 0x0000000e0700720c */ /* 0x040fe20003f44270 */
[----:B------:R-:W3:Y:S01]  /*18af0*/  MUFU.EX2 R123, R123 ;  /* 0x0000007b007b7308 */ /* 0x000ee20000000800 */
[----:B0-----:R-:W-:Y:S01]  /*18b00*/  FFMA.FTZ R5, R2, R5, R189 ;  /* 0x0000000502057223 */ /* 0x001fe200000100bd */
[----:B------:R-:W-:Y:S01]  /*18b10*/  FADD.FTZ R134, R180, R135 ;  /* 0x00000087b4867221 */ /* 0x000fe20000010000 */
[----:B------:R-:W-:Y:S01]  /*18b20*/  F2FP.BF16.F32.PACK_AB R190, R120, R190 ;  /* 0x000000be78be723e */ /* 0x000fe200000010ff */
[----:B------:R-:W-:Y:S01]  /*18b30*/  VIADD R7, R7, 0xffffffff ;  /* 0xffffffff07077836 */ /* 0x000fe20000000000 */
[----:B------:R-:W-:Y:S01]  /*18b40*/  F2FP.BF16.F32.PACK_AB R186, R124, R186 ;  /* 0x000000ba7cba723e */ /* 0x000fe200000010ff */
[----:B------:R-:W-:Y:S01]  /*18b50*/  FADD.FTZ R139, R125, R134 ;  /* 0x000000867d8b7221 */ /* 0x000fe20000010000 */
[-C--:B------:R-:W-:Y:S01]  /*18b60*/  FFMA.FTZ R134, R159, R0.reuse, -R137 ;  /* 0x000000009f867223 */ /* 0x080fe20000010889 */
[----:B------:R-:W0:Y:S01]  /*18b70*/  MUFU.EX2 R185, R185 ;  /* 0x000000b900b97308 */ /* 0x000e220000000800 */
[----:B--2---:R-:W-:Y:S01]  /*18b80*/  FADD.FTZ R6, R122, R5 ;  /* 0x000000057a067221 */ /* 0x004fe20000010000 */
[----:B------:R-:W-:Y:S01]  /*18b90*/  FADD.FTZ R139, R182, R139 ;  /* 0x0000008bb68b7221 */ /* 0x000fe20000010000 */
[----:B------:R-:W-:Y:S01]  /*18ba0*/  FFMA.FTZ R5, R151, R0, -R137 ;  /* 0x0000000097057223 */ /* 0x000fe20000010889 */
[C---:B------:R-:W-:Y:S01]  /*18bb0*/  F2FP.BF16.F32.PACK_AB R182, R22.reuse, R182 ;  /* 0x000000b616b6723e */ /* 0x040fe200000010ff */
[----:B------:R-:W-:Y:S01]  /*18bc0*/  FADD.FTZ R6, R191, R6 ;  /* 0x00000006bf067221 */ /* 0x000fe20000010000 */
[----:B------:R-:W-:Y:S01]  /*18bd0*/  FADD.FTZ R139, R22, R139 ;  /* 0x0000008b168b7221 */ /* 0x000fe20000010000 */
[----:B------:R-:W-:Y:S01]  /*18be0*/  FFMA.FTZ R137, R167, R0, -R137 ;  /* 0x00000000a7897223 */ /* 0x000fe20000010889 */
[----:B------:R-:W2:Y:S01]  /*18bf0*/  MUFU.EX2 R126, R126 ;  /* 0x0000007e007e7308 */ /* 0x000ea20000000800 */
[----:B---3--:R-:W-:Y:S01]  /*18c00*/  FADD.FTZ R6, R123, R6 ;  /* 0x000000067b067221 */ /* 0x008fe20000010000 */
[----:B------:R-:W-:Y:S01]  /*18c10*/  FADD.FTZ R136, R176, R139 ;  /* 0x0000008bb0887221 */ /* 0x000fe20000010000 */
[----:B------:R-:W-:-:S02]  /*18c20*/  F2FP.BF16.F32.PACK_AB R180, R125, R180 ;  /* 0x000000b47db4723e */ /* 0x000fc400000010ff */
[----:B------:R-:W-:Y:S02]  /*18c30*/  F2FP.BF16.F32.PACK_AB R189, R122, R189 ;  /* 0x000000bd7abd723e */ /* 0x000fe400000010ff */
[----:B------:R-:W-:Y:S01]  /*18c40*/  F2FP.BF16.F32.PACK_AB R191, R123, R191 ;  /* 0x000000bf7bbf723e */ /* 0x000fe200000010ff */
[----:B------:R-:W3:Y:S01]  /*18c50*/  MUFU.EX2 R187, R187 ;  /* 0x000000bb00bb7308 */ /* 0x000ee20000000800 */
[----:B0-----:R-:W-:-:S07]  /*18c60*/  FADD.FTZ R135, R185, R6 ;  /* 0x00000006b9877221 */ /* 0x001fce0000010000 */
[----:B------:R-:W0:Y:S01]  /*18c70*/  MUFU.EX2 R127, R127 ;  /* 0x0000007f007f7308 */ /* 0x000e220000000800 */
[C---:B--2---:R-:W-:Y:S01]  /*18c80*/  FADD.FTZ R6, R126.reuse, R135 ;  /* 0x000000877e067221 */ /* 0x044fe20000010000 */
[----:B------:R-:W-:-:S06]  /*18c90*/  F2FP.BF16.F32.PACK_AB R185, R126, R185 ;  /* 0x000000b97eb9723e */ /* 0x000fcc00000010ff */
[----:B------:R-:W2:Y:S01]  /*18ca0*/  MUFU.EX2 R181, R181 ;  /* 0x000000b500b57308 */ /* 0x000ea20000000800 */
[----:B---3--:R-:W-:-:S07]  /*18cb0*/  FADD.FTZ R6, R187, R6 ;  /* 0x00000006bb067221 */ /* 0x008fce0000010000 */
[----:B------:R-:W3:Y:S01]  /*18cc0*/  MUFU.EX2 R23, R23 ;  /* 0x0000001700177308 */ /* 0x000ee20000000800 */
[C---:B0-----:R-:W-:Y:S01]  /*18cd0*/  FADD.FTZ R6, R127.reuse, R6 ;  /* 0x000000067f067221 */ /* 0x041fe20000010000 */
[----:B------:R-:W-:-:S06]  /*18ce0*/  F2FP.BF16.F32.PACK_AB R187, R127, R187 ;  /* 0x000000bb7fbb723e */ /* 0x000fcc00000010ff */
[----:B------:R-:W0:Y:S01]  /*18cf0*/  MUFU.EX2 R130, R130 ;  /* 0x0000008200827308 */ /* 0x000e220000000800 */
[----:B--2---:R-:W-:-:S07]  /*18d00*/  FADD.FTZ R135, R181, R6 ;  /* 0x00000006b5877221 */ /* 0x004fce0000010000 */
[----:B------:R-:W2:Y:S01]  /*18d10*/  MUFU.EX2 R178, R178 ;  /* 0x000000b200b27308 */ /* 0x000ea20000000800 */
[C---:B---3--:R-:W-:Y:S01]  /*18d20*/  FADD.FTZ R139, R23.reuse, R136 ;  /* 0x00000088178b7221 */ /* 0x048fe20000010000 */
[----:B------:R-:W-:-:S06]  /*18d30*/  F2FP.BF16.F32.PACK_AB R176, R23, R176 ;  /* 0x000000b017b0723e */ /* 0x000fcc00000010ff */
[----:B------:R-:W3:Y:S01]  /*18d40*/  MUFU.EX2 R183, R183 ;  /* 0x000000b700b77308 */ /* 0x000ee20000000800 */
[C---:B0-----:R-:W-:Y:S01]  /*18d50*/  FADD.FTZ R6, R130.reuse, R135 ;  /* 0x0000008782067221 */ /* 0x041fe20000010000 */
[----:B------:R-:W-:-:S06]  /*18d60*/  F2FP.BF16.F32.PACK_AB R181, R130, R181 ;  /* 0x000000b582b5723e */ /* 0x000fcc00000010ff */
[----:B------:R-:W0:Y:S01]  /*18d70*/  MUFU.EX2 R128, R128 ;  /* 0x0000008000807308 */ /* 0x000e220000000800 */
[----:B--2---:R-:W-:-:S07]  /*18d80*/  FADD.FTZ R139, R178, R139 ;  /* 0x0000008bb28b7221 */ /* 0x004fce0000010000 */
[----:B------:R-:W2:Y:S01]  /*18d90*/  MUFU.EX2 R3, R143 ;  /* 0x0000008f00037308 */ /* 0x000ea20000000800 */
[----:B---3--:R-:W-:-:S07]  /*18da0*/  FADD.FTZ R6, R183, R6 ;  /* 0x00000006b7067221 */ /* 0x008fce0000010000 */
[----:B------:R-:W3:Y:S01]  /*18db0*/  MUFU.EX2 R172, R172 ;  /* 0x000000ac00ac7308 */ /* 0x000ee20000000800 */
[C---:B0-----:R-:W-:Y:S01]  /*18dc0*/  FADD.FTZ R139, R128.reuse, R139 ;  /* 0x0000008b808b7221 */ /* 0x041fe20000010000 */
[----:B------:R-:W-:-:S06]  /*18dd0*/  F2FP.BF16.F32.PACK_AB R178, R128, R178 ;  /* 0x000000b280b2723e */ /* 0x000fcc00000010ff */
[----:B------:R-:W0:Y:S01]  /*18de0*/  MUFU.EX2 R177, R177 ;  /* 0x000000b100b17308 */ /* 0x000e220000000800 */
[C---:B--2---:R-:W-:Y:S01]  /*18df0*/  FADD.FTZ R6, R3.reuse, R6 ;  /* 0x0000000603067221 */ /* 0x044fe20000010000 */
[----:B------:R-:W-:Y:S01]  /*18e00*/  F2FP.BF16.F32.PACK_AB R183, R3, R183 ;  /* 0x000000b703b7723e */ /* 0x000fe200000010ff */
[----:B------:R-:W-:-:S05]  /*18e10*/  IMAD.MOV.U32 R3, RZ, RZ, R13 ;  /* 0x000000ffff037224 */ /* 0x000fca00078e000d */
[----:B------:R-:W2:Y:S01]  /*18e20*/  MUFU.EX2 R129, R129 ;  /* 0x0000008100817308 */ /* 0x000ea20000000800 */
[----:B---3--:R-:W-:-:S07]  /*18e30*/  FADD.FTZ R136, R172, R139 ;  /* 0x0000008bac887221 */ /* 0x008fce0000010000 */
[----:B------:R-:W3:Y:S01]  /*18e40*/  MUFU.EX2 R131, R131 ;  /* 0x0000008300837308 */ /* 0x000ee20000000800 */
[----:B0-----:R-:W-:-:S07]  /*18e50*/  FADD.FTZ R6, R177, R6 ;  /* 0x00000006b1067221 */ /* 0x001fce0000010000 */
[----:B------:R-:W0:Y:S01]  /*18e60*/  MUFU.EX2 R174, R174 ;  /* 0x000000ae00ae7308 */ /* 0x000e220000000800 */
[C---:B--2---:R-:W-:Y:S01]  /*18e70*/  FADD.FTZ R135, R129.reuse, R136 ;  /* 0x0000008881877221 */ /* 0x044fe20000010000 */
[----:B------:R-:W-:-:S06]  /*18e80*/  F2FP.BF16.F32.PACK_AB R172, R129, R172 ;  /* 0x000000ac81ac723e */ /* 0x000fcc00000010ff */
[----:B------:R-:W2:Y:S01]  /*18e90*/  MUFU.EX2 R179, R179 ;  /* 0x000000b300b37308 */ /* 0x000ea20000000800 */
[C---:B---3--:R-:W-:Y:S01]  /*18ea0*/  FADD.FTZ R6, R131.reuse, R6 ;  /* 0x0000000683067221 */ /* 0x048fe20000010000 */
[----:B------:R-:W-:-:S06]  /*18eb0*/  F2FP.BF16.F32.PACK_AB R177, R131, R177 ;  /* 0x000000b183b1723e */ /* 0x000fcc00000010ff */
[----:B------:R-:W3:Y:S01]  /*18ec0*/  MUFU.EX2 R132, R132 ;  /* 0x0000008400847308 */ /* 0x000ee20000000800 */
[----:B0-----:R-:W-:-:S07]  /*18ed0*/  FADD.FTZ R135, R174, R135 ;  /* 0x00000087ae877221 */ /* 0x001fce0000010000 */
        /* <DEDUP_REMOVED lines=10> */
[----:B-1----:R-:W1:Y:S01]  /*18f80*/  MUFU.EX2 R21, R155 ;  /* 0x0000009b00157308 */ /* 0x002e620000000800 */
[----:B---3--:R-:W-:-:S07]  /*18f90*/  FADD.FTZ R6, R173, R6 ;  /* 0x00000006ad067221 */ /* 0x008fce0000010000 */
[----:B------:R-:W2:Y:S01]  /*18fa0*/  MUFU.EX2 R170, R170 ;  /* 0x000000aa00aa7308 */ /* 0x000ea20000000800 */
[C---:B0-----:R-:W-:Y:S01]  /*18fb0*/  FADD.FTZ R23, R133.reuse, R22 ;  /* 0x0000001685177221 */ /* 0x041fe20000010000 */
[----:B------:R-:W-:Y:S01]  /*18fc0*/  F2FP.BF16.F32.PACK_AB R168, R133, R168 ;  /* 0x000000a885a8723e */ /* 0x000fe200000010ff */
[----:B------:R-:W-:-:S05]  /*18fd0*/  IMAD.MOV.U32 R22, RZ, RZ, R15 ;  /* 0x000000ffff167224 */ /* 0x000fca00078e000f */
[----:B------:R-:W0:Y:S01]  /*18fe0*/  MUFU.EX2 R175, R175 ;  /* 0x000000af00af7308 */ /* 0x000e220000000800 */
[C---:B-1----:R-:W-:Y:S01]  /*18ff0*/  FADD.FTZ R6, R21.reuse, R6 ;  /* 0x0000000615067221 */ /* 0x042fe20000010000 */
[----:B------:R-:W-:-:S06]  /*19000*/  F2FP.BF16.F32.PACK_AB R173, R21, R173 ;  /* 0x000000ad15ad723e */ /* 0x000fcc00000010ff */
[----:B------:R-:W1:Y:S01]  /*19010*/  MUFU.EX2 R134, R134 ;  /* 0x0000008600867308 */ /* 0x000e620000000800 */
[----:B--2---:R-:W-:Y:S01]  /*19020*/  FADD.FTZ R121, R170, R23 ;  /* 0x00000017aa797221 */ /* 0x004fe20000010000 */
[----:B------:R-:W-:-:S06]  /*19030*/  F2FP.BF16.F32.PACK_AB R170, R4, R170 ;  /* 0x000000aa04aa723e */ /* 0x000fcc00000010ff */
[----:B------:R-:W2:Y:S01]  /*19040*/  MUFU.EX2 R169, R169 ;  /* 0x000000a900a97308 */ /* 0x000ea20000000800 */
[----:B0-----:R-:W-:Y:S01]  /*19050*/  FADD.FTZ R23, R175, R6 ;  /* 0x00000006af177221 */ /* 0x001fe20000010000 */
[----:B------:R-:W-:-:S06]  /*19060*/  FADD.FTZ R6, R4, R121 ;  /* 0x0000007904067221 */ /* 0x000fcc0000010000 */
[----:B------:R-:W0:Y:S01]  /*19070*/  MUFU.EX2 R12, R163 ;  /* 0x000000a3000c7308 */ /* 0x000e220000000800 */
[C---:B-1----:R-:W-:Y:S01]  /*19080*/  FADD.FTZ R4, R134.reuse, R23 ;  /* 0x0000001786047221 */ /* 0x042fe20000010000 */
[----:B------:R-:W-:-:S06]  /*19090*/  F2FP.BF16.F32.PACK_AB R175, R134, R175 ;  /* 0x000000af86af723e */ /* 0x000fcc00000010ff */
[----:B------:R-:W1:Y:S01]  /*190a0*/  MUFU.EX2 R166, R166 ;  /* 0x000000a600a67308 */ /* 0x000e620000000800 */
[----:B--2---:R-:W-:Y:S01]  /*190b0*/  FADD.FTZ R23, R169, R4 ;  /* 0x00000004a9177221 */ /* 0x004fe20000010000 */
[----:B------:R-:W-:-:S06]  /*190c0*/  IMAD.MOV.U32 R4, RZ, RZ, R11 ;  /* 0x000000ffff047224 */ /* 0x000fcc00078e000b */
[----:B------:R-:W2:Y:S01]  /*190d0*/  MUFU.EX2 R137, R137 ;  /* 0x0000008900897308 */ /* 0x000ea20000000800 */
[C---:B0-----:R-:W-:Y:S01]  /*190e0*/  FADD.FTZ R23, R12.reuse, R23 ;  /* 0x000000170c177221 */ /* 0x041fe20000010000 */
[----:B------:R-:W-:-:S03]  /*190f0*/  F2FP.BF16.F32.PACK_AB R169, R12, R169 ;  /* 0x000000a90ca9723e */ /* 0x000fc600000010ff */
[----:B-1----:R-:W-:-:S04]  /*19100*/  FADD.FTZ R23, R166, R23 ;  /* 0x00000017a6177221 */ /* 0x002fc80000010000 */
[C---:B--2---:R-:W-:Y:S01]  /*19110*/  FADD.FTZ R5, R137.reuse, R23 ;  /* 0x0000001789057221 */ /* 0x044fe20000010000 */
[----:B------:R-:W-:Y:S01]  /*19120*/  F2FP.BF16.F32.PACK_AB R171, R137, R166 ;  /* 0x000000a689ab723e */ /* 0x000fe200000010ff */
[----:B------:R-:W-:Y:S01]  /*19130*/  IMAD.MOV.U32 R23, RZ, RZ, R20 ;  /* 0x000000ffff177224 */ /* 0x000fe200078e0014 */
[----:B------:R-:W-:Y:S06]  /*19140*/  @P2 BRA `(.L_x_1903) ;  /* 0xffffffc800fc2947 */ /* 0x000fec000383ffff */
[----:B------:R-:W-:Y:S05]  /*19150*/  BSYNC B1 ;  /* 0x0000000000017941 */ /* 0x000fea0003800000 */
.L_x_1884:
[----:B------:R-:W-:Y:S02]  /*19160*/  IMAD.MOV.U32 R3, RZ, RZ, R13 ;  /* 0x000000ffff037224 */ /* 0x000fe400078e000d */
[----:B------:R-:W-:Y:S02]  /*19170*/  IMAD.MOV.U32 R4, RZ, RZ, R11 ;  /* 0x000000ffff047224 */ /* 0x000fe400078e000b */
[----:B------:R-:W-:Y:S02]  /*19180*/  IMAD.MOV.U32 R22, RZ, RZ, R15 ;  /* 0x000000ffff167224 */ /* 0x000fe400078e000f */
[----:B------:R-:W-:-:S07]  /*19190*/  IMAD.MOV.U32 R23, RZ, RZ, R20 ;  /* 0x000000ffff177224 */ /* 0x000fce00078e0014 */
.L_x_1883:
[----:B------:R-:W-:Y:S05]  /*191a0*/  BSYNC B0 ;  /* 0x0000000000007941 */ /* 0x000fea0003800000 */
.L_x_1882:
[----:B------:R-:W2:Y:S01]  /*191b0*/  LDL.LU R15, [R1] ;  /* 0x00000000010f7983 */ /* 0x000ea20000300800 */
[----:B------:R-:W0:Y:S01]  /*191c0*/  LDC R234, c[0x0][0x448] ;  /* 0x00011200ffea7b82 */ /* 0x000e220000000800 */
[----:B------:R-:W-:Y:S01]  /*191d0*/  VIADD R11, R209, 0x7f ;  /* 0x0000007fd10b7836 */ /* 0x000fe20000000000 */
[----:B------:R-:W-:-:S06]  /*191e0*/  IADD3 R14, R196, 0x1, -R194 ;  /* 0x00000001c40e7810 */ /* 0x000fcc0007ffe8c2 */
[----:B------:R-:W1:Y:S01]  /*191f0*/  LDC R227, c[0x0][0x9e4] ;  /* 0x00027900ffe37b82 */ /* 0x000e620000000800 */
[----:B0-----:R-:W-:-:S13]  /*19200*/  ISETP.NE.AND P2, PT, R234, 0x1, PT ;  /* 0x00000001ea00780c */ /* 0x001fda0003f45270 */
[----:B------:R-:W0:Y:S08]  /*19210*/  @P2 LDC R12, c[0x0][0x44c] ;  /* 0x00011300ff0c2b82 */ /* 0x000e300000000800 */
[----:B------:R-:W3:Y:S01]  /*19220*/  @P2 LDC R13, c[0x0][0x450] ;  /* 0x00011400ff0d2b82 */ /* 0x000ee20000000800 */
[----:B0-----:R-:W-:-:S05]  /*19230*/  @P2 IMAD.HI.U32 R12, R11, R12, RZ ;  /* 0x0000000c0b0c2227 */ /* 0x001fca00078e00ff */
[----:B---3--:R-:W-:-:S05]  /*19240*/  @P2 SHF.R.U32.HI R11, RZ, R13, R12 ;  /* 0x0000000dff0b2219 */ /* 0x008fca000001160c */
[----:B------:R-:W-:-:S04]  /*19250*/  IMAD.IADD R11, R14, 0x1, R11 ;  /* 0x000000010e0b7824 */ /* 0x000fc800078e020b */
[----:B------:R-:W-:Y:S01]  /*19260*/  IMAD.IADD R13, R11, 0x1, -R10 ;  /* 0x000000010b0d7824 */ /* 0x000fe200078e0a0a */
[----:B--2---:R-:W-:-:S04]  /*19270*/  LOP3.LUT R15, R15, 0xffefffff, RZ, 0xc0, !PT ;  /* 0xffefffff0f0f7812 */ /* 0x004fc800078ec0ff */
[----:B------:R-:W-:Y:S02]  /*19280*/  @P2 LOP3.LUT R15, R15, 0x100000, RZ, 0xfc, !PT ;  /* 0x001000000f0f2812 */ /* 0x000fe400078efcff */
[----:B-1----:R-:W-:Y:S02]  /*19290*/  ISETP.GE.AND P2, PT, R227, 0x1, PT ;  /* 0x00000001e300780c */ /* 0x002fe40003f46270 */
[----:B------:R-:W-:-:S11]  /*192a0*/  LOP3.LUT R15, R15, 0xffdfffff, RZ, 0xc0, !PT ;  /* 0xffdfffff0f0f7812 */ /* 0x000fd600078ec0ff */
[----:B------:R-:W-:-:S05]  /*192b0*/  @P2 LOP3.LUT R15, R15, 0x200000, RZ, 0xfc, !PT ;  /* 0x002000000f0f2812 */ /* 0x000fca00078efcff */
[----:B------:R0:W-:Y:S01]  /*192c0*/  STL [R1], R15 ;  /* 0x0000000f01007387 */ /* 0x0001e20000100800 */
[----:B------:R-:W-:Y:S05]  /*192d0*/  @!P2 BRA `(.L_x_1904) ;  /* 0x000000000048a947 */ /* 0x000fea0003800000 */
[----:B------:R-:W-:Y:S01]  /*192e0*/  IMAD.MOV.U32 R12, RZ, RZ, R11 ;  /* 0x000000ffff0c7224 */ /* 0x000fe200078e000b */
[----:B------:R-:W-:Y:S04]  /*192f0*/  BSSY B0, `(.L_x_1905) ;  /* 0x000000e000007945 */ /* 0x000fe80003800000 */
[----:B------:R-:W-:-:S13]  /*19300*/  ISETP.GT.AND P2, PT, R12, -0x1, PT ;  /* 0xffffffff0c00780c */ /* 0x000fda0003f44270 */
[----:B------:R-:W-:Y:S05]  /*19310*/  @P2 BRA `(.L_x_1906) ;  /* 0x00000000001c2947 */ /* 0x000fea0003800000 */
[----:B------:R-:W-:Y:S02]  /*19320*/  ISETP.NE.AND P2, PT, R227, 0x1, PT ;  /* 0x00000001e300780c */ /* 0x000fe40003f45270 */
[----:B0-----:R-:W-:-:S11]  /*19330*/  LOP3.LUT R15, RZ, R12, RZ, 0x33, !PT ;  /* 0x0000000cff0f7212 */ /* 0x001fd600078e33ff */
[----:B------:R-:W0:Y:S02]  /*19340*/  @P2 LDC.64 R10, c[0x0][0x9e8] ;  /* 0x00027a00ff0a2b82 */ /* 0x000e240000000a00 */
[----:B0-----:R-:W-:-:S05]  /*19350*/  @P2 IMAD.HI.U32 R10, R15, R10, RZ ;  /* 0x0000000a0f0a2227 */ /* 0x001fca00078e00ff */
[----:B------:R-:W-:-:S04]  /*19360*/  @P2 SHF.R.U32.HI R15, RZ, R11, R10 ;  /* 0x0000000bff0f2219 */ /* 0x000fc8000001160a */
[----:B------:R-:W-:Y:S01]  /*19370*/  LOP3.LUT R12, RZ, R15, RZ, 0x33, !PT ;  /* 0x0000000fff0c7212 */ /* 0x000fe200078e33ff */
[----:B------:R-:W-:Y:S06]  /*19380*/  BRA `(.L_x_1907) ;  /* 0x0000000000107947 */ /* 0x000fec0003800000 */
.L_x_1906:
[----:B------:R-:W-:-:S13]  /*19390*/  ISETP.NE.AND P2, PT, R227, 0x1, PT ;  /* 0x00000001e300780c */ /* 0x000fda0003f45270 */
[----:B------:R-:W1:Y:S02]  /*193a0*/  @P2 LDC.64 R10, c[0x0][0x9e8] ;  /* 0x00027a00ff0a2b82 */ /* 0x000e640000000a00 */
[----:B-1----:R-:W-:-:S05]  /*193b0*/  @P2 IMAD.HI.U32 R10, R12, R10, RZ ;  /* 0x0000000a0c0a2227 */ /* 0x002fca00078e00ff */
[----:B------:R-:W-:-:S07]  /*193c0*/  @P2 SHF.R.U32.HI R12, RZ, R11, R10 ;  /* 0x0000000bff0c2219 */ /* 0x000fce000001160a */
.L_x_1907:
[----:B------:R-:W-:Y:S05]  /*193d0*/  BSYNC B0 ;  /* 0x0000000000007941 */ /* 0x000fea0003800000 */
.L_x_1905:
[----:B------:R-:W-:-:S05]  /*193e0*/  IMAD R12, R12, R227, RZ ;  /* 0x000000e30c0c7224 */ /* 0x000fca00078e02ff */
[----:B------:R-:W-:-:S07]  /*193f0*/  VIMNMX R13, R13, R12, !PT ;  /* 0x0000000c0d0d7248 */ /* 0x000fce0007fe0100 */
.L_x_1904:
[----:B------:R-:W-:Y:S01]  /*19400*/  VIADD R13, R13, 0x5f ;  /* 0x0000005f0d0d7836 */ /* 0x000fe20000000000 */
[----:B------:R-:W-:Y:S03]  /*19410*/  BSSY B0, `(.L_x_1908) ;  /* 0x0000221000007945 */ /* 0x000fe60003800000 */
[----:B------:R-:W-:-:S05]  /*19420*/  IMAD.HI R13, R13, 0x2aaaaaab, RZ ;  /* 0x2aaaaaab0d0d7827 */ /* 0x000fca00078e02ff */
[----:B------:R-:W-:-:S04]  /*19430*/  SHF.R.U32.HI R10, RZ, 0x1f, R13 ;  /* 0x0000001fff0a7819 */ /* 0x000fc8000001160d */
[----:B------:R-:W-:-:S04]  /*19440*/  LEA.HI.SX32 R10, R13, R10, 0x1c ;  /* 0x0000000a0d0a7211 */ /* 0x000fc800078fe2ff */
[----:B------:R-:W-:-:S04]  /*19450*/  VIMNMX R14, R211, R10, !PT ;  /* 0x0000000ad30e7248 */ /* 0x000fc80007fe0100 */
[----:B------:R-:W-:-:S13]  /*19460*/  ISETP.GE.AND P2, PT, R7, R14, PT ;  /* 0x0000000e0700720c */ /* 0x000fda0003f46270 */
[----:B------:R-:W-:Y:S05]  /*19470*/  @!P2 BRA `(.L_x_1909) ;  /* 0x000000200068a947 */ /* 0x000fea0003800000 */
[----:B------:R-:W-:Y:S01]  /*19480*/  BSSY B1, `(.L_x_1909) ;  /* 0x0000219000017945 */ /* 0x000fe20003800000 */
[----:B------:R-:W-:Y:S02]  /*19490*/  IMAD.MOV.U32 R13, RZ, RZ, R3 ;  /* 0x000000ffff0d7224 */ /* 0x000fe400078e0003 */
[----:B------:R-:W-:Y:S02]  /*194a0*/  IMAD.MOV.U32 R12, RZ, RZ, R4 ;  /* 0x000000ffff0c7224 */ /* 0x000fe400078e0004 */
[----:B------:R-:W-:Y:S02]  /*194b0*/  IMAD.MOV.U32 R11, RZ, RZ, R23 ;  /* 0x000000ffff0b7224 */ /* 0x000fe400078e0017 */
[----:B------:R-:W-:-:S07]  /*194c0*/  IMAD.MOV.U32 R10, RZ, RZ, R22 ;  /* 0x000000ffff0a7224 */ /* 0x000fce00078e0016 */
.L_x_1920:
[----:B------:R-:W-:-:S05]  /*194d0*/  VIADD R20, R10, 0x1 ;  /* 0x000000010a147836 */ /* 0x000fca0000000000 */
[----:B------:R-:W-:-:S04]  /*194e0*/  ISETP.NE.AND P2, PT, R20, 0x2, PT ;  /* 0x000000021400780c */ /* 0x000fc80003f45270 */
[----:B------:R-:W-:Y:S02]  /*194f0*/  SEL R20, R20, RZ, P2 ;  /* 0x000000ff14147207 */ /* 0x000fe40001000000 */
[----:B------:R-:W-:-:S03]  /*19500*/  SEL R0, RZ, 0x1, P2 ;  /* 0x00000001ff007807 */ /* 0x000fc60001000000 */
[----:B------:R-:W-:Y:S01]  /*19510*/  IMAD.MOV.U32 R22, RZ, RZ, R20 ;  /* 0x000000ffff167224 */ /* 0x000fe200078e0014 */
[----:B------:R-:W-:Y:S01]  /*19520*/  LOP3.LUT R23, R11, R0, RZ, 0x3c, !PT ;  /* 0x000000000b177212 */ /* 0x000fe200078e3cff */
[----:B------:R-:W-:Y:S06]  /*19530*/  @!P0 BRA `(.L_x_1910) ;  /* 0x0000000000048947 */ /* 0x000fec0003800000 */
[----:B------:R-:W-:Y:S01]  /*19540*/  BPT.TRAP 0x1 ;  /* 0x000000040000795c */ /* 0x000fe20000300000 */
.L_x_1910:
[----:B------:R-:W-:Y:S01]  /*19550*/  IMAD R0, R22, 0x8, R16 ;  /* 0x0000000816007824 */ /* 0x000fe200078e0210 */
[----:B------:R-:W-:-:S04]  /*19560*/  SHF.L.U32 R3, R23, 0x1f, RZ ;  /* 0x0000001f17037819 */ /* 0x000fc800000006ff */
[----:B------:R1:W2:Y:S01]  /*19570*/  SYNCS.PHASECHK.TRANS64.TRYWAIT P2, [R0+URZ+0x30830], R3 ;  /* 0x03083003000075a7 */ /* 0x0002a2000804017f */
[----:B------:R-:W-:Y:S05]  /*19580*/  @!P0 BRA `(.L_x_1911) ;  /* 0x0000000000048947 */ /* 0x000fea0003800000 */
[----:B------:R-:W-:Y:S01]  /*19590*/  BPT.TRAP 0x1 ;  /* 0x000000040000795c */ /* 0x000fe20000300000 */
.L_x_1911:
[----:B------:R-:W-:Y:S01]  /*195a0*/  IMAD R126, R22, 0x900, R8 ;  /* 0x00000900167e7824 */ /* 0x000fe200078e0208 */
[----:B------:R-:W-:Y:S03]  /*195b0*/  BSSY B2, `(.L_x_1912) ;  /* 0x0000006000027945 */ /* 0x000fe60003800000 */
[C---:B------:R-:W-:Y:S02]  /*195c0*/  VIADD R122, R126.reuse, 0x2 ;  /* 0x000000027e7a7836 */ /* 0x040fe40000000000 */
[----:B------:R-:W-:Y:S01]  /*195d0*/  VIADD R4, R126, 0x4 ;  /* 0x000000047e047836 */ /* 0x000fe20000000000 */
[----:B--2---:R-:W-:Y:S06]  /*195e0*/  @P2 BRA `(.L_x_1913) ;  /* 0x0000000000082947 */ /* 0x004fec0003800000 */
[----:B------:R-:W2:Y:S02]  /*195f0*/  SYNCS.PHASECHK.TRANS64.TRYWAIT P2, [R0+URZ+0x30830], R3 ;  /* 0x03083003000075a7 */ /* 0x000ea4000804017f */
[----:B--2---:R-:W-:Y:S05]  /*19600*/  @!P2 BRA `(.L_x_1914) ;  /* 0x0000011c00aca947 */ /* 0x004fea0003800000 */
.L_x_1913:
[----:B------:R-:W-:Y:S05]  /*19610*/  BSYNC B2 ;  /* 0x0000000000027941 */ /* 0x000fea0003800000 */
.L_x_1912:
[----:B------:R3:W-:Y:S01]  /*19620*/  STL.64 [R1+0x80], R16 ;  /* 0x0000801001007387 */ /* 0x0007e20000100a00 */
        /* <DEDUP_REMOVED lines=11> */
[----:B---3--:R-:W3:Y:S01]  /*196e0*/  LDL.64 R16, [R1+0x30] ;  /* 0x0000300001107983 */ /* 0x008ee20000100a00 */
[-C--:B------:R-:W-:Y:S01]  /*196f0*/  FMUL.FTZ R47, R47, R2.reuse ;  /* 0x000000022f2f7220 */ /* 0x080fe20000410000 */
[-C--:B------:R-:W-:Y:S01]  /*19700*/  FMUL.FTZ R50, R50, R2.reuse ;  /* 0x0000000232327220 */ /* 0x080fe20000410000 */
[-C--:B------:R-:W-:Y:S01]  /*19710*/  FMUL.FTZ R51, R51, R2.reuse ;  /* 0x0000000233337220 */ /* 0x080fe20000410000 */
[----:B------:R0:W-:Y:S01]  /*19720*/  STL [R1+0x78], R14 ;  /* 0x0000780e01007387 */ /* 0x0001e20000100800 */
        /* <DEDUP_REMOVED lines=34> */
[----:B0-----:R-:W4:Y:S01]  /*19950*/  LDL.64 R14, [R1+0x28] ;  /* 0x00002800010e7983 */ /* 0x001f220000100a00 */
[----:B------:R-:W-:-:S02]  /*19960*/  VIADD R2, R126, 0x306 ;  /* 0x000003067e027836 */ /* 0x000fc40000000000 */
[----:B-12---:R-:W-:Y:S01]  /*19970*/  IMAD.MOV.U32 R3, RZ, RZ, 0x40000040 ;  /* 0x40000040ff037424 */ /* 0x006fe200078e00ff */
[----:B------:R0:W-:Y:S02]  /*19980*/  STL.64 [R1+0x70], R12 ;  /* 0x0000700c01007387 */ /* 0x0001e40000100a00 */
[----:B------:R-:W-:Y:S02]  /*19990*/  R2UR UR14, R2 ;  /* 0x00000000020e72ca */ /* 0x000fe400000e0000 */
[----:B------:R-:W-:Y:S01]  /*199a0*/  R2UR UR15, R3 ;  /* 0x00000000030f72ca */ /* 0x000fe200000e0000 */
[----:B0-----:R-:W2:Y:S04]  /*199b0*/  LDL.64 R12, [R1+0x20] ;  /* 0x00002000010c7983 */ /* 0x001ea80000100a00 */
[----:B------:R0:W-:Y:S04]  /*199c0*/  STL.64 [R1+0x68], R10 ;  /* 0x0000680a01007387 */ /* 0x0001e80000100a00 */
[----:B0-----:R-:W2:Y:S04]  /*199d0*/  LDL.64 R10, [R1+0x18] ;  /* 0x00001800010a7983 */ /* 0x001ea80000100a00 */
[----:B------:R0:W-:Y:S04]  /*199e0*/  STL.64 [R1+0x60], R6 ;  /* 0x0000600601007387 */ /* 0x0001e80000100a00 */
[----:B------:R-:W3:Y:S01]  /*199f0*/  LDL.64 R2, [R1+0x38] ;  /* 0x0000380001027983 */ /* 0x000ee20000100a00 */
[----:B------:R-:W-:-:S02]  /*19a00*/  IMAD.MOV.U32 R120, RZ, RZ, R126 ;  /* 0x000000ffff787224 */ /* 0x000fc400078e007e */
[----:B------:R-:W-:-:S03]  /*19a10*/  VIADD R124, R126, 0x6 ;  /* 0x000000067e7c7836 */ /* 0x000fc60000000000 */
[----:B------:R-:W-:Y:S01]  /*19a20*/  R2UR UR54, R120 ;  /* 0x00000000783672ca */ /* 0x000fe200000e0000 */
[----:B------:R-:W-:Y:S01]  /*19a30*/  IMAD.MOV.U32 R120, RZ, RZ, R4 ;  /* 0x000000ffff787224 */ /* 0x000fe200078e0004 */
[----:B------:R-:W-:Y:S01]  /*19a40*/  R2UR UR50, R122 ;  /* 0x000000007a3272ca */ /* 0x000fe200000e0000 */
[----:B------:R-:W-:Y:S01]  /*19a50*/  VIADD R122, R126, 0x300 ;  /* 0x000003007e7a7836 */ /* 0x000fe20000000000 */
[----:B------:R-:W-:Y:S01]  /*19a60*/  R2UR UR30, R124 ;  /* 0x000000007c1e72ca */ /* 0x000fe200000e0000 */
[----:B------:R-:W-:Y:S01]  /*19a70*/  VIADD R124, R126, 0x304 ;  /* 0x000003047e7c7836 */ /* 0x000fe20000000000 */
[----:B------:R-:W-:Y:S01]  /*19a80*/  R2UR UR34, R120 ;  /* 0x00000000782272ca */ /* 0x000fe200000e0000 */
[----:B------:R-:W-:Y:S02]  /*19a90*/  VIADD R120, R126, 0x302 ;  /* 0x000003027e787836 */ /* 0x000fe40000000000 */
[----:B------:R-:W-:Y:S01]  /*19aa0*/  IMAD.MOV.U32 R121, RZ, RZ, 0x40000040 ;  /* 0x40000040ff797424 */ /* 0x000fe200078e00ff */
[----:B------:R-:W-:Y:S01]  /*19ab0*/  R2UR UR26, R122 ;  /* 0x000000007a1a72ca */ /* 0x000fe200000e0000 */
[----:B------:R-:W-:Y:S01]  /*19ac0*/  VIADD R122, R126, 0x602 ;  /* 0x000006027e7a7836 */ /* 0x000fe20000000000 */
[----:B------:R-:W-:Y:S01]  /*19ad0*/  R2UR UR22, R120 ;  /* 0x00000000781672ca */ /* 0x000fe200000e0000 */
[----:B------:R-:W-:Y:S01]  /*19ae0*/  VIADD R120, R126, 0x600 ;  /* 0x000006007e787836 */ /* 0x000fe20000000000 */
[----:B------:R-:W-:Y:S01]  /*19af0*/  R2UR UR18, R124 ;  /* 0x000000007c1272ca */ /* 0x000fe200000e0000 */
[C---:B------:R-:W-:Y:S01]  /*19b00*/  VIADD R124, R126.reuse, 0x604 ;  /* 0x000006047e7c7836 */ /* 0x040fe20000000000 */
[C---:B------:R-:W-:Y:S01]  /*19b10*/  R2UR UR55, R121.reuse ;  /* 0x00000000793772ca */ /* 0x040fe200000e0000 */
[----:B------:R-:W-:Y:S01]  /*19b20*/  IMAD.MOV.U32 R123, RZ, RZ, 0x40000040 ;  /* 0x40000040ff7b7424 */ /* 0x000fe200078e00ff */
[----:B0-----:R-:W2:Y:S01]  /*19b30*/  LDL.64 R6, [R1+0x10] ;  /* 0x0000100001067983 */ /* 0x001ea20000100a00 */
[----:B------:R-:W-:Y:S01]  /*19b40*/  IMAD.MOV.U32 R125, RZ, RZ, 0x40000040 ;  /* 0x40000040ff7d7424 */ /* 0x000fe200078e00ff */
[----:B------:R-:W-:Y:S01]  /*19b50*/  R2UR UR35, R121 ;  /* 0x00000000792372ca */ /* 0x000fe200000e0000 */
[----:B------:R-:W-:Y:S01]  /*19b60*/  VIADD R126, R126, 0x606 ;  /* 0x000006067e7e7836 */ /* 0x000fe20000000000 */
        /* <DEDUP_REMOVED lines=27> */
[-C--:B------:R-:W-:Y:S01]  /*19d20*/  FMUL.FTZ R48, R48, R9.reuse ;  /* 0x0000000930307220 */ /* 0x080fe20000410000 */
[-C--:B------:R-:W-:Y:S01]  /*19d30*/  FMUL.FTZ R49, R49, R9.reuse ;  /* 0x0000000931317220 */ /* 0x080fe20000410000 */
[-C--:B------:R-:W-:Y:S01]  /*19d40*/  FMUL.FTZ R52, R52, R9.reuse ;  /* 0x0000000934347220 */ /* 0x080fe20000410000 */
        /* <DEDUP_REMOVED lines=39> */
[----:B---3--:R-:W-:Y:S02]  /*19fc0*/  R2UR UR32, R2 ;  /* 0x00000000022072ca */ /* 0x008fe400000e0000 */
[----:B------:R-:W-:Y:S02]  /*19fd0*/  R2UR UR33, R3 ;  /* 0x00000000032172ca */ /* 0x000fe400000e0000 */
[----:B------:R-:W-:Y:S01]  /*19fe0*/  R2UR UR28, R16 ;  /* 0x00000000101c72ca */ /* 0x000fe200000e0000 */
[----:B------:R-:W3:Y:S10]  /*19ff0*/  LDL.64 R2, [R1+0x8] ;  /* 0x0000080001027983 */ /* 0x000ef40000100a00 */
[----:B------:R-:W-:Y:S01]  /*1a000*/  HGMMA.64x96x16.F32.BF16 R120, gdesc[UR32], R120, gsb0 ;  /* 0x01600000207879f0 */ /* 0x000fe20008001878 */
[----:B------:R-:W-:-:S02]  /*1a010*/  R2UR UR29, R17 ;  /* 0x00000000111d72ca */ /* 0x000fc400000e0000 */
[----:B----4-:R-:W-:Y:S01]  /*1a020*/  R2UR UR24, R14 ;  /* 0x000000000e1872ca */ /* 0x010fe200000e0000 */
[----:B------:R0:W5:Y:S01]  /*1a030*/  LDL.LU.64 R16, [R1+0x80] ;  /* 0x0000800001107983 */ /* 0x0001620000300a00 */
[----:B------:R-:W-:Y:S02]  /*1a040*/  R2UR UR25, R15 ;  /* 0x000000000f1972ca */ /* 0x000fe400000e0000 */
[----:B--2---:R-:W-:Y:S01]  /*1a050*/  R2UR UR20, R12 ;  /* 0x000000000c1472ca */ /* 0x004fe200000e0000 */
[----:B------:R0:W5:Y:S01]  /*1a060*/  LDL.LU R14, [R1+0x78] ;  /* 0x00007800010e7983 */ /* 0x0001620000300800 */
[----:B------:R-:W-:Y:S02]  /*1a070*/  WARPGROUP.DEPBAR.LE gsb0, 0x0 ;  /* 0x00008000000079c5 */ /* 0x000fe40000010000 */
[----:B------:R-:W-:-:S06]  /*1a080*/  WARPGROUP.ARRIVE ;  /* 0x00000000000079c5 */ /* 0x000fcc0000000000 */
[----:B------:R-:W-:Y:S01]  /*1a090*/  HGMMA.64x96x16.F32.BF16 R120, gdesc[UR28], R120, gsb0 ;  /* 0x016000001c7879f0 */ /* 0x000fe20008001878 */
[----:B------:R-:W-:Y:S02]  /*1a0a0*/  R2UR UR21, R13 ;  /* 0x000000000d1572ca */ /* 0x000fe400000e0000 */
[----:B------:R-:W-:Y:S01]  /*1a0b0*/  R2UR UR16, R10 ;  /* 0x000000000a1072ca */ /* 0x000fe200000e0000 */
[----:B------:R0:W5:Y:S01]  /*1a0c0*/  LDL.LU.64 R12, [R1+0x70] ;  /* 0x00007000010c7983 */ /* 0x0001620000300a00 */
        /* <DEDUP_REMOVED lines=10> */
[----:B---3--:R-:W-:Y:S01]  /*1a170*/  R2UR UR8, R2 ;  /* 0x00000000020872ca */ /* 0x008fe200000e0000 */
[----:B------:R0:W5:Y:S01]  /*1a180*/  LDL.LU.64 R6, [R1+0x60] ;  /* 0x0000600001067983 */ /* 0x0001620000300a00 */
[----:B------:R-:W-:Y:S02]  /*1a190*/  WARPGROUP.DEPBAR.LE gsb0, 0x0 ;  /* 0x00008000000079c5 */ /* 0x000fe40000010000 */
[----:B------:R-:W-:-:S06]  /*1a1a0*/  WARPGROUP.ARRIVE ;  /* 0x00000000000079c5 */ /* 0x000fcc0000000000 */
[----:B------:R-:W-:Y:S01]  /*1a1b0*/  HGMMA.64x96x16.F32.BF16 R120, gdesc[UR16], R120, gsb0 ;  /* 0x01600000107879f0 */ /* 0x000fe20008001878 */
[----:B------:R-:W-:Y:S02]  /*1a1c0*/  R2UR UR9, R3 ;  /* 0x00000000030972ca */ /* 0x000fe400000e0000 */
[----:B------:R-:W-:Y:S02]  /*1a1d0*/  WARPGROUP.DEPBAR.LE gsb0, 0x0 ;  /* 0x00008000000079c5 */ /* 0x000fe40000010000 */
[----:B------:R-:W-:-:S06]  /*1a1e0*/  WARPGROUP.ARRIVE ;  /* 0x00000000000079c5 */ /* 0x000fcc0000000000 */
[----:B------:R-:W-:Y:S03]  /*1a1f0*/  HGMMA.64x96x16.F32.BF16 R120, gdesc[UR12], R120, gsb0 ;  /* 0x016000000c7879f0 */ /* 0x000fe60008001878 */
[----:B------:R-:W-:Y:S02]  /*1a200*/  WARPGROUP.DEPBAR.LE gsb0, 0x0 ;  /* 0x00008000000079c5 */ /* 0x000fe40000010000 */
[----:B------:R-:W-:-:S06]  /*1a210*/  WARPGROUP.ARRIVE ;  /* 0x00000000000079c5 */ /* 0x000fcc0000000000 */
[----:B------:R-:W-:Y:S01]  /*1a220*/  HGMMA.64x96x16.F32.BF16 R120, gdesc[UR8], R120, gsb0 ;  /* 0x01600000087879f0 */ /* 0x000fe20008001878 */
[----:B------:R-:W-:Y:S01]  /*1a230*/  UMOV UR4, UR56 ;  /* 0x0000003800047c82 */ /* 0x000fe20008000000 */
[----:B------:R-:W-:Y:S01]  /*1a240*/  UMOV UR5, UR57 ;  /* 0x0000003900057c82 */ /* 0x000fe20008000000 */
        /* <DEDUP_REMOVED lines=12> */
.L_x_1915:
[----:B-----5:R-:W-:Y:S01]  /*1a310*/  SHF.L.U32 R0, R11, 0x1f, RZ ;  /* 0x0000001f0b007819 */ /* 0x020fe200000006ff */
[----:B------:R-:W-:-:S04]  /*1a320*/  IMAD R15, R10, 0x8, R16 ;  /* 0x000000080a0f7824 */ /* 0x000fc800078e0210 */
[----:B------:R0:W1:Y:S01]  /*1a330*/  SYNCS.PHASECHK.TRANS64.TRYWAIT P2, [R15+URZ+0x30850], R0 ;  /* 0x030850000f0075a7 */ /* 0x000062000804017f */
[----:B------:R-:W-:Y:S05]  /*1a340*/  @!P0 BRA `(.L_x_1916) ;  /* 0x0000000000048947 */ /* 0x000fea0003800000 */
[----:B------:R-:W-:Y:S01]  /*1a350*/  BPT.TRAP 0x1 ;  /* 0x000000040000795c */ /* 0x000fe20000300000 */
.L_x_1916:
[----:B------:R-:W-:Y:S04]  /*1a360*/  BSSY B2, `(.L_x_1917) ;  /* 0x0000004000027945 */ /* 0x000fe80003800000 */
[----:B-1----:R-:W-:Y:S05]  /*1a370*/  @P2 BRA `(.L_x_1918) ;  /* 0x0000000000082947 */ /* 0x002fea0003800000 */
[----:B------:R-:W1:Y:S02]  /*1a380*/  SYNCS.PHASECHK.TRANS64.TRYWAIT P2, [R15+URZ+0x30850], R0 ;  /* 0x030850000f0075a7 */ /* 0x000e64000804017f */
[----:B-1----:R-:W-:Y:S05]  /*1a390*/  @!P2 BRA `(.L_x_1919) ;  /* 0x00000110005ca947 */ /* 0x002fea0003800000 */
.L_x_1918:
[----:B------:R-:W-:Y:S05]  /*1a3a0*/  BSYNC B2 ;  /* 0x0000000000027941 */ /* 0x000fea0003800000 */
.L_x_1917:
[----:B01----:R-:W-:Y:S01]  /*1a3b0*/  VIADD R0, R16, 0x400 ;  /* 0x0000040010007836 */ /* 0x003fe20000000000 */
[----:B------:R-:W-:Y:S01]  /*1a3c0*/  WARPGROUP.ARRIVE ;  /* 0x00000000000079c5 */ /* 0x000fe20000000000 */
[----:B------:R-:W-:Y:S01]  /*1a3d0*/  IMAD.MOV.U32 R11, RZ, RZ, 0x40000040 ;  /* 0x40000040ff0b7424 */ /* 0x000fe200078e00ff */
[----:B------:R-:W-:Y:S01]  /*1a3e0*/  ULDC UR4, c[0x0][0x988] ;  /* 0x0002620000047ab9 */ /* 0x000fe20000000800 */
[----:B------:R-:W-:Y:S01]  /*1a3f0*/  IMAD.MOV.U32 R3, RZ, RZ, 0x40000040 ;  /* 0x40000040ff037424 */ /* 0x000fe200078e00ff */
[----:B------:R-:W-:Y:S01]  /*1a400*/  SHF.R.U32.HI R0, RZ, 0x4, R0 ;  /* 0x00000004ff007819 */ /* 0x000fe20000011600 */
[----:B------:R-:W-:Y:S01]  /*1a410*/  @!P1 IMAD R20, R20, 0x8, R16 ;  /* 0x0000000814149824 */ /* 0x000fe200078e0210 */
[----:B------:R-:W-:Y:S01]  /*1a420*/  R2UR UR7, R11 ;  /* 0x000000000b0772ca */ /* 0x000fe200000e0000 */
[----:B------:R-:W-:Y:S01]  /*1a430*/  @!P1 VIADD R15, R15, 0x30860 ;  /* 0x000308600f0f9836 */ /* 0x000fe20000000000 */
[----:B------:R-:W-:Y:S01]  /*1a440*/  LOP3.LUT R0, R0, 0x3fff, RZ, 0xc0, !PT ;  /* 0x00003fff00007812 */ /* 0x000fe200078ec0ff */
[----:B------:R-:W-:Y:S01]  /*1a450*/  @!P1 VIADD R20, R20, 0x30840 ;  /* 0x0003084014149836 */ /* 0x000fe20000000000 */
[C---:B------:R-:W-:Y:S01]  /*1a460*/  ISETP.GT.AND P2, PT, R7.reuse, R14, PT ;  /* 0x0000000e0700720c */ /* 0x040fe20003f44270 */
        /* <DEDUP_REMOVED lines=40> */
[C---:B------:R-:W-:Y:S01]  /*1a6f0*/  FMUL.FTZ R11, R4.reuse, R0 ;  /* 0x00000000040b7220 */ /* 0x040fe20000410000 */
[----:B------:R-:W-:-:S03]  /*1a700*/  FADD.FTZ R9, -R4, R12 ;  /* 0x0000000c04097221 */ /* 0x000fc60000010100 */
[-CC-:B------:R-:W-:Y:S01]  /*1a710*/  FFMA.FTZ R21, R133, R0.reuse, -R11.reuse ;  /* 0x0000000085157223 */ /* 0x180fe2000001080b */
[-CC-:B------:R-:W-:Y:S01]  /*1a720*/  FFMA.FTZ R121, R121, R0.reuse, -R11.reuse ;  /* 0x0000000079797223 */ /* 0x180fe2000001080b */
[-CC-:B------:R-:W-:Y:S01]  /*1a730*/  FFMA.FTZ R133, R141, R0.reuse, -R11.reuse ;  /* 0x000000008d857223 */ /* 0x180fe2000001080b */
[-C--:B------:R-:W-:Y:S01]  /*1a740*/  FFMA.FTZ R12, R160, R0.reuse, -R11 ;  /* 0x00000000a00c7223 */ /* 0x080fe2000001080b */
[----:B------:R-:W-:Y:S02]  /*1a750*/  FMUL.FTZ R9, R9, R0 ;  /* 0x0000000009097220 */ /* 0x000fe40000410000 */
        /* <DEDUP_REMOVED lines=10> */
[----:B------:R-:W-:Y:S02]  /*1a800*/  FFMA.FTZ R120, R145, R0, -R11 ;  /* 0x0000000091787223 */ /* 0x000fe4000001080b */
[----:B------:R-:W-:Y:S01]  /*1a810*/  HGMMA.64x192x16.F32.BF16 R24, R184, gdesc[UR4].tnspB, R24, gsb0 ;  /* 0x42e00004b8187df0 */ /* 0x000fe20008001818 */
[----:B------:R-:W-:Y:S01]  /*1a820*/  R2UR UR6, R2 ;  /* 0x00000000020672ca */ /* 0x000fe200000e0000 */
[----:B------:R-:W-:Y:S01]  /*1a830*/  VIADD R2, R10, 0x180 ;  /* 0x000001800a027836 */ /* 0x000fe20000000000 */
[----:B------:R-:W-:Y:S01]  /*1a840*/  R2UR UR7, R3 ;  /* 0x00000000030772ca */ /* 0x000fe200000e0000 */
[----:B------:R-:W-:Y:S01]  /*1a850*/  IMAD.MOV.U32 R3, RZ, RZ, 0x40000040 ;  /* 0x40000040ff037424 */ /* 0x000fe200078e00ff */
[----:B------:R-:W0:Y:S08]  /*1a860*/  MUFU.EX2 R188, R188 ;  /* 0x000000bc00bc7308 */ /* 0x000e300000000800 */
[----:B------:R-:W-:Y:S08]  /*1a870*/  MUFU.EX2 R190, R190 ;  /* 0x000000be00be7308 */ /* 0x000ff00000000800 */
[----:B------:R-:W-:Y:S01]  /*1a880*/  MUFU.EX2 R124, R124 ;  /* 0x0000007c007c7308 */ /* 0x000fe20000000800 */
[----:B0-----:R-:W-:Y:S01]  /*1a890*/  FFMA.FTZ R6, R9, R6, R188 ;  /* 0x0000000609067223 */ /* 0x001fe200000100bc */
[----:B------:R-:W-:-:S06]  /*1a8a0*/  F2FP.BF16.F32.PACK_AB R188, R121, R188 ;  /* 0x000000bc79bc723e */ /* 0x000fcc00000010ff */
        /* <DEDUP_REMOVED lines=28> */
[----:B------:R-:W-:Y:S01]  /*1aa70*/  MUFU.EX2 R182, R182 ;  /* 0x000000b600b67308 */ /* 0x000fe20000000800 */
[----:B------:R-:W-:-:S04]  /*1aa80*/  FMNMX.FTZ R2, R126, R2, !PT ;  /* 0x000000027e027209 */ /* 0x000fc80007810000 */
[----:B------:R-:W-:-:S03]  /*1aa90*/  FMNMX.FTZ R2, R127, R2, !PT ;  /* 0x000000027f027209 */ /* 0x000fc60007810000 */
[----:B------:R-:W-:Y:S01]  /*1aaa0*/  MUFU.EX2 R136, R136 ;  /* 0x0000008800887308 */ /* 0x000fe20000000800 */
        /* <DEDUP_REMOVED lines=35> */
[----:B------:R-:W-:Y:S01]  /*1ace0*/  @!P1 PRMT R130, RZ, 0x654, R20 ;  /* 0x00000654ff829816 */ /* 0x000fe20000000014 */
[----:B------:R-:W-:Y:S01]  /*1acf0*/  FADD.FTZ R131, R121, R6 ;  /* 0x0000000679837221 */ /* 0x000fe20000010000 */
[-CC-:B------:R-:W-:Y:S01]  /*1ad00*/  FFMA.FTZ R127, R135, R0.reuse, -R137.reuse ;  /* 0x00000000877f7223 */ /* 0x180fe20000010889 */
[-CC-:B------:R-:W-:Y:S01]  /*1ad10*/  FFMA.FTZ R181, R138, R0.reuse, -R137.reuse ;  /* 0x000000008ab57223 */ /* 0x180fe20000010889 */
[-CC-:B------:R-:W-:Y:S01]  /*1ad20*/  FFMA.FTZ R183, R142, R0.reuse, -R137.reuse ;  /* 0x000000008eb77223 */ /* 0x180fe20000010889 */
[----:B------:R-:W0:Y:S01]  /*1ad30*/  MUFU.EX2 R189, R189 ;  /* 0x000000bd00bd7308 */ /* 0x000e220000000800 */
[-CC-:B------:R-:W-:Y:S01]  /*1ad40*/  FFMA.FTZ R147, R147, R0.reuse, -R137.reuse ;  /* 0x0000000093937223 */ /* 0x180fe20000010889 */
[-CC-:B------:R-:W-:Y:S01]  /*1ad50*/  FFMA.FTZ R154, R154, R0.reuse, -R137.reuse ;  /* 0x000000009a9a7223 */ /* 0x180fe20000010889 */
[-CC-:B------:R-:W-:Y:S01]  /*1ad60*/  FFMA.FTZ R158, R158, R0.reuse, -R137.reuse ;  /* 0x000000009e9e7223 */ /* 0x180fe20000010889 */
[-CC-:B------:R-:W-:Y:S01]  /*1ad70*/  FFMA.FTZ R159, R159, R0.reuse, -R137.reuse ;  /* 0x000000009f9f7223 */ /* 0x180fe20000010889 */
[-CC-:B------:R-:W-:Y:S01]  /*1ad80*/  FFMA.FTZ R162, R162, R0.reuse, -R137.reuse ;  /* 0x00000000a2a27223 */ /* 0x180fe20000010889 */
[-CC-:B------:R-:W-:Y:S01]  /*1ad90*/  FFMA.FTZ R163, R163, R0.reuse, -R137.reuse ;  /* 0x00000000a3a37223 */ /* 0x180fe20000010889 */
[----:B------:R-:W-:Y:S01]  /*1ada0*/  FFMA.FTZ R166, R166, R0, -R137 ;  /* 0x00000000a6a67223 */ /* 0x000fe20000010889 */
[----:B------:R-:W1:Y:S08]  /*1adb0*/  MUFU.EX2 R122, R122 ;  /* 0x0000007a007a7308 */ /* 0x000e700000000800 */
[----:B------:R-:W2:Y:S01]  /*1adc0*/  MUFU.EX2 R191, R191 ;  /* 0x000000bf00bf7308 */ /* 0x000ea20000000800 */
[----:B0-----:R-:W-:-:S07]  /*1add0*/  FFMA.FTZ R5, R2, R5, R189 ;  /* 0x0000000502057223 */ /* 0x001fce00000100bd */
[----:B------:R-:W0:Y:S01]  /*1ade0*/  MUFU.EX2 R123, R123 ;  /* 0x0000007b007b7308 */ /* 0x000e220000000800 */
[C---:B-1----:R-:W-:Y:S01]  /*1adf0*/  FADD.FTZ R6, R122.reuse, R5 ;  /* 0x000000057a067221 */ /* 0x042fe20000010000 */
[-C--:B------:R-:W-:Y:S01]  /*1ae00*/  FFMA.FTZ R5, R151, R0.reuse, -R137 ;  /* 0x0000000097057223 */ /* 0x080fe20000010889 */
[----:B------:R-:W-:Y:S01]  /*1ae10*/  F2FP.BF16.F32.PACK_AB R189, R122, R189 ;  /* 0x000000bd7abd723e */ /* 0x000fe200000010ff */
[----:B------:R-:W-:Y:S02]  /*1ae20*/  WARPGROUP.DEPBAR.LE gsb0, 0x0 ;  /* 0x00008000000079c5 */ /* 0x000fe40000010000 */
[----:B------:R-:W-:Y:S01]  /*1ae30*/  WARPGROUP.ARRIVE ;  /* 0x00000000000079c5 */ /* 0x000fe20000000000 */
[-CC-:B------:R-:W-:Y:S01]  /*1ae40*/  FFMA.FTZ R176, R144, R0.reuse, -R11.reuse ;  /* 0x0000000090b07223 */ /* 0x180fe2000001080b */
[-C--:B------:R-:W-:Y:S01]  /*1ae50*/  FFMA.FTZ R178, R148, R0.reuse, -R11 ;  /* 0x0000000094b27223 */ /* 0x080fe2000001080b */
[----:B------:R-:W-:Y:S01]  /*1ae60*/  MUFU.EX2 R185, R185 ;  /* 0x000000b900b97308 */ /* 0x000fe20000000800 */
[----:B--2---:R-:W-:Y:S01]  /*1ae70*/  FADD.FTZ R6, R191, R6 ;  /* 0x00000006bf067221 */ /* 0x004fe20000010000 */
[-CC-:B------:R-:W-:Y:S01]  /*1ae80*/  FFMA.FTZ R177, R146, R0.reuse, -R137.reuse ;  /* 0x0000000092b17223 */ /* 0x180fe20000010889 */
[----:B------:R-:W-:Y:S01]  /*1ae90*/  HGMMA.64x192x16.F32.BF16 R24, R172, gdesc[UR4].tnspB, R24, gsb0 ;  /* 0x42e00004ac187df0 */ /* 0x000fe20008001818 */
[----:B------:R-:W-:Y:S01]  /*1aea0*/  R2UR UR6, R10 ;  /* 0x000000000a0672ca */ /* 0x000fe200000e0000 */
[-CC-:B------:R-:W-:Y:S01]  /*1aeb0*/  FFMA.FTZ R10, R139, R0.reuse, -R137.reuse ;  /* 0x000000008b0a7223 */ /* 0x180fe20000010889 */
[C---:B0-----:R-:W-:Y:S01]  /*1aec0*/  FADD.FTZ R6, R123.reuse, R6 ;  /* 0x000000067b067221 */ /* 0x041fe20000010000 */
[----:B------:R-:W-:Y:S01]  /*1aed0*/  FFMA.FTZ R179, R150, R0, -R137 ;  /* 0x0000000096b37223 */ /* 0x000fe20000010889 */
[----:B------:R-:W-:Y:S01]  /*1aee0*/  MUFU.EX2 R126, R126 ;  /* 0x0000007e007e7308 */ /* 0x000fe20000000800 */
[----:B------:R-:W-:-:S07]  /*1aef0*/  F2FP.BF16.F32.PACK_AB R191, R123, R191 ;  /* 0x000000bf7bbf723e */ /* 0x000fce00000010ff */
        /* <DEDUP_REMOVED lines=16> */
[-CC-:B------:R-:W-:Y:S01]  /*1b000*/  FFMA.FTZ R175, R125, R0.reuse, -R11.reuse ;  /* 0x000000007daf7223 */ /* 0x180fe2000001080b */
[-CC-:B------:R-:W-:Y:S01]  /*1b010*/  FFMA.FTZ R173, R129, R0.reuse, -R11.reuse ;  /* 0x0000000081ad7223 */ /* 0x180fe2000001080b */
[-CC-:B------:R-:W-:Y:S01]  /*1b020*/  FFMA.FTZ R125, R149, R0.reuse, -R11.reuse ;  /* 0x00000000957d7223 */ /* 0x180fe2000001080b */
[-CC-:B------:R-:W-:Y:S01]  /*1b030*/  FFMA.FTZ R172, R152, R0.reuse, -R11.reuse ;  /* 0x0000000098ac7223 */ /* 0x180fe2000001080b */
[-CC-:B------:R-:W-:Y:S01]  /*1b040*/  FFMA.FTZ R174, R156, R0.reuse, -R11.reuse ;  /* 0x000000009cae7223 */ /* 0x180fe2000001080b */
[-CC-:B------:R-:W-:Y:S01]  /*1b050*/  FFMA.FTZ R129, R157, R0.reuse, -R11.reuse ;  /* 0x000000009d817223 */ /* 0x180fe2000001080b */
[----:B------:R-:W-:Y:S01]  /*1b060*/  FFMA.FTZ R11, R165, R0, -R11 ;  /* 0x00000000a50b7223 */ /* 0x000fe2000001080b */
[----:B------:R-:W-:Y:S01]  /*1b070*/  WARPGROUP.ARRIVE ;  /* 0x00000000000079c5 */ /* 0x000fe20000000000 */
[----:B------:R-:W-:Y:S08]  /*1b080*/  MUFU.EX2 R175, R175 ;  /* 0x000000af00af7308 */ /* 0x000ff00000000800 */
[----:B------:R0:W1:Y:S08]  /*1b090*/  MUFU.EX2 R13, R11 ;  /* 0x0000000b000d7308 */ /* 0x0000700000000800 */
[----:B------:R-:W2:Y:S01]  /*1b0a0*/  MUFU.EX2 R173, R173 ;  /* 0x000000ad00ad7308 */ /* 0x000ea20000000800 */
[----:B0-----:R-:W-:-:S05]  /*1b0b0*/  IMAD.MOV.U32 R11, RZ, RZ, 0x40000040 ;  /* 0x40000040ff0b7424 */ /* 0x001fca00078e00ff */
[----:B------:R-:W-:Y:S01]  /*1b0c0*/  R2UR UR7, R11 ;  /* 0x000000000b0772ca */ /* 0x000fe200000e0000 */
[----:B------:R-:W-:Y:S01]  /*1b0d0*/  FFMA.FTZ R11, R143, R0, -R137 ;  /* 0x000000008f0b7223 */ /* 0x000fe20000010889 */
[----:B------:R-:W-:Y:S08]  /*1b0e0*/  MUFU.EX2 R125, R125 ;  /* 0x0000007d007d7308 */ /* 0x000ff00000000800 */
[----:B------:R-:W0:Y:S03]  /*1b0f0*/  MUFU.EX2 R11, R11 ;  /* 0x0000000b000b7308 */ /* 0x000e260000000800 */
[----:B------:R-:W-:Y:S05]  /*1b100*/  HGMMA.64x192x16.F32.BF16 R24, R168, gdesc[UR4].tnspB, R24, gsb0 ;  /* 0x42e00004a8187df0 */ /* 0x000fea0008001818 */
[----:B------:R-:W-:Y:S08]  /*1b110*/  MUFU.EX2 R172, R172 ;  /* 0x000000ac00ac7308 */ /* 0x000ff00000000800 */
[----:B------:R-:W-:Y:S08]  /*1b120*/  MUFU.EX2 R174, R174 ;  /* 0x000000ae00ae7308 */ /* 0x000ff00000000800 */
[----:B------:R-:W-:Y:S01]  /*1b130*/  MUFU.EX2 R129, R129 ;  /* 0x0000008100817308 */ /* 0x000fe20000000800 */
[----:B------:R-:W-:-:S02]  /*1b140*/  WARPGROUP.DEPBAR.LE gsb0, 0x0 ;  /* 0x00008000000079c5 */ /* 0x000fc40000010000 */
[----:B------:R3:W-:Y:S01]  /*1b150*/  @!P1 SYNCS.ARRIVE.TRANS64.RED.A1T0 RZ, [R130+URZ], RZ ;  /* 0x000000ff82ff99a7 */ /* 0x0007e2000810043f */
[----:B------:R-:W-:Y:S02]  /*1b160*/  F2FP.BF16.F32.PACK_AB R168, R132, R12 ;  /* 0x0000000c84a8723e */ /* 0x000fe400000010ff */
[----:B-1----:R-:W-:Y:S02]  /*1b170*/  F2FP.BF16.F32.PACK_AB R170, R13, R136 ;  /* 0x000000880daa723e */ /* 0x002fe400000010ff */
[----:B------:R-:W-:Y:S01]  /*1b180*/  F2FP.BF16.F32.PACK_AB R169, R163, R162 ;  /* 0x000000a2a3a9723e */ /* 0x000fe200000010ff */
[----:B---3--:R-:W-:Y:S01]  /*1b190*/  FADD.FTZ R130, R190, R131 ;  /* 0x00000083be827221 */ /* 0x008fe20000010000 */
[----:B------:R1:W-:Y:S01]  /*1b1a0*/  @!P1 SYNCS.ARRIVE.TRANS64.RED.A1T0 RZ, [R15+URZ], RZ ;  /* 0x000000ff0fff99a7 */ /* 0x0003e2000810043f */
[C---:B------:R-:W-:Y:S02]  /*1b1b0*/  F2FP.BF16.F32.PACK_AB R190, R175.reuse, R190 ;  /* 0x000000beafbe723e */ /* 0x040fe400000010ff */
[----:B------:R-:W-:-:S02]  /*1b1c0*/  FADD.FTZ R131, R175, R130 ;  /* 0x00000082af837221 */ /* 0x000fc40000010000 */
[----:B------:R-:W-:Y:S02]  /*1b1d0*/  MUFU.EX2 R175, R159 ;  /* 0x0000009f00af7308 */ /* 0x000fe40000000800 */
[----:B------:R-:W-:Y:S01]  /*1b1e0*/  FADD.FTZ R130, R184, R131 ;  /* 0x00000083b8827221 */ /* 0x000fe20000010000 */
[----:B------:R-:W-:Y:S01]  /*1b1f0*/  FADD.FTZ R131, R185, R6 ;  /* 0x00000006b9837221 */ /* 0x000fe20000010000 */
[-C--:B-1----:R-:W-:Y:S01]  /*1b200*/  FFMA.FTZ R15, R155, R0.reuse, -R137 ;  /* 0x000000009b0f7223 */ /* 0x082fe20000010889 */
[C---:B------:R-:W-:Y:S01]  /*1b210*/  F2FP.BF16.F32.PACK_AB R185, R126.reuse, R185 ;  /* 0x000000b97eb9723e */ /* 0x040fe200000010ff */
[----:B--2---:R-:W-:Y:S01]  /*1b220*/  FADD.FTZ R135, R173, R130 ;  /* 0x00000082ad877221 */ /* 0x004fe20000010000 */
[----:B------:R-:W-:Y:S01]  /*1b230*/  FADD.FTZ R130, R126, R131 ;  /* 0x000000837e827221 */ /* 0x000fe20000010000 */
[----:B------:R-:W-:Y:S01]  /*1b240*/  MUFU.EX2 R6, R154 ;  /* 0x0000009a00067308 */ /* 0x000fe20000000800 */
[----:B------:R-:W-:Y:S01]  /*1b250*/  FFMA.FTZ R137, R167, R0, -R137 ;  /* 0x00000000a7897223 */ /* 0x000fe20000010889 */
[----:B------:R-:W-:Y:S01]  /*1b260*/  FADD.FTZ R134, R186, R135 ;  /* 0x00000087ba867221 */ /* 0x000fe20000010000 */
[----:B------:R-:W-:Y:S01]  /*1b270*/  FADD.FTZ R130, R187, R130 ;  /* 0x00000082bb827221 */ /* 0x000fe20000010000 */
[----:B------:R-:W-:-:S02]  /*1b280*/  F2FP.BF16.F32.PACK_AB R186, R21, R186 ;  /* 0x000000ba15ba723e */ /* 0x000fc400000010ff */
[----:B------:R-:W-:Y:S01]  /*1b290*/  FADD.FTZ R131, R21, R134 ;  /* 0x0000008615837221 */ /* 0x000fe20000010000 */
[----:B------:R-:W-:Y:S01]  /*1b2a0*/  FADD.FTZ R130, R127, R130 ;  /* 0x000000827f827221 */ /* 0x000fe20000010000 */
[----:B------:R-:W1:Y:S01]  /*1b2b0*/  MUFU.EX2 R15, R15 ;  /* 0x0000000f000f7308 */ /* 0x000e620000000800 */
[----:B------:R-:W-:Y:S01]  /*1b2c0*/  F2FP.BF16.F32.PACK_AB R184, R173, R184 ;  /* 0x000000b8adb8723e */ /* 0x000fe200000010ff */
[----:B------:R-:W-:Y:S01]  /*1b2d0*/  FADD.FTZ R131, R180, R131 ;  /* 0x00000083b4837221 */ /* 0x000fe20000010000 */
[----:B------:R-:W-:Y:S01]  /*1b2e0*/  FADD.FTZ R135, R181, R130 ;  /* 0x00000082b5877221 */ /* 0x000fe20000010000 */
[----:B------:R-:W-:Y:S02]  /*1b2f0*/  F2FP.BF16.F32.PACK_AB R181, R10, R181 ;  /* 0x000000b50ab5723e */ /* 0x000fe400000010ff */
[----:B------:R-:W-:Y:S01]  /*1b300*/  FADD.FTZ R131, R124, R131 ;  /* 0x000000837c837221 */ /* 0x000fe20000010000 */
[----:B------:R-:W-:Y:S01]  /*1b310*/  FADD.FTZ R130, R10, R135 ;  /* 0x000000870a827221 */ /* 0x000fe20000010000 */
[----:B------:R-:W2:Y:S01]  /*1b320*/  MUFU.EX2 R137, R137 ;  /* 0x0000008900897308 */ /* 0x000ea20000000800 */
[----:B------:R-:W-:Y:S01]  /*1b330*/  F2FP.BF16.F32.PACK_AB R187, R127, R187 ;  /* 0x000000bb7fbb723e */ /* 0x000fe200000010ff */
        /* <DEDUP_REMOVED lines=8> */
[C---:B------:R-:W-:Y:S02]  /*1b3c0*/  F2FP.BF16.F32.PACK_AB R176, R120.reuse, R176 ;  /* 0x000000b078b0723e */ /* 0x040fe400000010ff */
[----:B------:R-:W-:Y:S01]  /*1b3d0*/  FADD.FTZ R131, R120, R131 ;  /* 0x0000008378837221 */ /* 0x000fe20000010000 */
[----:B------:R-:W-:Y:S01]  /*1b3e0*/  FADD.FTZ R122, R20, R123 ;  /* 0x0000007b147a7221 */ /* 0x000fe20000010000 */
[----:B-1----:R-:W-:-:S02]  /*1b3f0*/  F2FP.BF16.F32.PACK_AB R173, R15, R6 ;  /* 0x000000060fad723e */ /* 0x002fc400000010ff */
        /* <DEDUP_REMOVED lines=17> */
[----:B------:R-:W-:Y:S01]  /*1b510*/  F2FP.BF16.F32.PACK_AB R174, R129, R174 ;  /* 0x000000ae81ae723e */ /* 0x000fe200000010ff */
[----:B------:R-:W-:-:S02]  /*1b520*/  IMAD.MOV.U32 R10, RZ, RZ, R22 ;  /* 0x000000ffff0a7224 */ /* 0x000fc400078e0016 */
[----:B------:R-:W-:Y:S01]  /*1b530*/  FADD.FTZ R11, R12, R11 ;  /* 0x0000000b0c0b7221 */ /* 0x000fe20000010000 */
[----:B------:R-:W-:Y:S01]  /*1b540*/  FADD.FTZ R6, R162, R5 ;  /* 0x00000005a2067221 */ /* 0x000fe20000010000 */
[----:B------:R-:W-:Y:S01]  /*1b550*/  F2FP.BF16.F32.PACK_AB R175, R175, R121 ;  /* 0x00000079afaf723e */ /* 0x000fe200000010ff */
[----:B------:R-:W-:Y:S02]  /*1b560*/  IMAD.MOV.U32 R12, RZ, RZ, R4 ;  /* 0x000000ffff0c7224 */ /* 0x000fe400078e0004 */
[----:B------:R-:W-:Y:S01]  /*1b570*/  FADD.FTZ R11, R132, R11 ;  /* 0x0000000b840b7221 */ /* 0x000fe20000010000 */
[----:B------:R-:W-:Y:S01]  /*1b580*/  FADD.FTZ R5, R163, R6 ;  /* 0x00000006a3057221 */ /* 0x000fe20000010000 */
[----:B--2---:R-:W-:Y:S02]  /*1b590*/  F2FP.BF16.F32.PACK_AB R171, R137, R166 ;  /* 0x000000a689ab723e */ /* 0x004fe400000010ff */
[----:B------:R-:W-:Y:S01]  /*1b5a0*/  FADD.FTZ R6, R136, R11 ;  /* 0x0000000b88067221 */ /* 0x000fe20000010000 */
[----:B------:R-:W-:Y:S01]  /*1b5b0*/  FADD.FTZ R5, R166, R5 ;  /* 0x00000005a6057221 */ /* 0x000fe20000010000 */
[----:B------:R-:W-:-:S02]  /*1b5c0*/  IMAD.MOV.U32 R11, RZ, RZ, R23 ;  /* 0x000000ffff0b7224 */ /* 0x000fc400078e0017 */
[----:B------:R-:W-:Y:S01]  /*1b5d0*/  FADD.FTZ R6, R13, R6 ;  /* 0x000000060d067221 */ /* 0x000fe20000010000 */
[----:B------:R-:W-:Y:S01]  /*1b5e0*/  FADD.FTZ R5, R137, R5 ;  /* 0x0000000589057221 */ /* 0x000fe20000010000 */
[----:B------:R-:W-:Y:S01]  /*1b5f0*/  IMAD.MOV.U32 R13, RZ, RZ, R3 ;  /* 0x000000ffff0d7224 */ /* 0x000fe200078e0003 */
[----:B------:R-:W-:Y:S06]  /*1b600*/  @P2 BRA `(.L_x_1920) ;  /* 0xffffffdc00b02947 */ /* 0x000fec000383ffff */
[----:B------:R-:W-:Y:S05]  /*1b610*/  BSYNC B1 ;  /* 0x0000000000017941 */ /* 0x000fea0003800000 */
.L_x_1909:
[----:B------:R-:W-:Y:S05]  /*1b620*/  BSYNC B0 ;  /* 0x0000000000007941 */ /* 0x000fea0003800000 */
.L_x_1908:
[----:B------:R-:W-:Y:S01]  /*1b630*/  ISETP.GE.AND P2, PT, R7, R211, PT ;  /* 0x000000d30700720c */ /* 0x000fe20003f46270 */
[----:B------:R-:W-:-:S12]  /*1b640*/  BSSY B0, `(.L_x_1921) ;  /* 0x0000346000007945 */ /* 0x000fd80003800000 */
[----:B------:R-:W-:Y:S05]  /*1b650*/  @!P2 BRA `(.L_x_1922) ;  /* 0x000000340010a947 */ /* 0x000fea0003800000 */
[----:B------:R-:W-:Y:S02]  /*1b660*/  IMAD.MOV.U32 R12, RZ, RZ, R3 ;  /* 0x000000ffff0c7224 */ /* 0x000fe400078e0003 */
[----:B------:R-:W-:Y:S02]  /*1b670*/  IMAD.MOV.U32 R13, RZ, RZ, R4 ;  /* 0x000000ffff0d7224 */ /* 0x000fe400078e0004 */
[----:B------:R-:W-:Y:S02]  /*1b680*/  IMAD.MOV.U32 R11, RZ, RZ, R23 ;  /* 0x000000ffff0b7224 */ /* 0x000fe400078e0017 */
[----:B------:R-:W-:-:S07]  /*1b690*/  IMAD.MOV.U32 R10, RZ, RZ, R22 ;  /* 0x000000ffff0a7224 */ /* 0x000fce00078e0016 */
.L_x_1941:
        /* <DEDUP_REMOVED lines=8> */
.L_x_1923:
[----:B------:R-:W-:Y:S01]  /*1b720*/  IMAD R3, R22, 0x8, R16 ;  /* 0x0000000816037824 */ /* 0x000fe200078e0210 */
[----:B------:R-:W-:-:S04]  /*1b730*/  SHF.L.U32 R4, R23, 0x1f, RZ ;  /* 0x0000001f17047819 */ /* 0x000fc800000006ff */
[----:B------:R1:W2:Y:S01]  /*1b740*/  SYNCS.PHASECHK.TRANS64.TRYWAIT P2, [R3+URZ+0x30830], R4 ;  /* 0x03083004030075a7 */ /* 0x0002a2000804017f */
[----:B------:R-:W-:Y:S05]  /*1b750*/  @!P0 BRA `(.L_x_1924) ;  /* 0x0000000000048947 */ /* 0x000fea0003800000 */
[----:B------:R-:W-:Y:S01]  /*1b760*/  BPT.TRAP 0x1 ;  /* 0x000000040000795c */ /* 0x000fe20000300000 */
.L_x_1924:
[----:B------:R-:W-:Y:S01]  /*1b770*/  IMAD R122, R22, 0x900, R8 ;  /* 0x00000900167a7824 */ /* 0x000fe200078e0208 */
[----:B------:R-:W-:Y:S03]  /*1b780*/  BSSY B1, `(.L_x_1925) ;  /* 0x0000006000017945 */ /* 0x000fe60003800000 */
[C---:B------:R-:W-:Y:S02]  /*1b790*/  VIADD R20, R122.reuse, 0x2 ;  /* 0x000000027a147836 */ /* 0x040fe40000000000 */
[----:B------:R-:W-:Y:S01]  /*1b7a0*/  VIADD R121, R122, 0x4 ;  /* 0x000000047a797836 */ /* 0x000fe20000000000 */
[----:B--2---:R-:W-:Y:S06]  /*1b7b0*/  @P2 BRA `(.L_x_1926) ;  /* 0x0000000000082947 */ /* 0x004fec0003800000 */
[----:B------:R-:W2:Y:S02]  /*1b7c0*/  SYNCS.PHASECHK.TRANS64.TRYWAIT P2, [R3+URZ+0x30830], R4 ;  /* 0x03083004030075a7 */ /* 0x000ea4000804017f */
[----:B--2---:R-:W-:Y:S05]  /*1b7d0*/  @!P2 BRA `(.L_x_1927) ;  /* 0x000000fc0060a947 */ /* 0x004fea0003800000 */
.L_x_1926:
[----:B------:R-:W-:Y:S05]  /*1b7e0*/  BSYNC B1 ;  /* 0x0000000000017941 */ /* 0x000fea0003800000 */
.L_x_1925:
        /* <DEDUP_REMOVED lines=48> */
[----:B------:R-:W-:Y:S01]  /*1baf0*/  VIADD R2, R122, 0x306 ;  /* 0x000003067a027836 */ /* 0x000fe20000000000 */
[----:B------:R3:W-:Y:S01]  /*1bb00*/  STL.64 [R1+0x70], R10 ;  /* 0x0000700a01007387 */ /* 0x0007e20000100a00 */
[----:B-12---:R-:W-:-:S03]  /*1bb10*/  IMAD.MOV.U32 R3, RZ, RZ, 0x40000040 ;  /* 0x40000040ff037424 */ /* 0x006fc600078e00ff */
[----:B------:R-:W-:Y:S02]  /*1bb20*/  R2UR UR14, R2 ;  /* 0x00000000020e72ca */ /* 0x000fe400000e0000 */
[----:B------:R-:W-:Y:S01]  /*1bb30*/  R2UR UR15, R3 ;  /* 0x00000000030f72ca */ /* 0x000fe200000e0000 */
[----:B---3--:R-:W2:Y:S04]  /*1bb40*/  LDL.64 R10, [R1+0x30] ;  /* 0x00003000010a7983 */ /* 0x008ea80000100a00 */
[----:B------:R1:W-:Y:S04]  /*1bb50*/  STL.64 [R1+0x68], R6 ;  /* 0x0000680601007387 */ /* 0x0003e80000100a00 */
[----:B-1----:R-:W3:Y:S04]  /*1bb60*/  LDL.64 R6, [R1+0x28] ;  /* 0x0000280001067983 */ /* 0x002ee80000100a00 */
[----:B------:R1:W-:Y:S04]  /*1bb70*/  STL [R1+0x60], R5 ;  /* 0x0000600501007387 */ /* 0x0003e80000100800 */
[----:B------:R-:W4:Y:S01]  /*1bb80*/  LDL.64 R2, [R1+0x38] ;  /* 0x0000380001027983 */ /* 0x000f220000100a00 */
        /* <DEDUP_REMOVED lines=10> */
[----:B0-----:R-:W-:Y:S01]  /*1bc30*/  IMAD.MOV.U32 R15, RZ, RZ, 0x40000040 ;  /* 0x40000040ff0f7424 */ /* 0x001fe200078e00ff */
[----:B------:R-:W-:Y:S01]  /*1bc40*/  R2UR UR26, R20 ;  /* 0x00000000141a72ca */ /* 0x000fe200000e0000 */
[----:B------:R-:W-:Y:S01]  /*1bc50*/  VIADD R20, R122, 0x602 ;  /* 0x000006027a147836 */ /* 0x000fe20000000000 */
[----:B------:R-:W-:Y:S01]  /*1bc60*/  R2UR UR22, R14 ;  /* 0x000000000e1672ca */ /* 0x000fe200000e0000 */
[----:B------:R-:W-:Y:S01]  /*1bc70*/  VIADD R14, R122, 0x600 ;  /* 0x000006007a0e7836 */ /* 0x000fe20000000000 */
[----:B------:R-:W-:Y:S01]  /*1bc80*/  R2UR UR18, R120 ;  /* 0x00000000781272ca */ /* 0x000fe200000e0000 */
[C---:B------:R-:W-:Y:S01]  /*1bc90*/  VIADD R120, R122.reuse, 0x604 ;  /* 0x000006047a787836 */ /* 0x040fe20000000000 */
[----:B------:R-:W-:Y:S01]  /*1bca0*/  R2UR UR55, R15 ;  /* 0x000000000f3772ca */ /* 0x000fe200000e0000 */
[----:B------:R-:W-:Y:S01]  /*1bcb0*/  IMAD.MOV.U32 R121, RZ, RZ, 0x40000040 ;  /* 0x40000040ff797424 */ /* 0x000fe200078e00ff */
[----:B-1----:R-:W3:Y:S01]  /*1bcc0*/  LDL.64 R4, [R1+0x20] ;  /* 0x0000200001047983 */ /* 0x002ee20000100a00 */
[----:B------:R-:W-:-:S02]  /*1bcd0*/  VIADD R122, R122, 0x606 ;  /* 0x000006067a7a7836 */ /* 0x000fc40000000000 */
[-C--:B------:R-:W-:Y:S01]  /*1bce0*/  FMUL.FTZ R24, R24, R9.reuse ;  /* 0x0000000918187220 */ /* 0x080fe20000410000 */
[----:B------:R-:W-:Y:S01]  /*1bcf0*/  IMAD.MOV.U32 R123, RZ, RZ, 0x40000040 ;  /* 0x40000040ff7b7424 */ /* 0x000fe200078e00ff */
[C---:B------:R-:W-:Y:S01]  /*1bd00*/  R2UR UR31, R121.reuse ;  /* 0x00000000791f72ca */ /* 0x040fe200000e0000 */
        /* <DEDUP_REMOVED lines=16> */
[----:B------:R-:W-:Y:S01]  /*1be10*/  R2UR UR27, R21 ;  /* 0x00000000151b72ca */ /* 0x000fe200000e0000 */
[----:B------:R-:W-:Y:S01]  /*1be20*/  HGMMA.64x96x16.F32.BF16 R120, gdesc[UR52], RZ, !UPT, gsb0 ;  /* 0x01600000347879f0 */ /* 0x000fe2000c0018ff */
[----:B------:R-:W-:Y:S01]  /*1be30*/  R2UR UR23, R15 ;  /* 0x000000000f1772ca */ /* 0x000fe200000e0000 */
        /* <DEDUP_REMOVED lines=42> */
[----:B------:R-:W-:Y:S01]  /*1c0e0*/  HGMMA.64x96x16.F32.BF16 R120, gdesc[UR48], R120, gsb0 ;  /* 0x01600000307879f0 */ /* 0x000fe20008001878 */
[----:B------:R-:W-:Y:S02]  /*1c0f0*/  R2UR UR6, R20 ;  /* 0x00000000140672ca */ /* 0x000fe400000e0000 */
[----:B------:R-:W-:Y:S02]  /*1c100*/  R2UR UR7, R21 ;  /* 0x00000000150772ca */ /* 0x000fe400000e0000 */
[----:B------:R-:W3:Y:S01]  /*1c110*/  LDL.64 R20, [R1+0x18] ;  /* 0x0000180001147983 */ /* 0x000ee20000100a00 */
[----:B------:R-:W-:Y:S02]  /*1c120*/  WARPGROUP.DEPBAR.LE gsb0, 0x0 ;  /* 0x00008000000079c5 */ /* 0x000fe40000010000 */
[----:B------:R-:W-:Y:S01]  /*1c130*/  WARPGROUP.ARRIVE ;  /* 0x00000000000079c5 */ /* 0x000fe20000000000 */
[----:B----4-:R-:W-:Y:S02]  /*1c140*/  R2UR UR32, R2 ;  /* 0x00000000022072ca */ /* 0x010fe400000e0000 */
[----:B------:R-:W-:-:S02]  /*1c150*/  R2UR UR33, R3 ;  /* 0x00000000032172ca */ /* 0x000fc400000e0000 */
[----:B--2---:R-:W-:Y:S01]  /*1c160*/  R2UR UR28, R10 ;  /* 0x000000000a1c72ca */ /* 0x004fe200000e0000 */
[----:B------:R-:W2:Y:S10]  /*1c170*/  LDL.64 R2, [R1+0x8] ;  /* 0x0000080001027983 */ /* 0x000eb40000100a00 */
[----:B------:R-:W-:Y:S01]  /*1c180*/  HGMMA.64x96x16.F32.BF16 R120, gdesc[UR32], R120, gsb0 ;  /* 0x01600000207879f0 */ /* 0x000fe20008001878 */
[----:B------:R-:W-:-:S02]  /*1c190*/  R2UR UR29, R11 ;  /* 0x000000000b1d72ca */ /* 0x000fc400000e0000 */
[----:B------:R-:W-:Y:S02]  /*1c1a0*/  R2UR UR10, R14 ;  /* 0x000000000e0a72ca */ /* 0x000fe400000e0000 */
[----:B------:R-:W-:Y:S02]  /*1c1b0*/  R2UR UR11, R15 ;  /* 0x000000000f0b72ca */ /* 0x000fe400000e0000 */
[----:B------:R-:W4:Y:S01]  /*1c1c0*/  LDL.64 R14, [R1+0x10] ;  /* 0x00001000010e7983 */ /* 0x000f220000100a00 */
[----:B---3--:R-:W-:Y:S02]  /*1c1d0*/  R2UR UR24, R6 ;  /* 0x00000000061872ca */ /* 0x008fe400000e0000 */
[----:B------:R-:W-:Y:S01]  /*1c1e0*/  R2UR UR25, R7 ;  /* 0x00000000071972ca */ /* 0x000fe200000e0000 */
[----:B------:R0:W5:Y:S01]  /*1c1f0*/  LDL.LU.64 R10, [R1+0x70] ;  /* 0x00007000010a7983 */ /* 0x0001620000300a00 */
[----:B------:R-:W-:Y:S02]  /*1c200*/  R2UR UR20, R4 ;  /* 0x00000000041472ca */ /* 0x000fe400000e0000 */
[----:B------:R-:W-:Y:S01]  /*1c210*/  R2UR UR21, R5 ;  /* 0x00000000051572ca */ /* 0x000fe200000e0000 */
[----:B------:R0:W5:Y:S01]  /*1c220*/  LDL.LU.64 R6, [R1+0x68] ;  /* 0x0000680001067983 */ /* 0x0001620000300a00 */
[----:B------:R-:W-:Y:S01]  /*1c230*/  UMOV UR4, UR56 ;  /* 0x0000003800047c82 */ /* 0x000fe20008000000 */
[----:B------:R-:W-:-:S02]  /*1c240*/  UMOV UR5, UR57 ;  /* 0x0000003900057c82 */ /* 0x000fc40008000000 */
[----:B------:R0:W5:Y:S01]  /*1c250*/  LDL.LU R5, [R1+0x60] ;  /* 0x0000600001057983 */ /* 0x0001620000300800 */
[----:B------:R-:W-:Y:S02]  /*1c260*/  WARPGROUP.DEPBAR.LE gsb0, 0x0 ;  /* 0x00008000000079c5 */ /* 0x000fe40000010000 */
[----:B------:R-:W-:-:S06]  /*1c270*/  WARPGROUP.ARRIVE ;  /* 0x00000000000079c5 */ /* 0x000fcc0000000000 */
[----:B------:R-:W-:Y:S03]  /*1c280*/  HGMMA.64x96x16.F32.BF16 R120, gdesc[UR28], R120, gsb0 ;  /* 0x016000001c7879f0 */ /* 0x000fe60008001878 */
[----:B------:R-:W-:Y:S02]  /*1c290*/  WARPGROUP.DEPBAR.LE gsb0, 0x0 ;  /* 0x00008000000079c5 */ /* 0x000fe40000010000 */
[----:B------:R-:W-:-:S06]  /*1c2a0*/  WARPGROUP.ARRIVE ;  /* 0x00000000000079c5 */ /* 0x000fcc0000000000 */
[----:B------:R-:W-:Y:S01]  /*1c2b0*/  HGMMA.64x96x16.F32.BF16 R120, gdesc[UR24], R120, gsb0 ;  /* 0x01600000187879f0 */ /* 0x000fe20008001878 */
[----:B------:R-:W-:Y:S02]  /*1c2c0*/  R2UR UR16, R20 ;  /* 0x00000000141072ca */ /* 0x000fe400000e0000 */
[----:B------:R-:W-:Y:S01]  /*1c2d0*/  R2UR UR17, R21 ;  /* 0x00000000151172ca */ /* 0x000fe200000e0000 */
[----:B------:R-:W-:Y:S02]  /*1c2e0*/  WARPGROUP.DEPBAR.LE gsb0, 0x0 ;  /* 0x00008000000079c5 */ /* 0x000fe40000010000 */
[----:B------:R-:W-:-:S06]  /*1c2f0*/  WARPGROUP.ARRIVE ;  /* 0x00000000000079c5 */ /* 0x000fcc0000000000 */
[----:B------:R-:W-:Y:S01]  /*1c300*/  HGMMA.64x96x16.F32.BF16 R120, gdesc[UR20], R120, gsb0 ;  /* 0x01600000147879f0 */ /* 0x000fe20008001878 */
[----:B----4-:R-:W-:Y:S02]  /*1c310*/  R2UR UR12, R14 ;  /* 0x000000000e0c72ca */ /* 0x010fe400000e0000 */
[----:B------:R-:W-:Y:S01]  /*1c320*/  R2UR UR13, R15 ;  /* 0x000000000f0d72ca */ /* 0x000fe200000e0000 */
[----:B------:R-:W-:Y:S02]  /*1c330*/  WARPGROUP.DEPBAR.LE gsb0, 0x0 ;  /* 0x00008000000079c5 */ /* 0x000fe40000010000 */
[----:B------:R-:W-:-:S06]  /*1c340*/  WARPGROUP.ARRIVE ;  /* 0x00000000000079c5 */ /* 0x000fcc0000000000 */
[----:B------:R-:W-:Y:S01]  /*1c350*/  HGMMA.64x96x16.F32.BF16 R120, gdesc[UR16], R120, gsb0 ;  /* 0x01600000107879f0 */ /* 0x000fe20008001878 */
[----:B--2---:R-:W-:Y:S02]  /*1c360*/  R2UR UR8, R2 ;  /* 0x00000000020872ca */ /* 0x004fe400000e0000 */
        /* <DEDUP_REMOVED lines=19> */
.L_x_1928:
[----:B-----5:R-:W-:Y:S01]  /*1c4a0*/  SHF.L.U32 R2, R11, 0x1f, RZ ;  /* 0x0000001f0b027819 */ /* 0x020fe200000006ff */
[----:B------:R-:W-:-:S04]  /*1c4b0*/  IMAD R14, R10, 0x8, R16 ;  /* 0x000000080a0e7824 */ /* 0x000fc800078e0210 */
[----:B------:R0:W1:Y:S01]  /*1c4c0*/  SYNCS.PHASECHK.TRANS64.TRYWAIT P2, [R14+URZ+0x30850], R2 ;  /* 0x030850020e0075a7 */ /* 0x000062000804017f */
[----:B------:R-:W-:Y:S05]  /*1c4d0*/  @!P0 BRA `(.L_x_1929) ;  /* 0x0000000000048947 */ /* 0x000fea0003800000 */
[----:B------:R-:W-:Y:S01]  /*1c4e0*/  BPT.TRAP 0x1 ;  /* 0x000000040000795c */ /* 0x000fe20000300000 */
.L_x_1929:
[----:B------:R-:W-:Y:S04]  /*1c4f0*/  BSSY B1, `(.L_x_1930) ;  /* 0x0000004000017945 */ /* 0x000fe80003800000 */
[----:B-1----:R-:W-:Y:S05]  /*1c500*/  @P2 BRA `(.L_x_1931) ;  /* 0x0000000000082947 */ /* 0x002fea0003800000 */
[----:B------:R-:W1:Y:S02]  /*1c510*/  SYNCS.PHASECHK.TRANS64.TRYWAIT P2, [R14+URZ+0x30850], R2 ;  /* 0x030850020e0075a7 */ /* 0x000e64000804017f */
[----:B-1----:R-:W-:Y:S05]  /*1c520*/  @!P2 BRA `(.L_x_1932) ;  /* 0x000000f00020a947 */ /* 0x002fea0003800000 */
.L_x_1931:
[----:B------:R-:W-:Y:S05]  /*1c530*/  BSYNC B1 ;  /* 0x0000000000017941 */ /* 0x000fea0003800000 */
.L_x_1930:
[----:B01----:R-:W-:Y:S01]  /*1c540*/  VIADD R2, R16, 0x400 ;  /* 0x0000040010027836 */ /* 0x003fe20000000000 */
[----:B------:R-:W-:Y:S01]  /*1c550*/  WARPGROUP.ARRIVE ;  /* 0x00000000000079c5 */ /* 0x000fe20000000000 */
[----:B------:R-:W-:Y:S01]  /*1c560*/  IMAD.MOV.U32 R3, RZ, RZ, 0x40000040 ;  /* 0x40000040ff037424 */ /* 0x000fe200078e00ff */
[----:B------:R-:W-:Y:S01]  /*1c570*/  ISETP.NE.AND P2, PT, R234, 0x1, PT ;  /* 0x00000001ea00780c */ /* 0x000fe20003f45270 */
[----:B------:R-:W-:Y:S01]  /*1c580*/  IMAD.MOV.U32 R11, RZ, RZ, 0x40000040 ;  /* 0x40000040ff0b7424 */ /* 0x000fe200078e00ff */
[----:B------:R-:W-:Y:S01]  /*1c590*/  SHF.R.U32.HI R2, RZ, 0x4, R2 ;  /* 0x00000004ff027819 */ /* 0x000fe20000011602 */
[----:B------:R-:W-:Y:S01]  /*1c5a0*/  IMAD.IADD R4, R213, 0x1, R209 ;  /* 0x00000001d5047824 */ /* 0x000fe200078e02d1 */
[----:B------:R-:W-:Y:S01]  /*1c5b0*/  R2UR UR7, R3 ;  /* 0x00000000030772ca */ /* 0x000fe200000e0000 */
[----:B------:R-:W-:Y:S01]  /*1c5c0*/  IMAD.MOV.U32 R3, RZ, RZ, 0x40000040 ;  /* 0x40000040ff037424 */ /* 0x000fe200078e00ff */
[----:B------:R-:W-:Y:S01]  /*1c5d0*/  LOP3.LUT R2, R2, 0x3fff, RZ, 0xc0, !PT ;  /* 0x00003fff02027812 */ /* 0x000fe200078ec0ff */
[----:B------:R-:W-:Y:S01]  /*1c5e0*/  IMAD R20, R7, -0x60, RZ ;  /* 0xffffffa007147824 */ /* 0x000fe200078e02ff */
[----:B------:R-:W-:Y:S01]  /*1c5f0*/  ULDC UR4, c[0x0][0x9dc] ;  /* 0x0002770000047ab9 */ /* 0x000fe20000000800 */
[----:B------:R-:W-:Y:S01]  /*1c600*/  @!P1 IMAD R0, R0, 0x8, R16 ;  /* 0x0000000800009824 */ /* 0x000fe200078e0210 */
[----:B------:R-:W-:Y:S01]  /*1c610*/  LOP3.LUT R2, R2, 0x3000000, RZ, 0xfc, !PT ;  /* 0x0300000002027812 */ /* 0x000fe200078efcff */
[----:B------:R-:W-:-:S02]  /*1c620*/  ULOP3.LUT UR4, URZ, UR4, URZ, 0x33, !UPT ;  /* 0x000000043f047292 */ /* 0x000fc4000f8e333f */
[----:B------:R-:W-:Y:S01]  /*1c630*/  @!P1 VIADD R0, R0, 0x30840 ;  /* 0x0003084000009836 */ /* 0x000fe20000000000 */
[----:B------:R-:W-:Y:S01]  /*1c640*/  ULDC UR5, c[0x0][0x9e0] ;  /* 0x0002780000057ab9 */ /* 0x000fe20000000800 */
[----:B------:R-:W-:-:S03]  /*1c650*/  IMAD R2, R10, 0x900, R2 ;  /* 0x000009000a027824 */ /* 0x000fc600078e0202 */
[----:B------:R-:W-:Y:S01]  /*1c660*/  @!P1 PRMT R0, RZ, 0x654, R0 ;  /* 0x00000654ff009816 */ /* 0x000fe20000000000 */
[C---:B------:R-:W-:Y:S01]  /*1c670*/  VIADD R10, R2.reuse, 0x80 ;  /* 0x00000080020a7836 */ /* 0x040fe20000000000 */
[----:B------:R-:W-:-:S13]  /*1c680*/  R2UR UR6, R2 ;  /* 0x00000000020672ca */ /* 0x000fda00000e0000 */
        /* <DEDUP_REMOVED lines=30> */
[----:B------:R-:W0:Y:S08]  /*1c870*/  @P2 LDC R2, c[0x0][0x450] ;  /* 0x00011400ff022b82 */ /* 0x000e300000000800 */
[----:B------:R-:W1:Y:S02]  /*1c880*/  @P2 LDC R3, c[0x0][0x44c] ;  /* 0x00011300ff032b82 */ /* 0x000e640000000800 */
[----:B-1----:R-:W-:-:S05]  /*1c890*/  @P2 IMAD.HI.U32 R3, R4, R3, RZ ;  /* 0x0000000304032227 */ /* 0x002fca00078e00ff */
[----:B0-----:R-:W-:Y:S01]  /*1c8a0*/  @P2 SHF.R.U32.HI R4, RZ, R2, R3 ;  /* 0x00000002ff042219 */ /* 0x001fe20000011603 */
[----:B------:R-:W-:Y:S01]  /*1c8b0*/  VIADD R3, R20, 0x1 ;  /* 0x0000000114037836 */ /* 0x000fe20000000000 */
[----:B------:R-:W-:-:S03]  /*1c8c0*/  ISETP.GE.AND P2, PT, R227, 0x1, PT ;  /* 0x00000001e300780c */ /* 0x000fc60003f46270 */
[----:B------:R-:W0:Y:S01]  /*1c8d0*/  SHFL.IDX PT, R21, R4, RZ, 0x1c1f ;  /* 0x001c1fff04157589 */ /* 0x000e2200000e0000 */
[----:B------:R-:W-:-:S05]  /*1c8e0*/  IMAD R3, R212, -0x2, R3 ;  /* 0xfffffffed4037824 */ /* 0x000fca00078e0203 */
[----:B------:R-:W-:-:S05]  /*1c8f0*/  IADD3 R11, -R194, R3, R196 ;  /* 0x00000003c20b7210 */ /* 0x000fca0007ffe1c4 */
[C---:B------:R-:W-:Y:S02]  /*1c900*/  VIADD R15, R11.reuse, UR5 ;  /* 0x000000050b0f7c36 */ /* 0x040fe40008000000 */
[----:B------:R-:W-:Y:S02]  /*1c910*/  VIADD R11, R11, UR4 ;  /* 0x000000040b0b7c36 */ /* 0x000fe40008000000 */
[--C-:B0-----:R-:W-:Y:S02]  /*1c920*/  IMAD.IADD R10, R15, 0x1, R21.reuse ;  /* 0x000000010f0a7824 */ /* 0x101fe400078e0215 */
[----:B------:R-:W-:Y:S01]  /*1c930*/  IMAD.IADD R9, R11, 0x1, R21 ;  /* 0x000000010b097824 */ /* 0x000fe200078e0215 */
[----:B------:R-:W-:Y:S02]  /*1c940*/  WARPGROUP.DEPBAR.LE gsb0, 0x0 ;  /* 0x00008000000079c5 */ /* 0x000fe40000010000 */
[----:B------:R-:W-:-:S06]  /*1c950*/  WARPGROUP.ARRIVE ;  /* 0x00000000000079c5 */ /* 0x000fcc0000000000 */
[----:B------:R-:W-:Y:S03]  /*1c960*/  HGMMA.64x192x16.F32.BF16 R24, R168, gdesc[UR4].tnspB, R24, gsb0 ;  /* 0x42e00004a8187df0 */ /* 0x000fe60008001818 */
[----:B------:R-:W-:Y:S02]  /*1c970*/  WARPGROUP.DEPBAR.LE gsb0, 0x0 ;  /* 0x00008000000079c5 */ /* 0x000fe40000010000 */
[----:B------:R0:W-:Y:S02]  /*1c980*/  @!P1 SYNCS.ARRIVE.TRANS64.RED.A1T0 RZ, [R0+URZ], RZ ;  /* 0x000000ff00ff99a7 */ /* 0x0001e4000810043f */
[----:B0-----:R-:W-:Y:S01]  /*1c990*/  VIADD R0, R3, 0xffffffff ;  /* 0xffffffff03007836 */ /* 0x001fe20000000000 */
        /* <DEDUP_REMOVED lines=13> */
.L_x_1935:
[----:B------:R-:W-:-:S05]  /*1ca70*/  IMAD.U32 R168, RZ, RZ, UR58 ;  /* 0x0000003affa87e24 */ /* 0x000fca000f8e00ff */
[----:B------:R-:W-:-:S13]  /*1ca80*/  ISETP.NE.AND P2, PT, R168, 0x1, PT ;  /* 0x00000001a800780c */ /* 0x000fda0003f45270 */
[----:B------:R-:W0:Y:S02]  /*1ca90*/  @P2 LDC.64 R2, c[0x0][0x9e8] ;  /* 0x00027a00ff022b82 */ /* 0x000e240000000a00 */
[----:B0-----:R-:W-:-:S05]  /*1caa0*/  @P2 IMAD.HI.U32 R2, R21, R2, RZ ;  /* 0x0000000215022227 */ /* 0x001fca00078e00ff */
[----:B------:R-:W-:-:S07]  /*1cab0*/  @P2 SHF.R.U32.HI R21, RZ, R3, R2 ;  /* 0x00000003ff152219 */ /* 0x000fce0000011602 */
.L_x_1936:
[----:B------:R-:W-:Y:S05]  /*1cac0*/  BSYNC B1 ;  /* 0x0000000000017941 */ /* 0x000fea0003800000 */
.L_x_1934:
[----:B------:R-:W-:-:S05]  /*1cad0*/  IMAD R21, R21, R168, R0 ;  /* 0x000000a815157224 */ /* 0x000fca00078e0200 */
[----:B------:R-:W-:Y:S02]  /*1cae0*/  VIADDMNMX R10, R21, R168, R10, PT ;  /* 0x000000a8150a7246 */ /* 0x000fe4000380010a */
[----:B------:R-:W-:-:S07]  /*1caf0*/  VIMNMX R9, R9, R21, !PT ;  /* 0x0000001509097248 */ /* 0x000fce0007fe0100 */
.L_x_1933:
[----:B------:R-:W2:Y:S01]  /*1cb00*/  LDL.LU R21, [R1] ;  /* 0x0000000001157983 */ /* 0x000ea20000300800 */
[C---:B------:R-:W-:Y:S02]  /*1cb10*/  ISETP.GE.AND P2, PT, R20.reuse, 0x2, PT ;  /* 0x000000021400780c */ /* 0x040fe40003f46270 */
[----:B------:R-:W-:Y:S01]  /*1cb20*/  ISETP.GE.AND P5, PT, R20, 0xa, PT ;  /* 0x0000000a1400780c */ /* 0x000fe20003fa6270 */
[----:B------:R-:W0:Y:S01]  /*1cb30*/  SHFL.IDX PT, R4, R4, 0x1, 0x1c1f ;  /* 0x003c1f0004047f89 */ /* 0x000e2200000e0000 */
[----:B------:R-:W-:-:S04]  /*1cb40*/  ISETP.GT.AND P3, PT, R9, 0x1, !P2 ;  /* 0x000000010900780c */ /* 0x000fc80005764270 */
[----:B------:R-:W-:Y:S02]  /*1cb50*/  ISETP.LT.OR P4, PT, R10, 0x2, P3 ;  /* 0x000000020a00780c */ /* 0x000fe40001f81670 */
[----:B------:R-:W-:Y:S02]  /*1cb60*/  ISETP.GE.AND P3, PT, R20, 0x9, PT ;  /* 0x000000091400780c */ /* 0x000fe40003f66270 */
[----:B------:R-:W-:Y:S02]  /*1cb70*/  FSEL R121, R121, -INF , !P4 ;  /* 0xff80000079797808 */ /* 0x000fe40006000000 */
[----:B------:R-:W-:-:S04]  /*1cb80*/  ISETP.GT.AND P4, PT, R9, 0x8, !P3 ;  /* 0x000000080900780c */ /* 0x000fc80005f84270 */
[----:B------:R-:W-:-:S04]  /*1cb90*/  ISETP.LT.OR P4, PT, R10, 0x9, P4 ;  /* 0x000000090a00780c */ /* 0x000fc80002781670 */
[----:B------:R-:W-:Y:S02]  /*1cba0*/  FSEL R124, R124, -INF , !P4 ;  /* 0xff8000007c7c7808 */ /* 0x000fe40006000000 */
[----:B------:R-:W-:Y:S01]  /*1cbb0*/  ISETP.GT.AND P4, PT, R9, 0x9, !P5 ;  /* 0x000000090900780c */ /* 0x000fe20006f84270 */
[----:B0-----:R-:W-:-:S03]  /*1cbc0*/  IMAD.IADD R15, R15, 0x1, R4 ;  /* 0x000000010f0f7824 */ /* 0x001fc600078e0204 */
[----:B------:R-:W-:Y:S01]  /*1cbd0*/  ISETP.LT.OR P4, PT, R10, 0xa, P4 ;  /* 0x0000000a0a00780c */ /* 0x000fe20002781670 */
[----:B------:R-:W-:-:S03]  /*1cbe0*/  IMAD.IADD R11, R11, 0x1, R4 ;  /* 0x000000010b0b7824 */ /* 0x000fc600078e0204 */
[----:B------:R-:W-:Y:S02]  /*1cbf0*/  FSEL R125, R125, -INF , !P4 ;  /* 0xff8000007d7d7808 */ /* 0x000fe40006000000 */
[----:B--2---:R-:W-:-:S04]  /*1cc00*/  LOP3.LUT R21, R21, 0xfffffffb, RZ, 0xc0, !PT ;  /* 0xfffffffb15157812 */ /* 0x004fc800078ec0ff */
[----:B------:R-:W-:Y:S02]  /*1cc10*/  @P5 LOP3.LUT R21, R21, 0x4, RZ, 0xfc, !PT ;  /* 0x0000000415155812 */ /* 0x000fe400078efcff */
[----:B------:R-:W-:Y:S02]  /*1cc20*/  ISETP.GE.AND P5, PT, R20, 0x11, PT ;  /* 0x000000111400780c */ /* 0x000fe40003fa6270 */
[----:B------:R-:W-:Y:S02]  /*1cc30*/  LOP3.LUT R21, R21, 0xfffffff7, RZ, 0xc0, !PT ;  /* 0xfffffff715157812 */ /* 0x000fe400078ec0ff */
[----:B------:R-:W-:-:S04]  /*1cc40*/  ISETP.GT.AND P4, PT, R9, 0x10, !P5 ;  /* 0x000000100900780c */ /* 0x000fc80006f84270 */
[----:B------:R-:W-:-:S04]  /*1cc50*/  ISETP.LT.OR P4, PT, R10, 0x11, P4 ;  /* 0x000000110a00780c */ /* 0x000fc80002781670 */
[----:B------:R-:W-:Y:S02]  /*1cc60*/  FSEL R128, R128, -INF , !P4 ;  /* 0xff80000080807808 */ /* 0x000fe40006000000 */
        /* <DEDUP_REMOVED lines=118> */
[----:B------:R-:W-:-:S13]  /*1d3d0*/  ISETP.GE.AND P6, PT, R227, 0x1, PT ;  /* 0x00000001e300780c */ /* 0x000fda0003fc6270 */
        /* <DEDUP_REMOVED lines=13> */
.L_x_1939:
[----:B------:R-:W-:-:S05]  /*1d4b0*/  IMAD.U32 R9, RZ, RZ, UR58 ;  /* 0x0000003aff097e24 */ /* 0x000fca000f8e00ff */
[----:B------:R-:W-:-:S13]  /*1d4c0*/  ISETP.NE.AND P6, PT, R9, 0x1, PT ;  /* 0x000000010900780c */ /* 0x000fda0003fc5270 */
[----:B------:R-:W0:Y:S02]  /*1d4d0*/  @P6 LDC.64 R2, c[0x0][0x9e8] ;  /* 0x00027a00ff026b82 */ /* 0x000e240000000a00 */
[----:B0-----:R-:W-:-:S05]  /*1d4e0*/  @P6 IMAD.HI.U32 R2, R4, R2, RZ ;  /* 0x0000000204026227 */ /* 0x001fca00078e00ff */
[----:B------:R-:W-:-:S07]  /*1d4f0*/  @P6 SHF.R.U32.HI R4, RZ, R3, R2 ;  /* 0x00000003ff046219 */ /* 0x000fce0000011602 */
.L_x_1940:
[----:B------:R-:W-:Y:S05]  /*1d500*/  BSYNC B1 ;  /* 0x0000000000017941 */ /* 0x000fea0003800000 */
.L_x_1938:
[----:B------:R-:W-:-:S05]  /*1d510*/  IMAD R0, R4, R9, R0 ;  /* 0x0000000904007224 */ /* 0x000fca00078e0200 */
[----:B------:R-:W-:Y:S02]  /*1d520*/  VIADDMNMX R15, R0, R9, R15, PT ;  /* 0x00000009000f7246 */ /* 0x000fe4000380010f */
[----:B------:R-:W-:-:S07]  /*1d530*/  VIMNMX R11, R11, R0, !PT ;  /* 0x000000000b0b7248 */ /* 0x000fce0007fe0100 */
.L_x_1937:
        /* <DEDUP_REMOVED lines=10> */
[----:B------:R-:W-:Y:S02]  /*1d5e0*/  LOP3.LUT P3, RZ, R21, 0x10000, RZ, 0xc0, !PT ;  /* 0x0001000015ff7812 */ /* 0x000fe4000786c0ff */
        /* <DEDUP_REMOVED lines=152> */
[----:B------:R-:W-:Y:S01]  /*1df70*/  FFMA.FTZ R165, R165, R0, -R3 ;  /* 0x00000000a5a57223 */ /* 0x000fe20000010803 */
[----:B------:R-:W-:Y:S01]  /*1df80*/  FSEL R132, R4, RZ, P2 ;  /* 0x000000ff04847208 */ /* 0x000fe20001000000 */
        /* <DEDUP_REMOVED lines=29> */
[----:B------:R-:W-:-:S06]  /*1e160*/  FADD.FTZ R9, -R132, R13 ;  /* 0x0000000d84097221 */ /* 0x000fcc0000010100 */
[----:B------:R-:W-:Y:S01]  /*1e170*/  MUFU.EX2 R15, R15 ;  /* 0x0000000f000f7308 */ /* 0x000fe20000000800 */
[C---:B------:R-:W-:Y:S01]  /*1e180*/  FSETP.NEU.FTZ.AND P2, PT, R3.reuse, -INF , PT ;  /* 0xff8000000300780b */ /* 0x040fe20003f5d000 */
[-C--:B------:R-:W-:Y:S01]  /*1e190*/  FMUL.FTZ R133, R3, R0.reuse ;  /* 0x0000000003857220 */ /* 0x080fe20000410000 */
[----:B------:R-:W-:-:S04]  /*1e1a0*/  FMUL.FTZ R9, R9, R0 ;  /* 0x0000000009097220 */ /* 0x000fc80000410000 */
[----:B------:R-:W-:Y:S01]  /*1e1b0*/  FSEL R133, R133, RZ, P2 ;  /* 0x000000ff85857208 */ /* 0x000fe20001000000 */
[----:B------:R-:W-:Y:S04]  /*1e1c0*/  MUFU.EX2 R178, R178 ;  /* 0x000000b200b27308 */ /* 0x000fe80000000800 */
[-CC-:B------:R-:W-:Y:S01]  /*1e1d0*/  FFMA.FTZ R191, R126, R0.reuse, -R133.reuse ;  /* 0x000000007ebf7223 */ /* 0x180fe20000010885 */
[-CC-:B------:R-:W-:Y:S01]  /*1e1e0*/  FFMA.FTZ R126, R131, R0.reuse, -R133.reuse ;  /* 0x00000000837e7223 */ /* 0x180fe20000010885 */
[----:B------:R-:W-:Y:S01]  /*1e1f0*/  FSEL R131, R3, RZ, P2 ;  /* 0x000000ff03837208 */ /* 0x000fe20001000000 */
[-CC-:B------:R-:W-:Y:S01]  /*1e200*/  FFMA.FTZ R189, R122, R0.reuse, -R133.reuse ;  /* 0x000000007abd7223 */ /* 0x180fe20000010885 */
[----:B------:R-:W0:Y:S01]  /*1e210*/  MUFU.EX2 R9, R9 ;  /* 0x0000000900097308 */ /* 0x000e220000000800 */
[-CC-:B------:R-:W-:Y:S01]  /*1e220*/  FFMA.FTZ R122, R123, R0.reuse, -R133.reuse ;  /* 0x000000007b7a7223 */ /* 0x180fe20000010885 */
[-CC-:B------:R-:W-:Y:S01]  /*1e230*/  FFMA.FTZ R123, R127, R0.reuse, -R133.reuse ;  /* 0x000000007f7b7223 */ /* 0x180fe20000010885 */
[----:B------:R-:W-:Y:S01]  /*1e240*/  FADD.FTZ R131, -R131, R12 ;  /* 0x0000000c83837221 */ /* 0x000fe20000010100 */
[-CC-:B------:R-:W-:Y:S01]  /*1e250*/  FFMA.FTZ R127, R135, R0.reuse, -R133.reuse ;  /* 0x00000000877f7223 */ /* 0x180fe20000010885 */
[-CC-:B------:R-:W-:Y:S01]  /*1e260*/  FFMA.FTZ R185, R130, R0.reuse, -R133.reuse ;  /* 0x0000000082b97223 */ /* 0x180fe20000010885 */
[-CC-:B------:R-:W-:Y:S01]  /*1e270*/  FFMA.FTZ R187, R134, R0.reuse, -R133.reuse ;  /* 0x0000000086bb7223 */ /* 0x180fe20000010885 */
[-C--:B------:R-:W-:Y:S01]  /*1e280*/  FMUL.FTZ R2, R131, R0.reuse ;  /* 0x0000000083027220 */ /* 0x080fe20000410000 */
[----:B------:R-:W-:Y:S01]  /*1e290*/  MUFU.EX2 R189, R189 ;  /* 0x000000bd00bd7308 */ /* 0x000fe20000000800 */
[-CC-:B------:R-:W-:Y:S01]  /*1e2a0*/  FFMA.FTZ R181, R138, R0.reuse, -R133.reuse ;  /* 0x000000008ab57223 */ /* 0x180fe20000010885 */
[-CC-:B------:R-:W-:Y:S01]  /*1e2b0*/  FFMA.FTZ R130, R139, R0.reuse, -R133.reuse ;  /* 0x000000008b827223 */ /* 0x180fe20000010885 */
[-CC-:B------:R-:W-:Y:S01]  /*1e2c0*/  FFMA.FTZ R183, R142, R0.reuse, -R133.reuse ;  /* 0x000000008eb77223 */ /* 0x180fe20000010885 */
[-CC-:B------:R-:W-:Y:S01]  /*1e2d0*/  FFMA.FTZ R143, R143, R0.reuse, -R133.reuse ;  /* 0x000000008f8f7223 */ /* 0x180fe20000010885 */
[-CC-:B------:R-:W-:Y:S01]  /*1e2e0*/  FFMA.FTZ R177, R146, R0.reuse, -R133.reuse ;  /* 0x0000000092b17223 */ /* 0x180fe20000010885 */
[-CC-:B------:R-:W-:Y:S01]  /*1e2f0*/  FFMA.FTZ R179, R150, R0.reuse, -R133.reuse ;  /* 0x0000000096b37223 */ /* 0x180fe20000010885 */
[--C-:B------:R-:W-:Y:S01]  /*1e300*/  FFMA.FTZ R173, R154, R0, -R133.reuse ;  /* 0x000000009aad7223 */ /* 0x100fe20000010885 */
[----:B------:R-:W2:Y:S01]  /*1e310*/  MUFU.EX2 R2, R2 ;  /* 0x0000000200027308 */ /* 0x000ea20000000800 */
[----:B0-----:R-:W-:Y:S01]  /*1e320*/  FFMA.FTZ R131, R9, R6, R188 ;  /* 0x0000000609837223 */ /* 0x001fe200000100bc */
[-CC-:B------:R-:W-:Y:S01]  /*1e330*/  FFMA.FTZ R155, R155, R0.reuse, -R133.reuse ;  /* 0x000000009b9b7223 */ /* 0x180fe20000010885 */
[-CC-:B------:R-:W-:Y:S01]  /*1e340*/  FFMA.FTZ R175, R158, R0.reuse, -R133.reuse ;  /* 0x000000009eaf7223 */ /* 0x180fe20000010885 */
[-C--:B------:R-:W-:Y:S01]  /*1e350*/  FFMA.FTZ R169, R162, R0.reuse, -R133 ;  /* 0x00000000a2a97223 */ /* 0x080fe20000010885 */
[----:B------:R-:W-:Y:S01]  /*1e360*/  FADD.FTZ R131, R10, R131 ;  /* 0x000000830a837221 */ /* 0x000fe20000010000 */
[-CC-:B------:R-:W-:Y:S01]  /*1e370*/  FFMA.FTZ R163, R163, R0.reuse, -R133.reuse ;  /* 0x00000000a3a37223 */ /* 0x180fe20000010885 */
[-C--:B------:R-:W-:Y:S01]  /*1e380*/  FFMA.FTZ R166, R166, R0.reuse, -R133 ;  /* 0x00000000a6a67223 */ /* 0x080fe20000010885 */
[----:B------:R-:W0:Y:S01]  /*1e390*/  MUFU.EX2 R122, R122 ;  /* 0x0000007a007a7308 */ /* 0x000e220000000800 */
[----:B------:R-:W-:Y:S01]  /*1e3a0*/  FADD.FTZ R135, R190, R131 ;  /* 0x00000083be877221 */ /* 0x000fe20000010000 */
[----:B------:R-:W-:Y:S01]  /*1e3b0*/  FFMA.FTZ R131, R147, R0, -R133 ;  /* 0x0000000093837223 */ /* 0x000fe20000010885 */
[----:B------:R-:W-:-:S02]  /*1e3c0*/  F2FP.BF16.F32.PACK_AB R190, R20, R190 ;  /* 0x000000be14be723e */ /* 0x000fc400000010ff */
[----:B------:R-:W-:Y:S01]  /*1e3d0*/  FADD.FTZ R135, R20, R135 ;  /* 0x0000008714877221 */ /* 0x000fe20000010000 */
[----:B------:R-:W-:Y:S02]  /*1e3e0*/  F2FP.BF16.F32.PACK_AB R188, R10, R188 ;  /* 0x000000bc0abc723e */ /* 0x000fe400000010ff */
[----:B------:R-:W3:Y:S01]  /*1e3f0*/  MUFU.EX2 R191, R191 ;  /* 0x000000bf00bf7308 */ /* 0x000ee20000000800 */
[----:B------:R-:W-:Y:S01]  /*1e400*/  FADD.FTZ R6, R184, R135 ;  /* 0x00000087b8067221 */ /* 0x000fe20000010000 */
[----:B--2---:R-:W-:Y:S01]  /*1e410*/  FFMA.FTZ R5, R2, R5, R189 ;  /* 0x0000000502057223 */ /* 0x004fe200000100bd */
[C---:B------:R-:W-:Y:S01]  /*1e420*/  ISETP.GT.AND P2, PT, R7.reuse, R211, PT ;  /* 0x000000d30700720c */ /* 0x040fe20003f44270 */
[----:B------:R-:W-:Y:S02]  /*1e430*/  VIADD R7, R7, 0xffffffff ;  /* 0xffffffff07077836 */ /* 0x000fe40000000000 */
[C---:B------:R-:W-:Y:S01]  /*1e440*/  FADD.FTZ R135, R21.reuse, R6 ;  /* 0x0000000615877221 */ /* 0x040fe20000010000 */
[----:B------:R-:W-:Y:S01]  /*1e450*/  F2FP.BF16.F32.PACK_AB R184, R21, R184 ;  /* 0x000000b815b8723e */ /* 0x000fe200000010ff */
[----:B------:R-:W2:Y:S01]  /*1e460*/  MUFU.EX2 R123, R123 ;  /* 0x0000007b007b7308 */ /* 0x000ea20000000800 */
[----:B0-----:R-:W-:Y:S01]  /*1e470*/  FADD.FTZ R6, R122, R5 ;  /* 0x000000057a067221 */ /* 0x001fe20000010000 */
[----:B------:R-:W-:Y:S01]  /*1e480*/  FADD.FTZ R135, R186, R135 ;  /* 0x00000087ba877221 */ /* 0x000fe20000010000 */
[----:B------:R-:W-:Y:S01]  /*1e490*/  FFMA.FTZ R5, R151, R0, -R133 ;  /* 0x0000000097057223 */ /* 0x000fe20000010885 */
[----:B------:R-:W-:-:S02]  /*1e4a0*/  F2FP.BF16.F32.PACK_AB R186, R120, R186 ;  /* 0x000000ba78ba723e */ /* 0x000fc400000010ff */
[----:B------:R-:W-:Y:S01]  /*1e4b0*/  FADD.FTZ R135, R120, R135 ;  /* 0x0000008778877221 */ /* 0x000fe20000010000 */
[----:B------:R-:W-:Y:S01]  /*1e4c0*/  F2FP.BF16.F32.PACK_AB R189, R122, R189 ;  /* 0x000000bd7abd723e */ /* 0x000fe200000010ff */
[----:B------:R-:W0:Y:S01]  /*1e4d0*/  MUFU.EX2 R185, R185 ;  /* 0x000000b900b97308 */ /* 0x000e220000000800 */
[----:B---3--:R-:W-:Y:S01]  /*1e4e0*/  FADD.FTZ R6, R191, R6 ;  /* 0x00000006bf067221 */ /* 0x008fe20000010000 */
[----:B------:R-:W-:Y:S01]  /*1e4f0*/  FADD.FTZ R132, R180, R135 ;  /* 0x00000087b4847221 */ /* 0x000fe20000010000 */
[----:B------:R-:W-:-:S03]  /*1e500*/  F2FP.BF16.F32.PACK_AB R180, R121, R180 ;  /* 0x000000b479b4723e */ /* 0x000fc600000010ff */
[----:B------:R-:W-:Y:S02]  /*1e510*/  FADD.FTZ R135, R121, R132 ;  /* 0x0000008479877221 */ /* 0x000fe40000010000 */
[----:B------:R-:W3:Y:S01]  /*1e520*/  MUFU.EX2 R126, R126 ;  /* 0x0000007e007e7308 */ /* 0x000ee20000000800 */
[----:B--2---:R-:W-:Y:S01]  /*1e530*/  FADD.FTZ R6, R123, R6 ;  /* 0x000000067b067221 */ /* 0x004fe20000010000 */
[----:B------:R-:W-:Y:S01]  /*1e540*/  FADD.FTZ R132, R182, R135 ;  /* 0x00000087b6847221 */ /* 0x000fe20000010000 */
[----:B------:R-:W-:Y:S02]  /*1e550*/  F2FP.BF16.F32.PACK_AB R182, R11, R182 ;  /* 0x000000b60bb6723e */ /* 0x000fe400000010ff */
[----:B------:R-:W-:Y:S01]  /*1e560*/  F2FP.BF16.F32.PACK_AB R191, R123, R191 ;  /* 0x000000bf7bbf723e */ /* 0x000fe200000010ff */
[----:B------:R-:W-:Y:S01]  /*1e570*/  FADD.FTZ R135, R11, R132 ;  /* 0x000000840b877221 */ /* 0x000fe20000010000 */
[----:B------:R-:W-:Y:S01]  /*1e580*/  FFMA.FTZ R132, R159, R0, -R133 ;  /* 0x000000009f847223 */ /* 0x000fe20000010885 */
[----:B------:R-:W2:Y:S01]  /*1e590*/  MUFU.EX2 R187, R187 ;  /* 0x000000bb00bb7308 */ /* 0x000ea20000000800 */
[----:B0-----:R-:W-:Y:S01]  /*1e5a0*/  FADD.FTZ R137, R185, R6 ;  /* 0x00000006b9897221 */ /* 0x001fe20000010000 */
[----:B------:R-:W-:Y:S01]  /*1e5b0*/  FADD.FTZ R134, R176, R135 ;  /* 0x00000087b0867221 */ /* 0x000fe20000010000 */
[----:B------:R-:W-:Y:S01]  /*1e5c0*/  F2FP.BF16.F32.PACK_AB R176, R15, R176 ;  /* 0x000000b00fb0723e */ /* 0x000fe200000010ff */
[----:B------:R-:W-:-:S04]  /*1e5d0*/  FFMA.FTZ R133, R167, R0, -R133 ;  /* 0x00000000a7857223 */ /* 0x000fc80000010885 */
[----:B------:R-:W0:Y:S01]  /*1e5e0*/  MUFU.EX2 R127, R127 ;  /* 0x0000007f007f7308 */ /* 0x000e220000000800 */
[C---:B---3--:R-:W-:Y:S01]  /*1e5f0*/  FADD.FTZ R6, R126.reuse, R137 ;  /* 0x000000897e067221 */ /* 0x048fe20000010000 */
[----:B------:R-:W-:Y:S01]  /*1e600*/  FADD.FTZ R137, R15, R134 ;  /* 0x000000860f897221 */ /* 0x000fe20000010000 */
[----:B------:R-:W-:-:S03]  /*1e610*/  F2FP.BF16.F32.PACK_AB R185, R126, R185 ;  /* 0x000000b97eb9723e */ /* 0x000fc600000010ff */
[----:B------:R-:W-:Y:S02]  /*1e620*/  FADD.FTZ R137, R178, R137 ;  /* 0x00000089b2897221 */ /* 0x000fe40000010000 */
        /* <DEDUP_REMOVED lines=14> */
[----:B------:R-:W-:-:S06]  /*1e710*/  F2FP.BF16.F32.PACK_AB R178, R124, R178 ;  /* 0x000000b27cb2723e */ /* 0x000fcc00000010ff */
[----:B------:R-:W3:Y:S01]  /*1e720*/  MUFU.EX2 R177, R177 ;  /* 0x000000b100b17308 */ /* 0x000ee20000000800 */
[C---:B--2---:R-:W-:Y:S01]  /*1e730*/  FADD.FTZ R6, R12.reuse, R135 ;  /* 0x000000870c067221 */ /* 0x044fe20000010000 */
[----:B------:R-:W-:Y:S01]  /*1e740*/  F2FP.BF16.F32.PACK_AB R183, R12, R183 ;  /* 0x000000b70cb7723e */ /* 0x000fe200000010ff */
[----:B------:R-:W-:-:S05]  /*1e750*/  IMAD.MOV.U32 R12, RZ, RZ, R3 ;  /* 0x000000ffff0c7224 */ /* 0x000fca00078e0003 */
[----:B------:R-:W2:Y:S01]  /*1e760*/  MUFU.EX2 R125, R125 ;  /* 0x0000007d007d7308 */ /* 0x000ea20000000800 */
[----:B0-----:R-:W-:-:S07]  /*1e770*/  FADD.FTZ R134, R172, R137 ;  /* 0x00000089ac867221 */ /* 0x001fce0000010000 */
[----:B------:R-:W0:Y:S01]  /*1e780*/  MUFU.EX2 R131, R131 ;  /* 0x0000008300837308 */ /* 0x000e220000000800 */
[----:B---3--:R-:W-:-:S07]  /*1e790*/  FADD.FTZ R6, R177, R6 ;  /* 0x00000006b1067221 */ /* 0x008fce0000010000 */
[----:B------:R-:W3:Y:S01]  /*1e7a0*/  MUFU.EX2 R174, R174 ;  /* 0x000000ae00ae7308 */ /* 0x000ee20000000800 */
[C---:B--2---:R-:W-:Y:S01]  /*1e7b0*/  FADD.FTZ R135, R125.reuse, R134 ;  /* 0x000000867d877221 */ /* 0x044fe20000010000 */
[----:B------:R-:W-:-:S06]  /*1e7c0*/  F2FP.BF16.F32.PACK_AB R172, R125, R172 ;  /* 0x000000ac7dac723e */ /* 0x000fcc00000010ff */
        /* <DEDUP_REMOVED lines=8> */
[C---:B0-----:R-:W-:Y:S01]  /*1e850*/  FADD.FTZ R135, R128.reuse, R135 ;  /* 0x0000008780877221 */ /* 0x041fe20000010000 */
[----:B------:R-:W-:-:S06]  /*1e860*/  F2FP.BF16.F32.PACK_AB R174, R128, R174 ;  /* 0x000000ae80ae723e */ /* 0x000fcc00000010ff */
[----:B------:R-:W0:Y:S01]  /*1e870*/  MUFU.EX2 R173, R173 ;  /* 0x000000ad00ad7308 */ /* 0x000e220000000800 */
[C---:B---3--:R-:W-:Y:S01]  /*1e880*/  FADD.FTZ R6, R5.reuse, R6 ;  /* 0x0000000605067221 */ /* 0x048fe20000010000 */
[----:B------:R-:W-:-:S06]  /*1e890*/  F2FP.BF16.F32.PACK_AB R179, R5, R179 ;  /* 0x000000b305b3723e */ /* 0x000fcc00000010ff */
[----:B------:R-:W3:Y:S01]  /*1e8a0*/  MUFU.EX2 R129, R129 ;  /* 0x0000008100817308 */ /* 0x000ee20000000800 */
[----:B--2---:R-:W-:-:S07]  /*1e8b0*/  FADD.FTZ R20, R168, R135 ;  /* 0x00000087a8147221 */ /* 0x004fce0000010000 */
[----:B-1----:R-:W1:Y:S01]  /*1e8c0*/  MUFU.EX2 R14, R155 ;  /* 0x0000009b000e7308 */ /* 0x002e620000000800 */
[----:B0-----:R-:W-:-:S07]  /*1e8d0*/  FADD.FTZ R11, R173, R6 ;  /* 0x00000006ad0b7221 */ /* 0x001fce0000010000 */
[----:B------:R-:W0:Y:S01]  /*1e8e0*/  MUFU.EX2 R170, R170 ;  /* 0x000000aa00aa7308 */ /* 0x000e220000000800 */
[C---:B---3--:R-:W-:Y:S01]  /*1e8f0*/  FADD.FTZ R15, R129.reuse, R20 ;  /* 0x00000014810f7221 */ /* 0x048fe20000010000 */
[----:B------:R-:W-:-:S06]  /*1e900*/  F2FP.BF16.F32.PACK_AB R168, R129, R168 ;  /* 0x000000a881a8723e */ /* 0x000fcc00000010ff */
[----:B------:R-:W2:Y:S01]  /*1e910*/  MUFU.EX2 R175, R175 ;  /* 0x000000af00af7308 */ /* 0x000ea20000000800 */
[C---:B-1----:R-:W-:Y:S01]  /*1e920*/  FADD.FTZ R6, R14.reuse, R11 ;  /* 0x0000000b0e067221 */ /* 0x042fe20000010000 */
[----:B------:R-:W-:-:S06]  /*1e930*/  F2FP.BF16.F32.PACK_AB R173, R14, R173 ;  /* 0x000000ad0ead723e */ /* 0x000fcc00000010ff */
[----:B------:R-:W1:Y:S01]  /*1e940*/  MUFU.EX2 R13, R165 ;  /* 0x000000a5000d7308 */ /* 0x000e620000000800 */
[----:B0-----:R-:W-:-:S07]  /*1e950*/  FADD.FTZ R20, R170, R15 ;  /* 0x0000000faa147221 */ /* 0x001fce0000010000 */
[----:B------:R-:W0:Y:S01]  /*1e960*/  MUFU.EX2 R132, R132 ;  /* 0x0000008400847308 */ /* 0x000e220000000800 */
[----:B--2---:R-:W-:-:S07]  /*1e970*/  FADD.FTZ R11, R175, R6 ;  /* 0x00000006af0b7221 */ /* 0x004fce0000010000 */
[----:B------:R-:W2:Y:S01]  /*1e980*/  MUFU.EX2 R169, R169 ;  /* 0x000000a900a97308 */ /* 0x000ea20000000800 */
[C---:B-1----:R-:W-:Y:S01]  /*1e990*/  FADD.FTZ R6, R13.reuse, R20 ;  /* 0x000000140d067221 */ /* 0x042fe20000010000 */
[----:B------:R-:W-:Y:S01]  /*1e9a0*/  F2FP.BF16.F32.PACK_AB R170, R13, R170 ;  /* 0x000000aa0daa723e */ /* 0x000fe200000010ff */
[----:B------:R-:W-:-:S05]  /*1e9b0*/  IMAD.MOV.U32 R13, RZ, RZ, R4 ;  /* 0x000000ffff0d7224 */ /* 0x000fca00078e0004 */
[----:B------:R-:W1:Y:S01]  /*1e9c0*/  MUFU.EX2 R10, R163 ;  /* 0x000000a3000a7308 */ /* 0x000e620000000800 */
[C---:B0-----:R-:W-:Y:S01]  /*1e9d0*/  FADD.FTZ R20, R132.reuse, R11 ;  /* 0x0000000b84147221 */ /* 0x041fe20000010000 */
[----:B------:R-:W-:-:S06]  /*1e9e0*/  F2FP.BF16.F32.PACK_AB R175, R132, R175 ;  /* 0x000000af84af723e */ /* 0x000fcc00000010ff */
[----:B------:R-:W0:Y:S01]  /*1e9f0*/  MUFU.EX2 R166, R166 ;  /* 0x000000a600a67308 */ /* 0x000e220000000800 */
[----:B--2---:R-:W-:-:S07]  /*1ea00*/  FADD.FTZ R11, R169, R20 ;  /* 0x00000014a90b7221 */ /* 0x004fce0000010000 */
[----:B------:R-:W2:Y:S01]  /*1ea10*/  MUFU.EX2 R133, R133 ;  /* 0x0000008500857308 */ /* 0x000ea20000000800 */
[C---:B-1----:R-:W-:Y:S01]  /*1ea20*/  FADD.FTZ R11, R10.reuse, R11 ;  /* 0x0000000b0a0b7221 */ /* 0x042fe20000010000 */
[----:B------:R-:W-:Y:S01]  /*1ea30*/  F2FP.BF16.F32.PACK_AB R169, R10, R169 ;  /* 0x000000a90aa9723e */ /* 0x000fe200000010ff */
[----:B------:R-:W-:Y:S02]  /*1ea40*/  IMAD.MOV.U32 R10, RZ, RZ, R22 ;  /* 0x000000ffff0a7224 */ /* 0x000fe400078e0016 */
[----:B0-----:R-:W-:-:S04]  /*1ea50*/  FADD.FTZ R11, R166, R11 ;  /* 0x0000000ba60b7221 */ /* 0x001fc80000010000 */
[C---:B--2---:R-:W-:Y:S01]  /*1ea60*/  FADD.FTZ R5, R133.reuse, R11 ;  /* 0x0000000b85057221 */ /* 0x044fe20000010000 */
[----:B------:R-:W-:Y:S01]  /*1ea70*/  F2FP.BF16.F32.PACK_AB R171, R133, R166 ;  /* 0x000000a685ab723e */ /* 0x000fe200000010ff */
[----:B------:R-:W-:Y:S01]  /*1ea80*/  IMAD.MOV.U32 R11, RZ, RZ, R23 ;  /* 0x000000ffff0b7224 */ /* 0x000fe200078e0017 */
[----:B------:R-:W-:Y:S06]  /*1ea90*/  @P2 BRA `(.L_x_1941) ;  /* 0xffffffcc00002947 */ /* 0x000fec000383ffff */
.L_x_1922:
[----:B------:R-:W-:Y:S05]  /*1eaa0*/  BSYNC B0 ;  /* 0x0000000000007941 */ /* 0x000fea0003800000 */
.L_x_1921:
        /* <DEDUP_REMOVED lines=99> */
.L_x_1942:
[----:B------:R-:W-:Y:S01]  /*1f0e0*/  IMAD R12, R22, 0x8, R16 ;  /* 0x00000008160c7824 */ /* 0x000fe200078e0210 */
[----:B------:R-:W-:-:S04]  /*1f0f0*/  SHF.L.U32 R7, R23, 0x1f, RZ ;  /* 0x0000001f17077819 */ /* 0x000fc800000006ff */
[----:B------:R1:W2:Y:S01]  /*1f100*/  SYNCS.PHASECHK.TRANS64.TRYWAIT P2, [R12+URZ+0x30850], R7 ;  /* 0x030850070c0075a7 */ /* 0x0002a2000804017f */
[----:B------:R-:W-:Y:S05]  /*1f110*/  @!P0 BRA `(.L_x_1943) ;  /* 0x0000000000048947 */ /* 0x000fea0003800000 */
[----:B------:R-:W-:Y:S01]  /*1f120*/  BPT.TRAP 0x1 ;  /* 0x000000040000795c */ /* 0x000fe20000300000 */
.L_x_1943:
[----:B------:R-:W-:Y:S01]  /*1f130*/  VIADD R16, R16, 0x400 ;  /* 0x0000040010107836 */ /* 0x000fe20000000000 */
[----:B------:R-:W-:Y:S04]  /*1f140*/  BSSY B0, `(.L_x_1944) ;  /* 0x0000008000007945 */ /* 0x000fe80003800000 */
[----:B------:R-:W-:-:S04]  /*1f150*/  SHF.R.U32.HI R16, RZ, 0x4, R16 ;  /* 0x00000004ff107819 */ /* 0x000fc80000011610 */
[----:B------:R-:W-:-:S04]  /*1f160*/  LOP3.LUT R16, R16, 0x3fff, RZ, 0xc0, !PT ;  /* 0x00003fff10107812 */ /* 0x000fc800078ec0ff */
[----:B------:R-:W-:-:S05]  /*1f170*/  LOP3.LUT R9, R16, 0x3000000, RZ, 0xfc, !PT ;  /* 0x0300000010097812 */ /* 0x000fca00078efcff */
[----:B------:R-:W-:Y:S01]  /*1f180*/  IMAD R2, R22, 0x900, R9 ;  /* 0x0000090016027824 */ /* 0x000fe200078e0209 */
[----:B--2---:R-:W-:Y:S06]  /*1f190*/  @P2 BRA `(.L_x_1945) ;  /* 0x0000000000082947 */ /* 0x004fec0003800000 */
[----:B------:R-:W2:Y:S02]  /*1f1a0*/  SYNCS.PHASECHK.TRANS64.TRYWAIT P0, [R12+URZ+0x30850], R7 ;  /* 0x030850070c0075a7 */ /* 0x000ea4000800017f */
[----:B--2---:R-:W-:Y:S05]  /*1f1b0*/  @!P0 BRA `(.L_x_1946) ;  /* 0x000000c400108947 */ /* 0x004fea0003800000 */
.L_x_1945:
[----:B------:R-:W-:Y:S05]  /*1f1c0*/  BSYNC B0 ;  /* 0x0000000000007941 */ /* 0x000fea0003800000 */
.L_x_1944:
[----:B------:R-:W-:Y:S01]  /*1f1d0*/  IMAD.MOV.U32 R8, RZ, RZ, R2 ;  /* 0x000000ffff087224 */ /* 0x000fe200078e0002 */
[----:B------:R-:W-:Y:S01]  /*1f1e0*/  WARPGROUP.ARRIVE ;  /* 0x00000000000079c5 */ /* 0x000fe20000000000 */
[----:B------:R-:W-:Y:S01]  /*1f1f0*/  IMAD.MOV.U32 R9, RZ, RZ, 0x40000040 ;  /* 0x40000040ff097424 */ /* 0x000fe200078e00ff */
[----:B-12---:R-:W1:Y:S01]  /*1f200*/  SHFL.BFLY PT, R7, R6, 0x2, 0x1f ;  /* 0x0c401f0006077f89 */ /* 0x006e6200000e0000 */
[----:B------:R-:W-:Y:S01]  /*1f210*/  VIADD R22, R22, 0x1 ;  /* 0x0000000116167836 */ /* 0x000fe20000000000 */
[----:B------:R-:W-:Y:S01]  /*1f220*/  R2UR UR6, R8 ;  /* 0x00000000080672ca */ /* 0x000fe200000e0000 */
[----:B------:R-:W-:Y:S01]  /*1f230*/  VIADD R8, R2, 0x80 ;  /* 0x0000008002087836 */ /* 0x000fe20000000000 */
[----:B------:R-:W-:Y:S01]  /*1f240*/  R2UR UR7, R9 ;  /* 0x00000000090772ca */ /* 0x000fe200000e0000 */
[----:B------:R-:W-:Y:S01]  /*1f250*/  IMAD.MOV.U32 R9, RZ, RZ, 0x40000040 ;  /* 0x40000040ff097424 */ /* 0x000fe200078e00ff */
[----:B------:R-:W-:Y:S01]  /*1f260*/  ISETP.NE.AND P2, PT, R22, 0x2, PT ;  /* 0x000000021600780c */ /* 0x000fe20003f45270 */
[----:B------:R-:W-:-:S03]  /*1f270*/  VIADD R221, R221, 0x1 ;  /* 0x00000001dddd7836 */ /* 0x000fc60000000000 */
[----:B------:R-:W-:-:S07]  /*1f280*/  SEL R22, R22, RZ, P2 ;  /* 0x000000ff16167207 */ /* 0x000fce0001000000 */
[----:B------:R-:W-:Y:S01]  /*1f290*/  HGMMA.64x192x16.F32.BF16 R24, R188, gdesc[UR4].tnspB, R24, gsb0 ;  /* 0x42e00004bc187df0 */ /* 0x000fe20008001818 */
[----:B------:R-:W-:Y:S01]  /*1f2a0*/  R2UR UR6, R8 ;  /* 0x00000000080672ca */ /* 0x000fe200000e0000 */
[----:B------:R-:W-:Y:S01]  /*1f2b0*/  VIADD R8, R2, 0x100 ;  /* 0x0000010002087836 */ /* 0x000fe20000000000 */
[----:B------:R-:W-:Y:S01]  /*1f2c0*/  R2UR UR7, R9 ;  /* 0x00000000090772ca */ /* 0x000fe200000e0000 */
[----:B------:R-:W-:Y:S02]  /*1f2d0*/  IMAD.MOV.U32 R9, RZ, RZ, 0x40000040 ;  /* 0x40000040ff097424 */ /* 0x000fe400078e00ff */
[----:B-1----:R-:W-:Y:S01]  /*1f2e0*/  FADD.FTZ R7, R7, R6 ;  /* 0x0000000607077221 */ /* 0x002fe20000010000 */
[----:B------:R-:W-:Y:S01]  /*1f2f0*/  IMAD.MOV.U32 R6, RZ, RZ, RZ ;  /* 0x000000ffff067224 */ /* 0x000fe200078e00ff */
[----:B------:R-:W-:Y:S02]  /*1f300*/  WARPGROUP.DEPBAR.LE gsb0, 0x0 ;  /* 0x00008000000079c5 */ /* 0x000fe40000010000 */
[----:B------:R-:W-:-:S10]  /*1f310*/  WARPGROUP.ARRIVE ;  /* 0x00000000000079c5 */ /* 0x000fd40000000000 */
        /* <DEDUP_REMOVED lines=19> */
[----:B------:R-:W1:Y:S01]  /*1f450*/  SHFL.BFLY PT, R2, R5, 0x2, 0x1f ;  /* 0x0c401f0005027f89 */ /* 0x000e6200000e0000 */
[----:B------:R-:W-:Y:S02]  /*1f460*/  WARPGROUP.DEPBAR.LE gsb0, 0x0 ;  /* 0x00008000000079c5 */ /* 0x000fe40000010000 */
[----:B------:R-:W-:-:S12]  /*1f470*/  WARPGROUP.ARRIVE ;  /* 0x00000000000079c5 */ /* 0x000fd80000000000 */
[----:B------:R-:W-:Y:S01]  /*1f480*/  HGMMA.64x192x16.F32.BF16 R24, R172, gdesc[UR4].tnspB, R24, gsb0 ;  /* 0x42e00004ac187df0 */ /* 0x000fe20008001818 */
[----:B------:R-:W-:Y:S01]  /*1f490*/  R2UR UR6, R8 ;  /* 0x00000000080672ca */ /* 0x000fe200000e0000 */
[----:B-1----:R-:W-:Y:S01]  /*1f4a0*/  FADD.FTZ R8, R2, R5 ;  /* 0x0000000502087221 */ /* 0x002fe20000010000 */
[----:B------:R-:W-:Y:S01]  /*1f4b0*/  R2UR UR7, R9 ;  /* 0x00000000090772ca */ /* 0x000fe200000e0000 */
[----:B------:R-:W1:Y:S01]  /*1f4c0*/  SHFL.BFLY PT, R2, R7, 0x1, 0x1f ;  /* 0x0c201f0007027f89 */ /* 0x000e6200000e0000 */
[----:B------:R-:W-:-:S03]  /*1f4d0*/  IMAD.MOV.U32 R5, RZ, RZ, -0x800000 ;  /* 0xff800000ff057424 */ /* 0x000fc600078e00ff */
[----:B------:R-:W2:Y:S01]  /*1f4e0*/  SHFL.BFLY PT, R9, R8, 0x1, 0x1f ;  /* 0x0c201f0008097f89 */ /* 0x000ea200000e0000 */
[----:B-1----:R-:W-:Y:S01]  /*1f4f0*/  FADD.FTZ R13, R7, R2 ;  /* 0x00000002070d7221 */ /* 0x002fe20000010000 */
[----:B------:R-:W-:Y:S01]  /*1f500*/  SEL R2, RZ, 0x1, P2 ;  /* 0x00000001ff027807 */ /* 0x000fe20001000000 */
[----:B--2---:R-:W-:-:S03]  /*1f510*/  FADD.FTZ R14, R8, R9 ;  /* 0x00000009080e7221 */ /* 0x004fc60000010000 */
[----:B------:R-:W-:Y:S01]  /*1f520*/  FSETP.NE.FTZ.AND P0, PT, R13, RZ, PT ;  /* 0x000000ff0d00720b */ /* 0x000fe20003f15000 */
[----:B------:R-:W-:Y:S01]  /*1f530*/  @!P1 VIADD R8, R12, 0x30860 ;  /* 0x000308600c089836 */ /* 0x000fe20000000000 */
[----:B------:R-:W-:Y:S01]  /*1f540*/  LOP3.LUT R23, R23, R2, RZ, 0x3c, !PT ;  /* 0x0000000217177212 */ /* 0x000fe200078e3cff */
[----:B------:R-:W-:Y:S01]  /*1f550*/  IMAD.MOV.U32 R9, RZ, RZ, RZ ;  /* 0x000000ffff097224 */ /* 0x000fe200078e00ff */
[----:B------:R-:W-:Y:S01]  /*1f560*/  FSETP.NE.FTZ.AND P3, PT, R14, RZ, PT ;  /* 0x000000ff0e00720b */ /* 0x000fe20003f75000 */
[----:B------:R-:W-:Y:S01]  /*1f570*/  IMAD.MOV.U32 R2, RZ, RZ, -0x800000 ;  /* 0xff800000ff027424 */ /* 0x000fe200078e00ff */
[----:B------:R-:W-:-:S07]  /*1f580*/  @!P1 PRMT R8, RZ, 0x654, R8 ;  /* 0x00000654ff089816 */ /* 0x000fce0000000008 */
[----:B------:R-:W1:Y:S01]  /*1f590*/  @P0 MUFU.LG2 R10, R13 ;  /* 0x0000000d000a0308 */ /* 0x000e620000000c00 */
[----:B------:R-:W-:-:S03]  /*1f5a0*/  @P0 FMUL.FTZ R7, R0, 0.69314718246459960938 ;  /* 0x3f31721800070820 */ /* 0x000fc60000410000 */
[----:B0-----:R-:W-:-:S04]  /*1f5b0*/  @P3 FMUL.FTZ R15, R0, 0.69314718246459960938 ;  /* 0x3f317218000f3820 */ /* 0x001fc80000410000 */
[----:B------:R-:W0:Y:S08]  /*1f5c0*/  @P3 MUFU.LG2 R11, R14 ;  /* 0x0000000e000b3308 */ /* 0x000e300000000c00 */
[----:B------:R-:W2:Y:S01]  /*1f5d0*/  @P3 MUFU.RCP R6, R14 ;  /* 0x0000000e00063308 */ /* 0x000ea20000001000 */
[----:B-1----:R-:W-:-:S04]  /*1f5e0*/  @P0 FMUL.FTZ R10, R10, 0.69314718246459960938 ;  /* 0x3f3172180a0a0820 */ /* 0x002fc80000410000 */
[----:B------:R-:W-:-:S03]  /*1f5f0*/  @P0 FFMA.FTZ R5, R7, R4, R10 ;  /* 0x0000000407050223 */ /* 0x000fc6000001000a */
[----:B------:R-:W1:Y:S01]  /*1f600*/  @P0 MUFU.RCP R9, R13 ;  /* 0x0000000d00090308 */ /* 0x000e620000001000 */
[----:B0-----:R-:W-:Y:S01]  /*1f610*/  @P3 FMUL.FTZ R0, R11, 0.69314718246459960938 ;  /* 0x3f3172180b003820 */ /* 0x001fe20000410000 */
        /* <DEDUP_REMOVED lines=17> */
[-C--:B-1----:R-:W-:Y:S01]  /*1f730*/  FMUL.FTZ R0, R24, R9.reuse ;  /* 0x0000000918007220 */ /* 0x082fe20000410000 */
        /* <DEDUP_REMOVED lines=84> */
[----:B0-----:R-:W-:-:S07]  /*1fc80*/  FMUL.FTZ R119, R119, R6 ;  /* 0x0000000677777220 */ /* 0x001fce0000410000 */
.L_x_1807:
        /* <DEDUP_REMOVED lines=50> */
[----:B------:R-:W-:Y:S01]  /*1ffb0*/  F2FP.BF16.F32.PACK_AB R115, R119, R118 ;  /* 0x000000767773723e */ /* 0x000fe200000010ff */
[----:B------:R-:W-:Y:S01]  /*1ffc0*/  BAR.SYNC.DEFER_BLOCKING 0x1, 0x100 ;  /* 0x0044000000007b1d */ /* 0x000fe20000010000 */
[----:B--2---:R-:W-:-:S03]  /*1ffd0*/  IMAD.WIDE R8, R8, 0x2, R6 ;  /* 0x0000000208087825 */ /* 0x004fc600078e0206 */
        /* <DEDUP_REMOVED lines=9> */
[C---:B-----5:R-:W-:Y:S01]  /*20070*/  IADD3 R145, P0, R8.reuse, 0x4020, RZ ;  /* 0x0000402008917810 */ /* 0x060fe20007f1e0ff */
[----:B------:R-:W-:Y:S01]  /*20080*/  IMAD.X R35, RZ, RZ, R9, P5 ;  /* 0x000000ffff237224 */ /* 0x000fe200028e0609 */
[----:B------:R-:W-:-:S02]  /*20090*/  IADD3 R147, P4, R8, 0x4040, RZ ;  /* 0x0000404008937810 */ /* 0x000fc40007f9e0ff */
[C---:B------:R-:W-:Y:S01]  /*200a0*/  IADD3 R149, P3, R8.reuse, 0x4060, RZ ;  /* 0x0000406008957810 */ /* 0x040fe20007f7e0ff */
[--C-:B------:R-:W-:Y:S01]  /*200b0*/  IMAD.X R39, RZ, RZ, R9.reuse, P0 ;  /* 0x000000ffff277224 */ /* 0x100fe200000e0609 */
[C---:B------:R-:W-:Y:S01]  /*200c0*/  IADD3 R151, P2, R8.reuse, 0x8000, RZ ;  /* 0x0000800008977810 */ /* 0x040fe20007f5e0ff */
[--C-:B------:R-:W-:Y:S01]  /*200d0*/  IMAD.X R43, RZ, RZ, R9.reuse, P4 ;  /* 0x000000ffff2b7224 */ /* 0x100fe200020e0609 */
[C---:B-1----:R-:W-:Y:S01]  /*200e0*/  IADD3 R24, P1, R8.reuse, 0x8020, RZ ;  /* 0x0000802008187810 */ /* 0x042fe20007f3e0ff */
        /* <DEDUP_REMOVED lines=9> */
[----:B------:R-:W-:-:S02]  /*20180*/  MOV R94, R8 ;  /* 0x00000008005e7202 */ /* 0x000fc40000000f00 */
[----:B------:R-:W-:Y:S02]  /*20190*/  F2FP.BF16.F32.PACK_AB R9, R137, R10 ;  /* 0x0000000a8909723e */ /* 0x000fe400000010ff */
[----:B------:R-:W-:Y:S02]  /*201a0*/  F2FP.BF16.F32.PACK_AB R8, R3, R0 ;  /* 0x000000000308723e */ /* 0x000fe400000010ff */
[----:B------:R-:W-:Y:S02]  /*201b0*/  F2FP.BF16.F32.PACK_AB R10, R29, R28 ;  /* 0x0000001c1d0a723e */ /* 0x000fe400000010ff */
[----:B------:R-:W-:Y:S02]  /*201c0*/  LOP3.LUT R34, R143, 0x380, RZ, 0xc0, !PT ;  /* 0x000003808f227812 */ /* 0x000fe400078ec0ff */
[----:B------:R-:W-:Y:S01]  /*201d0*/  ISETP.NE.U32.AND P0, PT, RZ, UR4, PT ;  /* 0x00000004ff007c0c */ /* 0x000fe2000bf05070 */
[----:B------:R1:W-:Y:S01]  /*201e0*/  STSM.16.M88.4 [R94], R8 ;  /* 0x000000085e007844 */ /* 0x0003e20000000200 */
[----:B------:R-:W-:-:S02]  /*201f0*/  LOP3.LUT R42, R147, 0x380, RZ, 0xc0, !PT ;  /* 0x00000380932a7812 */ /* 0x000fc400078ec0ff */
[----:B------:R-:W-:Y:S02]  /*20200*/  LOP3.LUT R20, R139, 0x380, RZ, 0xc0, !PT ;  /* 0x000003808b147812 */ /* 0x000fe400078ec0ff */
[----:B------:R-:W-:Y:S02]  /*20210*/  LOP3.LUT R50, R151, 0x380, RZ, 0xc0, !PT ;  /* 0x0000038097327812 */ /* 0x000fe400078ec0ff */
[----:B------:R-:W-:Y:S02]  /*20220*/  LOP3.LUT R3, R24, 0x380, RZ, 0xc0, !PT ;  /* 0x0000038018037812 */ /* 0x000fe400078ec0ff */
[----:B------:R-:W-:Y:S02]  /*20230*/  LOP3.LUT R30, R141, 0x380, RZ, 0xc0, !PT ;  /* 0x000003808d1e7812 */ /* 0x000fe400078ec0ff */
[----:B------:R-:W-:Y:S02]  /*20240*/  SHF.R.U64 R14, R14, 0x3, RZ ;  /* 0x000000030e0e7819 */ /* 0x000fe400000012ff */
[----:B------:R-:W-:-:S02]  /*20250*/  LOP3.LUT R0, R58, 0x380, RZ, 0xc0, !PT ;  /* 0x000003803a007812 */ /* 0x000fc400078ec0ff */
[----:B------:R-:W-:Y:S01]  /*20260*/  SHF.R.U64 R34, R34, 0x3, RZ ;  /* 0x0000000322227819 */ /* 0x000fe200000012ff */
[----:B-1----:R-:W1:Y:S01]  /*20270*/  LDC.64 R8, c[0x0][0xc00] ;  /* 0x00030000ff087b82 */ /* 0x002e620000000a00 */
[----:B------:R-:W-:Y:S01]  /*20280*/  ISETP.NE.AND.EX P0, PT, RZ, UR5, PT, P0 ;  /* 0x00000005ff007c0c */ /* 0x000fe2000bf05300 */
[----:B------:R-:W-:Y:S01]  /*20290*/  ULDC.64 UR4, c[0x0][0xc08] ;  /* 0x0003020000047ab9 */ /* 0x000fe20000000a00 */
[----:B------:R-:W-:Y:S02]  /*202a0*/  LOP3.LUT R38, R145, 0x380, RZ, 0xc0, !PT ;  /* 0x0000038091267812 */ /* 0x000fe400078ec0ff */
[----:B------:R-:W-:Y:S02]  /*202b0*/  SHF.R.U64 R42, R42, 0x3, RZ ;  /* 0x000000032a2a7819 */ /* 0x000fe400000012ff */
[----:B------:R-:W-:Y:S02]  /*202c0*/  SHF.R.U64 R20, R20, 0x3, RZ ;  /* 0x0000000314147819 */ /* 0x000fe400000012ff */
[----:B------:R-:W-:-:S02]  /*202d0*/  SHF.R.U64 R50, R50, 0x3, RZ ;  /* 0x0000000332327819 */ /* 0x000fc400000012ff */
[----:B------:R-:W-:Y:S02]  /*202e0*/  SHF.R.U64 R3, R3, 0x3, RZ ;  /* 0x0000000303037819 */ /* 0x000fe400000012ff */
[----:B------:R-:W-:Y:S02]  /*202f0*/  SHF.R.U64 R30, R30, 0x3, RZ ;  /* 0x000000031e1e7819 */ /* 0x000fe400000012ff */
[----:B------:R-:W-:Y:S02]  /*20300*/  LOP3.LUT R14, R14, R111, RZ, 0x3c, !PT ;  /* 0x0000006f0e0e7212 */ /* 0x000fe400078e3cff */
[----:B------:R-:W-:Y:S02]  /*20310*/  LOP3.LUT R46, R149, 0x380, RZ, 0xc0, !PT ;  /* 0x00000380952e7812 */ /* 0x000fe400078ec0ff */
[----:B------:R-:W-:Y:S02]  /*20320*/  SHF.R.U64 R29, R0, 0x3, RZ ;  /* 0x00000003001d7819 */ /* 0x000fe400000012ff */
[----:B------:R-:W-:-:S02]  /*20330*/  ISETP.NE.U32.AND P2, PT, RZ, UR4, PT ;  /* 0x00000004ff007c0c */ /* 0x000fc4000bf45070 */
[----:B------:R-:W-:Y:S01]  /*20340*/  LOP3.LUT R34, R34, R143, RZ, 0x3c, !PT ;  /* 0x0000008f22227212 */ /* 0x000fe200078e3cff */
[----:B-1----:R-:W-:Y:S01]  /*20350*/  IMAD.WIDE R10, R220, 0x4, R8 ;  /* 0x00000004dc0a7825 */ /* 0x002fe200078e0208 */
[----:B------:R-:W-:Y:S02]  /*20360*/  SHF.R.U64 R38, R38, 0x3, RZ ;  /* 0x0000000326267819 */ /* 0x000fe400000012ff */
[----:B------:R-:W-:Y:S02]  /*20370*/  LOP3.LUT R42, R42, R147, RZ, 0x3c, !PT ;  /* 0x000000932a2a7212 */ /* 0x000fe400078e3cff */
[----:B------:R-:W-:Y:S02]  /*20380*/  LOP3.LUT R20, R20, R139, RZ, 0x3c, !PT ;  /* 0x0000008b14147212 */ /* 0x000fe400078e3cff */
[----:B------:R-:W-:Y:S02]  /*20390*/  LOP3.LUT R50, R50, R151, RZ, 0x3c, !PT ;  /* 0x0000009732327212 */ /* 0x000fe400078e3cff */
[----:B------:R-:W-:-:S02]  /*203a0*/  LOP3.LUT R54, R3, R24, RZ, 0x3c, !PT ;  /* 0x0000001803367212 */ /* 0x000fc400078e3cff */
[----:B------:R-:W-:Y:S02]  /*203b0*/  LOP3.LUT R30, R30, R141, RZ, 0x3c, !PT ;  /* 0x0000008d1e1e7212 */ /* 0x000fe400078e3cff */
[----:B------:R-:W-:Y:S02]  /*203c0*/  SHF.R.U64 R46, R46, 0x3, RZ ;  /* 0x000000032e2e7819 */ /* 0x000fe400000012ff */
[----:B------:R-:W-:Y:S02]  /*203d0*/  LOP3.LUT R111, R86, 0x380, RZ, 0xc0, !PT ;  /* 0x00000380566f7812 */ /* 0x000fe400078ec0ff */
[----:B------:R-:W-:Y:S02]  /*203e0*/  LOP3.LUT R58, R29, R58, RZ, 0x3c, !PT ;  /* 0x0000003a1d3a7212 */ /* 0x000fe400078e3cff */
[----:B------:R-:W-:Y:S02]  /*203f0*/  MOV R24, R14 ;  /* 0x0000000e00187202 */ /* 0x000fe40000000f00 */
[----:B------:R-:W-:-:S02]  /*20400*/  ISETP.NE.AND.EX P2, PT, RZ, UR5, PT, P2 ;  /* 0x00000005ff007c0c */ /* 0x000fc4000bf45320 */
[----:B------:R-:W-:Y:S02]  /*20410*/  MOV R15, R34 ;  /* 0x00000022000f7202 */ /* 0x000fe40000000f00 */
[----:B------:R-:W-:Y:S02]  /*20420*/  LOP3.LUT R38, R38, R145, RZ, 0x3c, !PT ;  /* 0x0000009126267212 */ /* 0x000fe400078e3cff */
[----:B------:R-:W-:Y:S02]  /*20430*/  MOV R14, R42 ;  /* 0x0000002a000e7202 */ /* 0x000fe40000000f00 */
[----:B------:R-:W-:Y:S02]  /*20440*/  F2FP.BF16.F32.PACK_AB R34, R37, R36 ;  /* 0x000000242522723e */ /* 0x000fe400000010ff */
[----:B------:R-:W-:Y:S02]  /*20450*/  F2FP.BF16.F32.PACK_AB R35, R135, R124 ;  /* 0x0000007c8723723e */ /* 0x000fe400000010ff */
[----:B------:R-:W-:Y:S01]  /*20460*/  MOV R20, R20 ;  /* 0x0000001400147202 */ /* 0x000fe20000000f00 */
[----:B------:R-:W1:Y:S01]  /*20470*/  @P2 LDC.64 R8, c[0x0][0xc08] ;  /* 0x00030200ff082b82 */ /* 0x000e620000000a00 */
[----:B------:R-:W-:Y:S01]  /*20480*/  MOV R0, R50 ;  /* 0x0000003200007202 */ /* 0x000fe20000000f00 */
[----:B------:R-:W-:Y:S01]  /*20490*/  STSM.16.M88.4 [R24], R32 ;  /* 0x0000002018007844 */ /* 0x000fe20000000200 */
[----:B------:R-:W-:-:S02]  /*204a0*/  F2FP.BF16.F32.PACK_AB R42, R45, R44 ;  /* 0x0000002c2d2a723e */ /* 0x000fc400000010ff */
[----:B------:R-:W-:Y:S02]  /*204b0*/  F2FP.BF16.F32.PACK_AB R43, R133, R122 ;  /* 0x0000007a852b723e */ /* 0x000fe400000010ff */
[----:B------:R-:W-:Y:S02]  /*204c0*/  LOP3.LUT R46, R46, R149, RZ, 0x3c, !PT ;  /* 0x000000952e2e7212 */ /* 0x000fe400078e3cff */
[----:B------:R-:W-:Y:S01]  /*204d0*/  SHF.R.U64 R111, R111, 0x3, RZ ;  /* 0x000000036f6f7819 */ /* 0x000fe200000012ff */
[----:B------:R2:W-:Y:S01]  /*204e0*/  STSM.16.M88.4 [R20], R40 ;  /* 0x0000002814007844 */ /* 0x0005e20000000200 */
[----:B------:R-:W-:Y:S02]  /*204f0*/  MOV R30, R30 ;  /* 0x0000001e001e7202 */ /* 0x000fe40000000f00 */
[----:B------:R-:W-:Y:S02]  /*20500*/  MOV R3, R58 ;  /* 0x0000003a00037202 */ /* 0x000fe40000000f00 */
[----:B------:R-:W-:-:S02]  /*20510*/  F2FP.BF16.F32.PACK_AB R50, R53, R52 ;  /* 0x000000343532723e */ /* 0x000fc400000010ff */
[----:B------:R-:W-:Y:S02]  /*20520*/  F2FP.BF16.F32.PACK_AB R51, R131, R120 ;  /* 0x000000788333723e */ /* 0x000fe400000010ff */
[----:B------:R-:W-:Y:S02]  /*20530*/  F2FP.BF16.F32.PACK_AB R58, R61, R60 ;  /* 0x0000003c3d3a723e */ /* 0x000fe400000010ff */
[----:B------:R-:W-:Y:S01]  /*20540*/  F2FP.BF16.F32.PACK_AB R59, R129, R62 ;  /* 0x0000003e813b723e */ /* 0x000fe200000010ff */
[----:B------:R-:W-:Y:S01]  /*20550*/  STSM.16.M88.4 [R30], R48 ;  /* 0x000000301e007844 */ /* 0x000fe20000000200 */
[----:B------:R-:W-:Y:S02]  /*20560*/  MOV R38, R38 ;  /* 0x0000002600267202 */ /* 0x000fe40000000f00 */
[----:B------:R-:W-:Y:S01]  /*20570*/  LOP3.LUT R12, R111, R86, RZ, 0x3c, !PT ;  /* 0x000000566f0c7212 */ /* 0x000fe200078e3cff */
[----:B------:R-:W-:Y:S01]  /*20580*/  STSM.16.M88.4 [R15], R56 ;  /* 0x000000380f007844 */ /* 0x000fe20000000200 */
[----:B------:R-:W-:Y:S01]  /*20590*/  MOV R46, R46 ;  /* 0x0000002e002e7202 */ /* 0x000fe20000000f00 */
[----:B------:R-:W-:Y:S01]  /*205a0*/  ULDC UR4, c[0x0][0xa88] ;  /* 0x0002a20000047ab9 */ /* 0x000fe20000000800 */
[----:B------:R-:W-:Y:S01]  /*205b0*/  MOV R54, R54 ;  /* 0x0000003600367202 */ /* 0x000fe20000000f00 */
[----:B------:R3:W-:Y:S01]  /*205c0*/  STSM.16.M88.4 [R38], R64 ;  /* 0x0000004026007844 */ /* 0x0007e20000000200 */
[----:B------:R-:W-:Y:S01]  /*205d0*/  MOV R12, R12 ;  /* 0x0000000c000c7202 */ /* 0x000fe20000000f00 */
[----:B--2---:R-:W-:-:S02]  /*205e0*/  IMAD.MOV.U32 R20, RZ, RZ, RZ ;  /* 0x000000ffff147224 */ /* 0x004fc400078e00ff */
[----:B------:R-:W-:Y:S04]  /*205f0*/  STSM.16.M88.4 [R14], R72 ;  /* 0x000000480e007844 */ /* 0x000fe80000000200 */
[----:B------:R-:W-:Y:S04]  /*20600*/  STSM.16.M88.4 [R46], R80 ;  /* 0x000000502e007844 */ /* 0x000fe80000000200 */
[----:B------:R2:W-:Y:S04]  /*20610*/  STSM.16.M88.4 [R0], R88 ;  /* 0x0000005800007844 */ /* 0x0005e80000000200 */
[----:B------:R4:W-:Y:S04]  /*20620*/  STSM.16.M88.4 [R54], R96 ;  /* 0x0000006036007844 */ /* 0x0009e80000000200 */
[----:B------:R4:W-:Y:S04]  /*20630*/  STSM.16.M88.4 [R3], R104 ;  /* 0x0000006803007844 */ /* 0x0009e80000000200 */
[----:B------:R4:W-:Y:S01]  /*20640*/  STSM.16.M88.4 [R12], R112 ;  /* 0x000000700c007844 */ /* 0x0009e20000000200 */
[----:B------:R-:W-:Y:S01]  /*20650*/  BAR.SYNC.DEFER_BLOCKING 0x1, 0x100 ;  /* 0x0044000000007b1d */ /* 0x000fe20000010000 */
[----:B---3--:R-:W-:-:S02]  /*20660*/  IMAD.U32 R65, RZ, RZ, UR4 ;  /* 0x00000004ff417e24 */ /* 0x008fc4000f8e00ff */
[----:B-1----:R-:W-:-:S05]  /*20670*/  @P2 IMAD.WIDE R8, R220, 0x4, R8 ;  /* 0x00000004dc082825 */ /* 0x002fca00078e0208 */
[----:B--2---:R-:W1:Y:S01]  /*20680*/  LDC R0, c[0x0][0xbe8] ;  /* 0x0002fa00ff007b82 */ /* 0x004e620000000800 */
[----:B------:R4:W5:Y:S04]  /*20690*/  @P0 LDG.E R20, desc[UR60][R10.64] ;  /* 0x0000003c0a140981 */ /* 0x000968000c1e1900 */
[----:B------:R4:W5:Y:S01]  /*206a0*/  @P2 LDG.E R65, desc[UR60][R8.64] ;  /* 0x0000003c08412981 */ /* 0x000962000c1e1900 */
[----:B-1----:R-:W-:-:S13]  /*206b0*/  ISETP.NE.AND P1, PT, R0, 0x1, PT ;  /* 0x000000010000780c */ /* 0x002fda0003f25270 */
[----:B------:R-:W1:Y:S08]  /*206c0*/  @P1 LDC R13, c[0x0][0xbec] ;  /* 0x0002fb00ff0d1b82 */ /* 0x000e700000000800 */
[----:B------:R-:W2:Y:S01]  /*206d0*/  @P1 LDC R14, c[0x0][0xbf0] ;  /* 0x0002fc00ff0e1b82 */ /* 0x000ea20000000800 */
[----:B----4-:R-:W-:Y:S05]  /*206e0*/  @P2 BRA `(.L_x_1949) ;  /* 0x0000000000102947 */ /* 0x010fea0003800000 */
[----:B------:R-:W-:Y:S05]  /*206f0*/  @!P0 BRA `(.L_x_1949) ;  /* 0x00000000000c8947 */ /* 0x000fea0003800000 */
[----:B------:R-:W3:Y:S04]  /*20700*/  LDG.E R4, desc[UR60][R10.64] ;  /* 0x0000003c0a047981 */ /* 0x000ee8000c1e1900 */
[----:B-----5:R-:W3:Y:S02]  /*20710*/  LDG.E R65, desc[UR60][R10.64+0x4] ;  /* 0x0000043c0a417981 */ /* 0x020ee4000c1e1900 */
[----:B---3--:R-:W-:-:S07]  /*20720*/  IMAD.IADD R65, R65, 0x1, -R4 ;  /* 0x0000000141417824 */ /* 0x008fce00078e0a04 */
.L_x_1949:
[----:B------:R-:W3:Y:S01]  /*20730*/  LDL R30, [R1+0x54] ;  /* 0x00005400011e7983 */ /* 0x000ee20000100800 */
[----:B------:R-:W-:Y:S01]  /*20740*/  SHF.R.S32.HI R64, RZ, 0x1f, R219 ;  /* 0x0000001fff407819 */ /* 0x000fe200000114db */
[----:B------:R-:W-:Y:S01]  /*20750*/  IMAD.IADD R10, R213, 0x1, R209 ;  /* 0x00000001d50a7824 */ /* 0x000fe200078e02d1 */
[----:B------:R-:W-:Y:S01]  /*20760*/  ULDC.64 UR4, c[0x0][0xb90] ;  /* 0x0002e40000047ab9 */ /* 0x000fe20000000a00 */
[----:B-----5:R-:W-:Y:S01]  /*20770*/  SHF.R.S32.HI R21, RZ, 0x1f, R20 ;  /* 0x0000001fff157819 */ /* 0x020fe20000011414 */
[----:B------:R-:W-:Y:S01]  /*20780*/  IMAD R65, R65, R0, RZ ;  /* 0x0000000041417224 */ /* 0x000fe200078e02ff */
[----:B------:R-:W-:Y:S01]  /*20790*/  SEL R24, R220, RZ, !P0 ;  /* 0x000000ffdc187207 */ /* 0x000fe20004000000 */
[----:B------:R-:W-:Y:S01]  /*207a0*/  IMAD R4, R64, UR4, RZ ;  /* 0x0000000440047c24 */ /* 0x000fe2000f8e02ff */
[----:B------:R-:W4:Y:S01]  /*207b0*/  @P1 LDC R69, c[0x0][0xbec] ;  /* 0x0002fb00ff451b82 */ /* 0x000f220000000800 */
[----:B-1----:R-:W-:-:S04]  /*207c0*/  @P1 IMAD.HI.U32 R3, R10, R13, RZ ;  /* 0x0000000d0a031227 */ /* 0x002fc800078e00ff */
[----:B------:R-:W-:Y:S01]  /*207d0*/  IMAD.MOV.U32 R11, RZ, RZ, R10 ;  /* 0x000000ffff0b7224 */ /* 0x000fe200078e000a */
[----:B--2---:R-:W-:Y:S01]  /*207e0*/  @P1 SHF.R.U32.HI R11, RZ, R14, R3 ;  /* 0x0000000eff0b1219 */ /* 0x004fe20000011603 */
[C---:B------:R-:W-:Y:S01]  /*207f0*/  IMAD R15, R219.reuse, UR5, R4 ;  /* 0x00000005db0f7c24 */ /* 0x040fe2000f8e0204 */
[----:B------:R-:W-:Y:S01]  /*20800*/  SHF.R.S32.HI R4, RZ, 0x1f, R220 ;  /* 0x0000001fff047819 */ /* 0x000fe200000114dc */
[----:B------:R-:W-:Y:S01]  /*20810*/  IMAD.WIDE.U32 R8, R219, UR4, R20 ;  /* 0x00000004db087c25 */ /* 0x000fe2000f8e0014 */
[----:B------:R-:W-:Y:S01]  /*20820*/  ULDC.64 UR4, c[0x0][0xb98] ;  /* 0x0002e60000047ab9 */ /* 0x000fe20000000a00 */
[----:B------:R-:W1:Y:S01]  /*20830*/  @P1 LDC R71, c[0x0][0xbf0] ;  /* 0x0002fc00ff471b82 */ /* 0x000e620000000800 */
[----:B------:R-:W-:Y:S01]  /*20840*/  SEL R3, R4, RZ, !P0 ;  /* 0x000000ff04037207 */ /* 0x000fe20004000000 */
[----:B------:R-:W-:Y:S02]  /*20850*/  IMAD R13, R224, 0x40, R214 ;  /* 0x00000040e00d7824 */ /* 0x000fe400078e02d6 */
[----:B------:R-:W-:-:S02]  /*20860*/  IMAD.IADD R9, R9, 0x1, R15 ;  /* 0x0000000109097824 */ /* 0x000fc400078e020f */
[----:B------:R-:W-:Y:S02]  /*20870*/  IMAD.MOV R29, RZ, RZ, -R11 ;  /* 0x000000ffff1d7224 */ /* 0x000fe400078e0a0b */
[----:B------:R-:W-:-:S04]  /*20880*/  IMAD.WIDE R6, R13, 0x2, R6 ;  /* 0x000000020d067825 */ /* 0x000fc800078e0206 */
[----:B------:R-:W-:Y:S01]  /*20890*/  IMAD R15, R3, UR4, RZ ;  /* 0x00000004030f7c24 */ /* 0x000fe2000f8e02ff */
[----:B------:R-:W-:Y:S01]  /*208a0*/  IADD3 R33, P4, R6, 0x4000, RZ ;  /* 0x0000400006217810 */ /* 0x000fe20007f9e0ff */
[----:B------:R-:W-:Y:S01]  /*208b0*/  IMAD.WIDE.U32 R8, R24, UR4, R8 ;  /* 0x0000000418087c25 */ /* 0x000fe2000f8e0008 */
[----:B------:R-:W-:Y:S02]  /*208c0*/  IADD3 R41, P3, R6, 0x6000, RZ ;  /* 0x0000600006297810 */ /* 0x000fe40007f7e0ff */
[----:B------:R-:W-:Y:S01]  /*208d0*/  LOP3.LUT R32, R33, 0x380, RZ, 0xc0, !PT ;  /* 0x0000038021207812 */ /* 0x000fe200078ec0ff */
[----:B------:R-:W-:Y:S01]  /*208e0*/  IMAD R13, R0, R29, R10 ;  /* 0x0000001d000d7224 */ /* 0x000fe200078e020a */
[----:B------:R-:W-:Y:S01]  /*208f0*/  IADD3 R10, P0, R11, R8, RZ ;  /* 0x000000080b0a7210 */ /* 0x000fe20007f1e0ff */
[----:B------:R-:W-:Y:S01]  /*20900*/  IMAD R12, R24, UR5, R15 ;  /* 0x00000005180c7c24 */ /* 0x000fe2000f8e020f */
[----:B------:R-:W-:Y:S01]  /*20910*/  SHF.R.S32.HI R15, RZ, 0x1f, R11 ;  /* 0x0000001fff0f7819 */ /* 0x000fe2000001140b */
[----:B------:R-:W-:Y:S01]  /*20920*/  ULDC.64 UR4, c[0x0][0xb88] ;  /* 0x0002e20000047ab9 */ /* 0x000fe20000000a00 */
[----:B------:R-:W-:-:S02]  /*20930*/  SHF.R.S32.HI R4, RZ, 0x1f, R13 ;  /* 0x0000001fff047819 */ /* 0x000fc4000001140d */
[----:B------:R-:W-:Y:S02]  /*20940*/  IADD3.X R11, R15, R9, R12, P0, !PT ;  /* 0x000000090f0b7210 */ /* 0x000fe400007fe40c */
[----:B------:R-:W-:Y:S01]  /*20950*/  IADD3 R9, P6, R6, 0x2000, RZ ;  /* 0x0000200006097810 */ /* 0x000fe20007fde0ff */
[----:B------:R-:W-:Y:S01]  /*20960*/  IMAD R4, R4, UR4, RZ ;  /* 0x0000000404047c24 */ /* 0x000fe2000f8e02ff */
[----:B------:R-:W-:Y:S01]  /*20970*/  IADD3 R29, P2, R6, 0x1000, RZ ;  /* 0x00001000061d7810 */ /* 0x000fe20007f5e0ff */
[----:B------:R-:W-:Y:S01]  /*20980*/  IMAD.WIDE.U32 R10, R13, UR4, R10 ;  /* 0x000000040d0a7c25 */ /* 0x000fe2000f8e000a */
[----:B------:R-:W-:Y:S02]  /*20990*/  LOP3.LUT R12, R9, 0x380, RZ, 0xc0, !PT ;  /* 0x00000380090c7812 */ /* 0x000fe400078ec0ff */
[----:B------:R-:W-:Y:S01]  /*209a0*/  LOP3.LUT R8, R29, 0x380, RZ, 0xc0, !PT ;  /* 0x000003801d087812 */ /* 0x000fe200078ec0ff */
[----:B------:R-:W-:Y:S01]  /*209b0*/  IMAD R15, R13, UR5, R4 ;  /* 0x000000050d0f7c24 */ /* 0x000fe2000f8e0204 */
[----:B------:R-:W-:Y:S01]  /*209c0*/  ULDC.64 UR4, c[0x0][0xb50] ;  /* 0x0002d40000047ab9 */ /* 0x000fe20000000a00 */
[----:B------:R-:W-:Y:S01]  /*209d0*/  SHF.R.U64 R12, R12, 0x3, RZ ;  /* 0x000000030c0c7819 */ /* 0x000fe200000012ff */
[----:B------:R-:W-:Y:S01]  /*209e0*/  IMAD.X R13, RZ, RZ, R7, P6 ;  /* 0x000000ffff0d7224 */ /* 0x000fe200030e0607 */
[----:B------:R-:W-:Y:S01]  /*209f0*/  LEA R14, P0, R10, UR4, 0x2 ;  /* 0x000000040a0e7c11 */ /* 0x000fe2000f8010ff */
[----:B------:R-:W-:Y:S01]  /*20a00*/  IMAD.IADD R11, R11, 0x1, R15 ;  /* 0x000000010b0b7824 */ /* 0x000fe200078e020f */
[----:B------:R-:W-:Y:S01]  /*20a10*/  LOP3.LUT R12, R12, R9, RZ, 0x3c, !PT ;  /* 0x000000090c0c7212 */ /* 0x000fe200078e3cff */
[----:B------:R-:W-:Y:S01]  /*20a20*/  IMAD.X R9, RZ, RZ, R7, P2 ;  /* 0x000000ffff097224 */ /* 0x000fe200010e0607 */
[----:B------:R-:W-:Y:S01]  /*20a30*/  IADD3 R45, P2, R6, 0x7000, RZ ;  /* 0x00007000062d7810 */ /* 0x000fe20007f5e0ff */
[----:B------:R-:W-:Y:S01]  /*20a40*/  SHFL.IDX PT, R54, R14, RZ, 0x1c1f ;  /* 0x001c1fff0e367589 */ /* 0x000fe200000e0000 */
[----:B------:R-:W-:Y:S01]  /*20a50*/  LEA.HI.X R10, R10, UR5, R11, 0x2, P0 ;  /* 0x000000050a0a7c11 */ /* 0x000fe200080f140b */
[----:B------:R-:W-:Y:S01]  /*20a60*/  ULDC.64 UR4, c[0x0][0xaa0] ;  /* 0x0002a80000047ab9 */ /* 0x000fe20000000a00 */
[----:B------:R-:W-:Y:S01]  /*20a70*/  IADD3 R37, P0, R6, 0x5000, RZ ;  /* 0x0000500006257810 */ /* 0x000fe20007f1e0ff */
[----:B------:R-:W-:Y:S01]  /*20a80*/  SHFL.IDX PT, R58, R14, 0x1, 0x1c1f ;  /* 0x003c1f000e3a7f89 */ /* 0x000fe200000e0000 */
[----:B------:R-:W-:-:S02]  /*20a90*/  LOP3.LUT R44, R45, 0x380, RZ, 0xc0, !PT ;  /* 0x000003802d2c7812 */ /* 0x000fc400078ec0ff */
[----:B------:R-:W-:Y:S01]  /*20aa0*/  LOP3.LUT R36, R37, 0x380, RZ, 0xc0, !PT ;  /* 0x0000038025247812 */ /* 0x000fe200078ec0ff */
[----:B------:R-:W2:Y:S01]  /*20ab0*/  SHFL.IDX PT, R55, R10, RZ, 0x1c1f ;  /* 0x001c1fff0a377589 */ /* 0x000ea200000e0000 */
[----:B------:R-:W-:Y:S02]  /*20ac0*/  SHF.R.U64 R44, R44, 0x3, RZ ;  /* 0x000000032c2c7819 */ /* 0x000fe400000012ff */
[----:B------:R-:W-:Y:S01]  /*20ad0*/  SHF.R.U64 R36, R36, 0x3, RZ ;  /* 0x0000000324247819 */ /* 0x000fe200000012ff */
[----:B------:R-:W0:Y:S01]  /*20ae0*/  SHFL.IDX PT, R59, R10, 0x1, 0x1c1f ;  /* 0x003c1f000a3b7f89 */ /* 0x000e2200000e0000 */
[----:B------:R-:W-:Y:S01]  /*20af0*/  LOP3.LUT R44, R44, R45, RZ, 0x3c, !PT ;  /* 0x0000002d2c2c7212 */ /* 0x000fe200078e3cff */
[--C-:B------:R-:W-:Y:S01]  /*20b00*/  IMAD.X R45, RZ, RZ, R7.reuse, P2 ;  /* 0x000000ffff2d7224 */ /* 0x100fe200010e0607 */
[----:B------:R-:W-:Y:S01]  /*20b10*/  LOP3.LUT R36, R36, R37, RZ, 0x3c, !PT ;  /* 0x0000002524247212 */ /* 0x000fe200078e3cff */
[----:B------:R-:W-:Y:S01]  /*20b20*/  IMAD.X R37, RZ, RZ, R7, P0 ;  /* 0x000000ffff257224 */ /* 0x000fe200000e0607 */
[----:B------:R-:W-:-:S02]  /*20b30*/  LOP3.LUT P0, RZ, R233, 0x3, RZ, 0xc0, !PT ;  /* 0x00000003e9ff7812 */ /* 0x000fc4000780c0ff */
[----:B------:R-:W-:Y:S01]  /*20b40*/  SHF.R.U64 R8, R8, 0x3, RZ ;  /* 0x0000000308087819 */ /* 0x000fe200000012ff */
[----:B------:R-:W-:Y:S01]  /*20b50*/  IMAD R21, R21, UR4, RZ ;  /* 0x0000000415157c24 */ /* 0x000fe2000f8e02ff */
[----:B------:R-:W-:Y:S02]  /*20b60*/  LOP3.LUT R40, R41, 0x380, RZ, 0xc0, !PT ;  /* 0x0000038029287812 */ /* 0x000fe400078ec0ff */
[----:B------:R-:W-:Y:S02]  /*20b70*/  LOP3.LUT R8, R8, R29, RZ, 0x3c, !PT ;  /* 0x0000001d08087212 */ /* 0x000fe400078e3cff */
[----:B------:R-:W-:Y:S01]  /*20b80*/  IADD3 R29, P5, R6, 0x3000, RZ ;  /* 0x00003000061d7810 */ /* 0x000fe20007fbe0ff */
[----:B------:R-:W-:Y:S01]  /*20b90*/  IMAD R67, R20, UR5, R21 ;  /* 0x0000000514437c24 */ /* 0x000fe2000f8e0215 */
[----:B------:R-:W-:Y:S02]  /*20ba0*/  SHF.R.U64 R32, R32, 0x3, RZ ;  /* 0x0000000320207819 */ /* 0x000fe400000012ff */
[----:B------:R-:W-:Y:S01]  /*20bb0*/  LOP3.LUT R28, R29, 0x380, RZ, 0xc0, !PT ;  /* 0x000003801d1c7812 */ /* 0x000fe200078ec0ff */
[----:B------:R-:W-:Y:S01]  /*20bc0*/  IMAD.WIDE.U32 R20, R20, UR4, RZ ;  /* 0x0000000414147c25 */ /* 0x000fe2000f8e00ff */
[----:B------:R-:W-:Y:S01]  /*20bd0*/  SHF.R.U64 R40, R40, 0x3, RZ ;  /* 0x0000000328287819 */ /* 0x000fe200000012ff */
[----:B------:R-:W-:Y:S01]  /*20be0*/  ULDC.64 UR4, c[0x0][0xae8] ;  /* 0x0002ba0000047ab9 */ /* 0x000fe20000000a00 */
[----:B------:R-:W-:Y:S01]  /*20bf0*/  SHF.R.U64 R28, R28, 0x3, RZ ;  /* 0x000000031c1c7819 */ /* 0x000fe200000012ff */
[----:B------:R-:W-:Y:S01]  /*20c00*/  IMAD.IADD R21, R21, 0x1, R67 ;  /* 0x0000000115157824 */ /* 0x000fe200078e0243 */
[----:B------:R-:W-:Y:S01]  /*20c10*/  LOP3.LUT R32, R32, R33, RZ, 0x3c, !PT ;  /* 0x0000002120207212 */ /* 0x000fe200078e3cff */
[----:B------:R-:W-:Y:S01]  /*20c20*/  IMAD R64, R64, UR4, RZ ;  /* 0x0000000440407c24 */ /* 0x000fe2000f8e02ff */
[----:B------:R-:W-:Y:S01]  /*20c30*/  LOP3.LUT R28, R28, R29, RZ, 0x3c, !PT ;  /* 0x0000001d1c1c7212 */ /* 0x000fe200078e3cff */
[--C-:B------:R-:W-:Y:S01]  /*20c40*/  IMAD.X R29, RZ, RZ, R7.reuse, P5 ;  /* 0x000000ffff1d7224 */ /* 0x100fe200028e0607 */
[----:B------:R-:W-:Y:S01]  /*20c50*/  LOP3.LUT R40, R40, R41, RZ, 0x3c, !PT ;  /* 0x0000002928287212 */ /* 0x000fe200078e3cff */
[--C-:B------:R-:W-:Y:S01]  /*20c60*/  IMAD.X R33, RZ, RZ, R7.reuse, P4 ;  /* 0x000000ffff217224 */ /* 0x100fe200020e0607 */
[C---:B------:R-:W-:Y:S01]  /*20c70*/  IADD3 R49, P6, R6.reuse, 0x8000, RZ ;  /* 0x0000800006317810 */ /* 0x040fe20007fde0ff */
[----:B------:R-:W-:Y:S01]  /*20c80*/  IMAD.X R41, RZ, RZ, R7, P3 ;  /* 0x000000ffff297224 */ /* 0x000fe200018e0607 */
[C---:B------:R-:W-:Y:S01]  /*20c90*/  IADD3 R53, P5, R6.reuse, 0x9000, RZ ;  /* 0x0000900006357810 */ /* 0x040fe20007fbe0ff */
[C---:B------:R-:W-:Y:S01]  /*20ca0*/  IMAD R67, R219.reuse, UR5, R64 ;  /* 0x00000005db437c24 */ /* 0x040fe2000f8e0240 */
[C---:B------:R-:W-:Y:S01]  /*20cb0*/  IADD3 R57, P4, R6.reuse, 0xa000, RZ ;  /* 0x0000a00006397810 */ /* 0x040fe20007f9e0ff */
[----:B------:R-:W-:Y:S01]  /*20cc0*/  IMAD.WIDE.U32 R20, R219, UR4, R20 ;  /* 0x00000004db147c25 */ /* 0x000fe2000f8e0014 */
[----:B------:R-:W-:Y:S01]  /*20cd0*/  IADD3 R11, P3, R6, 0xb000, RZ ;  /* 0x0000b000060b7810 */ /* 0x000fe20007f7e0ff */
[----:B------:R-:W-:Y:S01]  /*20ce0*/  ULDC.64 UR4, c[0x0][0xaf0] ;  /* 0x0002bc0000047ab9 */ /* 0x000fe20000000a00 */
[----:B------:R-:W-:Y:S01]  /*20cf0*/  LOP3.LUT R48, R49, 0x380, RZ, 0xc0, !PT ;  /* 0x0000038031307812 */ /* 0x000fe200078ec0ff */
[----:B------:R-:W-:Y:S01]  /*20d00*/  IMAD.IADD R21, R21, 0x1, R67 ;  /* 0x0000000115157824 */ /* 0x000fe200078e0243 */
[----:B------:R-:W-:-:S02]  /*20d10*/  LOP3.LUT R52, R53, 0x380, RZ, 0xc0, !PT ;  /* 0x0000038035347812 */ /* 0x000fc400078ec0ff */
[----:B------:R-:W-:Y:S01]  /*20d20*/  LOP3.LUT R56, R57, 0x380, RZ, 0xc0, !PT ;  /* 0x0000038039387812 */ /* 0x000fe200078ec0ff */
[----:B------:R-:W-:Y:S01]  /*20d30*/  IMAD R3, R3, UR4, RZ ;  /* 0x0000000403037c24 */ /* 0x000fe2000f8e02ff */
[----:B------:R-:W-:Y:S01]  /*20d40*/  LOP3.LUT R15, R6, 0x380, RZ, 0xc0, !PT ;  /* 0x00000380060f7812 */ /* 0x000fe200078ec0ff */
[----:B------:R-:W-:Y:S01]  /*20d50*/  IMAD.X R61, RZ, RZ, R7, P3 ;  /* 0x000000ffff3d7224 */ /* 0x000fe200018e0607 */
[----:B------:R-:W-:Y:S02]  /*20d60*/  SHF.R.U64 R48, R48, 0x3, RZ ;  /* 0x0000000330307819 */ /* 0x000fe400000012ff */
[----:B------:R-:W-:Y:S02]  /*20d70*/  SHF.R.U64 R52, R52, 0x3, RZ ;  /* 0x0000000334347819 */ /* 0x000fe400000012ff */
[----:B------:R-:W-:Y:S02]  /*20d80*/  SHF.R.U64 R56, R56, 0x3, RZ ;  /* 0x0000000338387819 */ /* 0x000fe400000012ff */
[----:B------:R-:W-:-:S02]  /*20d90*/  SHF.R.U64 R15, R15, 0x3, RZ ;  /* 0x000000030f0f7819 */ /* 0x000fc400000012ff */
[----:B------:R-:W-:Y:S01]  /*20da0*/  LOP3.LUT R48, R48, R49, RZ, 0x3c, !PT ;  /* 0x0000003130307212 */ /* 0x000fe200078e3cff */
[--C-:B------:R-:W-:Y:S01]  /*20db0*/  IMAD.X R49, RZ, RZ, R7.reuse, P6 ;  /* 0x000000ffff317224 */ /* 0x100fe200030e0607 */
[----:B------:R-:W-:Y:S01]  /*20dc0*/  LOP3.LUT R52, R52, R53, RZ, 0x3c, !PT ;  /* 0x0000003534347212 */ /* 0x000fe200078e3cff */
[--C-:B------:R-:W-:Y:S01]  /*20dd0*/  IMAD.X R53, RZ, RZ, R7.reuse, P5 ;  /* 0x000000ffff357224 */ /* 0x100fe200028e0607 */
[----:B------:R-:W-:Y:S01]  /*20de0*/  LOP3.LUT R56, R56, R57, RZ, 0x3c, !PT ;  /* 0x0000003938387212 */ /* 0x000fe200078e3cff */
[----:B------:R-:W-:Y:S01]  /*20df0*/  IMAD.X R57, RZ, RZ, R7, P4 ;  /* 0x000000ffff397224 */ /* 0x000fe200020e0607 */
[----:B------:R-:W-:Y:S01]  /*20e00*/  LOP3.LUT R6, R15, R6, RZ, 0x3c, !PT ;  /* 0x000000060f067212 */ /* 0x000fe200078e3cff */
[----:B------:R-:W-:Y:S01]  /*20e10*/  IMAD.IADD R68, R224, 0x1, R209 ;  /* 0x00000001e0447824 */ /* 0x000fe200078e02d1 */
[----:B------:R-:W-:Y:S01]  /*20e20*/  BSSY B1, `(.L_x_1950) ;  /* 0x0000050000017945 */ /* 0x000fe20003800000 */
[----:B------:R-:W-:Y:S02]  /*20e30*/  SHF.R.S32.HI R70, RZ, 0x1f, R217 ;  /* 0x0000001fff467819 */ /* 0x000fe400000114d9 */
[----:B------:R-:W-:-:S02]  /*20e40*/  SHF.R.S32.HI R72, RZ, 0x1f, R216 ;  /* 0x0000001fff487819 */ /* 0x000fc400000114d8 */
[----:B------:R-:W-:Y:S01]  /*20e50*/  SHF.R.S32.HI R73, RZ, 0x1f, R214 ;  /* 0x0000001fff497819 */ /* 0x000fe200000114d6 */
[----:B---3--:R-:W-:-:S04]  /*20e60*/  IMAD.IADD R30, R30, 0x1, R209 ;  /* 0x000000011e1e7824 */ /* 0x008fc800078e02d1 */
[C---:B------:R-:W-:Y:S01]  /*20e70*/  VIADD R4, R30.reuse, 0x8 ;  /* 0x000000081e047836 */ /* 0x040fe20000000000 */
[----:B------:R-:W-:-:S04]  /*20e80*/  ISETP.GE.OR P2, PT, R30, R65, P0 ;  /* 0x000000411e00720c */ /* 0x000fc80000746670 */
[----:B------:R-:W-:Y:S02]  /*20e90*/  ISETP.GE.OR P0, PT, R4, R65, P0 ;  /* 0x000000410400720c */ /* 0x000fe40000706670 */
[----:B------:R-:W-:-:S04]  /*20ea0*/  LOP3.LUT R4, R11, 0x380, RZ, 0xc0, !PT ;  /* 0x000003800b047812 */ /* 0x000fc800078ec0ff */
[----:B------:R-:W-:-:S03]  /*20eb0*/  SHF.R.U64 R4, R4, 0x3, RZ ;  /* 0x0000000304047819 */ /* 0x000fc600000012ff */
[----:B--2---:R2:W-:Y:S01]  /*20ec0*/  @!P2 ST.E desc[UR60][R54.64], R5 ;  /* 0x000000053600a985 */ /* 0x0045e2000c10193c */
[----:B------:R-:W-:-:S03]  /*20ed0*/  LOP3.LUT R60, R4, R11, RZ, 0x3c, !PT ;  /* 0x0000000b043c7212 */ /* 0x000fc600078e3cff */
[----:B0-----:R0:W-:Y:S04]  /*20ee0*/  @!P0 ST.E desc[UR60][R58.64], R2 ;  /* 0x000000023a008985 */ /* 0x0011e8000c10193c */
[----:B------:R-:W5:Y:S04]  /*20ef0*/  LD.E.128 R8, desc[UR60][R8.64] ;  /* 0x0000003c08087980 */ /* 0x000f68000c101d00 */
[----:B--2---:R-:W5:Y:S01]  /*20f00*/  LD.E.128 R4, desc[UR60][R6.64] ;  /* 0x0000003c06047980 */ /* 0x004f62000c101d00 */
[----:B0-----:R-:W-:-:S03]  /*20f10*/  IMAD R2, R218, 0x20, R224 ;  /* 0x00000020da027824 */ /* 0x001fc600078e02e0 */
[----:B------:R-:W5:Y:S01]  /*20f20*/  LD.E.128 R12, desc[UR60][R12.64] ;  /* 0x0000003c0c0c7980 */ /* 0x000f62000c101d00 */
[----:B------:R-:W-:-:S03]  /*20f30*/  IMAD.IADD R66, R209, 0x1, R2 ;  /* 0x00000001d1427824 */ /* 0x000fc600078e0202 */
[----:B------:R-:W5:Y:S01]  /*20f40*/  LD.E.128 R28, desc[UR60][R28.64] ;  /* 0x0000003c1c1c7980 */ /* 0x000f62000c101d00 */
[----:B----4-:R-:W-:-:S03]  /*20f50*/  @P1 IMAD.HI.U32 R2, R66, R69, RZ ;  /* 0x0000004542021227 */ /* 0x010fc600078e00ff */
[----:B------:R-:W5:Y:S01]  /*20f60*/  LD.E.128 R32, desc[UR60][R32.64] ;  /* 0x0000003c20207980 */ /* 0x000f62000c101d00 */
[----:B------:R-:W-:Y:S01]  /*20f70*/  IMAD.MOV.U32 R67, RZ, RZ, R66 ;  /* 0x000000ffff437224 */ /* 0x000fe200078e0042 */
[----:B-1----:R-:W-:Y:S01]  /*20f80*/  @P1 SHF.R.U32.HI R67, RZ, R71, R2 ;  /* 0x00000047ff431219 */ /* 0x002fe20000011602 */
[C---:B------:R-:W-:Y:S01]  /*20f90*/  IMAD R69, R24.reuse, UR5, R3 ;  /* 0x0000000518457c24 */ /* 0x040fe2000f8e0203 */
[----:B------:R-:W5:Y:S01]  /*20fa0*/  LD.E.128 R36, desc[UR60][R36.64] ;  /* 0x0000003c24247980 */ /* 0x000f62000c101d00 */
[----:B------:R-:W-:Y:S01]  /*20fb0*/  IMAD.WIDE.U32 R2, R24, UR4, R20 ;  /* 0x0000000418027c25 */ /* 0x000fe2000f8e0014 */
[--C-:B------:R-:W-:Y:S01]  /*20fc0*/  SHF.R.S32.HI R20, RZ, 0x1f, R67.reuse ;  /* 0x0000001fff147819 */ /* 0x100fe20000011443 */
[----:B------:R-:W-:Y:S01]  /*20fd0*/  ULDC.64 UR4, c[0x0][0xae0] ;  /* 0x0002b80000047ab9 */ /* 0x000fe20000000a00 */
[----:B------:R-:W5:Y:S01]  /*20fe0*/  LD.E.128 R40, desc[UR60][R40.64] ;  /* 0x0000003c28287980 */ /* 0x000f62000c101d00 */
[----:B------:R-:W-:Y:S02]  /*20ff0*/  IMAD.MOV R21, RZ, RZ, -R67 ;  /* 0x000000ffff157224 */ /* 0x000fe400078e0a43 */
[----:B------:R-:W-:Y:S01]  /*21000*/  IMAD.IADD R3, R3, 0x1, R69 ;  /* 0x0000000103037824 */ /* 0x000fe200078e0245 */
[----:B------:R-:W5:Y:S01]  /*21010*/  LD.E.128 R44, desc[UR60][R44.64] ;  /* 0x0000003c2c2c7980 */ /* 0x000f62000c101d00 */
[----:B------:R-:W-:-:S02]  /*21020*/  IMAD R21, R0, R21, R66 ;  /* 0x0000001500157224 */ /* 0x000fc400078e0242 */
[----:B------:R-:W-:Y:S01]  /*21030*/  IMAD R20, R20, UR4, RZ ;  /* 0x0000000414147c24 */ /* 0x000fe2000f8e02ff */
[----:B------:R-:W5:Y:S01]  /*21040*/  LD.E.128 R48, desc[UR60][R48.64] ;  /* 0x0000003c30307980 */ /* 0x000f62000c101d00 */
[C---:B------:R-:W-:Y:S01]  /*21050*/  IMAD.WIDE.U32 R2, R67.reuse, UR4, R2 ;  /* 0x0000000443027c25 */ /* 0x040fe2000f8e0002 */
[----:B------:R-:W-:Y:S02]  /*21060*/  SHF.R.S32.HI R0, RZ, 0x1f, R21 ;  /* 0x0000001fff007819 */ /* 0x000fe40000011415 */
[----:B------:R-:W5:Y:S01]  /*21070*/  LD.E.128 R52, desc[UR60][R52.64] ;  /* 0x0000003c34347980 */ /* 0x000f62000c101d00 */
[----:B------:R-:W-:Y:S01]  /*21080*/  IMAD R69, R67, UR5, R20 ;  /* 0x0000000543457c24 */ /* 0x000fe2000f8e0214 */
        /* <DEDUP_REMOVED lines=8> */
[----:B0-----:R-:W0:Y:S01]  /*21110*/  FENCE.VIEW.ASYNC.S ;  /* 0x00000000000073c6 */ /* 0x001e220000000000 */
[----:B------:R-:W-:-:S02]  /*21120*/  IMAD.IADD R3, R3, 0x1, R69 ;  /* 0x0000000103037824 */ /* 0x000fc400078e0245 */
[----:B------:R-:W-:Y:S02]  /*21130*/  IMAD R20, R0, UR4, RZ ;  /* 0x0000000400147c24 */ /* 0x000fe4000f8e02ff */
[C---:B------:R-:W-:Y:S02]  /*21140*/  VIADD R0, R68.reuse, 0x20 ;  /* 0x0000002044007836 */ /* 0x040fe40000000000 */
[C---:B------:R-:W-:Y:S02]  /*21150*/  IMAD R67, R21.reuse, UR5, R20 ;  /* 0x0000000515437c24 */ /* 0x040fe4000f8e0214 */
[----:B------:R-:W-:Y:S01]  /*21160*/  IMAD.WIDE.U32 R2, R21, UR4, R2 ;  /* 0x0000000415027c25 */ /* 0x000fe2000f8e0002 */
[-C--:B------:R-:W-:Y:S01]  /*21170*/  ISETP.GE.AND P2, PT, R68, R65.reuse, PT ;  /* 0x000000414400720c */ /* 0x080fe20003f46270 */
[----:B------:R-:W-:Y:S01]  /*21180*/  ULDC.64 UR4, c[0x0][0xa80] ;  /* 0x0002a00000047ab9 */ /* 0x000fe20000000a00 */
[----:B------:R-:W-:Y:S01]  /*21190*/  ISETP.GE.AND P1, PT, R0, R65, PT ;  /* 0x000000410000720c */ /* 0x000fe20003f26270 */
[----:B------:R-:W-:Y:S01]  /*211a0*/  IMAD.IADD R3, R3, 0x1, R67 ;  /* 0x0000000103037824 */ /* 0x000fe200078e0243 */
[----:B------:R-:W-:Y:S01]  /*211b0*/  LEA R24, P3, R2, UR4, 0x1 ;  /* 0x0000000402187c11 */ /* 0x000fe2000f8608ff */
[----:B------:R-:W-:-:S03]  /*211c0*/  VIADD R0, R16, 0x30820 ;  /* 0x0003082010007836 */ /* 0x000fc60000000000 */
[----:B------:R-:W-:Y:S02]  /*211d0*/  LEA.HI.X R64, R2, UR5, R3, 0x1, P3 ;  /* 0x0000000502407c11 */ /* 0x000fe400098f0c03 */
[----:B------:R-:W-:Y:S01]  /*211e0*/  PRMT R0, RZ, 0x654, R0 ;  /* 0x00000654ff007816 */ /* 0x000fe20000000000 */
[----:B------:R-:W-:Y:S01]  /*211f0*/  VIADD R20, R68, 0x40 ;  /* 0x0000004044147836 */ /* 0x000fe20000000000 */
[----:B0-----:R0:W1:Y:S02]  /*21200*/  SHFL.IDX PT, R21, R24, RZ, 0x181f ;  /* 0x00181fff18157589 */ /* 0x00106400000e0000 */
[----:B------:R0:W-:Y:S02]  /*21210*/  SYNCS.ARRIVE.TRANS64.RED.A1T0 RZ, [R0+URZ], RZ ;  /* 0x000000ff00ff79a7 */ /* 0x0001e4000810043f */
[----:B------:R0:W2:Y:S01]  /*21220*/  SHFL.IDX PT, R67, R64, RZ, 0x181f ;  /* 0x00181fff40437589 */ /* 0x0000a200000e0000 */
[----:B------:R-:W-:Y:S01]  /*21230*/  ISETP.GE.AND P0, PT, R20, R65, PT ;  /* 0x000000411400720c */ /* 0x000fe20003f06270 */
[----:B------:R-:W-:-:S12]  /*21240*/  @P2 BRA `(.L_x_1951) ;  /* 0x0000000000342947 */ /* 0x000fd80003800000 */
[----:B------:R-:W-:Y:S02]  /*21250*/  ULDC UR4, c[0x0][0xac8] ;  /* 0x0002b20000047ab9 */ /* 0x000fe40000000800 */
[----:B------:R-:W-:Y:S02]  /*21260*/  ISETP.GE.AND P4, PT, R214, UR4, PT ;  /* 0x00000004d6007c0c */ /* 0x000fe4000bf86270 */
[----:B------:R-:W-:Y:S02]  /*21270*/  ISETP.GE.AND P3, PT, R216, UR4, PT ;  /* 0x00000004d8007c0c */ /* 0x000fe4000bf66270 */
[----:B------:R-:W-:-:S09]  /*21280*/  ISETP.GE.AND P2, PT, R217, UR4, PT ;  /* 0x00000004d9007c0c */ /* 0x000fd2000bf46270 */
[-C--:B-1----:R-:W-:Y:S02]  /*21290*/  @!P4 LEA R2, P6, R214, R21.reuse, 0x1 ;  /* 0x00000015d602c211 */ /* 0x082fe400078c08ff */
[----:B------:R-:W-:Y:S02]  /*212a0*/  @!P3 LEA R20, P5, R216, R21, 0x1 ;  /* 0x00000015d814b211 */ /* 0x000fe400078a08ff */
[----:B--2---:R-:W-:Y:S02]  /*212b0*/  @!P4 LEA.HI.X R3, R214, R67, R73, 0x1, P6 ;  /* 0x00000043d603c211 */ /* 0x004fe400030f0c49 */
[C---:B------:R-:W-:Y:S02]  /*212c0*/  @!P2 LEA R66, P6, R217.reuse, R21, 0x1 ;  /* 0x00000015d942a211 */ /* 0x040fe400078c08ff */
[-C--:B------:R-:W-:Y:S01]  /*212d0*/  @!P3 LEA.HI.X R21, R216, R67.reuse, R72, 0x1, P5 ;  /* 0x00000043d815b211 */ /* 0x080fe200028f0c48 */
[----:B-----5:R3:W-:Y:S01]  /*212e0*/  @!P4 ST.E.128 desc[UR60][R2.64], R4 ;  /* 0x000000040200c985 */ /* 0x0207e2000c101d3c */
[----:B------:R-:W-:-:S03]  /*212f0*/  @!P2 LEA.HI.X R67, R217, R67, R70, 0x1, P6 ;  /* 0x00000043d943a211 */ /* 0x000fc600030f0c46 */
[----:B------:R3:W-:Y:S04]  /*21300*/  @!P3 ST.E.128 desc[UR60][R20.64], R32 ;  /* 0x000000201400b985 */ /* 0x0007e8000c101d3c */
[----:B------:R3:W-:Y:S02]  /*21310*/  @!P2 ST.E.128 desc[UR60][R66.64], R48 ;  /* 0x000000304200a985 */ /* 0x0007e4000c101d3c */
.L_x_1951:
[----:B------:R-:W-:Y:S05]  /*21320*/  BSYNC B1 ;  /* 0x0000000000017941 */ /* 0x000fea0003800000 */
.L_x_1950:
[----:B---3-5:R3:W4:Y:S01]  /*21330*/  SHFL.IDX PT, R7, R64, 0x1, 0x181f ;  /* 0x00381f0040077f89 */ /* 0x02872200000e0000 */
[----:B------:R-:W-:Y:S03]  /*21340*/  BSSY B1, `(.L_x_1952) ;  /* 0x0000010000017945 */ /* 0x000fe60003800000 */
[----:B------:R3:W0:Y:S01]  /*21350*/  SHFL.IDX PT, R3, R24, 0x1, 0x181f ;  /* 0x00381f0018037f89 */ /* 0x00062200000e0000 */
[----:B------:R-:W-:Y:S05]  /*21360*/  @P1 BRA `(.L_x_1953) ;  /* 0x0000000000341947 */ /* 0x000fea0003800000 */
[----:B------:R-:W-:Y:S02]  /*21370*/  ULDC UR4, c[0x0][0xac8] ;  /* 0x0002b20000047ab9 */ /* 0x000fe40000000800 */
[----:B------:R-:W-:Y:S02]  /*21380*/  ISETP.GE.AND P4, PT, R214, UR4, PT ;  /* 0x00000004d6007c0c */ /* 0x000fe4000bf86270 */
[----:B------:R-:W-:Y:S02]  /*21390*/  ISETP.GE.AND P5, PT, R216, UR4, PT ;  /* 0x00000004d8007c0c */ /* 0x000fe4000bfa6270 */
[----:B------:R-:W-:-:S09]  /*213a0*/  ISETP.GE.AND P6, PT, R217, UR4, PT ;  /* 0x00000004d9007c0c */ /* 0x000fd2000bfc6270 */
[-C--:B0-----:R-:W-:Y:S02]  /*213b0*/  @!P4 LEA R2, P1, R214, R3.reuse, 0x1 ;  /* 0x00000003d602c211 */ /* 0x081fe400078208ff */
        /* <DEDUP_REMOVED lines=8> */
.L_x_1953:
[----:B------:R-:W-:Y:S05]  /*21440*/  BSYNC B1 ;  /* 0x0000000000017941 */ /* 0x000fea0003800000 */
.L_x_1952:
[----:B0---4-:R0:W4:Y:S01]  /*21450*/  SHFL.IDX PT, R7, R64, 0x2, 0x181f ;  /* 0x00581f0040077f89 */ /* 0x01112200000e0000 */
        /* <DEDUP_REMOVED lines=16> */
.L_x_1955:
[----:B------:R-:W-:Y:S05]  /*21560*/  BSYNC B1 ;  /* 0x0000000000017941 */ /* 0x000fea0003800000 */
.L_x_1954:
[----:B------:R-:W-:Y:S01]  /*21570*/  VIADD R0, R68, 0x60 ;  /* 0x0000006044007836 */ /* 0x000fe20000000000 */
[----:B0---4-:R4:W0:Y:S04]  /*21580*/  SHFL.IDX PT, R7, R64, 0x3, 0x181f ;  /* 0x00781f0040077f89 */ /* 0x01182800000e0000 */
[----:B------:R-:W-:Y:S01]  /*21590*/  ISETP.GE.AND P0, PT, R0, R65, PT ;  /* 0x000000410000720c */ /* 0x000fe20003f06270 */
[----:B------:R4:W0:-:S12]  /*215a0*/  SHFL.IDX PT, R9, R24, 0x3, 0x181f ;  /* 0x00781f0018097f89 */ /* 0x00081800000e0000 */
[----:B----4-:R-:W-:Y:S05]  /*215b0*/  @P0 BRA `(.L_x_1956) ;  /* 0x0000000c003c0947 */ /* 0x010fea0003800000 */
[----:B------:R-:W-:Y:S02]  /*215c0*/  ULDC UR4, c[0x0][0xac8] ;  /* 0x0002b20000047ab9 */ /* 0x000fe40000000800 */
[----:B------:R-:W-:Y:S02]  /*215d0*/  ISETP.GE.AND P2, PT, R214, UR4, PT ;  /* 0x00000004d6007c0c */ /* 0x000fe4000bf46270 */
[----:B------:R-:W-:-:S11]  /*215e0*/  ISETP.GE.AND P3, PT, R216, UR4, PT ;  /* 0x00000004d8007c0c */ /* 0x000fd6000bf66270 */
[-C--:B0-----:R-:W-:Y:S02]  /*215f0*/  @!P2 LEA R2, P0, R214, R9.reuse, 0x1 ;  /* 0x00000009d602a211 */ /* 0x081fe400078008ff */
[----:B------:R-:W-:Y:S02]  /*21600*/  @!P3 LEA R4, P1, R216, R9, 0x1 ;  /* 0x00000009d804b211 */ /* 0x000fe400078208ff */
[-C--:B------:R-:W-:Y:S02]  /*21610*/  @!P2 LEA.HI.X R3, R214, R7.reuse, R73, 0x1, P0 ;  /* 0x00000007d603a211 */ /* 0x080fe400000f0c49 */
        /* <DEDUP_REMOVED lines=9> */
.L_x_1948:
[----:B------:R-:W-:Y:S01]  /*216b0*/  ULDC.64 UR4, c[0x0][0xc00] ;  /* 0x0003000000047ab9 */ /* 0x000fe20000000a00 */
[----:B------:R-:W2:Y:S01]  /*216c0*/  LDC.64 R2, c[0x0][0xc00] ;  /* 0x00030000ff027b82 */ /* 0x000ea20000000a00 */
[----:B------:R-:W-:Y:S01]  /*216d0*/  ISETP.NE.U32.AND P0, PT, RZ, UR4, PT ;  /* 0x00000004ff007c0c */ /* 0x000fe2000bf05070 */
[----:B------:R-:W-:-:S03]  /*216e0*/  IMAD.MOV.U32 R6, RZ, RZ, RZ ;  /* 0x000000ffff067224 */ /* 0x000fc600078e00ff */
[----:B------:R-:W-:Y:S01]  /*216f0*/  ISETP.NE.AND.EX P0, PT, RZ, UR5, PT, P0 ;  /* 0x00000005ff007c0c */ /* 0x000fe2000bf05300 */
[----:B------:R-:W-:Y:S02]  /*21700*/  ULDC.64 UR4, c[0x0][0xc08] ;  /* 0x0003020000047ab9 */ /* 0x000fe40000000a00 */
[----:B------:R-:W-:Y:S01]  /*21710*/  ISETP.NE.U32.AND P1, PT, RZ, UR4, PT ;  /* 0x00000004ff007c0c */ /* 0x000fe2000bf25070 */
[----:B------:R-:W3:Y:S03]  /*21720*/  LDC R21, c[0x0][0xbe8] ;  /* 0x0002fa00ff157b82 */ /* 0x000ee60000000800 */
[----:B------:R-:W-:Y:S01]  /*21730*/  ISETP.NE.AND.EX P1, PT, RZ, UR5, PT, P1 ;  /* 0x00000005ff007c0c */ /* 0x000fe2000bf25310 */
[----:B--2---:R-:W-:-:S12]  /*21740*/  IMAD.WIDE R2, R220, 0x4, R2 ;  /* 0x00000004dc027825 */ /* 0x004fd800078e0202 */
[----:B------:R-:W2:Y:S01]  /*21750*/  @P1 LDC.64 R4, c[0x0][0xc08] ;  /* 0x00030200ff041b82 */ /* 0x000ea20000000a00 */
[----:B------:R-:W-:Y:S02]  /*21760*/  ULDC UR4, c[0x0][0xa88] ;  /* 0x0002a20000047ab9 */ /* 0x000fe40000000800 */
[----:B------:R-:W-:Y:S01]  /*21770*/  IMAD.U32 R0, RZ, RZ, UR4 ;  /* 0x00000004ff007e24 */ /* 0x000fe2000f8e00ff */
[----:B------:R4:W5:Y:S01]  /*21780*/  @P0 LDG.E R6, desc[UR60][R2.64] ;  /* 0x0000003c02060981 */ /* 0x000962000c1e1900 */
[----:B--2---:R-:W-:-:S05]  /*21790*/  @P1 IMAD.WIDE R4, R220, 0x4, R4 ;  /* 0x00000004dc041825 */ /* 0x004fca00078e0204 */
[----:B------:R4:W5:Y:S01]  /*217a0*/  @P1 LDG.E R0, desc[UR60][R4.64] ;  /* 0x0000003c04001981 */ /* 0x000962000c1e1900 */
[----:B---3--:R-:W-:Y:S01]  /*217b0*/  ISETP.NE.AND P2, PT, R21, 0x1, PT ;  /* 0x000000011500780c */ /* 0x008fe20003f45270 */
[----:B------:R-:W2:-:S12]  /*217c0*/  S2R R8, SR_TID.X ;  /* 0x0000000000087919 */ /* 0x000e980000002100 */
[----:B------:R-:W3:Y:S08]  /*217d0*/  @P2 LDC R20, c[0x0][0xbec] ;  /* 0x0002fb00ff142b82 */ /* 0x000ef00000000800 */
[----:B------:R-:W0:Y:S01]  /*217e0*/  @P2 LDC R29, c[0x0][0xbf0] ;  /* 0x0002fc00ff1d2b82 */ /* 0x000e220000000800 */
[----:B--2---:R-:W-:-:S05]  /*217f0*/  VIADD R7, R8, 0xffffff80 ;  /* 0xffffff8008077836 */ /* 0x004fca0000000000 */
[----:B------:R-:W-:Y:S02]  /*21800*/  ISETP.GE.AND P3, PT, R7, 0x80, PT ;  /* 0x000000800700780c */ /* 0x000fe40003f66270 */
[----:B------:R-:W-:Y:S01]  /*21810*/  SHF.R.S32.HI R7, RZ, 0x1f, R220 ;  /* 0x0000001fff077819 */ /* 0x000fe200000114dc */
[----:B----4-:R-:W-:Y:S10]  /*21820*/  @P1 BRA `(.L_x_1957) ;  /* 0x0000000000101947 */ /* 0x010ff40003800000 */
[----:B------:R-:W-:Y:S05]  /*21830*/  @!P0 BRA `(.L_x_1957) ;  /* 0x00000000000c8947 */ /* 0x000fea0003800000 */
[----:B------:R-:W2:Y:S04]  /*21840*/  LDG.E R5, desc[UR60][R2.64] ;  /* 0x0000003c02057981 */ /* 0x000ea8000c1e1900 */
[----:B-----5:R-:W2:Y:S02]  /*21850*/  LDG.E R0, desc[UR60][R2.64+0x4] ;  /* 0x0000043c02007981 */ /* 0x020ea4000c1e1900 */
[----:B--2---:R-:W-:-:S07]  /*21860*/  IMAD.IADD R0, R0, 0x1, -R5 ;  /* 0x0000000100007824 */ /* 0x004fce00078e0a05 */
.L_x_1957:
[----:B------:R-:W-:Y:S01]  /*21870*/  BSSY B1, `(.L_x_1958) ;  /* 0x000002c000017945 */ /* 0x000fe20003800000 */
[----:B------:R-:W-:Y:S02]  /*21880*/  SHF.R.S32.HI R10, RZ, 0x1f, R219 ;  /* 0x0000001fff0a7819 */ /* 0x000fe400000114db */
[----:B------:R-:W-:Y:S02]  /*21890*/  SEL R13, R220, RZ, !P0 ;  /* 0x000000ffdc0d7207 */ /* 0x000fe40004000000 */
[----:B------:R-:W-:Y:S02]  /*218a0*/  SEL R12, R7, RZ, !P0 ;  /* 0x000000ff070c7207 */ /* 0x000fe40004000000 */
[----:B-----5:R-:W-:Y:S01]  /*218b0*/  SHF.R.S32.HI R11, RZ, 0x1f, R6 ;  /* 0x0000001fff0b7819 */ /* 0x020fe20000011406 */
[----:B------:R-:W-:Y:S06]  /*218c0*/  @P3 BRA `(.L_x_1959) ;  /* 0x0000000000983947 */ /* 0x000fec0003800000 */
[----:B------:R-:W2:Y:S01]  /*218d0*/  LDC R14, c[0x0][0xbe8] ;  /* 0x0002fa00ff0e7b82 */ /* 0x000ea20000000800 */
[----:B------:R-:W-:Y:S01]  /*218e0*/  IADD3 R9, R209, -0x80, R8 ;  /* 0xffffff80d1097810 */ /* 0x000fe20007ffe008 */
[----:B--2---:R-:W-:-:S05]  /*218f0*/  IMAD R2, R0, R14, RZ ;  /* 0x0000000e00027224 */ /* 0x004fca00078e02ff */
        /* <DEDUP_REMOVED lines=13> */
[----:B------:R-:W4:Y:S01]  /*219d0*/  @P0 LDC R15, c[0x0][0xbf0] ;  /* 0x0002fc00ff0f0b82 */ /* 0x000f220000000800 */
[----:B------:R-:W-:-:S04]  /*219e0*/  IMAD.WIDE.U32 R2, R13, UR4, R2 ;  /* 0x000000040d027c25 */ /* 0x000fc8000f8e0002 */
[----:B--2---:R-:W-:-:S05]  /*219f0*/  @P0 IMAD.HI.U32 R4, R9, R4, RZ ;  /* 0x0000000409040227 */ /* 0x004fca00078e00ff */
[----:B----4-:R-:W-:Y:S01]  /*21a00*/  @P0 SHF.R.U32.HI R5, RZ, R15, R4 ;  /* 0x0000000fff050219 */ /* 0x010fe20000011604 */
[----:B------:R-:W-:-:S03]  /*21a10*/  IMAD R4, R12, UR4, RZ ;  /* 0x000000040c047c24 */ /* 0x000fc6000f8e02ff */
[----:B------:R-:W-:Y:S01]  /*21a20*/  IADD3 R2, P0, R5, R2, RZ ;  /* 0x0000000205027210 */ /* 0x000fe20007f1e0ff */
[----:B------:R-:W-:Y:S02]  /*21a30*/  IMAD.MOV R7, RZ, RZ, -R5 ;  /* 0x000000ffff077224 */ /* 0x000fe400078e0a05 */
[----:B------:R-:W-:Y:S01]  /*21a40*/  IMAD R8, R13, UR5, R4 ;  /* 0x000000050d087c24 */ /* 0x000fe2000f8e0204 */
[----:B------:R-:W-:Y:S01]  /*21a50*/  ULDC.64 UR4, c[0x0][0xb88] ;  /* 0x0002e20000047ab9 */ /* 0x000fe20000000a00 */
[----:B------:R-:W-:Y:S01]  /*21a60*/  IMAD R7, R14, R7, R9 ;  /* 0x000000070e077224 */ /* 0x000fe200078e0209 */
[----:B------:R-:W-:-:S04]  /*21a70*/  SHF.R.S32.HI R9, RZ, 0x1f, R5 ;  /* 0x0000001fff097819 */ /* 0x000fc80000011405 */
        /* <DEDUP_REMOVED lines=11> */
.L_x_1959:
[----:B------:R-:W-:Y:S05]  /*21b30*/  BSYNC B1 ;  /* 0x0000000000017941 */ /* 0x000fea0003800000 */
.L_x_1958:
[----:B------:R-:W-:Y:S01]  /*21b40*/  ULDC.64 UR4, c[0x0][0xaa0] ;  /* 0x0002a80000047ab9 */ /* 0x000fe20000000a00 */
[----:B--2---:R-:W-:Y:S01]  /*21b50*/  IMAD R4, R218, 0x20, R224 ;  /* 0x00000020da047824 */ /* 0x004fe200078e02e0 */
[----:B------:R-:W-:Y:S01]  /*21b60*/  BSSY B1, `(.L_x_1960) ;  /* 0x000003e000017945 */ /* 0x000fe20003800000 */
[----:B------:R-:W-:Y:S01]  /*21b70*/  IMAD R3, R11, UR4, RZ ;  /* 0x000000040b037c24 */ /* 0x000fe2000f8e02ff */
[----:B------:R-:W-:Y:S01]  /*21b80*/  SHF.R.S32.HI R14, RZ, 0x1f, R217 ;  /* 0x0000001fff0e7819 */ /* 0x000fe200000114d9 */
[----:B------:R-:W-:Y:S01]  /*21b90*/  IMAD.IADD R9, R209, 0x1, R4 ;  /* 0x00000001d1097824 */ /* 0x000fe200078e0204 */
[----:B------:R-:W-:Y:S01]  /*21ba0*/  SHF.R.S32.HI R15, RZ, 0x1f, R216 ;  /* 0x0000001fff0f7819 */ /* 0x000fe200000114d8 */
[C---:B------:R-:W-:Y:S01]  /*21bb0*/  IMAD R5, R6.reuse, UR5, R3 ;  /* 0x0000000506057c24 */ /* 0x040fe2000f8e0203 */
[----:B-1----:R-:W-:Y:S01]  /*21bc0*/  SHF.R.S32.HI R24, RZ, 0x1f, R214 ;  /* 0x0000001fff187819 */ /* 0x002fe200000114d6 */
[----:B------:R-:W-:Y:S01]  /*21bd0*/  IMAD.WIDE.U32 R2, R6, UR4, RZ ;  /* 0x0000000406027c25 */ /* 0x000fe2000f8e00ff */
[----:B------:R-:W-:-:S03]  /*21be0*/  ULDC.64 UR4, c[0x0][0xae8] ;  /* 0x0002ba0000047ab9 */ /* 0x000fc60000000a00 */
[----:B------:R-:W-:Y:S02]  /*21bf0*/  IMAD.IADD R3, R3, 0x1, R5 ;  /* 0x0000000103037824 */ /* 0x000fe400078e0205 */
[----:B------:R-:W-:Y:S02]  /*21c00*/  IMAD R6, R10, UR4, RZ ;  /* 0x000000040a067c24 */ /* 0x000fe4000f8e02ff */
[----:B---3--:R-:W-:-:S04]  /*21c10*/  @P2 IMAD.HI.U32 R4, R9, R20, RZ ;  /* 0x0000001409042227 */ /* 0x008fc800078e00ff */
        /* <DEDUP_REMOVED lines=21> */
[----:B------:R-:W-:Y:S02]  /*21d70*/  IMAD.IADD R6, R224, 0x1, R209 ;  /* 0x00000001e0067824 */ /* 0x000fe400078e02d1 */
[----:B------:R-:W-:Y:S02]  /*21d80*/  IMAD R21, R0, R21, RZ ;  /* 0x0000001500157224 */ /* 0x000fe400078e02ff */
[C---:B------:R-:W-:Y:S02]  /*21d90*/  IMAD R5, R7.reuse, UR5, R4 ;  /* 0x0000000507057c24 */ /* 0x040fe4000f8e0204 */
[----:B------:R-:W-:Y:S01]  /*21da0*/  IMAD.WIDE.U32 R2, R7, UR4, R2 ;  /* 0x0000000407027c25 */ /* 0x000fe2000f8e0002 */
[----:B------:R-:W-:Y:S01]  /*21db0*/  ISETP.GE.AND P2, PT, R6, R21, PT ;  /* 0x000000150600720c */ /* 0x000fe20003f46270 */
[----:B------:R-:W-:-:S02]  /*21dc0*/  ULDC.64 UR4, c[0x0][0xa80] ;  /* 0x0002a00000047ab9 */ /* 0x000fc40000000a00 */
[----:B------:R-:W-:Y:S01]  /*21dd0*/  IMAD.IADD R3, R3, 0x1, R5 ;  /* 0x0000000103037824 */ /* 0x000fe200078e0205 */
[----:B------:R-:W-:Y:S01]  /*21de0*/  LEA R4, P3, R2, UR4, 0x1 ;  /* 0x0000000402047c11 */ /* 0x000fe2000f8608ff */
[----:B------:R-:W-:-:S03]  /*21df0*/  VIADD R0, R6, 0x20 ;  /* 0x0000002006007836 */ /* 0x000fc60000000000 */
[----:B------:R-:W-:Y:S01]  /*21e00*/  LEA.HI.X R5, R2, UR5, R3, 0x1, P3 ;  /* 0x0000000502057c11 */ /* 0x000fe200098f0c03 */
[----:B------:R0:W1:Y:S01]  /*21e10*/  SHFL.IDX PT, R7, R4, RZ, 0x181f ;  /* 0x00181fff04077589 */ /* 0x00006200000e0000 */
[-C--:B------:R-:W-:Y:S01]  /*21e20*/  ISETP.GE.AND P1, PT, R0, R21.reuse, PT ;  /* 0x000000150000720c */ /* 0x080fe20003f26270 */
[----:B------:R-:W-:Y:S02]  /*21e30*/  VIADD R0, R6, 0x40 ;  /* 0x0000004006007836 */ /* 0x000fe40000000000 */
[----:B------:R0:W2:Y:S03]  /*21e40*/  SHFL.IDX PT, R3, R5, RZ, 0x181f ;  /* 0x00181fff05037589 */ /* 0x0000a600000e0000 */
        /* <DEDUP_REMOVED lines=11> */
[----:B------:R3:W-:Y:S01]  /*21f00*/  @!P4 ST.E.128 desc[UR60][R8.64], RZ ;  /* 0x000000ff0800c985 */ /* 0x0007e2000c101d3c */
[----:B------:R-:W-:-:S03]  /*21f10*/  @!P2 LEA.HI.X R3, R217, R3, R14, 0x1, P6 ;  /* 0x00000003d903a211 */ /* 0x000fc600030f0c0e */
[----:B------:R3:W-:Y:S04]  /*21f20*/  @!P3 ST.E.128 desc[UR60][R10.64], RZ ;  /* 0x000000ff0a00b985 */ /* 0x0007e8000c101d3c */
[----:B------:R3:W-:Y:S02]  /*21f30*/  @!P2 ST.E.128 desc[UR60][R2.64], RZ ;  /* 0x000000ff0200a985 */ /* 0x0007e4000c101d3c */
.L_x_1961:
[----:B------:R-:W-:Y:S05]  /*21f40*/  BSYNC B1 ;  /* 0x0000000000017941 */ /* 0x000fea0003800000 */
.L_x_1960:
[----:B--23--:R2:W3:Y:S01]  /*21f50*/  SHFL.IDX PT, R3, R5, 0x1, 0x181f ;  /* 0x00381f0005037f89 */ /* 0x00c4e200000e0000 */
[----:B------:R-:W-:Y:S03]  /*21f60*/  BSSY B1, `(.L_x_1962) ;  /* 0x0000010000017945 */ /* 0x000fe60003800000 */
[----:B-1----:R2:W1:Y:S01]  /*21f70*/  SHFL.IDX PT, R7, R4, 0x1, 0x181f ;  /* 0x00381f0004077f89 */ /* 0x00246200000e0000 */
[----:B------:R-:W-:Y:S05]  /*21f80*/  @P1 BRA `(.L_x_1963) ;  /* 0x0000000000341947 */ /* 0x000fea0003800000 */
[----:B------:R-:W-:Y:S02]  /*21f90*/  ULDC UR4, c[0x0][0xac8] ;  /* 0x0002b20000047ab9 */ /* 0x000fe40000000800 */
[----:B------:R-:W-:Y:S02]  /*21fa0*/  ISETP.GE.AND P4, PT, R214, UR4, PT ;  /* 0x00000004d6007c0c */ /* 0x000fe4000bf86270 */
[----:B------:R-:W-:Y:S02]  /*21fb0*/  ISETP.GE.AND P5, PT, R216, UR4, PT ;  /* 0x00000004d8007c0c */ /* 0x000fe4000bfa6270 */
[----:B------:R-:W-:-:S09]  /*21fc0*/  ISETP.GE.AND P6, PT, R217, UR4, PT ;  /* 0x00000004d9007c0c */ /* 0x000fd2000bfc6270 */
[-C--:B-1----:R-:W-:Y:S02]  /*21fd0*/  @!P4 LEA R8, P1, R214, R7.reuse, 0x1 ;  /* 0x00000007d608c211 */ /* 0x082fe400078208ff */
[-C--:B------:R-:W-:Y:S02]  /*21fe0*/  @!P5 LEA R10, P2, R216, R7.reuse, 0x1 ;  /* 0x00000007d80ad211 */ /* 0x080fe400078408ff */
[C---:B------:R-:W-:Y:S02]  /*21ff0*/  @!P6 LEA R2, P3, R217.reuse, R7, 0x1 ;  /* 0x00000007d902e211 */ /* 0x040fe400078608ff */
[-C--:B---3--:R-:W-:Y:S02]  /*22000*/  @!P4 LEA.HI.X R9, R214, R3.reuse, R24, 0x1, P1 ;  /* 0x00000003d609c211 */ /* 0x088fe400008f0c18 */
[-C--:B------:R-:W-:Y:S02]  /*22010*/  @!P5 LEA.HI.X R11, R216, R3.reuse, R15, 0x1, P2 ;  /* 0x00000003d80bd211 */ /* 0x080fe400010f0c0f */
[----:B------:R-:W-:Y:S01]  /*22020*/  @!P6 LEA.HI.X R3, R217, R3, R14, 0x1, P3 ;  /* 0x00000003d903e211 */ /* 0x000fe200018f0c0e */
[----:B------:R4:W-:Y:S04]  /*22030*/  @!P4 ST.E.128 desc[UR60][R8.64], RZ ;  /* 0x000000ff0800c985 */ /* 0x0009e8000c101d3c */
[----:B------:R4:W-:Y:S04]  /*22040*/  @!P5 ST.E.128 desc[UR60][R10.64], RZ ;  /* 0x000000ff0a00d985 */ /* 0x0009e8000c101d3c */
[----:B------:R4:W-:Y:S02]  /*22050*/  @!P6 ST.E.128 desc[UR60][R2.64], RZ ;  /* 0x000000ff0200e985 */ /* 0x0009e4000c101d3c */
.L_x_1963:
[----:B------:R-:W-:Y:S05]  /*22060*/  BSYNC B1 ;  /* 0x0000000000017941 */ /* 0x000fea0003800000 */
.L_x_1962:
[----:B---34-:R3:W4:Y:S01]  /*22070*/  SHFL.IDX PT, R3, R5, 0x2, 0x181f ;  /* 0x00581f0005037f89 */ /* 0x01872200000e0000 */
        /* <DEDUP_REMOVED lines=10> */
[-C--:B----4-:R-:W-:Y:S02]  /*22120*/  @!P3 LEA.HI.X R9, R214, R3.reuse, R24, 0x1, P0 ;  /* 0x00000003d609b211 */ /* 0x090fe400000f0c18 */
[-C--:B------:R-:W-:Y:S02]  /*22130*/  @!P4 LEA.HI.X R11, R216, R3.reuse, R15, 0x1, P1 ;  /* 0x00000003d80bc211 */ /* 0x080fe400008f0c0f */
[----:B------:R-:W-:Y:S01]  /*22140*/  @!P5 LEA.HI.X R3, R217, R3, R14, 0x1, P2 ;  /* 0x00000003d903d211 */ /* 0x000fe200010f0c0e */
[----:B------:R1:W-:Y:S04]  /*22150*/  @!P3 ST.E.128 desc[UR60][R8.64], RZ ;  /* 0x000000ff0800b985 */ /* 0x0003e8000c101d3c */
[----:B------:R1:W-:Y:S04]  /*22160*/  @!P4 ST.E.128 desc[UR60][R10.64], RZ ;  /* 0x000000ff0a00c985 */ /* 0x0003e8000c101d3c */
[----:B------:R1:W-:Y:S02]  /*22170*/  @!P5 ST.E.128 desc[UR60][R2.64], RZ ;  /* 0x000000ff0200d985 */ /* 0x0003e4000c101d3c */
.L_x_1965:
[----:B------:R-:W-:Y:S05]  /*22180*/  BSYNC B1 ;  /* 0x0000000000017941 */ /* 0x000fea0003800000 */
.L_x_1964:
[----:B------:R-:W-:Y:S01]  /*22190*/  VIADD R0, R6, 0x60 ;  /* 0x0000006006007836 */ /* 0x000fe20000000000 */
[----:B0-23--:R-:W0:Y:S04]  /*221a0*/  SHFL.IDX PT, R5, R5, 0x3, 0x181f ;  /* 0x00781f0005057f89 */ /* 0x00de2800000e0000 */
[----:B------:R-:W-:Y:S01]  /*221b0*/  ISETP.GE.AND P0, PT, R0, R21, PT ;  /* 0x000000150000720c */ /* 0x000fe20003f06270 */
[----:B-1--4-:R1:W2:-:S12]  /*221c0*/  SHFL.IDX PT, R3, R4, 0x3, 0x181f ;  /* 0x00781f0004037f89 */ /* 0x01229800000e0000 */
[----:B-1----:R-:W-:Y:S05]  /*221d0*/  @P0 BRA `(.L_x_1956) ;  /* 0x0000000000340947 */ /* 0x002fea0003800000 */
        /* <DEDUP_REMOVED lines=13> */
.L_x_1956:
[----:B------:R-:W-:Y:S05]  /*222b0*/  BSYNC B0 ;  /* 0x0000000000007941 */ /* 0x000fea0003800000 */
.L_x_1947:
[----:B------:R-:W-:Y:S02]  /*222c0*/  ULDC UR4, c[0x0][0xc3c] ;  /* 0x00030f0000047ab9 */ /* 0x000fe40000000800 */
[----:B------:R-:W-:-:S13]  /*222d0*/  ISETP.GE.AND P0, PT, R27, UR4, PT ;  /* 0x000000041b007c0c */ /* 0x000fda000bf06270 */
[----:B------:R-:W-:Y:S05]  /*222e0*/  @!P0 BRA `(.L_x_1966) ;  /* 0xfffffdf0000c8947 */ /* 0x000fea000383ffff */
[----:B------:R-:W-:Y:S05]  /*222f0*/  BRA `(.L_x_1680) ;  /* 0x0000008400e07947 */ /* 0x000fea0003800000 */
.L_x_1678:
[----:B------:R-:W-:-:S08]  /*22300*/  NOP ;  /* 0x0000000000007918 */ /* 0x000fd00000000000 */
[----:B0-----:R-:W0:-:S00]  /*22310*/  USETMAXREG.DEALLOC.CTAPOOL 0x18 ;  /* 0x00000018000079c8 */ /* 0x001e0000080e0500 */
[----:B0-----:R-:W2:Y:S01]  /*22320*/  LDL.LU R2, [R1] ;  /* 0x0000000001027983 */ /* 0x001ea20000300800 */
[----:B------:R-:W-:Y:S01]  /*22330*/  LOP3.LUT R0, R0, 0x3, RZ, 0xc0, !PT ;  /* 0x0000000300007812 */ /* 0x000fe200078ec0ff */
[----:B------:R-:W-:-:S05]  /*22340*/  IMAD.MOV.U32 R6, RZ, RZ, RZ ;  /* 0x000000ffff067224 */ /* 0x000fca00078e00ff */
[----:B------:R-:W0:Y:S02]  /*22350*/  SHFL.IDX PT, R0, R0, RZ, 0x1f ;  /* 0x00001fff00007589 */ /* 0x000e2400000e0000 */
[----:B0-----:R-:W-:Y:S02]  /*22360*/  ISETP.NE.AND P0, PT, R0, RZ, PT ;  /* 0x000000ff0000720c */ /* 0x001fe40003f05270 */
[----:B--2---:R-:W-:-:S11]  /*22370*/  LOP3.LUT R2, R2, 0xfffffffd, RZ, 0xc0, !PT ;  /* 0xfffffffd02027812 */ /* 0x004fd600078ec0ff */
[----:B------:R-:W-:-:S05]  /*22380*/  @P0 LOP3.LUT R2, R2, 0x2, RZ, 0xfc, !PT ;  /* 0x0000000202020812 */ /* 0x000fca00078efcff */
[----:B------:R0:W-:Y:S01]  /*22390*/  STL [R1], R2 ;  /* 0x0000000201007387 */ /* 0x0001e20000100800 */
        /* <DEDUP_REMOVED lines=8> */
.L_x_1967:
        /* <DEDUP_REMOVED lines=41> */
.L_x_1973:
        /* <DEDUP_REMOVED lines=12> */
.L_x_1972:
[----:B------:R-:W-:Y:S05]  /*22770*/  BSYNC B0 ;  /* 0x0000000000007941 */ /* 0x000fea0003800000 */
.L_x_1971:
        /* <DEDUP_REMOVED lines=21> */
.L_x_1969:
[----:B------:R-:W-:-:S04]  /*228d0*/  IMAD.IADD R8, R7, 0x1, -R8 ;  /* 0x0000000107087824 */ /* 0x000fc800078e0a08 */
        /* <DEDUP_REMOVED lines=17> */
[----:B------:R-:W-:-:S06]  /*229f0*/  VIADD R16, R7, 0xffffffff ;  /* 0xffffffff07107836 */ /* 0x000fcc0000000000 */
[----:B------:R2:W3:Y:S02]  /*22a00*/  SHFL.IDX PT, R16, R5, R16, 0x1f ;  /* 0x00001f1005107589 */ /* 0x0004e400000e0000 */
.L_x_1974:
[----:B-12---:R-:W-:Y:S01]  /*22a10*/  IMAD.MOV R5, RZ, RZ, -R3 ;  /* 0x000000ffff057224 */ /* 0x006fe200078e0a03 */
[----:B------:R-:W-:Y:S01]  /*22a20*/  IABS R7, R9 ;  /* 0x0000000900077213 */ /* 0x000fe20000000000 */
        /* <DEDUP_REMOVED lines=23> */
[----:B------:R-:W-:Y:S01]  /*22ba0*/  VIADDMNMX R11, R10, UR5, R11, PT ;  /* 0x000000050a0b7c46 */ /* 0x000fe2000b80010b */
[----:B------:R-:W-:-:S03]  /*22bb0*/  IMAD.IADD R5, R8, 0x1, R5 ;  /* 0x0000000108057824 */ /* 0x000fc600078e0205 */
[----:B------:R-:W-:-:S04]  /*22bc0*/  IABS R7, R11 ;  /* 0x0000000b00077213 */ /* 0x000fc80000000000 */
[----:B------:R-:W1:Y:S08]  /*22bd0*/  I2F.RP R10, R7 ;  /* 0x00000007000a7306 */ /* 0x000e700000209400 */
[----:B-1----:R-:W1:Y:S02]  /*22be0*/  MUFU.RCP R10, R10 ;  /* 0x0000000a000a7308 */ /* 0x002e640000001000 */
[----:B-1----:R-:W-:Y:S01]  /*22bf0*/  VIADD R3, R10, 0xffffffe ;  /* 0x0ffffffe0a037836 */ /* 0x002fe20000000000 */
[----:B------:R-:W-:-:S05]  /*22c00*/  IABS R10, R11 ;  /* 0x0000000b000a7213 */ /* 0x000fca0000000000 */
[----:B------:R-:W1:Y:S01]  /*22c10*/  F2I.FTZ.U32.TRUNC.NTZ R3, R3 ;  /* 0x0000000300037305 */ /* 0x000e62000021f000 */
[----:B------:R-:W-:Y:S02]  /*22c20*/  IMAD.MOV R10, RZ, RZ, -R10 ;  /* 0x000000ffff0a7224 */ /* 0x000fe400078e0a0a */
[----:B-1----:R-:W-:-:S04]  /*22c30*/  IMAD.MOV R2, RZ, RZ, -R3 ;  /* 0x000000ffff027224 */ /* 0x002fc800078e0a03 */
[----:B------:R-:W-:Y:S02]  /*22c40*/  IMAD R9, R2, R7, RZ ;  /* 0x0000000702097224 */ /* 0x000fe400078e02ff */
[----:B------:R-:W-:-:S04]  /*22c50*/  IMAD.MOV.U32 R2, RZ, RZ, RZ ;  /* 0x000000ffff027224 */ /* 0x000fc800078e00ff */
[----:B------:R-:W-:Y:S01]  /*22c60*/  IMAD.HI.U32 R2, R3, R9, R2 ;  /* 0x0000000903027227 */ /* 0x000fe200078e0002 */
[----:B------:R-:W-:Y:S02]  /*22c70*/  IABS R9, R8 ;  /* 0x0000000800097213 */ /* 0x000fe40000000000 */
[----:B------:R-:W-:-:S03]  /*22c80*/  LOP3.LUT R3, R8, R11, RZ, 0x3c, !PT ;  /* 0x0000000b08037212 */ /* 0x000fc600078e3cff */
[----:B------:R-:W-:Y:S01]  /*22c90*/  IMAD.HI.U32 R2, R2, R9, RZ ;  /* 0x0000000902027227 */ /* 0x000fe200078e00ff */
[----:B------:R-:W-:-:S03]  /*22ca0*/  ISETP.GE.AND P2, PT, R3, RZ, PT ;  /* 0x000000ff0300720c */ /* 0x000fc60003f46270 */
        /* <DEDUP_REMOVED lines=14> */
.L_x_1970:
[----:B------:R-:W-:Y:S02]  /*22d90*/  IMAD.MOV.U32 R17, RZ, RZ, RZ ;  /* 0x000000ffff117224 */ /* 0x000fe400078e00ff */
[----:B------:R-:W-:Y:S02]  /*22da0*/  IMAD.U32 R16, RZ, RZ, UR6 ;  /* 0x00000006ff107e24 */ /* 0x000fe4000f8e00ff */
[----:B------:R-:W-:-:S07]  /*22db0*/  IMAD.MOV.U32 R18, RZ, RZ, RZ ;  /* 0x000000ffff127224 */ /* 0x000fce00078e00ff */
.L_x_1975:
[----:B------:R-:W-:-:S13]  /*22dc0*/  ISETP.NE.AND P0, PT, R0, RZ, PT ;  /* 0x000000ff0000720c */ /* 0x000fda0003f05270 */
[----:B------:R-:W1:Y:S01]  /*22dd0*/  @!P0 S2R R3, SR_CgaCtaId ;  /* 0x0000000000038919 */ /* 0x000e620000008800 */
[----:B------:R-:W-:-:S04]  /*22de0*/  @!P0 MOV R0, 0x400 ;  /* 0x0000040000008802 */ /* 0x000fc80000000f00 */
[----:B-1----:R-:W-:-:S05]  /*22df0*/  @!P0 LEA R0, R3, R0, 0x18 ;  /* 0x0000000003008211 */ /* 0x002fca00078ec0ff */
[----:B------:R2:W-:Y:S01]  /*22e00*/  @!P0 STS.128 [R0+0x308d0], R16 ;  /* 0x0308d01000008388 */ /* 0x0005e20000000c00 */
[----:B------:R-:W-:Y:S06]  /*22e10*/  BAR.ARV 0x5, 0x180 ;  /* 0x0146000000007b1d */ /* 0x000fec0000002000 */
.L_x_1968:
        /* <DEDUP_REMOVED lines=13> */
[C---:B------:R-:W-:Y:S01]  /*22ef0*/  LOP3.LUT R3, R0.reuse, 0x1f8, RZ, 0xc0, !PT ;  /* 0x000001f800037812 */ /* 0x040fe200078ec0ff */
[----:B0-----:R-:W-:Y:S01]  /*22f00*/  IMAD.SHL.U32 R2, R5, 0x8, RZ ;  /* 0x0000000805027824 */ /* 0x001fe200078e00ff */
[----:B------:R-:W-:Y:S01]  /*22f10*/  LOP3.LUT R0, R0, 0x38, RZ, 0xc0, !PT ;  /* 0x0000003800007812 */ /* 0x000fe200078ec0ff */
[----:B------:R-:W-:Y:S01]  /*22f20*/  ULDC UR38, c[0x0][0xc] ;  /* 0x0000030000267ab9 */ /* 0x000fe20000000800 */
[----:B------:R-:W-:Y:S01]  /*22f30*/  LOP3.LUT R3, R3, 0x38, R4, 0x78, !PT ;  /* 0x0000003803037812 */ /* 0x000fe200078e7804 */
[----:B------:R-:W-:Y:S01]  /*22f40*/  IMAD.SHL.U32 R4, R4, 0x10, RZ ;  /* 0x0000001004047824 */ /* 0x000fe200078e00ff */
[----:B------:R-:W-:-:S02]  /*22f50*/  SHF.R.U32.HI R5, RZ, 0x3, R5 ;  /* 0x00000003ff057819 */ /* 0x000fc40000011605 */
[----:B------:R-:W-:Y:S02]  /*22f60*/  LOP3.LUT R2, R3, 0x200, R2, 0xf8, !PT ;  /* 0x0000020003027812 */ /* 0x000fe400078ef802 */
[----:B------:R-:W-:Y:S01]  /*22f70*/  LOP3.LUT R4, R5, 0x70, R4, 0xf8, !PT ;  /* 0x0000007005047812 */ /* 0x000fe200078ef804 */
[----:B-1----:R-:W-:-:S06]  /*22f80*/  ULEA UR4, UR5, UR4, 0x18 ;  /* 0x0000000405047291 */ /* 0x002fcc000f8ec03f */
[----:B------:R-:W-:-:S05]  /*22f90*/  IMAD.U32 R3, RZ, RZ, UR4 ;  /* 0x00000004ff037e24 */ /* 0x000fca000f8e00ff */
[----:B------:R0:W-:Y:S02]  /*22fa0*/  STL [R1+0x4], R3 ;  /* 0x0000040301007387 */ /* 0x0001e40000100800 */
[----:B0-----:R-:W-:Y:S02]  /*22fb0*/  IMAD R3, R2, 0x2, R3 ;  /* 0x0000000202037824 */ /* 0x001fe400078e0203 */
[----:B------:R-:W-:-:S03]  /*22fc0*/  IMAD.MOV.U32 R2, RZ, RZ, 0x1 ;  /* 0x00000001ff027424 */ /* 0x000fc600078e00ff */
[----:B------:R0:W-:Y:S04]  /*22fd0*/  STL [R1+0x28], R3 ;  /* 0x0000280301007387 */ /* 0x0001e80000100800 */
[----:B------:R-:W-:Y:S04]  /*22fe0*/  STL [R1+0x48], RZ ;  /* 0x000048ff01007387 */ /* 0x000fe80000100800 */
[----:B------:R1:W-:Y:S01]  /*22ff0*/  STL [R1+0x20], R2 ;  /* 0x0000200201007387 */ /* 0x0003e20000100800 */
[----:B0-----:R-:W-:-:S03]  /*23000*/  IMAD.MOV.U32 R3, RZ, RZ, 0x1 ;  /* 0x00000001ff037424 */ /* 0x001fc600078e00ff */
[----:B------:R0:W-:Y:S04]  /*23010*/  STL [R1+0x1c], RZ ;  /* 0x00001cff01007387 */ /* 0x0001e80000100800 */
[----:B------:R0:W-:Y:S01]  /*23020*/  STL [R1+0x8], RZ ;  /* 0x000008ff01007387 */ /* 0x0001e20000100800 */
[----:B-1----:R-:W-:-:S03]  /*23030*/  LOP3.LUT R2, R0, 0x40, RZ, 0xfc, !PT ;  /* 0x0000004000027812 */ /* 0x002fc600078efcff */
[----:B------:R0:W-:Y:S01]  /*23040*/  STL [R1+0x14], R3 ;  /* 0x0000140301007387 */ /* 0x0001e20000100800 */
[----:B------:R-:W-:-:S07]  /*23050*/  LOP3.LUT R0, R0, 0x80, RZ, 0xfc, !PT ;  /* 0x0000008000007812 */ /* 0x000fce00078efcff */
.L_x_2138:
[----:B------:R-:W-:Y:S05]  /*23060*/  YIELD ;  /* 0x0000000000007946 */ /* 0x000fea0003800000 */
[----:B------:R-:W-:Y:S01]  /*23070*/  ULDC.64 UR4, c[0x0][0xa28] ;  /* 0x00028a0000047ab9 */ /* 0x000fe20000000a00 */
[----:B------:R-:W-:Y:S02]  /*23080*/  CS2R R6, SRZ ;  /* 0x0000000000067805 */ /* 0x000fe4000001ff00 */
[----:B------:R-:W-:Y:S01]  /*23090*/  ISETP.NE.U32.AND P0, PT, RZ, UR4, PT ;  /* 0x00000004ff007c0c */ /* 0x000fe2000bf05070 */
[----:B01----:R-:W1:Y:S01]  /*230a0*/  LDC.64 R12, c[0x0][0xa00] ;  /* 0x00028000ff0c7b82 */ /* 0x003e620000000a00 */
[----:B------:R-:W-:Y:S01]  /*230b0*/  ULDC.64 UR6, c[0x0][0xa08] ;  /* 0x0002820000067ab9 */ /* 0x000fe20000000a00 */
[----:B------:R-:W-:Y:S01]  /*230c0*/  ULDC.64 UR8, c[0x0][0xa10] ;  /* 0x0002840000087ab9 */ /* 0x000fe20000000a00 */
[----:B------:R-:W-:Y:S01]  /*230d0*/  ISETP.NE.AND.EX P0, PT, RZ, UR5, PT, P0 ;  /* 0x00000005ff007c0c */ /* 0x000fe2000bf05300 */
[----:B------:R-:W-:-:S04]  /*230e0*/  ULDC.64 UR4, c[0x0][0xa18] ;  /* 0x0002860000047ab9 */ /* 0x000fc80000000a00 */
[----:B--2---:R-:W2:Y:S08]  /*230f0*/  LDC.64 R4, c[0x0][0xa08] ;  /* 0x00028200ff047b82 */ /* 0x004eb00000000a00 */
[----:B0-----:R-:W0:Y:S02]  /*23100*/  @P0 LDC.64 R2, c[0x0][0xa28] ;  /* 0x00028a00ff020b82 */ /* 0x001e240000000a00 */
[----:B0-----:R-:W-:-:S05]  /*23110*/  @P0 IMAD.WIDE R2, R19, 0x4, R2 ;  /* 0x0000000413020825 */ /* 0x001fca00078e0202 */
[----:B------:R0:W5:Y:S01]  /*23120*/  @P0 LDG.E R6, desc[UR60][R2.64] ;  /* 0x0000003c02060981 */ /* 0x000162000c1e1900 */
[----:B------:R-:W-:Y:S01]  /*23130*/  ISETP.NE.U32.AND P0, PT, RZ, UR4, PT ;  /* 0x00000004ff007c0c */ /* 0x000fe2000bf05070 */
[----:B-1----:R-:W-:Y:S01]  /*23140*/  IMAD.WIDE R12, R19, 0x4, R12 ;  /* 0x00000004130c7825 */ /* 0x002fe200078e020c */
[----:B------:R-:W-:Y:S02]  /*23150*/  ISETP.NE.U32.AND P2, PT, RZ, UR6, PT ;  /* 0x00000006ff007c0c */ /* 0x000fe4000bf45070 */
[----:B------:R-:W-:Y:S01]  /*23160*/  ISETP.NE.AND.EX P0, PT, RZ, UR5, PT, P0 ;  /* 0x00000005ff007c0c */ /* 0x000fe2000bf05300 */
[----:B------:R-:W-:Y:S01]  /*23170*/  ULDC.64 UR4, c[0x0][0xa00] ;  /* 0x0002800000047ab9 */ /* 0x000fe20000000a00 */
[----:B------:R-:W-:Y:S01]  /*23180*/  ISETP.NE.U32.AND P4, PT, RZ, UR8, PT ;  /* 0x00000008ff007c0c */ /* 0x000fe2000bf85070 */
[----:B------:R-:W-:Y:S01]  /*23190*/  IMAD.MOV.U32 R8, RZ, RZ, RZ ;  /* 0x000000ffff087224 */ /* 0x000fe200078e00ff */
[----:B------:R-:W-:Y:S01]  /*231a0*/  ISETP.NE.U32.AND P1, PT, RZ, UR4, PT ;  /* 0x00000004ff007c0c */ /* 0x000fe2000bf25070 */
[----:B0-----:R-:W0:Y:S01]  /*231b0*/  LDC.64 R2, c[0x0][0xa10] ;  /* 0x00028400ff027b82 */ /* 0x001e220000000a00 */
[----:B---3--:R-:W-:-:S02]  /*231c0*/  IMAD.MOV.U32 R0, RZ, RZ, RZ ;  /* 0x000000ffff007224 */ /* 0x008fc400078e00ff */
[----:B------:R-:W-:Y:S01]  /*231d0*/  ISETP.NE.AND.EX P3, PT, RZ, UR5, PT, P1 ;  /* 0x00000005ff007c0c */ /* 0x000fe2000bf65310 */
[----:B--2---:R-:W-:-:S04]  /*231e0*/  IMAD.WIDE R4, R19, 0x4, R4 ;  /* 0x0000000413047825 */ /* 0x004fc800078e0204 */
[----:B------:R-:W1:Y:S01]  /*231f0*/  @P0 LDC.64 R10, c[0x0][0xa18] ;  /* 0x00028600ff0a0b82 */ /* 0x000e620000000a00 */
[----:B------:R-:W-:Y:S01]  /*23200*/  ULDC UR4, c[0x0][0x288] ;  /* 0x0000a20000047ab9 */ /* 0x000fe20000000800 */
[----:B------:R-:W-:Y:S02]  /*23210*/  ISETP.NE.AND.EX P1, PT, RZ, UR7, PT, P2 ;  /* 0x00000007ff007c0c */ /* 0x000fe4000bf25320 */
[----:B------:R-:W-:-:S04]  /*23220*/  ISETP.NE.AND.EX P2, PT, RZ, UR9, PT, P4 ;  /* 0x00000009ff007c0c */ /* 0x000fc8000bf45340 */
[----:B------:R-:W2:Y:S07]  /*23230*/  @P3 LDG.E R7, desc[UR60][R12.64] ;  /* 0x0000003c0c073981 */ /* 0x000eae000c1e1900 */
[----:B------:R-:W5:Y:S01]  /*23240*/  @P1 LDG.E R8, desc[UR60][R4.64] ;  /* 0x0000003c04081981 */ /* 0x000f62000c1e1900 */
        /* <DEDUP_REMOVED lines=14> */
[----:B0-----:R-:W-:Y:S01]  /*23330*/  IMAD.U32 R10, RZ, RZ, UR5 ;  /* 0x00000005ff0a7e24 */ /* 0x001fe2000f8e00ff */
[----:B--2---:R0:W-:Y:S01]  /*23340*/  STL [R1+0x3c], R7 ;  /* 0x00003c0701007387 */ /* 0x0041e20000100800 */
[----:B------:R-:W-:Y:S02]  /*23350*/  IMAD.MOV.U32 R11, RZ, RZ, R7 ;  /* 0x000000ffff0b7224 */ /* 0x000fe400078e0007 */
[----:B0-----:R-:W-:Y:S01]  /*23360*/  IMAD.U32 R7, RZ, RZ, UR4 ;  /* 0x00000004ff077e24 */ /* 0x001fe2000f8e00ff */
[----:B------:R-:W-:Y:S06]  /*23370*/  @P0 BRA `(.L_x_1977) ;  /* 0x0000000000140947 */ /* 0x000fec0003800000 */
[----:B------:R-:W-:Y:S05]  /*23380*/  @!P3 BRA `(.L_x_1977) ;  /* 0x000000000010b947 */ /* 0x000fea0003800000 */
[----:B------:R-:W2:Y:S04]  /*23390*/  LDG.E R9, desc[UR60][R12.64] ;  /* 0x0000003c0c097981 */ /* 0x000ea8000c1e1900 */
[----:B------:R-:W2:Y:S02]  /*233a0*/  LDG.E R12, desc[UR60][R12.64+0x4] ;  /* 0x0000043c0c0c7981 */ /* 0x000ea4000c1e1900 */
[----:B--2---:R-:W-:-:S05]  /*233b0*/  IMAD.IADD R11, R12, 0x1, -R9 ;  /* 0x000000010c0b7824 */ /* 0x004fca00078e0a09 */
[----:B------:R0:W-:Y:S02]  /*233c0*/  STL [R1+0x3c], R11 ;  /* 0x00003c0b01007387 */ /* 0x0001e40000100800 */
.L_x_1977:
[----:B-----5:R-:W-:Y:S01]  /*233d0*/  IMAD.IADD R8, R8, 0x1, R6 ;  /* 0x0000000108087824 */ /* 0x020fe200078e0206 */
[----:B------:R-:W-:Y:S02]  /*233e0*/  ULDC.64 UR4, c[0x0][0xa20] ;  /* 0x0002880000047ab9 */ /* 0x000fe40000000a00 */
[----:B------:R-:W-:Y:S02]  /*233f0*/  ISETP.NE.U32.AND P0, PT, RZ, UR4, PT ;  /* 0x00000004ff007c0c */ /* 0x000fe4000bf05070 */
[----:B------:R1:W-:Y:S02]  /*23400*/  STL [R1+0x18], R8 ;  /* 0x0000180801007387 */ /* 0x0003e40000100800 */
[----:B------:R-:W-:-:S13]  /*23410*/  ISETP.NE.AND.EX P0, PT, RZ, UR5, PT, P0 ;  /* 0x00000005ff007c0c */ /* 0x000fda000bf05300 */
[----:B-1----:R-:W-:Y:S05]  /*23420*/  @!P0 BRA `(.L_x_1978) ;  /* 0x0000000000108947 */ /* 0x002fea0003800000 */
[----:B------:R-:W1:Y:S02]  /*23430*/  LDC.64 R4, c[0x0][0xa20] ;  /* 0x00028800ff047b82 */ /* 0x000e640000000a00 */
[----:B-1----:R-:W-:-:S05]  /*23440*/  IMAD.WIDE R4, R19, 0x4, R4 ;  /* 0x0000000413047825 */ /* 0x002fca00078e0204 */
[----:B------:R1:W5:Y:S01]  /*23450*/  LDG.E R7, desc[UR60][R4.64] ;  /* 0x0000003c04077981 */ /* 0x000362000c1e1900 */
[----:B------:R-:W-:Y:S05]  /*23460*/  BRA `(.L_x_1979) ;  /* 0x0000000000107947 */ /* 0x000fea0003800000 */
.L_x_1978:
[----:B------:R-:W-:Y:S05]  /*23470*/  @!P1 BRA `(.L_x_1979) ;  /* 0x00000000000c9947 */ /* 0x000fea0003800000 */
[----:B------:R-:W2:Y:S04]  /*23480*/  LDG.E R7, desc[UR60][R4.64] ;  /* 0x0000003c04077981 */ /* 0x000ea8000c1e1900 */
[----:B------:R-:W2:Y:S02]  /*23490*/  LDG.E R4, desc[UR60][R4.64+0x4] ;  /* 0x0000043c04047981 */ /* 0x000ea4000c1e1900 */
[----:B--2---:R-:W-:-:S07]  /*234a0*/  IMAD.IADD R7, R4, 0x1, -R7 ;  /* 0x0000000104077824 */ /* 0x004fce00078e0a07 */
.L_x_1979:
[----:B-1----:R-:W2:Y:S04]  /*234b0*/  @P2 LDG.E R4, desc[UR60][R2.64] ;  /* 0x0000003c02042981 */ /* 0x002ea8000c1e1900 */
[----:B------:R1:W2:Y:S01]  /*234c0*/  @P2 LDG.E R2, desc[UR60][R2.64+0x4] ;  /* 0x0000043c02022981 */ /* 0x0002a2000c1e1900 */
[----:B------:R-:W-:Y:S02]  /*234d0*/  IMAD.SHL.U32 R12, R17, 0x80, RZ ;  /* 0x00000080110c7824 */ /* 0x000fe400078e00ff */
[----:B-----5:R-:W-:Y:S02]  /*234e0*/  IMAD.IADD R9, R7, 0x1, -R6 ;  /* 0x0000000107097824 */ /* 0x020fe400078e0a06 */
[----:B------:R-:W-:Y:S01]  /*234f0*/  VIADD R7, R12, 0x7f ;  /* 0x0000007f0c077836 */ /* 0x000fe20000000000 */
[----:B------:R3:W-:Y:S01]  /*23500*/  STL [R1+0x30], R12 ;  /* 0x0000300c01007387 */ /* 0x0007e20000100800 */
[----:B-1----:R-:W1:Y:S02]  /*23510*/  LDC R3, c[0x0][0x448] ;  /* 0x00011200ff037b82 */ /* 0x002e640000000800 */
[----:B-1----:R-:W-:-:S13]  /*23520*/  ISETP.NE.AND P1, PT, R3, 0x1, PT ;  /* 0x000000010300780c */ /* 0x002fda0003f25270 */
[----:B------:R-:W1:Y:S08]  /*23530*/  @P1 LDC R3, c[0x0][0x44c] ;  /* 0x00011300ff031b82 */ /* 0x000e700000000800 */
[----:B------:R-:W4:Y:S01]  /*23540*/  @P1 LDC R5, c[0x0][0x450] ;  /* 0x00011400ff051b82 */ /* 0x000f220000000800 */
[----:B--2---:R-:W-:Y:S02]  /*23550*/  @P2 IMAD.IADD R10, R2, 0x1, -R4 ;  /* 0x00000001020a2824 */ /* 0x004fe400078e0a04 */
[----:B-1----:R-:W-:-:S04]  /*23560*/  @P1 IMAD.HI.U32 R2, R7, R3, RZ ;  /* 0x0000000307021227 */ /* 0x002fc800078e00ff */
[----:B------:R-:W-:Y:S01]  /*23570*/  IMAD.IADD R6, R9, 0x1, R10 ;  /* 0x0000000109067824 */ /* 0x000fe200078e020a */
[----:B----4-:R-:W-:-:S03]  /*23580*/  @P1 SHF.R.U32.HI R7, RZ, R5, R2 ;  /* 0x00000005ff071219 */ /* 0x010fc60000011602 */
[C---:B------:R-:W-:Y:S01]  /*23590*/  VIADD R2, R6.reuse, 0x5f ;  /* 0x0000005f06027836 */ /* 0x040fe20000000000 */
[----:B------:R-:W-:-:S03]  /*235a0*/  IADD3 R17, R6, 0x1, -R11 ;  /* 0x0000000106117810 */ /* 0x000fc60007ffe80b */
[----:B------:R-:W-:-:S04]  /*235b0*/  IMAD.HI R2, R2, 0x2aaaaaab, RZ ;  /* 0x2aaaaaab02027827 */ /* 0x000fc800078e02ff */
[----:B------:R-:W-:Y:S01]  /*235c0*/  IMAD.IADD R7, R17, 0x1, R7 ;  /* 0x0000000111077824 */ /* 0x000fe200078e0207 */
[----:B------:R-:W-:-:S04]  /*235d0*/  SHF.R.U32.HI R21, RZ, 0x1f, R2 ;  /* 0x0000001fff157819 */ /* 0x000fc80000011602 */
[----:B------:R-:W-:Y:S02]  /*235e0*/  LEA.HI.SX32 R21, R2, R21, 0x1c ;  /* 0x0000001502157211 */ /* 0x000fe400078fe2ff */
[----:B------:R-:W1:Y:S02]  /*235f0*/  LDC.64 R2, c[0x0][0x9e0] ;  /* 0x00027800ff027b82 */ /* 0x000e640000000a00 */
[----:B-1----:R-:W-:Y:S01]  /*23600*/  ISETP.GE.AND P3, PT, R3, 0x1, PT ;  /* 0x000000010300780c */ /* 0x002fe20003f66270 */
        /* <DEDUP_REMOVED lines=8> */
[----:B------:R-:W1:Y:S02]  /*23690*/  @P0 LDC.64 R4, c[0x0][0x9e8] ;  /* 0x00027a00ff040b82 */ /* 0x000e640000000a00 */
[----:B-1----:R-:W-:-:S05]  /*236a0*/  @P0 IMAD.HI.U32 R4, R2, R4, RZ ;  /* 0x0000000402040227 */ /* 0x002fca00078e00ff */
[----:B------:R-:W-:-:S04]  /*236b0*/  @P0 SHF.R.U32.HI R2, RZ, R5, R4 ;  /* 0x00000005ff020219 */ /* 0x000fc80000011604 */
[----:B------:R-:W-:Y:S01]  /*236c0*/  LOP3.LUT R2, RZ, R2, RZ, 0x33, !PT ;  /* 0x00000002ff027212 */ /* 0x000fe200078e33ff */
[----:B------:R-:W-:Y:S06]  /*236d0*/  BRA `(.L_x_1983) ;  /* 0x0000000000107947 */ /* 0x000fec0003800000 */
.L_x_1982:
[----:B------:R-:W-:-:S13]  /*236e0*/  ISETP.NE.AND P0, PT, R3, 0x1, PT ;  /* 0x000000010300780c */ /* 0x000fda0003f05270 */
[----:B------:R-:W1:Y:S02]  /*236f0*/  @P0 LDC.64 R4, c[0x0][0x9e8] ;  /* 0x00027a00ff040b82 */ /* 0x000e640000000a00 */
[----:B-1----:R-:W-:-:S05]  /*23700*/  @P0 IMAD.HI.U32 R4, R2, R4, RZ ;  /* 0x0000000402040227 */ /* 0x002fca00078e00ff */
[----:B------:R-:W-:-:S07]  /*23710*/  @P0 SHF.R.U32.HI R2, RZ, R5, R4 ;  /* 0x00000005ff020219 */ /* 0x000fce0000011604 */
.L_x_1983:
[----:B------:R-:W-:Y:S05]  /*23720*/  BSYNC B0 ;  /* 0x0000000000007941 */ /* 0x000fea0003800000 */
.L_x_1981:
[----:B------:R-:W-:-:S05]  /*23730*/  IMAD R2, R2, R3, R3 ;  /* 0x0000000302027224 */ /* 0x000fca00078e0203 */
[----:B------:R-:W-:-:S07]  /*23740*/  VIMNMX R8, R8, R2, PT ;  /* 0x0000000208087248 */ /* 0x000fce0003fe0100 */
.L_x_1980:
[----:B------:R-:W1:Y:S01]  /*23750*/  @P1 LDC R4, c[0x0][0x44c] ;  /* 0x00011300ff041b82 */ /* 0x000e620000000800 */
[----:B------:R-:W-:Y:S01]  /*23760*/  IMAD.MOV.U32 R2, RZ, RZ, R12 ;  /* 0x000000ffff027224 */ /* 0x000fe200078e000c */
[----:B------:R-:W-:Y:S01]  /*23770*/  ULDC UR4, c[0x0][0x9dc] ;  /* 0x0002770000047ab9 */ /* 0x000fe20000000800 */
[----:B------:R-:W-:-:S05]  /*23780*/  IMAD.IADD R20, R6, 0x1, -R11 ;  /* 0x0000000106147824 */ /* 0x000fca00078e0a0b */
[----:B------:R-:W2:Y:S01]  /*23790*/  @P1 LDC R5, c[0x0][0x450] ;  /* 0x00011400ff051b82 */ /* 0x000ea20000000800 */
[----:B-1----:R-:W-:-:S05]  /*237a0*/  @P1 IMAD.HI.U32 R4, R12, R4, RZ ;  /* 0x000000040c041227 */ /* 0x002fca00078e00ff */
[----:B--2---:R-:W-:-:S05]  /*237b0*/  @P1 SHF.R.U32.HI R2, RZ, R5, R4 ;  /* 0x00000005ff021219 */ /* 0x004fca0000011604 */
        /* <DEDUP_REMOVED lines=8> */
[----:B------:R-:W1:Y:S02]  /*23840*/  @P0 LDC.64 R4, c[0x0][0x9e8] ;  /* 0x00027a00ff040b82 */ /* 0x000e640000000a00 */
[----:B-1----:R-:W-:-:S05]  /*23850*/  @P0 IMAD.HI.U32 R4, R2, R4, RZ ;  /* 0x0000000402040227 */ /* 0x002fca00078e00ff */
[----:B------:R-:W-:-:S04]  /*23860*/  @P0 SHF.R.U32.HI R2, RZ, R5, R4 ;  /* 0x00000005ff020219 */ /* 0x000fc80000011604 */
[----:B------:R-:W-:Y:S01]  /*23870*/  LOP3.LUT R2, RZ, R2, RZ, 0x33, !PT ;  /* 0x00000002ff027212 */ /* 0x000fe200078e33ff */
[----:B------:R-:W-:Y:S06]  /*23880*/  BRA `(.L_x_1987) ;  /* 0x0000000000107947 */ /* 0x000fec0003800000 */
.L_x_1986:
[----:B------:R-:W-:-:S13]  /*23890*/  ISETP.NE.AND P0, PT, R3, 0x1, PT ;  /* 0x000000010300780c */ /* 0x000fda0003f05270 */
[----:B------:R-:W1:Y:S02]  /*238a0*/  @P0 LDC.64 R4, c[0x0][0x9e8] ;  /* 0x00027a00ff040b82 */ /* 0x000e640000000a00 */
[----:B-1----:R-:W-:-:S05]  /*238b0*/  @P0 IMAD.HI.U32 R4, R2, R4, RZ ;  /* 0x0000000402040227 */ /* 0x002fca00078e00ff */
[----:B------:R-:W-:-:S07]  /*238c0*/  @P0 SHF.R.U32.HI R2, RZ, R5, R4 ;  /* 0x00000005ff020219 */ /* 0x000fce0000011604 */
.L_x_1987:
[----:B------:R-:W-:Y:S05]  /*238d0*/  BSYNC B0 ;  /* 0x0000000000007941 */ /* 0x000fea0003800000 */
.L_x_1985:
[----:B------:R-:W-:-:S05]  /*238e0*/  IMAD R2, R2, R3, RZ ;  /* 0x0000000302027224 */ /* 0x000fca00078e02ff */
[----:B------:R-:W-:-:S07]  /*238f0*/  VIMNMX R6, R6, R2, !PT ;  /* 0x0000000206067248 */ /* 0x000fce0007fe0100 */
.L_x_1984:
[----:B------:R-:W-:Y:S01]  /*23900*/  VIADD R8, R8, 0x5f ;  /* 0x0000005f08087836 */ /* 0x000fe20000000000 */
[----:B------:R-:W-:Y:S01]  /*23910*/  BSSY B0, `(.L_x_1988) ;  /* 0x000016b000007945 */ /* 0x000fe20003800000 */
        /* <DEDUP_REMOVED lines=11> */
[----:B------:R-:W-:-:S03]  /*239d0*/  VIMNMX R10, R9, R10, PT ;  /* 0x0000000a090a7248 */ /* 0x000fc60003fe0100 */
[----:B------:R-:W-:Y:S01]  /*239e0*/  IMAD.WIDE.U32 R4, R2, -0x55555555, RZ ;  /* 0xaaaaaaab02047825 */ /* 0x000fe200078e00ff */
[----:B------:R-:W-:-:S04]  /*239f0*/  ISETP.GT.AND P0, PT, R10, R2, PT ;  /* 0x000000020a00720c */ /* 0x000fc80003f04270 */
[----:B------:R-:W-:-:S05]  /*23a00*/  SHF.R.U32.HI R3, RZ, 0x6, R5 ;  /* 0x00000006ff037819 */ /* 0x000fca0000011605 */
[----:B------:R-:W-:-:S04]  /*23a10*/  IMAD.MOV.U32 R9, RZ, RZ, R3 ;  /* 0x000000ffff097224 */ /* 0x000fc800078e0003 */
[----:B------:R-:W-:-:S04]  /*23a20*/  @P0 VIADD R2, R10, 0x5f ;  /* 0x0000005f0a020836 */ /* 0x000fc80000000000 */
[----:B------:R-:W-:-:S05]  /*23a30*/  @P0 IMAD.HI R2, R2, 0x2aaaaaab, RZ ;  /* 0x2aaaaaab02020827 */ /* 0x000fca00078e02ff */
[----:B------:R-:W-:-:S04]  /*23a40*/  @P0 SHF.R.U32.HI R4, RZ, 0x1f, R2 ;  /* 0x0000001fff040819 */ /* 0x000fc80000011602 */
[----:B------:R-:W-:Y:S02]  /*23a50*/  @P0 LEA.HI.SX32 R9, R2, R4, 0x1c ;  /* 0x0000000402090211 */ /* 0x000fe400078fe2ff */
[----:B------:R-:W-:Y:S02]  /*23a60*/  PLOP3.LUT P0, PT, PT, PT, PT, 0x80, 0x0 ;  /* 0x000000000000781c */ /* 0x000fe40003f0f070 */
[----:B------:R-:W-:-:S13]  /*23a70*/  ISETP.GT.AND P1, PT, R9, R3, PT ;  /* 0x000000030900720c */ /* 0x000fda0003f24270 */
[----:B------:R-:W-:Y:S05]  /*23a80*/  @!P1 BRA `(.L_x_1989) ;  /* 0x00000014004c9947 */ /* 0x000fea0003800000 */
[----:B------:R-:W-:Y:S01]  /*23a90*/  UMOV UR4, 0xffffffff ;  /* 0xffffffff00047882 */ /* 0x000fe20000000000 */
[----:B------:R-:W-:Y:S02]  /*23aa0*/  SEL R2, R19, RZ, !P2 ;  /* 0x000000ff13027207 */ /* 0x000fe40005000000 */
[----:B------:R-:W-:Y:S05]  /*23ab0*/  BRA.DIV UR4, `(.L_x_1990) ;  /* 0x0000007a04e47947 */ /* 0x000fea000b800000 */
[----:B------:R-:W1:Y:S02]  /*23ac0*/  S2R R4, SR_TID.X ;  /* 0x0000000000047919 */ /* 0x000e640000002100 */
[----:B-1----:R-:W-:-:S04]  /*23ad0*/  SHF.R.U32.HI R4, RZ, 0x5, R4 ;  /* 0x00000005ff047819 */ /* 0x002fc80000011604 */
[----:B------:R-:W-:-:S05]  /*23ae0*/  LOP3.LUT R4, R4, 0x3, RZ, 0xc0, !PT ;  /* 0x0000000304047812 */ /* 0x000fca00078ec0ff */
[----:B------:R1:W2:Y:S02]  /*23af0*/  SHFL.IDX PT, R14, R4, RZ, 0x1f ;  /* 0x00001fff040e7589 */ /* 0x0002a400000e0000 */
.L_x_2181:
[----:B--2---:R-:W-:Y:S02]  /*23b00*/  ISETP.NE.AND P0, PT, R14, RZ, PT ;  /* 0x000000ff0e00720c */ /* 0x004fe40003f05270 */
[----:B------:R-:W-:-:S11]  /*23b10*/  PLOP3.LUT P6, PT, PT, PT, PT, 0x8, 0x0 ;  /* 0x000000000000781c */ /* 0x000fd60003fce170 */
[----:B------:R-:W-:Y:S05]  /*23b20*/  @P0 BRA `(.L_x_1991) ;  /* 0x00000000000c0947 */ /* 0x000fea0003800000 */
[----:B------:R-:W-:-:S03]  /*23b30*/  UMOV UR4, 0xffffffff ;  /* 0xffffffff00047882 */ /* 0x000fc60000000000 */
[----:B------:R-:W-:Y:S05]  /*23b40*/  BRA.DIV UR4, `(.L_x_1992) ;  /* 0x0000007a04f47947 */ /* 0x000fea000b800000 */
[----:B------:R-:W-:-:S13]  /*23b50*/  ELECT P6, URZ, PT ;  /* 0x00000000003f782f */ /* 0x000fda00038c0000 */
.L_x_1991:
[----:B-1----:R-:W2:Y:S04]  /*23b60*/  LDL R4, [R1+0x48] ;  /* 0x0000480001047983 */ /* 0x002ea80000100800 */
[----:B------:R-:W3:Y:S01]  /*23b70*/  LDL R6, [R1+0x4] ;  /* 0x0000040001067983 */ /* 0x000ee20000100800 */
[----:B------:R-:W-:Y:S01]  /*23b80*/  BSSY B1, `(.L_x_1993) ;  /* 0x0000008000017945 */ /* 0x000fe20003800000 */
[----:B--2---:R-:W-:-:S05]  /*23b90*/  VIADD R4, R4, 0x1 ;  /* 0x0000000104047836 */ /* 0x004fca0000000000 */
[----:B------:R-:W-:-:S04]  /*23ba0*/  LEA.HI R5, R4, R4, RZ, 0x1 ;  /* 0x0000000404057211 */ /* 0x000fc800078f08ff */
[----:B------:R-:W-:-:S05]  /*23bb0*/  LOP3.LUT R5, R5, 0xfffffffe, RZ, 0xc0, !PT ;  /* 0xfffffffe05057812 */ /* 0x000fca00078ec0ff */
[----:B------:R-:W-:-:S05]  /*23bc0*/  IMAD.IADD R4, R4, 0x1, -R5 ;  /* 0x0000000104047824 */ /* 0x000fca00078e0a05 */
[----:B------:R-:W-:-:S04]  /*23bd0*/  SHF.L.U32 R4, R4, 0x1f, RZ ;  /* 0x0000001f04047819 */ /* 0x000fc800000006ff */
[----:B---3--:R-:W1:Y:S02]  /*23be0*/  SYNCS.PHASECHK.TRANS64.TRYWAIT P0, [R6+URZ+0x30820], R4 ;  /* 0x03082004060075a7 */ /* 0x008e64000800017f */
[----:B-1----:R-:W-:Y:S05]  /*23bf0*/  @!P0 BRA `(.L_x_1994) ;  /* 0x0000007800e88947 */ /* 0x002fea0003800000 */
.L_x_2184:
[----:B------:R-:W-:Y:S05]  /*23c00*/  BSYNC B1 ;  /* 0x0000000000017941 */ /* 0x000fea0003800000 */
.L_x_1993:
[----:B------:R-:W-:Y:S04]  /*23c10*/  BSSY B1, `(.L_x_1995) ;  /* 0x0000090000017945 */ /* 0x000fe80003800000 */
[----:B------:R-:W-:Y:S05]  /*23c20*/  @!P6 BRA `(.L_x_1996) ;  /* 0x000000080038e947 */ /* 0x000fea0003800000 */
[----:B------:R-:W2:Y:S04]  /*23c30*/  LDL R8, [R1+0x4] ;  /* 0x0000040001087983 */ /* 0x000ea80000100800 */
[----:B------:R-:W2:Y:S04]  /*23c40*/  LDL R7, [R1+0x1c] ;  /* 0x00001c0001077983 */ /* 0x000ea80000100800 */
[----:B------:R-:W3:Y:S01]  /*23c50*/  LDL R6, [R1+0x20] ;  /* 0x0000200001067983 */ /* 0x000ee20000100800 */
[----:B------:R-:W-:Y:S01]  /*23c60*/  BSSY B2, `(.L_x_1997) ;  /* 0x0000008000027945 */ /* 0x000fe20003800000 */
[----:B-1----:R-:W1:Y:S02]  /*23c70*/  S2R R5, SR_TID.X ;  /* 0x0000000000057919 */ /* 0x002e640000002100 */
[----:B-1----:R-:W-:-:S04]  /*23c80*/  LOP3.LUT R5, R5, 0x7f, RZ, 0xc0, !PT ;  /* 0x0000007f05057812 */ /* 0x002fc800078ec0ff */
[----:B------:R-:W-:Y:S01]  /*23c90*/  ISETP.NE.AND P1, PT, R5, RZ, PT ;  /* 0x000000ff0500720c */ /* 0x000fe20003f25270 */
[----:B--2---:R-:W-:Y:S01]  /*23ca0*/  IMAD R7, R7, 0x8, R8 ;  /* 0x0000000807077824 */ /* 0x004fe200078e0208 */
[----:B---3--:R-:W-:-:S04]  /*23cb0*/  SHF.L.U32 R10, R6, 0x1f, RZ ;  /* 0x0000001f060a7819 */ /* 0x008fc800000006ff */
[----:B------:R-:W1:Y:S02]  /*23cc0*/  SYNCS.PHASECHK.TRANS64.TRYWAIT P0, [R7+URZ+0x308a0], R10 ;  /* 0x0308a00a070075a7 */ /* 0x000e64000800017f */
[----:B-1----:R-:W-:Y:S05]  /*23cd0*/  @!P0 BRA `(.L_x_1998) ;  /* 0x0000007800c88947 */ /* 0x002fea0003800000 */
.L_x_2185:
[----:B------:R-:W-:Y:S05]  /*23ce0*/  BSYNC B2 ;  /* 0x0000000000027941 */ /* 0x000fea0003800000 */
.L_x_1997:
        /* <DEDUP_REMOVED lines=9> */
.L_x_2000:
[----:B------:R-:W-:Y:S05]  /*23d80*/  BSYNC B2 ;  /* 0x0000000000027941 */ /* 0x000fea0003800000 */
.L_x_1999:
        /* <DEDUP_REMOVED lines=14> */
.L_x_2001:
        /* <DEDUP_REMOVED lines=16> */
.L_x_2002:
        /* <DEDUP_REMOVED lines=16> */
.L_x_2003:
        /* <DEDUP_REMOVED lines=13> */
.L_x_2186:
[----:B------:R-:W-:Y:S05]  /*24140*/  BSYNC B2 ;  /* 0x0000000000027941 */ /* 0x000fea0003800000 */
.L_x_2004:
[----:B------:R-:W-:Y:S01]  /*24150*/  BSSY B2, `(.L_x_2006) ;  /* 0x000000b000027945 */ /* 0x000fe20003800000 */
[----:B-12---:R-:W-:Y:S02]  /*24160*/  IMAD.MOV.U32 R10, RZ, RZ, 0x0 ;  /* 0x00000000ff0a7424 */ /* 0x006fe400078e00ff */
[----:B0-----:R-:W-:Y:S01]  /*24170*/  IMAD.MOV.U32 R11, RZ, RZ, 0x12f00000 ;  /* 0x12f00000ff0b7424 */ /* 0x001fe200078e00ff */
[----:B------:R-:W-:Y:S06]  /*24180*/  @P1 BRA `(.L_x_2007) ;  /* 0x00000000001c1947 */ /* 0x000fec0003800000 */
[----:B------:R-:W0:Y:S01]  /*24190*/  S2R R8, SR_TID.X ;  /* 0x0000000000087919 */ /* 0x000e220000002100 */
[----:B------:R-:W-:-:S04]  /*241a0*/  IMAD.MOV.U32 R4, RZ, RZ, 0x9000 ;  /* 0x00009000ff047424 */ /* 0x000fc800078e00ff */
[----:B------:R1:W-:Y:S01]  /*241b0*/  SYNCS.ARRIVE.TRANS64 RZ, [R7+URZ+0x308b0], R4 ;  /* 0x0308b00407ff79a7 */ /* 0x0003e2000800003f */
[----:B0-----:R-:W-:-:S04]  /*241c0*/  LOP3.LUT R8, R8, 0x1f, RZ, 0xc0, !PT ;  /* 0x0000001f08087812 */ /* 0x001fc800078ec0ff */
[----:B------:R-:W-:-:S13]  /*241d0*/  ISETP.NE.AND P0, PT, R8, RZ, PT ;  /* 0x000000ff0800720c */ /* 0x000fda0003f05270 */
[----:B-1----:R-:W-:Y:S05]  /*241e0*/  @!P0 BRA `(.L_x_2007) ;  /* 0x0000000000048947 */ /* 0x002fea0003800000 */
[----:B------:R-:W-:Y:S01]  /*241f0*/  BPT.TRAP 0x1 ;  /* 0x000000040000795c */ /* 0x000fe20000300000 */
.L_x_2007:
[----:B------:R-:W-:Y:S05]  /*24200*/  BSYNC B2 ;  /* 0x0000000000027941 */ /* 0x000fea0003800000 */
.L_x_2006:
[----:B------:R-:W-:Y:S01]  /*24210*/  R2UR UR10, R14 ;  /* 0x000000000e0a72ca */ /* 0x000fe200000e0000 */
[----:B------:R-:W-:Y:S01]  /*24220*/  UIADD3 UR4, UP0, UR36, 0x670, URZ ;  /* 0x0000067024047890 */ /* 0x000fe2000ff1e03f */
[----:B------:R-:W-:Y:S01]  /*24230*/  R2UR UR6, R10 ;  /* 0x000000000a0672ca */ /* 0x000fe200000e0000 */
[----:B------:R-:W-:Y:S01]  /*24240*/  VIADD R7, R7, 0x308b0 ;  /* 0x000308b007077836 */ /* 0x000fe20000000000 */
[----:B------:R-:W-:Y:S01]  /*24250*/  R2UR UR7, R11 ;  /* 0x000000000b0772ca */ /* 0x000fe200000e0000 */
[----:B------:R-:W-:Y:S01]  /*24260*/  VIADD R4, R6, 0x400 ;  /* 0x0000040006047836 */ /* 0x000fe20000000000 */
[----:B------:R-:W-:Y:S01]  /*24270*/  PLOP3.LUT P0, PT, PT, PT, PT, 0x80, 0x0 ;  /* 0x000000000000781c */ /* 0x000fe20003f0f070 */
[----:B------:R-:W-:-:S12]  /*24280*/  UIADD3.X UR5, URZ, UR37, URZ, UP0, !UPT ;  /* 0x000000253f057290 */ /* 0x000fd800087fe43f */
.L_x_2008:
        /* <DEDUP_REMOVED lines=15> */
.L_x_2009:
        /* <DEDUP_REMOVED lines=15> */
.L_x_2010:
        /* <DEDUP_REMOVED lines=10> */
.L_x_1996:
[----:B------:R-:W-:Y:S05]  /*24510*/  BSYNC B1 ;  /* 0x0000000000017941 */ /* 0x000fea0003800000 */
.L_x_1995:
[----:B-1----:R-:W2:Y:S04]  /*24520*/  LDL.LU R4, [R1+0x1c] ;  /* 0x00001c0001047983 */ /* 0x002ea80000300800 */
        /* <DEDUP_REMOVED lines=12> */
.L_x_2027:
[----:B------:R-:W-:Y:S05]  /*245f0*/  YIELD ;  /* 0x0000000000007946 */ /* 0x000fea0003800000 */
[----:B------:R-:W-:Y:S04]  /*24600*/  BSSY B1, `(.L_x_2011) ;  /* 0x000008f000017945 */ /* 0x000fe80003800000 */
[----:B--2---:R-:W-:Y:S05]  /*24610*/  @!P6 BRA `(.L_x_2012) ;  /* 0x000000080034e947 */ /* 0x004fea0003800000 */
        /* <DEDUP_REMOVED lines=11> */
.L_x_2187:
[----:B------:R-:W-:Y:S05]  /*246d0*/  BSYNC B2 ;  /* 0x0000000000027941 */ /* 0x000fea0003800000 */
.L_x_2013:
        /* <DEDUP_REMOVED lines=9> */
.L_x_2016:
[----:B------:R-:W-:Y:S05]  /*24770*/  BSYNC B2 ;  /* 0x0000000000027941 */ /* 0x000fea0003800000 */
.L_x_2015:
        /* <DEDUP_REMOVED lines=13> */
.L_x_2017:
        /* <DEDUP_REMOVED lines=16> */
.L_x_2018:
        /* <DEDUP_REMOVED lines=16> */
.L_x_2019:
        /* <DEDUP_REMOVED lines=13> */
.L_x_2188:
[----:B------:R-:W-:Y:S05]  /*24b20*/  BSYNC B2 ;  /* 0x0000000000027941 */ /* 0x000fea0003800000 */
.L_x_2020:
[----:B------:R-:W-:Y:S01]  /*24b30*/  BSSY B2, `(.L_x_2022) ;  /* 0x000000b000027945 */ /* 0x000fe20003800000 */
[----:B------:R-:W-:Y:S02]  /*24b40*/  IMAD.MOV.U32 R10, RZ, RZ, 0x0 ;  /* 0x00000000ff0a7424 */ /* 0x000fe400078e00ff */
[----:B0-----:R-:W-:Y:S01]  /*24b50*/  IMAD.MOV.U32 R11, RZ, RZ, 0x12f00000 ;  /* 0x12f00000ff0b7424 */ /* 0x001fe200078e00ff */
[----:B------:R-:W-:Y:S06]  /*24b60*/  @P2 BRA `(.L_x_2023) ;  /* 0x00000000001c2947 */ /* 0x000fec0003800000 */
[----:B------:R-:W0:Y:S01]  /*24b70*/  S2R R15, SR_TID.X ;  /* 0x00000000000f7919 */ /* 0x000e220000002100 */
[----:B------:R-:W-:-:S04]  /*24b80*/  IMAD.MOV.U32 R4, RZ, RZ, 0x9000 ;  /* 0x00009000ff047424 */ /* 0x000fc800078e00ff */
[----:B------:R3:W-:Y:S01]  /*24b90*/  SYNCS.ARRIVE.TRANS64 RZ, [R8+URZ+0x308b0], R4 ;  /* 0x0308b00408ff79a7 */ /* 0x0007e2000800003f */
[----:B0-----:R-:W-:-:S04]  /*24ba0*/  LOP3.LUT R15, R15, 0x1f, RZ, 0xc0, !PT ;  /* 0x0000001f0f0f7812 */ /* 0x001fc800078ec0ff */
[----:B------:R-:W-:-:S13]  /*24bb0*/  ISETP.NE.AND P1, PT, R15, RZ, PT ;  /* 0x000000ff0f00720c */ /* 0x000fda0003f25270 */
[----:B---3--:R-:W-:Y:S05]  /*24bc0*/  @!P1 BRA `(.L_x_2023) ;  /* 0x0000000000049947 */ /* 0x008fea0003800000 */
[----:B------:R-:W-:Y:S01]  /*24bd0*/  BPT.TRAP 0x1 ;  /* 0x000000040000795c */ /* 0x000fe20000300000 */
.L_x_2023:
[----:B------:R-:W-:Y:S05]  /*24be0*/  BSYNC B2 ;  /* 0x0000000000027941 */ /* 0x000fea0003800000 */
.L_x_2022:
[----:B------:R-:W-:Y:S01]  /*24bf0*/  R2UR UR10, R12 ;  /* 0x000000000c0a72ca */ /* 0x000fe200000e0000 */
[----:B------:R-:W-:Y:S01]  /*24c00*/  UIADD3 UR4, UP0, UR36, 0x670, URZ ;  /* 0x0000067024047890 */ /* 0x000fe2000ff1e03f */
[----:B------:R-:W-:Y:S01]  /*24c10*/  R2UR UR6, R10 ;  /* 0x000000000a0672ca */ /* 0x000fe200000e0000 */
[----:B-12---:R-:W-:Y:S01]  /*24c20*/  VIADD R8, R8, 0x308b0 ;  /* 0x000308b008087836 */ /* 0x006fe20000000000 */
[----:B------:R-:W-:Y:S01]  /*24c30*/  R2UR UR7, R11 ;  /* 0x000000000b0772ca */ /* 0x000fe200000e0000 */
[----:B------:R-:W-:Y:S01]  /*24c40*/  VIADD R4, R6, 0x400 ;  /* 0x0000040006047836 */ /* 0x000fe20000000000 */
[----:B------:R-:W-:Y:S01]  /*24c50*/  PLOP3.LUT P1, PT, PT, PT, PT, 0x80, 0x0 ;  /* 0x000000000000781c */ /* 0x000fe20003f2f070 */
[----:B------:R-:W-:-:S12]  /*24c60*/  UIADD3.X UR5, URZ, UR37, URZ, UP0, !UPT ;  /* 0x000000253f057290 */ /* 0x000fd800087fe43f */
.L_x_2024:
        /* <DEDUP_REMOVED lines=15> */
.L_x_2025:
        /* <DEDUP_REMOVED lines=15> */
.L_x_2026:
        /* <DEDUP_REMOVED lines=10> */
.L_x_2012:
[----:B------:R-:W-:Y:S05]  /*24ef0*/  BSYNC B1 ;  /* 0x0000000000017941 */ /* 0x000fea0003800000 */
.L_x_2011:
[----:B-1----:R-:W2:Y:S04]  /*24f00*/  LDL.LU R4, [R1+0x1c] ;  /* 0x00001c0001047983 */ /* 0x002ea80000300800 */
        /* <DEDUP_REMOVED lines=11> */
.L_x_1989:
[----:B------:R-:W-:Y:S05]  /*24fc0*/  BSYNC B0 ;  /* 0x0000000000007941 */ /* 0x000fea0003800000 */
.L_x_1988:
[----:B--2---:R-:W2:Y:S01]  /*24fd0*/  LDL R7, [R1+0x30] ;  /* 0x0000300001077983 */ /* 0x004ea20000100800 */
[----:B------:R-:W3:Y:S01]  /*24fe0*/  LDC R0, c[0x0][0x448] ;  /* 0x00011200ff007b82 */ /* 0x000ee20000000800 */
[----:B------:R-:W-:Y:S07]  /*24ff0*/  @!P0 WARPSYNC.ALL ;  /* 0x0000000000008948 */ /* 0x000fee0003800000 */
[----:B------:R-:W-:Y:S01]  /*25000*/  @!P0 BAR.SYNC.DEFER_BLOCKING 0xc, 0x180 ;  /* 0x0306000000008b1d */ /* 0x000fe20000010000 */
[----:B---3--:R-:W-:-:S13]  /*25010*/  ISETP.NE.AND P1, PT, R0, 0x1, PT ;  /* 0x000000010000780c */ /* 0x008fda0003f25270 */
[----:B------:R-:W3:Y:S08]  /*25020*/  @P1 LDC R2, c[0x0][0x44c] ;  /* 0x00011300ff021b82 */ /* 0x000ef00000000800 */
[----:B------:R-:W4:Y:S01]  /*25030*/  @P1 LDC R3, c[0x0][0x450] ;  /* 0x00011400ff031b82 */ /* 0x000f220000000800 */
[----:B--2---:R-:W-:-:S04]  /*25040*/  VIADD R0, R7, 0x7f ;  /* 0x0000007f07007836 */ /* 0x004fc80000000000 */
[----:B---3--:R-:W-:-:S05]  /*25050*/  @P1 IMAD.HI.U32 R2, R0, R2, RZ ;  /* 0x0000000200021227 */ /* 0x008fca00078e00ff */
[----:B----4-:R-:W-:Y:S02]  /*25060*/  @P1 SHF.R.U32.HI R0, RZ, R3, R2 ;  /* 0x00000003ff001219 */ /* 0x010fe40000011602 */
[----:B------:R-:W2:Y:S03]  /*25070*/  LDC.64 R2, c[0x0][0x9e0] ;  /* 0x00027800ff027b82 */ /* 0x000ea60000000a00 */
[----:B------:R-:W-:Y:S01]  /*25080*/  IMAD.IADD R0, R17, 0x1, R0 ;  /* 0x0000000111007824 */ /* 0x000fe200078e0200 */
[----:B--2---:R-:W-:-:S03]  /*25090*/  ISETP.GE.AND P2, PT, R3, 0x1, PT ;  /* 0x000000010300780c */ /* 0x004fc60003f46270 */
[----:B------:R-:W-:-:S10]  /*250a0*/  IMAD.IADD R2, R0, 0x1, R2 ;  /* 0x0000000100027824 */ /* 0x000fd400078e0202 */
[----:B------:R-:W-:Y:S05]  /*250b0*/  @!P2 BRA `(.L_x_2028) ;  /* 0x000000000048a947 */ /* 0x000fea0003800000 */
[C---:B------:R-:W-:Y:S01]  /*250c0*/  ISETP.GT.AND P0, PT, R0.reuse, RZ, PT ;  /* 0x000000ff0000720c */ /* 0x040fe20003f04270 */
[----:B------:R-:W-:Y:S01]  /*250d0*/  BSSY B0, `(.L_x_2029) ;  /* 0x000000e000007945 */ /* 0x000fe20003800000 */
[----:B------:R-:W-:-:S11]  /*250e0*/  VIADD R6, R0, 0xffffffff ;  /* 0xffffffff00067836 */ /* 0x000fd60000000000 */
[----:B------:R-:W-:Y:S05]  /*250f0*/  @P0 BRA `(.L_x_2030) ;  /* 0x00000000001c0947 */ /* 0x000fea0003800000 */
[----:B------:R-:W-:Y:S01]  /*25100*/  ISETP.NE.AND P0, PT, R3, 0x1, PT ;  /* 0x000000010300780c */ /* 0x000fe20003f05270 */
[----:B------:R-:W-:-:S12]  /*25110*/  IMAD.MOV R0, RZ, RZ, -R0 ;  /* 0x000000ffff007224 */ /* 0x000fd800078e0a00 */
[----:B-1----:R-:W1:Y:S02]  /*25120*/  @P0 LDC.64 R4, c[0x0][0x9e8] ;  /* 0x00027a00ff040b82 */ /* 0x002e640000000a00 */
[----:B-1----:R-:W-:-:S05]  /*25130*/  @P0 IMAD.HI.U32 R4, R0, R4, RZ ;  /* 0x0000000400040227 */ /* 0x002fca00078e00ff */
[----:B------:R-:W-:-:S04]  /*25140*/  @P0 SHF.R.U32.HI R0, RZ, R5, R4 ;  /* 0x00000005ff000219 */ /* 0x000fc80000011604 */
[----:B------:R-:W-:Y:S01]  /*25150*/  LOP3.LUT R6, RZ, R0, RZ, 0x33, !PT ;  /* 0x00000000ff067212 */ /* 0x000fe200078e33ff */
[----:B------:R-:W-:Y:S06]  /*25160*/  BRA `(.L_x_2031) ;  /* 0x0000000000107947 */ /* 0x000fec0003800000 */
.L_x_2030:
[----:B------:R-:W-:-:S13]  /*25170*/  ISETP.NE.AND P0, PT, R3, 0x1, PT ;  /* 0x000000010300780c */ /* 0x000fda0003f05270 */
[----:B-1----:R-:W1:Y:S02]  /*25180*/  @P0 LDC.64 R4, c[0x0][0x9e8] ;  /* 0x00027a00ff040b82 */ /* 0x002e640000000a00 */
[----:B-1----:R-:W-:-:S05]  /*25190*/  @P0 IMAD.HI.U32 R4, R6, R4, RZ ;  /* 0x0000000406040227 */ /* 0x002fca00078e00ff */
[----:B------:R-:W-:-:S07]  /*251a0*/  @P0 SHF.R.U32.HI R6, RZ, R5, R4 ;  /* 0x00000005ff060219 */ /* 0x000fce0000011604 */
.L_x_2031:
[----:B------:R-:W-:Y:S05]  /*251b0*/  BSYNC B0 ;  /* 0x0000000000007941 */ /* 0x000fea0003800000 */
.L_x_2029:
[----:B------:R-:W-:-:S05]  /*251c0*/  IMAD R6, R6, R3, R3 ;  /* 0x0000000306067224 */ /* 0x000fca00078e0203 */
[----:B------:R-:W-:-:S07]  /*251d0*/  VIMNMX R2, R2, R6, PT ;  /* 0x0000000602027248 */ /* 0x000fce0003fe0100 */
.L_x_2028:
[----:B------:R-:W-:Y:S01]  /*251e0*/  VIADD R0, R2, 0x5f ;  /* 0x0000005f02007836 */ /* 0x000fe20000000000 */
[----:B-1----:R-:W1:Y:S01]  /*251f0*/  @P1 LDC R4, c[0x0][0x450] ;  /* 0x00011400ff041b82 */ /* 0x002e620000000800 */
[----:B------:R-:W-:Y:S02]  /*25200*/  ULDC UR4, c[0x0][0x9dc] ;  /* 0x0002770000047ab9 */ /* 0x000fe40000000800 */
[----:B------:R-:W-:-:S05]  /*25210*/  IMAD.HI R0, R0, 0x2aaaaaab, RZ ;  /* 0x2aaaaaab00007827 */ /* 0x000fca00078e02ff */
[----:B------:R-:W-:-:S04]  /*25220*/  SHF.R.U32.HI R2, RZ, 0x1f, R0 ;  /* 0x0000001fff027819 */ /* 0x000fc80000011600 */
[----:B------:R-:W-:Y:S02]  /*25230*/  LEA.HI.SX32 R2, R0, R2, 0x1c ;  /* 0x0000000200027211 */ /* 0x000fe400078fe2ff */
[----:B------:R-:W2:Y:S02]  /*25240*/  @P1 LDC R0, c[0x0][0x44c] ;  /* 0x00011300ff001b82 */ /* 0x000ea40000000800 */
[----:B------:R-:W-:Y:S01]  /*25250*/  VIMNMX R6, R21, R2, PT ;  /* 0x0000000215067248 */ /* 0x000fe20003fe0100 */
[----:B------:R-:W-:-:S04]  /*25260*/  IMAD.MOV.U32 R2, RZ, RZ, R7 ;  /* 0x000000ffff027224 */ /* 0x000fc800078e0007 */
[----:B------:R3:W-:Y:S01]  /*25270*/  STL [R1+0x34], R6 ;  /* 0x0000340601007387 */ /* 0x0007e20000100800 */
[----:B--2---:R-:W-:-:S05]  /*25280*/  @P1 IMAD.HI.U32 R0, R7, R0, RZ ;  /* 0x0000000007001227 */ /* 0x004fca00078e00ff */
[----:B-1----:R-:W-:-:S05]  /*25290*/  @P1 SHF.R.U32.HI R2, RZ, R4, R0 ;  /* 0x00000004ff021219 */ /* 0x002fca0000011600 */
[----:B------:R-:W-:-:S04]  /*252a0*/  IMAD.IADD R0, R20, 0x1, R2 ;  /* 0x0000000114007824 */ /* 0x000fc800078e0202 */
[----:B------:R-:W-:Y:S01]  /*252b0*/  VIADD R2, R0, -UR4 ;  /* 0x8000000400027c36 */ /* 0x000fe20008000000 */
[----:B---3--:R-:W-:Y:S06]  /*252c0*/  @!P2 BRA `(.L_x_2032) ;  /* 0x000000000044a947 */ /* 0x008fec0003800000 */
        /* <DEDUP_REMOVED lines=10> */
.L_x_2034:
[----:B------:R-:W-:-:S13]  /*25370*/  ISETP.NE.AND P0, PT, R3, 0x1, PT ;  /* 0x000000010300780c */ /* 0x000fda0003f05270 */
[----:B------:R-:W1:Y:S02]  /*25380*/  @P0 LDC.64 R4, c[0x0][0x9e8] ;  /* 0x00027a00ff040b82 */ /* 0x000e640000000a00 */
[----:B-1----:R-:W-:-:S05]  /*25390*/  @P0 IMAD.HI.U32 R4, R0, R4, RZ ;  /* 0x0000000400040227 */ /* 0x002fca00078e00ff */
[----:B------:R-:W-:-:S07]  /*253a0*/  @P0 SHF.R.U32.HI R0, RZ, R5, R4 ;  /* 0x00000005ff000219 */ /* 0x000fce0000011604 */
.L_x_2035:
[----:B------:R-:W-:Y:S05]  /*253b0*/  BSYNC B0 ;  /* 0x0000000000007941 */ /* 0x000fea0003800000 */
.L_x_2033:
[----:B------:R-:W-:-:S05]  /*253c0*/  IMAD R0, R0, R3, RZ ;  /* 0x0000000300007224 */ /* 0x000fca00078e02ff */
[----:B------:R-:W-:-:S07]  /*253d0*/  VIMNMX R2, R2, R0, !PT ;  /* 0x0000000002027248 */ /* 0x000fce0007fe0100 */
.L_x_2032:
[----:B------:R-:W-:Y:S01]  /*253e0*/  IMAD.HI R2, R2, 0x2aaaaaab, RZ ;  /* 0x2aaaaaab02027827 */ /* 0x000fe200078e02ff */
[----:B------:R-:W-:Y:S04]  /*253f0*/  BSSY B7, `(.L_x_2036) ;  /* 0x0000465000077945 */ /* 0x000fe80003800000 */
[----:B------:R-:W-:-:S04]  /*25400*/  SHF.R.U32.HI R0, RZ, 0x1f, R2 ;  /* 0x0000001fff007819 */ /* 0x000fc80000011602 */
[----:B------:R-:W-:-:S04]  /*25410*/  LEA.HI.SX32 R0, R2, R0, 0x1c ;  /* 0x0000000002007211 */ /* 0x000fc800078fe2ff */
[----:B------:R-:W-:-:S04]  /*25420*/  VIMNMX R3, RZ, R0, !PT ;  /* 0x00000000ff037248 */ /* 0x000fc80007fe0100 */
[----:B------:R-:W-:Y:S01]  /*25430*/  ISETP.GT.AND P0, PT, R6, R3, PT ;  /* 0x000000030600720c */ /* 0x000fe20003f04270 */
[----:B------:R1:W-:-:S12]  /*25440*/  STL [R1+0x2c], R3 ;  /* 0x00002c0301007387 */ /* 0x0003d80000100800 */
[----:B-1----:R-:W-:Y:S05]  /*25450*/  @P0 BRA `(.L_x_2037) ;  /* 0x0000000000440947 */ /* 0x002fea0003800000 */
[----:B------:R-:W1:Y:S02]  /*25460*/  S2R R3, SR_TID.X ;  /* 0x0000000000037919 */ /* 0x000e640000002100 */
[----:B-1----:R-:W-:-:S04]  /*25470*/  LOP3.LUT R3, R3, 0x7f, RZ, 0xc0, !PT ;  /* 0x0000007f03037812 */ /* 0x002fc800078ec0ff */
[----:B------:R-:W-:-:S13]  /*25480*/  ISETP.NE.AND P0, PT, R3, RZ, PT ;  /* 0x000000ff0300720c */ /* 0x000fda0003f05270 */
[----:B------:R-:W-:Y:S05]  /*25490*/  @P0 BRA `(.L_x_2038) ;  /* 0x0000004400680947 */ /* 0x000fea0003800000 */
[----:B------:R-:W1:Y:S01]  /*254a0*/  S2R R3, SR_LANEID ;  /* 0x0000000000037919 */ /* 0x000e620000000000 */
[----:B------:R-:W-:Y:S02]  /*254b0*/  VOTEU.ANY UR4, UPT, PT ;  /* 0x0000000000047886 */ /* 0x000fe400038e0100 */
[----:B------:R-:W1:Y:S08]  /*254c0*/  FLO.U32 R0, UR4 ;  /* 0x0000000400007d00 */ /* 0x000e7000080e0000 */
[----:B------:R-:W2:Y:S01]  /*254d0*/  POPC R4, UR4 ;  /* 0x0000000400047d09 */ /* 0x000ea20008000000 */
[----:B-1----:R-:W-:-:S02]  /*254e0*/  ISETP.EQ.U32.AND P0, PT, R0, R3, PT ;  /* 0x000000030000720c */ /* 0x002fc40003f02070 */
[----:B------:R-:W2:Y:S11]  /*254f0*/  LDC.64 R2, c[0x0][0xc60] ;  /* 0x00031800ff027b82 */ /* 0x000eb60000000a00 */
[----:B--2---:R-:W2:Y:S01]  /*25500*/  @P0 ATOMG.E.ADD.STRONG.GPU PT, R3, desc[UR60][R2.64], R4 ;  /* 0x00000004020309a8 */ /* 0x004ea200081ee1fc */
[----:B------:R-:W1:Y:S02]  /*25510*/  S2R R5, SR_LTMASK ;  /* 0x0000000000057919 */ /* 0x000e640000003900 */
[----:B-1----:R-:W-:-:S06]  /*25520*/  LOP3.LUT R5, R5, UR4, RZ, 0xc0, !PT ;  /* 0x0000000405057c12 */ /* 0x002fcc000f8ec0ff */
[----:B------:R-:W1:Y:S01]  /*25530*/  POPC R5, R5 ;  /* 0x0000000500057309 */ /* 0x000e620000000000 */
[----:B--2---:R-:W1:Y:S02]  /*25540*/  SHFL.IDX PT, R0, R3, R0, 0x1f ;  /* 0x00001f0003007589 */ /* 0x004e6400000e0000 */
[----:B-1----:R-:W-:Y:S01]  /*25550*/  IADD3 R16, R0, UR38, R5 ;  /* 0x0000002600107c10 */ /* 0x002fe2000fffe005 */
[----:B------:R-:W-:Y:S06]  /*25560*/  BRA `(.L_x_2038) ;  /* 0x0000004400347947 */ /* 0x000fec0003800000 */
.L_x_2037:
        /* <DEDUP_REMOVED lines=15> */
[----:B0-----:R-:W-:Y:S02]  /*25660*/  IMAD.U32 R11, RZ, RZ, UR5 ;  /* 0x00000005ff0b7e24 */ /* 0x001fe4000f8e00ff */
[----:B------:R-:W-:Y:S02]  /*25670*/  IMAD.MOV.U32 R8, RZ, RZ, 0x70 ;  /* 0x00000070ff087424 */ /* 0x000fe400078e00ff */
[----:B------:R-:W-:Y:S02]  /*25680*/  IMAD.MOV.U32 R12, RZ, RZ, 0x1 ;  /* 0x00000001ff0c7424 */ /* 0x000fe400078e00ff */
[----:B------:R-:W-:-:S07]  /*25690*/  IMAD.MOV.U32 R13, RZ, RZ, RZ ;  /* 0x000000ffff0d7224 */ /* 0x000fce00078e00ff */
[----:B------:R-:W-:-:S07]  /*256a0*/  LEPC R20, `(.L_x_2040) ;  /* 0x000000001014794e */ /* 0x000fce0000000000 */
[----:B-1----:R-:W-:Y:S05]  /*256b0*/  CALL.ABS.NOINC R2 ;  /* 0x0000000002007343 */ /* 0x002fea0003c00000 */
.L_x_2040:
[----:B------:R-:W-:Y:S05]  /*256c0*/  BSYNC B6 ;  /* 0x0000000000067941 */ /* 0x000fea0003800000 */
.L_x_2039:
        /* <DEDUP_REMOVED lines=14> */
[----:B0-----:R-:W-:Y:S02]  /*257b0*/  IMAD.U32 R11, RZ, RZ, UR5 ;  /* 0x00000005ff0b7e24 */ /* 0x001fe4000f8e00ff */
[----:B------:R-:W-:Y:S02]  /*257c0*/  IMAD.MOV.U32 R8, RZ, RZ, 0x70 ;  /* 0x00000070ff087424 */ /* 0x000fe400078e00ff */
[----:B------:R-:W-:Y:S02]  /*257d0*/  IMAD.MOV.U32 R12, RZ, RZ, 0x1 ;  /* 0x00000001ff0c7424 */ /* 0x000fe400078e00ff */
[----:B-1----:R-:W-:-:S07]  /*257e0*/  IMAD.MOV.U32 R13, RZ, RZ, RZ ;  /* 0x000000ffff0d7224 */ /* 0x002fce00078e00ff */
[----:B------:R-:W-:-:S07]  /*257f0*/  LEPC R20, `(.L_x_2043) ;  /* 0x000000001014794e */ /* 0x000fce0000000000 */
[----:B--2---:R-:W-:Y:S05]  /*25800*/  CALL.ABS.NOINC R2 ;  /* 0x0000000002007343 */ /* 0x004fea0003c00000 */
.L_x_2043:
        /* <DEDUP_REMOVED lines=15> */
.L_x_2042:
[----:B------:R-:W-:Y:S05]  /*25900*/  BSYNC B6 ;  /* 0x0000000000067941 */ /* 0x000fea0003800000 */
.L_x_2041:
[----:B------:R-:W-:Y:S01]  /*25910*/  ULDC.64 UR4, c[0x0][0x9f8] ;  /* 0x00027e0000047ab9 */ /* 0x000fe20000000a00 */
[----:B------:R-:W2:Y:S01]  /*25920*/  LDL R17, [R1+0x34] ;  /* 0x0000340001117983 */ /* 0x000ea20000100800 */
[----:B------:R-:W-:Y:S01]  /*25930*/  ISETP.NE.U32.AND P0, PT, RZ, UR4, PT ;  /* 0x00000004ff007c0c */ /* 0x000fe2000bf05070 */
[----:B------:R-:W-:-:S03]  /*25940*/  IMAD.MOV.U32 R7, RZ, RZ, R19 ;  /* 0x000000ffff077224 */ /* 0x000fc600078e0013 */
[----:B------:R-:W-:Y:S01]  /*25950*/  ISETP.NE.AND.EX P0, PT, RZ, UR5, PT, P0 ;  /* 0x00000005ff007c0c */ /* 0x000fe2000bf05300 */
[----:B------:R-:W-:-:S12]  /*25960*/  ULDC.64 UR4, c[0x0][0xa08] ;  /* 0x0002820000047ab9 */ /* 0x000fd80000000a00 */
[----:B------:R-:W1:Y:S02]  /*25970*/  @P0 LDC.64 R2, c[0x0][0x9f8] ;  /* 0x00027e00ff020b82 */ /* 0x000e640000000a00 */
[----:B-1----:R-:W-:-:S05]  /*25980*/  @P0 IMAD.WIDE R2, R19, 0x4, R2 ;  /* 0x0000000413020825 */ /* 0x002fca00078e0202 */
[----:B------:R1:W3:Y:S02]  /*25990*/  @P0 LDG.E R7, desc[UR60][R2.64] ;  /* 0x0000003c02070981 */ /* 0x0002e4000c1e1900 */
[----:B-1----:R-:W1:Y:S02]  /*259a0*/  LDC.64 R2, c[0x0][0x418] ;  /* 0x00010600ff027b82 */ /* 0x002e640000000a00 */
[----:B-1----:R-:W-:Y:S01]  /*259b0*/  LOP3.LUT P0, RZ, R2, UR4, RZ, 0xfc, !PT ;  /* 0x0000000402ff7c12 */ /* 0x002fe2000f80fcff */
[----:B------:R-:W-:-:S03]  /*259c0*/  UMOV UR4, 0xffffffff ;  /* 0xffffffff00047882 */ /* 0x000fc60000000000 */
[----:B------:R-:W-:Y:S01]  /*259d0*/  LOP3.LUT P0, RZ, R3, UR5, RZ, 0xfc, P0 ;  /* 0x0000000503ff7c12 */ /* 0x000fe2000800fcff */
[----:B--2---:R-:W-:Y:S01]  /*259e0*/  VIADD R0, R17, 0xffffffff ;  /* 0xffffffff11007836 */ /* 0x004fe20000000000 */
[----:B---3--:R-:W-:Y:S01]  /*259f0*/  SHF.R.S32.HI R8, RZ, 0x1f, R7 ;  /* 0x0000001fff087819 */ /* 0x008fe20000011407 */
[----:B------:R1:W-:Y:S01]  /*25a00*/  STL [R1+0x10], R7 ;  /* 0x0000100701007387 */ /* 0x0003e20000100800 */
[----:B------:R-:W-:-:S03]  /*25a10*/  SEL R17, R7, RZ, !P0 ;  /* 0x000000ff07117207 */ /* 0x000fc60004000000 */
[----:B------:R1:W-:Y:S01]  /*25a20*/  STL [R1+0x24], R8 ;  /* 0x0000240801007387 */ /* 0x0003e20000100800 */
[----:B------:R-:W-:Y:S05]  /*25a30*/  BRA.DIV UR4, `(.L_x_2044) ;  /* 0x0000005e04c07947 */ /* 0x000fea000b800000 */
[----:B------:R-:W2:Y:S02]  /*25a40*/  S2R R4, SR_TID.X ;  /* 0x0000000000047919 */ /* 0x000ea40000002100 */
[----:B--2---:R-:W-:-:S04]  /*25a50*/  SHF.R.U32.HI R4, RZ, 0x5, R4 ;  /* 0x00000005ff047819 */ /* 0x004fc80000011604 */
[----:B------:R-:W-:-:S05]  /*25a60*/  LOP3.LUT R4, R4, 0x3, RZ, 0xc0, !PT ;  /* 0x0000000304047812 */ /* 0x000fca00078ec0ff */
[----:B------:R2:W3:Y:S02]  /*25a70*/  SHFL.IDX PT, R14, R4, RZ, 0x1f ;  /* 0x00001fff040e7589 */ /* 0x0004e400000e0000 */
.L_x_2191:
[----:B--2---:R-:W2:Y:S01]  /*25a80*/  LDL.LU R4, [R1] ;  /* 0x0000000001047983 */ /* 0x004ea20000300800 */
[----:B------:R-:W-:Y:S02]  /*25a90*/  PLOP3.LUT P1, PT, PT, PT, PT, 0x8, 0x0 ;  /* 0x000000000000781c */ /* 0x000fe40003f2e170 */
[----:B---3--:R-:W-:Y:S01]  /*25aa0*/  ISETP.NE.AND P0, PT, R14, RZ, PT ;  /* 0x000000ff0e00720c */ /* 0x008fe20003f05270 */
[----:B------:R3:W-:Y:S01]  /*25ab0*/  STL [R1+0xc], R0 ;  /* 0x00000c0001007387 */ /* 0x0007e20000100800 */
[----:B--2---:R-:W-:-:S09]  /*25ac0*/  LOP3.LUT R4, R4, 0xfffffffe, RZ, 0xc0, !PT ;  /* 0xfffffffe04047812 */ /* 0x004fd200078ec0ff */
[----:B------:R-:W-:-:S05]  /*25ad0*/  @P1 LOP3.LUT R4, R4, 0x1, RZ, 0xfc, !PT ;  /* 0x0000000104041812 */ /* 0x000fca00078efcff */
[----:B------:R3:W-:Y:S01]  /*25ae0*/  STL [R1], R4 ;  /* 0x0000000401007387 */ /* 0x0007e20000100800 */
[----:B------:R-:W-:Y:S05]  /*25af0*/  @P0 BRA `(.L_x_2045) ;  /* 0x0000000400480947 */ /* 0x000fea0003800000 */
[----:B------:R-:W-:-:S03]  /*25b00*/  UMOV UR4, 0xffffffff ;  /* 0xffffffff00047882 */ /* 0x000fc60000000000 */
[----:B------:R-:W-:Y:S05]  /*25b10*/  BRA.DIV UR4, `(.L_x_2046) ;  /* 0x0000005e04bc7947 */ /* 0x000fea000b800000 */
[----:B------:R-:W-:-:S13]  /*25b20*/  ELECT P6, URZ, PT ;  /* 0x00000000003f782f */ /* 0x000fda00038c0000 */
.L_x_2194:
[----:B------:R-:W-:Y:S05]  /*25b30*/  @!P6 BRA `(.L_x_2045) ;  /* 0x000000040038e947 */ /* 0x000fea0003800000 */
[----:B------:R-:W-:-:S04]  /*25b40*/  ISETP.NE.U32.AND P0, PT, R2, RZ, PT ;  /* 0x000000ff0200720c */ /* 0x000fc80003f05070 */
[----:B------:R-:W-:-:S13]  /*25b50*/  ISETP.NE.AND.EX P0, PT, R3, RZ, PT, P0 ;  /* 0x000000ff0300720c */ /* 0x000fda0003f05300 */
[----:B------:R-:W-:Y:S05]  /*25b60*/  @!P0 BRA `(.L_x_2047) ;  /* 0x0000000000508947 */ /* 0x000fea0003800000 */
[----:B------:R-:W2:Y:S01]  /*25b70*/  LDC R6, c[0x0][0x43c] ;  /* 0x00010f00ff067b82 */ /* 0x000ea20000000800 */
[----:B------:R-:W-:Y:S01]  /*25b80*/  IMAD.MOV.U32 R9, RZ, RZ, R0 ;  /* 0x000000ffff097224 */ /* 0x000fe200078e0000 */
[----:B------:R-:W-:-:S03]  /*25b90*/  ULDC.64 UR4, c[0x0][0x428] ;  /* 0x00010a0000047ab9 */ /* 0x000fc60000000a00 */
[----:B---3--:R-:W-:Y:S01]  /*25ba0*/  IMAD.MOV.U32 R0, RZ, RZ, R9 ;  /* 0x000000ffff007224 */ /* 0x008fe200078e0009 */
[----:B--2---:R-:W-:-:S13]  /*25bb0*/  ISETP.NE.AND P0, PT, R6, 0x1, PT ;  /* 0x000000010600780c */ /* 0x004fda0003f05270 */
[----:B------:R-:W2:Y:S02]  /*25bc0*/  @P0 LDC.64 R4, c[0x0][0x440] ;  /* 0x00011000ff040b82 */ /* 0x000ea40000000a00 */
[----:B--2---:R-:W-:-:S05]  /*25bd0*/  @P0 IMAD.HI.U32 R4, R9, R4, RZ ;  /* 0x0000000409040227 */ /* 0x004fca00078e00ff */
        /* <DEDUP_REMOVED lines=13> */
.L_x_2047:
[----:B-1----:R-:W4:Y:S04]  /*25cb0*/  LDL R7, [R1+0x4] ;  /* 0x0000040001077983 */ /* 0x002f280000100800 */
[----:B---3--:R-:W4:Y:S04]  /*25cc0*/  LDL R0, [R1+0x8] ;  /* 0x0000080001007983 */ /* 0x008f280000100800 */
[----:B--2---:R-:W2:Y:S01]  /*25cd0*/  LDL R2, [R1+0x14] ;  /* 0x0000140001027983 */ /* 0x004ea20000100800 */
[----:B----4-:R-:W-:Y:S01]  /*25ce0*/  IMAD R0, R0, 0x8, R7 ;  /* 0x0000000800007824 */ /* 0x010fe200078e0207 */
[----:B--2---:R-:W-:-:S04]  /*25cf0*/  SHF.L.U32 R2, R2, 0x1f, RZ ;  /* 0x0000001f02027819 */ /* 0x004fc800000006ff */
[----:B------:R-:W1:Y:S02]  /*25d00*/  SYNCS.PHASECHK.TRANS64.TRYWAIT P0, [R0+URZ+0x30840], R2 ;  /* 0x03084002000075a7 */ /* 0x000e64000800017f */
[----:B-1----:R-:W-:Y:S05]  /*25d10*/  @!P0 BRA `(.L_x_2048) ;  /* 0x0000005c005c8947 */ /* 0x002fea0003800000 */
.L_x_2195:
        /* <DEDUP_REMOVED lines=11> */
.L_x_2049:
[----:B------:R-:W2:Y:S04]  /*25dd0*/  LDL R6, [R1+0x4] ;  /* 0x0000040001067983 */ /* 0x000ea80000100800 */
[----:B------:R-:W2:Y:S04]  /*25de0*/  LDL R5, [R1+0x8] ;  /* 0x0000080001057983 */ /* 0x000ea80000100800 */
[----:B------:R-:W3:Y:S04]  /*25df0*/  LDL R4, [R1+0xc] ;  /* 0x00000c0001047983 */ /* 0x000ee80000100800 */
[----:B------:R-:W4:Y:S04]  /*25e00*/  LDL R3, [R1+0x18] ;  /* 0x0000180001037983 */ /* 0x000f280000100800 */
[----:B-1----:R-:W4:Y:S01]  /*25e10*/  LDL.LU R2, [R1] ;  /* 0x0000000001027983 */ /* 0x002f220000300800 */
        /* <DEDUP_REMOVED lines=10> */
[----:B--2---:R-:W-:Y:S01]  /*25ec0*/  IMAD R0, R5, 0x9000, R6 ;  /* 0x0000900005007824 */ /* 0x004fe200078e0206 */
[----:B---3--:R-:W-:-:S04]  /*25ed0*/  R2UR UR11, R4 ;  /* 0x00000000040b72ca */ /* 0x008fc800000e0000 */
[----:B------:R-:W-:Y:S02]  /*25ee0*/  R2UR UR8, R0 ;  /* 0x00000000000872ca */ /* 0x000fe400000e0000 */
[----:B----4-:R-:W-:Y:S02]  /*25ef0*/  R2UR UR5, R3 ;  /* 0x00000000030572ca */ /* 0x010fe400000e0000 */
[----:B------:R-:W-:-:S04]  /*25f00*/  LOP3.LUT R2, R2, 0xfffffffe, RZ, 0xc0, !PT ;  /* 0xfffffffe02027812 */ /* 0x000fc800078ec0ff */
[----:B------:R-:W-:-:S05]  /*25f10*/  @P0 LOP3.LUT R2, R2, 0x1, RZ, 0xfc, !PT ;  /* 0x0000000102020812 */ /* 0x000fca00078efcff */
[----:B------:R-:W-:Y:S02]  /*25f20*/  UIADD3 UR14, UR8, 0x1e400, URZ ;  /* 0x0001e400080e7890 */ /* 0x000fe4000fffe03f */
[----:B------:R-:W-:Y:S01]  /*25f30*/  UIMAD UR11, UR11, 0x60, UR5 ;  /* 0x000000600b0b78a4 */ /* 0x000fe2000f8e0205 */
[----:B------:R2:W-:Y:S01]  /*25f40*/  STL [R1], R2 ;  /* 0x0000000201007387 */ /* 0x0005e20000100800 */
[----:B------:R-:W-:Y:S02]  /*25f50*/  UIADD3.X UR5, URZ, UR37, URZ, UP0, !UPT ;  /* 0x000000253f057290 */ /* 0x000fe400087fe43f */
[----:B------:R-:W-:Y:S02]  /*25f60*/  UIADD3 UR15, UR8, 0x21400, URZ ;  /* 0x00021400080f7890 */ /* 0x000fe4000fffe03f */
        /* <DEDUP_REMOVED lines=11> */
.L_x_2045:
[----:B---3--:R-:W2:Y:S04]  /*26020*/  LDL R4, [R1+0x4] ;  /* 0x0000040001047983 */ /* 0x008ea80000100800 */
[----:B------:R-:W3:Y:S01]  /*26030*/  LDL.LU R3, [R1+0x40] ;  /* 0x0000400001037983 */ /* 0x000ee20000300800 */
[----:B------:R-:W-:Y:S05]  /*26040*/  WARPSYNC.ALL ;  /* 0x0000000000007948 */ /* 0x000fea0003800000 */
[----:B------:R-:W-:Y:S01]  /*26050*/  ULDC.64 UR4, c[0x0][0x298] ;  /* 0x0000a60000047ab9 */ /* 0x000fe20000000a00 */
[----:B------:R-:W-:Y:S01]  /*26060*/  BSSY B6, `(.L_x_2050) ;  /* 0x000001c000067945 */ /* 0x000fe20003800000 */
[----:B------:R-:W-:Y:S01]  /*26070*/  BAR.SYNC.DEFER_BLOCKING 0x8, 0x180 ;  /* 0x0206000000007b1d */ /* 0x000fe20000010000 */
[----:B---3--:R-:W-:-:S05]  /*26080*/  SHF.R.S32.HI R0, RZ, 0x1f, R3 ;  /* 0x0000001fff007819 */ /* 0x008fca0000011403 */
[----:B------:R-:W-:Y:S02]  /*26090*/  IMAD R2, R0, UR4, RZ ;  /* 0x0000000400027c24 */ /* 0x000fe4000f8e02ff */
[----:B--2---:R-:W-:Y:S02]  /*260a0*/  VIADD R0, R4, 0x12400 ;  /* 0x0001240004007836 */ /* 0x004fe40000000000 */
[C---:B------:R-:W-:Y:S02]  /*260b0*/  IMAD R2, R3.reuse, UR5, R2 ;  /* 0x0000000503027c24 */ /* 0x040fe4000f8e0202 */
[----:B------:R-:W-:Y:S01]  /*260c0*/  IMAD.WIDE.U32 R4, R3, UR4, RZ ;  /* 0x0000000403047c25 */ /* 0x000fe2000f8e00ff */
[----:B------:R-:W-:-:S03]  /*260d0*/  LOP3.LUT P0, RZ, R0, 0x3ff, RZ, 0xc0, !PT ;  /* 0x000003ff00ff7812 */ /* 0x000fc6000780c0ff */
[----:B------:R-:W-:Y:S01]  /*260e0*/  IMAD.IADD R0, R5, 0x1, R2 ;  /* 0x0000000105007824 */ /* 0x000fe200078e0202 */
[----:B------:R2:W-:Y:S04]  /*260f0*/  STL.64 [R1+0x40], R4 ;  /* 0x0000400401007387 */ /* 0x0005e80000100a00 */
[----:B------:R2:W-:Y:S05]  /*26100*/  STL [R1+0x4c], R0 ;  /* 0x00004c0001007387 */ /* 0x0005ea0000100800 */
[----:B------:R-:W-:Y:S05]  /*26110*/  @!P0 BRA `(.L_x_2051) ;  /* 0x0000000000408947 */ /* 0x000fea0003800000 */
[----:B------:R-:W-:Y:S01]  /*26120*/  MOV R2, 0x0 ;  /* 0x0000000000027802 */ /* 0x000fe20000000f00 */
[----:B------:R-:W-:Y:S01]  /*26130*/  ULDC.64 UR4, c[0x4][0xa8] ;  /* 0x01002a0000047ab9 */ /* 0x000fe20000000a00 */
[----:B------:R-:W-:Y:S01]  /*26140*/  ULDC.64 UR6, c[0x4][0xb0] ;  /* 0x01002c0000067ab9 */ /* 0x000fe20000000a00 */
[----:B------:R-:W-:Y:S01]  /*26150*/  ULDC.64 UR8, c[0x4][0x20] ;  /* 0x0100080000087ab9 */ /* 0x000fe20000000a00 */
[----:B--2---:R-:W-:Y:S02]  /*26160*/  IMAD.U32 R4, RZ, RZ, UR4 ;  /* 0x00000004ff047e24 */ /* 0x004fe4000f8e00ff */
[----:B------:R-:W2:Y:S01]  /*26170*/  LDC.64 R2, c[0x4][R2] ;  /* 0x0100000002027b82 */ /* 0x000ea20000000a00 */
[----:B------:R-:W-:Y:S02]  /*26180*/  IMAD.U32 R5, RZ, RZ, UR5 ;  /* 0x00000005ff057e24 */ /* 0x000fe4000f8e00ff */
[----:B------:R-:W-:Y:S02]  /*26190*/  IMAD.U32 R6, RZ, RZ, UR6 ;  /* 0x00000006ff067e24 */ /* 0x000fe4000f8e00ff */
[----:B-1----:R-:W-:-:S02]  /*261a0*/  IMAD.U32 R7, RZ, RZ, UR7 ;  /* 0x00000007ff077e24 */ /* 0x002fc4000f8e00ff */
[----:B------:R-:W-:Y:S02]  /*261b0*/  IMAD.U32 R10, RZ, RZ, UR8 ;  /* 0x00000008ff0a7e24 */ /* 0x000fe4000f8e00ff */
[----:B0-----:R-:W-:Y:S02]  /*261c0*/  IMAD.U32 R11, RZ, RZ, UR9 ;  /* 0x00000009ff0b7e24 */ /* 0x001fe4000f8e00ff */
[----:B------:R-:W-:Y:S02]  /*261d0*/  IMAD.MOV.U32 R8, RZ, RZ, 0x70 ;  /* 0x00000070ff087424 */ /* 0x000fe400078e00ff */
[----:B------:R-:W-:Y:S02]  /*261e0*/  IMAD.MOV.U32 R12, RZ, RZ, 0x1 ;  /* 0x00000001ff0c7424 */ /* 0x000fe400078e00ff */
[----:B------:R-:W-:-:S07]  /*261f0*/  IMAD.MOV.U32 R13, RZ, RZ, RZ ;  /* 0x000000ffff0d7224 */ /* 0x000fce00078e00ff */
[----:B------:R-:W-:-:S07]  /*26200*/  LEPC R20, `(.L_x_2051) ;  /* 0x000000001014794e */ /* 0x000fce0000000000 */
[----:B--2---:R-:W-:Y:S05]  /*26210*/  CALL.ABS.NOINC R2 ;  /* 0x0000000002007343 */ /* 0x004fea0003c00000 */
.L_x_2051:
[----:B------:R-:W-:Y:S05]  /*26220*/  BSYNC B6 ;  /* 0x0000000000067941 */ /* 0x000fea0003800000 */
.L_x_2050:
[----:B--2---:R-:W2:Y:S01]  /*26230*/  LDL.LU R0, [R1+0x4c] ;  /* 0x00004c0001007983 */ /* 0x004ea20000300800 */
[----:B-1----:R-:W1:Y:S01]  /*26240*/  LDC R7, c[0x0][0x448] ;  /* 0x00011200ff077b82 */ /* 0x002e620000000800 */
[----:B------:R-:W-:Y:S01]  /*26250*/  ULDC.64 UR4, c[0x0][0x2d8] ;  /* 0x0000b60000047ab9 */ /* 0x000fe20000000a00 */
[----:B------:R-:W-:Y:S01]  /*26260*/  ULDC.64 UR6, c[0x0][0x280] ;  /* 0x0000a00000067ab9 */ /* 0x000fe20000000a00 */
[----:B------:R-:W2:Y:S04]  /*26270*/  LDL.LU.64 R2, [R1+0x40] ;  /* 0x0000400001027983 */ /* 0x000ea80000300a00 */
[----:B------:R-:W3:Y:S01]  /*26280*/  LDL R9, [R1+0x30] ;  /* 0x0000300001097983 */ /* 0x000ee20000100800 */
[----:B------:R-:W4:Y:S01]  /*26290*/  S2R R5, SR_TID.X ;  /* 0x0000000000057919 */ /* 0x000f220000002100 */
[----:B------:R-:W0:Y:S01]  /*262a0*/  S2R R8, SR_TID.X ;  /* 0x0000000000087919 */ /* 0x000e220000002100 */
[----:B------:R-:W0:Y:S01]  /*262b0*/  S2R R10, SR_TID.X ;  /* 0x00000000000a7919 */ /* 0x000e220000002100 */
[----:B----4-:R-:W-:-:S04]  /*262c0*/  LOP3.LUT R5, R5, 0x7f, RZ, 0xc0, !PT ;  /* 0x0000007f05057812 */ /* 0x010fc800078ec0ff */
[----:B------:R-:W-:Y:S01]  /*262d0*/  SHF.R.U32.HI R5, RZ, 0x3, R5 ;  /* 0x00000003ff057819 */ /* 0x000fe20000011605 */
[----:B0-----:R-:W-:-:S05]  /*262e0*/  IMAD.SHL.U32 R8, R8, 0x10, RZ ;  /* 0x0000001008087824 */ /* 0x001fca00078e00ff */
[----:B------:R-:W-:Y:S01]  /*262f0*/  LOP3.LUT R8, R5, 0x70, R8, 0xf8, !PT ;  /* 0x0000007005087812 */ /* 0x000fe200078ef808 */
[----:B------:R-:W-:-:S05]  /*26300*/  IMAD.SHL.U32 R10, R10, 0x8, RZ ;  /* 0x000000080a0a7824 */ /* 0x000fca00078e00ff */
[----:B------:R-:W-:-:S04]  /*26310*/  LOP3.LUT R10, R10, 0x38, RZ, 0xc0, !PT ;  /* 0x000000380a0a7812 */ /* 0x000fc800078ec0ff */
[C---:B------:R-:W-:Y:S02]  /*26320*/  LOP3.LUT R11, R10.reuse, 0x40, RZ, 0xfc, !PT ;  /* 0x000000400a0b7812 */ /* 0x040fe400078efcff */
[----:B------:R-:W-:Y:S01]  /*26330*/  LOP3.LUT R10, R10, 0x80, RZ, 0xfc, !PT ;  /* 0x000000800a0a7812 */ /* 0x000fe200078efcff */
[----:B--2---:R-:W-:Y:S01]  /*26340*/  IMAD.MOV.U32 R3, RZ, RZ, R0 ;  /* 0x000000ffff037224 */ /* 0x004fe200078e0000 */
        /* <DEDUP_REMOVED lines=12> */
[----:B-1----:R-:W-:-:S13]  /*26410*/  ISETP.NE.AND P0, PT, R7, 0x1, PT ;  /* 0x000000010700780c */ /* 0x002fda0003f05270 */
[----:B------:R-:W0:Y:S08]  /*26420*/  @P0 LDC R5, c[0x0][0x44c] ;  /* 0x00011300ff050b82 */ /* 0x000e300000000800 */
[----:B------:R-:W1:Y:S01]  /*26430*/  @P0 LDC R6, c[0x0][0x450] ;  /* 0x00011400ff060b82 */ /* 0x000e620000000800 */
[----:B------:R-:W-:Y:S02]  /*26440*/  IMAD R4, R4, UR4, RZ ;  /* 0x0000000404047c24 */ /* 0x000fe4000f8e02ff */
[----:B------:R-:W-:-:S04]  /*26450*/  IMAD.WIDE.U32 R2, R0, UR4, R2 ;  /* 0x0000000400027c25 */ /* 0x000fc8000f8e0002 */
[----:B------:R-:W-:Y:S01]  /*26460*/  IMAD R0, R0, UR5, R4 ;  /* 0x0000000500007c24 */ /* 0x000fe2000f8e0204 */
[----:B------:R-:W-:Y:S01]  /*26470*/  ULDC.64 UR4, c[0x0][0x2d0] ;  /* 0x0000b40000047ab9 */ /* 0x000fe20000000a00 */
[----:B---3--:R-:W-:Y:S02]  /*26480*/  IMAD.IADD R4, R8, 0x1, R9 ;  /* 0x0000000108047824 */ /* 0x008fe400078e0209 */
[----:B------:R-:W-:Y:S02]  /*26490*/  IMAD.IADD R3, R3, 0x1, R0 ;  /* 0x0000000103037824 */ /* 0x000fe400078e0200 */
        /* <DEDUP_REMOVED lines=32> */
[----:B------:R-:W3:Y:S01]  /*266a0*/  LDL.LU R6, [R1+0x3c] ;  /* 0x00003c0001067983 */ /* 0x000ee20000300800 */
[----:B------:R-:W0:Y:S02]  /*266b0*/  S2R R11, SR_TID.X ;  /* 0x00000000000b7919 */ /* 0x000e240000002100 */
[----:B0-----:R-:W-:-:S05]  /*266c0*/  IMAD.SHL.U32 R11, R11, 0x8, RZ ;  /* 0x000000080b0b7824 */ /* 0x001fca00078e00ff */
[----:B------:R-:W-:Y:S01]  /*266d0*/  LOP3.LUT R11, R11, 0x38, RZ, 0xc0, !PT ;  /* 0x000000380b0b7812 */ /* 0x000fe200078ec0ff */
[----:B--2---:R-:W-:-:S04]  /*266e0*/  IMAD.IADD R0, R8, 0x1, R9 ;  /* 0x0000000108007824 */ /* 0x004fc800078e0209 */
[----:B------:R-:W-:Y:S01]  /*266f0*/  VIADD R5, R0, 0x10 ;  /* 0x0000001000057836 */ /* 0x000fe20000000000 */
[----:B------:R-:W-:Y:S01]  /*26700*/  SHFL.IDX PT, R9, R3, 0x1, 0x181f ;  /* 0x00381f0003097f89 */ /* 0x000fe200000e0000 */
[----:B---3--:R-:W-:-:S03]  /*26710*/  IMAD R2, R6, R7, RZ ;  /* 0x0000000706027224 */ /* 0x008fc600078e02ff */
[----:B------:R-:W0:Y:S04]  /*26720*/  SHFL.IDX PT, R7, R4, RZ, 0x181f ;  /* 0x00181fff04077589 */ /* 0x000e2800000e0000 */
[----:B------:R-:W1:Y:S01]  /*26730*/  SHFL.IDX PT, R6, R3, RZ, 0x181f ;  /* 0x00181fff03067589 */ /* 0x000e6200000e0000 */
[-C--:B------:R-:W-:Y:S02]  /*26740*/  ISETP.GE.AND P4, PT, R0, R2.reuse, PT ;  /* 0x000000020000720c */ /* 0x080fe40003f86270 */
[----:B------:R-:W-:Y:S02]  /*26750*/  ISETP.GE.AND P3, PT, R5, R2, PT ;  /* 0x000000020500720c */ /* 0x000fe40003f66270 */
[----:B------:R-:W2:Y:S09]  /*26760*/  SHFL.IDX PT, R5, R4, 0x1, 0x181f ;  /* 0x00381f0004057f89 */ /* 0x000eb200000e0000 */
[----:B0-----:R-:W-:-:S05]  /*26770*/  @!P4 LEA R7, P5, R11, R7, 0x1 ;  /* 0x000000070b07c211 */ /* 0x001fca00078a08ff */
[----:B-1----:R-:W-:-:S05]  /*26780*/  @!P4 IMAD.X R6, RZ, RZ, R6, P5 ;  /* 0x000000ffff06c224 */ /* 0x002fca00028e0606 */
        /* <DEDUP_REMOVED lines=70> */
.L_x_2212:
        /* <DEDUP_REMOVED lines=15> */
.L_x_2054:
[----:B------:R-:W-:Y:S05]  /*26ce0*/  BSYNC B0 ;  /* 0x0000000000007941 */ /* 0x000fea0003800000 */
.L_x_2053:
[----:B01--4-:R-:W4:Y:S01]  /*26cf0*/  LDL R10, [R1+0x4] ;  /* 0x00000400010a7983 */ /* 0x013f220000100800 */
[----:B------:R-:W-:Y:S01]  /*26d00*/  PLOP3.LUT P0, PT, PT, PT, PT, 0x80, 0x0 ;  /* 0x000000000000781c */ /* 0x000fe20003f0f070 */
[----:B------:R-:W-:Y:S01]  /*26d10*/  NOP ;  /* 0x0000000000007918 */ /* 0x000fe20000000000 */
[----:B----4-:R-:W-:-:S11]  /*26d20*/  VIADD R11, R10, 0x30800 ;  /* 0x000308000a0b7836 */ /* 0x010fd60000000000 */
.L_x_2055:
        /* <DEDUP_REMOVED lines=19> */
.L_x_2213:
[----:B------:R-:W-:Y:S05]  /*26e60*/  BSYNC B0 ;  /* 0x0000000000007941 */ /* 0x000fea0003800000 */
.L_x_2056:
[----:B------:R-:W3:Y:S04]  /*26e70*/  LDL R3, [R1+0x34] ;  /* 0x0000340001037983 */ /* 0x000ee80000100800 */
[----:B0-----:R-:W4:Y:S01]  /*26e80*/  LDL R2, [R1+0x2c] ;  /* 0x00002c0001027983 */ /* 0x001f220000100800 */
[----:B------:R-:W-:Y:S01]  /*26e90*/  BSSY B0, `(.L_x_2058) ;  /* 0x0000250000007945 */ /* 0x000fe20003800000 */
[----:B---3--:R-:W-:-:S05]  /*26ea0*/  VIADD R0, R3, 0xfffffffe ;  /* 0xfffffffe03007836 */ /* 0x008fca0000000000 */
[----:B----4-:R-:W-:-:S13]  /*26eb0*/  ISETP.GE.AND P0, PT, R0, R2, PT ;  /* 0x000000020000720c */ /* 0x010fda0003f06270 */
[----:B------:R-:W-:Y:S05]  /*26ec0*/  @!P0 BRA `(.L_x_2059) ;  /* 0x0000002400308947 */ /* 0x000fea0003800000 */
[----:B------:R-:W-:Y:S01]  /*26ed0*/  IMAD.MOV R8, RZ, RZ, -R3 ;  /* 0x000000ffff087224 */ /* 0x000fe200078e0a03 */
[----:B------:R-:W-:Y:S01]  /*26ee0*/  LOP3.LUT R2, RZ, R2, RZ, 0x33, !PT ;  /* 0x00000002ff027212 */ /* 0x000fe200078e33ff */
[----:B------:R-:W-:Y:S03]  /*26ef0*/  BSSY B2, `(.L_x_2060) ;  /* 0x00000c8000027945 */ /* 0x000fe60003800000 */
[----:B------:R-:W-:-:S05]  /*26f00*/  VIADDMNMX R8, R8, 0x1, R2, !PT ;  /* 0x0000000108087846 */ /* 0x000fca0007800102 */
[----:B------:R-:W-:-:S05]  /*26f10*/  IMAD.IADD R2, R3, 0x1, R8 ;  /* 0x0000000103027824 */ /* 0x000fca00078e0208 */
[----:B------:R-:W-:-:S04]  /*26f20*/  LOP3.LUT R2, R2, 0x1, RZ, 0xc0, !PT ;  /* 0x0000000102027812 */ /* 0x000fc800078ec0ff */
[----:B------:R-:W-:-:S13]  /*26f30*/  ISETP.NE.U32.AND P0, PT, R2, 0x1, PT ;  /* 0x000000010200780c */ /* 0x000fda0003f05070 */
[----:B------:R-:W-:Y:S05]  /*26f40*/  @P0 BRA `(.L_x_2061) ;  /* 0x0000000c00080947 */ /* 0x000fea0003800000 */
[----:B--2---:R-:W2:Y:S04]  /*26f50*/  LDL R5, [R1] ;  /* 0x0000000001057983 */ /* 0x004ea80000100800 */
        /* <DEDUP_REMOVED lines=34> */
.L_x_2064:
[----:B------:R-:W2:Y:S01]  /*27180*/  LDL R2, [R1+0x4] ;  /* 0x0000040001027983 */ /* 0x000ea20000100800 */
[----:B------:R-:W-:Y:S01]  /*27190*/  BSSY B3, `(.L_x_2065) ;  /* 0x0000005000037945 */ /* 0x000fe20003800000 */
[----:B--2---:R-:W-:Y:S01]  /*271a0*/  IMAD R3, R7, 0x8, R2 ;  /* 0x0000000807037824 */ /* 0x004fe200078e0202 */
[----:B------:R-:W-:-:S04]  /*271b0*/  SHF.L.U32 R2, R9, 0x1f, RZ ;  /* 0x0000001f09027819 */ /* 0x000fc800000006ff */
[----:B------:R-:W1:Y:S02]  /*271c0*/  SYNCS.PHASECHK.TRANS64.TRYWAIT P0, [R3+URZ+0x30840], R2 ;  /* 0x03084002030075a7 */ /* 0x000e64000800017f */
[----:B-1----:R-:W-:Y:S05]  /*271d0*/  @!P0 BRA `(.L_x_2066) ;  /* 0x0000005400508947 */ /* 0x002fea0003800000 */
.L_x_2214:
[----:B------:R-:W-:Y:S05]  /*271e0*/  BSYNC B3 ;  /* 0x0000000000037941 */ /* 0x000fea0003800000 */
.L_x_2065:
        /* <DEDUP_REMOVED lines=12> */
.L_x_2068:
[----:B------:R-:W-:Y:S05]  /*272b0*/  BSYNC B3 ;  /* 0x0000000000037941 */ /* 0x000fea0003800000 */
.L_x_2067:
        /* <DEDUP_REMOVED lines=13> */
.L_x_2069:
        /* <DEDUP_REMOVED lines=16> */
.L_x_2070:
        /* <DEDUP_REMOVED lines=16> */
.L_x_2071:
        /* <DEDUP_REMOVED lines=17> */
.L_x_2215:
[----:B------:R-:W-:Y:S05]  /*276a0*/  BSYNC B3 ;  /* 0x0000000000037941 */ /* 0x000fea0003800000 */
.L_x_2072:
[----:B------:R1:W5:Y:S01]  /*276b0*/  LDL R6, [R1+0x8] ;  /* 0x0000080001067983 */ /* 0x0003620000100800 */
[----:B------:R-:W-:Y:S01]  /*276c0*/  BSSY B3, `(.L_x_2074) ;  /* 0x000000d000037945 */ /* 0x000fe20003800000 */
[----:B------:R-:W-:Y:S02]  /*276d0*/  IMAD.MOV.U32 R12, RZ, RZ, 0x0 ;  /* 0x00000000ff0c7424 */ /* 0x000fe400078e00ff */
[----:B------:R-:W-:Y:S01]  /*276e0*/  IMAD.MOV.U32 R13, RZ, RZ, 0x14f00000 ;  /* 0x14f00000ff0d7424 */ /* 0x000fe200078e00ff */
[----:B------:R-:W-:Y:S06]  /*276f0*/  @P1 BRA `(.L_x_2075) ;  /* 0x0000000000241947 */ /* 0x000fec0003800000 */
[----:B0-----:R-:W2:Y:S01]  /*27700*/  LDL R3, [R1+0x4] ;  /* 0x0000040001037983 */ /* 0x001ea20000100800 */
[----:B------:R-:W0:Y:S02]  /*27710*/  S2R R5, SR_TID.X ;  /* 0x0000000000057919 */ /* 0x000e240000002100 */
[----:B0-----:R-:W-:-:S04]  /*27720*/  LOP3.LUT R5, R5, 0x1f, RZ, 0xc0, !PT ;  /* 0x0000001f05057812 */ /* 0x001fc800078ec0ff */
[----:B------:R-:W-:Y:S01]  /*27730*/  ISETP.NE.AND P0, PT, R5, RZ, PT ;  /* 0x000000ff0500720c */ /* 0x000fe20003f05270 */
[----:B--2--5:R-:W-:Y:S02]  /*27740*/  IMAD R2, R6, 0x8, R3 ;  /* 0x0000000806027824 */ /* 0x024fe400078e0203 */
[----:B------:R-:W-:-:S04]  /*27750*/  IMAD.MOV.U32 R3, RZ, RZ, 0x9000 ;  /* 0x00009000ff037424 */ /* 0x000fc800078e00ff */
[----:B------:R2:W-:Y:S06]  /*27760*/  SYNCS.ARRIVE.TRANS64 RZ, [R2+URZ+0x30850], R3 ;  /* 0x0308500302ff79a7 */ /* 0x0005ec000800003f */
[----:B------:R-:W-:Y:S05]  /*27770*/  @!P0 BRA `(.L_x_2075) ;  /* 0x0000000000048947 */ /* 0x000fea0003800000 */
[----:B------:R-:W-:Y:S01]  /*27780*/  BPT.TRAP 0x1 ;  /* 0x000000040000795c */ /* 0x000fe20000300000 */
.L_x_2075:
[----:B------:R-:W-:Y:S05]  /*27790*/  BSYNC B3 ;  /* 0x0000000000037941 */ /* 0x000fea0003800000 */
.L_x_2074:
[----:B------:R-:W3:Y:S01]  /*277a0*/  LDL R5, [R1+0x18] ;  /* 0x0000180001057983 */ /* 0x000ee20000100800 */
[----:B------:R-:W-:-:S03]  /*277b0*/  R2UR UR10, R10 ;  /* 0x000000000a0a72ca */ /* 0x000fc600000e0000 */
[----:B0-2---:R-:W3:Y:S04]  /*277c0*/  LDL.LU R3, [R1+0xc] ;  /* 0x00000c0001037983 */ /* 0x005ee80000300800 */
[----:B------:R-:W2:Y:S01]  /*277d0*/  LDL R10, [R1+0x4] ;  /* 0x00000400010a7983 */ /* 0x000ea20000100800 */
[----:B------:R-:W-:Y:S01]  /*277e0*/  R2UR UR6, R12 ;  /* 0x000000000c0672ca */ /* 0x000fe200000e0000 */
[----:B------:R-:W-:Y:S01]  /*277f0*/  UIADD3 UR4, UP0, UR36, 0x470, URZ ;  /* 0x0000047024047890 */ /* 0x000fe2000ff1e03f */
[----:B------:R-:W-:Y:S02]  /*27800*/  R2UR UR7, R13 ;  /* 0x000000000d0772ca */ /* 0x000fe400000e0000 */
[----:B------:R-:W-:Y:S01]  /*27810*/  PLOP3.LUT P0, PT, PT, PT, PT, 0x80, 0x0 ;  /* 0x000000000000781c */ /* 0x000fe20003f0f070 */
[----:B------:R-:W-:Y:S01]  /*27820*/  UIADD3.X UR5, URZ, UR37, URZ, UP0, !UPT ;  /* 0x000000253f057290 */ /* 0x000fe200087fe43f */
[----:B---3--:R-:W-:-:S02]  /*27830*/  IMAD R3, R3, 0x60, R5 ;  /* 0x0000006003037824 */ /* 0x008fc400078e0205 */
[C-C-:B--2--5:R-:W-:Y:S02]  /*27840*/  IMAD R2, R6.reuse, 0x8, R10.reuse ;  /* 0x0000000806027824 */ /* 0x164fe400078e020a */
[----:B------:R-:W-:Y:S02]  /*27850*/  IMAD R6, R6, 0x9000, R10 ;  /* 0x0000900006067824 */ /* 0x000fe400078e020a */
[----:B------:R-:W-:Y:S02]  /*27860*/  VIADD R2, R2, 0x30850 ;  /* 0x0003085002027836 */ /* 0x000fe40000000000 */
[----:B------:R-:W-:-:S07]  /*27870*/  VIADD R5, R6, 0x400 ;  /* 0x0000040006057836 */ /* 0x000fce0000000000 */
.L_x_2076:
        /* <DEDUP_REMOVED lines=15> */
.L_x_2077:
        /* <DEDUP_REMOVED lines=15> */
.L_x_2078:
        /* <DEDUP_REMOVED lines=12> */
.L_x_2063:
[----:B------:R-:W-:Y:S05]  /*27b20*/  BSYNC B1 ;  /* 0x0000000000017941 */ /* 0x000fea0003800000 */
.L_x_2062:
[----:B0-----:R-:W2:Y:S04]  /*27b30*/  LDL R0, [R1+0x34] ;  /* 0x0000340001007983 */ /* 0x001ea80000100800 */
[----:B------:R0:W-:Y:S04]  /*27b40*/  STL [R1+0x8], R7 ;  /* 0x0000080701007387 */ /* 0x0001e80000100800 */
[----:B------:R0:W-:Y:S02]  /*27b50*/  STL [R1+0x14], R9 ;  /* 0x0000140901007387 */ /* 0x0001e40000100800 */
[----:B0-2---:R-:W-:-:S07]  /*27b60*/  VIADD R0, R0, 0xfffffffd ;  /* 0xfffffffd00007836 */ /* 0x005fce0000000000 */
.L_x_2061:
[----:B------:R-:W-:Y:S05]  /*27b70*/  BSYNC B2 ;  /* 0x0000000000027941 */ /* 0x000fea0003800000 */
.L_x_2060:
[----:B------:R-:W3:Y:S01]  /*27b80*/  LDL.LU R2, [R1+0x34] ;  /* 0x0000340001027983 */ /* 0x000ee20000300800 */
[----:B------:R-:W-:Y:S01]  /*27b90*/  VIADD R8, R8, 0xfffffffe ;  /* 0xfffffffe08087836 */ /* 0x000fe20000000000 */
[----:B---3--:R-:W-:-:S04]  /*27ba0*/  LOP3.LUT R2, RZ, R2, RZ, 0x33, !PT ;  /* 0x00000002ff027212 */ /* 0x008fc800078e33ff */
[----:B------:R-:W-:-:S13]  /*27bb0*/  ISETP.NE.AND P0, PT, R8, R2, PT ;  /* 0x000000020800720c */ /* 0x000fda0003f05270 */
[----:B------:R-:W-:Y:S05]  /*27bc0*/  @!P0 BRA `(.L_x_2059) ;  /* 0x0000001400f08947 */ /* 0x000fea0003800000 */
[----:B------:R-:W-:-:S07]  /*27bd0*/  IMAD.MOV.U32 R9, RZ, RZ, R17 ;  /* 0x000000ffff097224 */ /* 0x000fce00078e0011 */
.L_x_2113:
[----:B------:R-:W3:Y:S04]  /*27be0*/  LDL R4, [R1] ;  /* 0x0000000001047983 */ /* 0x000ee80000100800 */
[----:B------:R-:W4:Y:S04]  /*27bf0*/  LDL R3, [R1+0x8] ;  /* 0x0000080001037983 */ /* 0x000f280000100800 */
[----:B------:R-:W5:Y:S01]  /*27c00*/  LDL R2, [R1+0x14] ;  /* 0x0000140001027983 */ /* 0x000f620000100800 */
[----:B------:R-:W-:Y:S05]  /*27c10*/  YIELD ;  /* 0x0000000000007946 */ /* 0x000fea0003800000 */
[----:B------:R-:W-:Y:S01]  /*27c20*/  BSSY B1, `(.L_x_2079) ;  /* 0x00000b7000017945 */ /* 0x000fe20003800000 */
[----:B---3--:R-:W-:Y:S01]  /*27c30*/  LOP3.LUT P1, RZ, R4, 0x1, RZ, 0xc0, !PT ;  /* 0x0000000104ff7812 */ /* 0x008fe2000782c0ff */
[----:B----4-:R-:W-:-:S05]  /*27c40*/  VIADD R4, R3, 0x1 ;  /* 0x0000000103047836 */ /* 0x010fca0000000000 */
[----:B------:R-:W-:-:S04]  /*27c50*/  ISETP.NE.AND P0, PT, R4, 0x2, PT ;  /* 0x000000020400780c */ /* 0x000fc80003f05270 */
[----:B--2---:R-:W-:Y:S02]  /*27c60*/  SEL R5, RZ, 0x1, P0 ;  /* 0x00000001ff057807 */ /* 0x004fe40000000000 */
[----:B------:R-:W-:Y:S02]  /*27c70*/  SEL R4, R4, RZ, P0 ;  /* 0x000000ff04047207 */ /* 0x000fe40000000000 */
[----:B-----5:R-:W-:Y:S01]  /*27c80*/  LOP3.LUT R5, R2, R5, RZ, 0x3c, !PT ;  /* 0x0000000502057212 */ /* 0x020fe200078e3cff */
[----:B0-----:R-:W-:Y:S06]  /*27c90*/  @!P1 BRA `(.L_x_2080) ;  /* 0x0000000800bc9947 */ /* 0x001fec0003800000 */
        /* <DEDUP_REMOVED lines=24> */
.L_x_2081:
[----:B------:R-:W2:Y:S01]  /*27e20*/  LDL R2, [R1+0x4] ;  /* 0x0000040001027983 */ /* 0x000ea20000100800 */
[----:B------:R-:W-:Y:S01]  /*27e30*/  BSSY B2, `(.L_x_2082) ;  /* 0x0000005000027945 */ /* 0x000fe20003800000 */
[----:B--2---:R-:W-:Y:S01]  /*27e40*/  IMAD R3, R4, 0x8, R2 ;  /* 0x0000000804037824 */ /* 0x004fe200078e0202 */
[----:B------:R-:W-:-:S04]  /*27e50*/  SHF.L.U32 R2, R5, 0x1f, RZ ;  /* 0x0000001f05027819 */ /* 0x000fc800000006ff */
[----:B------:R-:W2:Y:S02]  /*27e60*/  SYNCS.PHASECHK.TRANS64.TRYWAIT P0, [R3+URZ+0x30840], R2 ;  /* 0x03084002030075a7 */ /* 0x000ea4000800017f */
[----:B--2---:R-:W-:Y:S05]  /*27e70*/  @!P0 BRA `(.L_x_2083) ;  /* 0x0000004800508947 */ /* 0x004fea0003800000 */
.L_x_2216:
[----:B------:R-:W-:Y:S05]  /*27e80*/  BSYNC B2 ;  /* 0x0000000000027941 */ /* 0x000fea0003800000 */
.L_x_2082:
[----:B------:R-:W3:Y:S01]  /*27e90*/  S2R R7, SR_TID.X ;  /* 0x0000000000077919 */ /* 0x000ee20000002100 */
[----:B------:R-:W-:Y:S01]  /*27ea0*/  BSSY B2, `(.L_x_2084) ;  /* 0x000000b000027945 */ /* 0x000fe20003800000 */
        /* <DEDUP_REMOVED lines=10> */
.L_x_2085:
[----:B------:R-:W-:Y:S05]  /*27f50*/  BSYNC B2 ;  /* 0x0000000000027941 */ /* 0x000fea0003800000 */
.L_x_2084:
[----:B------:R-:W3:Y:S04]  /*27f60*/  LDL R7, [R1+0x4] ;  /* 0x0000040001077983 */ /* 0x000ee80000100800 */
[----:B--2---:R-:W2:Y:S01]  /*27f70*/  LDL R2, [R1+0x18] ;  /* 0x0000180001027983 */ /* 0x004ea20000100800 */
        /* <DEDUP_REMOVED lines=8> */
[----:B---3--:R-:W-:-:S02]  /*28000*/  IMAD R7, R4, 0x9000, R7 ;  /* 0x0000900004077824 */ /* 0x008fc400078e0207 */
[----:B--2---:R-:W-:Y:S02]  /*28010*/  IMAD R2, R6, 0x60, R2 ;  /* 0x0000006006027824 */ /* 0x004fe400078e0202 */
[----:B0-----:R-:W-:-:S08]  /*28020*/  VIADD R8, R7, 0x1e400 ;  /* 0x0001e40007087836 */ /* 0x001fd00000000000 */
.L_x_2086:
        /* <DEDUP_REMOVED lines=16> */
.L_x_2087:
        /* <DEDUP_REMOVED lines=16> */
.L_x_2088:
        /* <DEDUP_REMOVED lines=17> */
.L_x_2217:
[----:B------:R-:W-:Y:S05]  /*28340*/  BSYNC B2 ;  /* 0x0000000000027941 */ /* 0x000fea0003800000 */
.L_x_2089:
[----:B------:R-:W-:Y:S01]  /*28350*/  BSSY B2, `(.L_x_2091) ;  /* 0x000000b000027945 */ /* 0x000fe20003800000 */
[----:B------:R-:W-:Y:S02]  /*28360*/  IMAD.MOV.U32 R12, RZ, RZ, 0x0 ;  /* 0x00000000ff0c7424 */ /* 0x000fe400078e00ff */
[----:B------:R-:W-:Y:S01]  /*28370*/  IMAD.MOV.U32 R13, RZ, RZ, 0x14f00000 ;  /* 0x14f00000ff0d7424 */ /* 0x000fe200078e00ff */
[----:B------:R-:W-:Y:S06]  /*28380*/  @P1 BRA `(.L_x_2092) ;  /* 0x00000000001c1947 */ /* 0x000fec0003800000 */
[----:B------:R-:W2:Y:S01]  /*28390*/  S2R R7, SR_TID.X ;  /* 0x0000000000077919 */ /* 0x000ea20000002100 */
[----:B0-----:R-:W-:-:S04]  /*283a0*/  IMAD.MOV.U32 R3, RZ, RZ, 0x9000 ;  /* 0x00009000ff037424 */ /* 0x001fc800078e00ff */
[----:B------:R3:W-:Y:S01]  /*283b0*/  SYNCS.ARRIVE.TRANS64 RZ, [R2+URZ+0x50], R3 ;  /* 0x0000500302ff79a7 */ /* 0x0007e2000800003f */
[----:B--2---:R-:W-:-:S04]  /*283c0*/  LOP3.LUT R7, R7, 0x1f, RZ, 0xc0, !PT ;  /* 0x0000001f07077812 */ /* 0x004fc800078ec0ff */
[----:B------:R-:W-:-:S13]  /*283d0*/  ISETP.NE.AND P0, PT, R7, RZ, PT ;  /* 0x000000ff0700720c */ /* 0x000fda0003f05270 */
[----:B---3--:R-:W-:Y:S05]  /*283e0*/  @!P0 BRA `(.L_x_2092) ;  /* 0x0000000000048947 */ /* 0x008fea0003800000 */
[----:B------:R-:W-:Y:S01]  /*283f0*/  BPT.TRAP 0x1 ;  /* 0x000000040000795c */ /* 0x000fe20000300000 */
.L_x_2092:
[----:B------:R-:W-:Y:S05]  /*28400*/  BSYNC B2 ;  /* 0x0000000000027941 */ /* 0x000fea0003800000 */
.L_x_2091:
[----:B0-----:R-:W2:Y:S01]  /*28410*/  LDL.LU R3, [R1+0x8] ;  /* 0x0000080001037983 */ /* 0x001ea20000300800 */
[----:B------:R-:W-:-:S03]  /*28420*/  R2UR UR10, R10 ;  /* 0x000000000a0a72ca */ /* 0x000fc600000e0000 */
[----:B------:R-:W3:Y:S04]  /*28430*/  LDL R8, [R1+0x18] ;  /* 0x0000180001087983 */ /* 0x000ee80000100800 */
[----:B------:R-:W3:Y:S04]  /*28440*/  LDL.LU R7, [R1+0xc] ;  /* 0x00000c0001077983 */ /* 0x000ee80000300800 */
[----:B------:R-:W2:Y:S01]  /*28450*/  LDL R10, [R1+0x4] ;  /* 0x00000400010a7983 */ /* 0x000ea20000100800 */
        /* <DEDUP_REMOVED lines=9> */
.L_x_2093:
        /* <DEDUP_REMOVED lines=15> */
.L_x_2094:
        /* <DEDUP_REMOVED lines=15> */
.L_x_2095:
        /* <DEDUP_REMOVED lines=12> */
.L_x_2080:
[----:B------:R-:W-:Y:S05]  /*28790*/  BSYNC B1 ;  /* 0x0000000000017941 */ /* 0x000fea0003800000 */
.L_x_2079:
[----:B------:R-:W2:Y:S01]  /*287a0*/  LDL R2, [R1] ;  /* 0x0000000001027983 */ /* 0x000ea20000100800 */
[----:B------:R-:W-:Y:S01]  /*287b0*/  VIADD R3, R4, 0x1 ;  /* 0x0000000104037836 */ /* 0x000fe20000000000 */
[----:B------:R-:W-:Y:S01]  /*287c0*/  BSSY B1, `(.L_x_2096) ;  /* 0x00000b8000017945 */ /* 0x000fe20003800000 */
[----:B0-----:R-:W-:-:S03]  /*287d0*/  VIADD R6, R0, 0xffffffff ;  /* 0xffffffff00067836 */ /* 0x001fc60000000000 */
        /* <DEDUP_REMOVED lines=30> */
[----:B------:R-:W-:-:S06]  /*289c0*/  LEA.HI.X R9, R2, UR5, R3, 0x2, P0 ;  /* 0x0000000502097c11 */ /* 0x000fcc00080f1403 */
[----:B------:R2:W5:Y:S03]  /*289d0*/  LDG.E R9, desc[UR60][R8.64] ;  /* 0x0000003c08097981 */ /* 0x000566000c1e1900 */
.L_x_2098:
[----:B------:R-:W3:Y:S01]  /*289e0*/  LDL R2, [R1+0x4] ;  /* 0x0000040001027983 */ /* 0x000ee20000100800 */
[----:B------:R-:W-:Y:S01]  /*289f0*/  SHF.L.U32 R3, R10, 0x1f, RZ ;  /* 0x0000001f0a037819 */ /* 0x000fe200000006ff */
[----:B------:R-:W-:Y:S01]  /*28a00*/  BSSY B2, `(.L_x_2099) ;  /* 0x0000004000027945 */ /* 0x000fe20003800000 */
[----:B---3--:R-:W-:-:S04]  /*28a10*/  IMAD R2, R12, 0x8, R2 ;  /* 0x000000080c027824 */ /* 0x008fc800078e0202 */
[----:B------:R-:W3:Y:S02]  /*28a20*/  SYNCS.PHASECHK.TRANS64.TRYWAIT P0, [R2+URZ+0x30840], R3 ;  /* 0x03084003020075a7 */ /* 0x000ee4000800017f */
[----:B---3--:R-:W-:Y:S05]  /*28a30*/  @!P0 BRA `(.L_x_2100) ;  /* 0x0000003c00888947 */ /* 0x008fea0003800000 */
.L_x_2218:
[----:B------:R-:W-:Y:S05]  /*28a40*/  BSYNC B2 ;  /* 0x0000000000027941 */ /* 0x000fea0003800000 */
.L_x_2099:
        /* <DEDUP_REMOVED lines=12> */
.L_x_2102:
[----:B------:R-:W-:Y:S05]  /*28b10*/  BSYNC B2 ;  /* 0x0000000000027941 */ /* 0x000fea0003800000 */
.L_x_2101:
[----:B------:R-:W2:Y:S04]  /*28b20*/  LDL R8, [R1+0x8] ;  /* 0x0000080001087983 */ /* 0x000ea80000100800 */
[----:B0-----:R-:W4:Y:S04]  /*28b30*/  LDL R10, [R1+0x4] ;  /* 0x00000400010a7983 */ /* 0x001f280000100800 */
        /* <DEDUP_REMOVED lines=13> */
.L_x_2103:
        /* <DEDUP_REMOVED lines=16> */
.L_x_2104:
        /* <DEDUP_REMOVED lines=16> */
.L_x_2105:
        /* <DEDUP_REMOVED lines=15> */
.L_x_2219:
[----:B------:R-:W-:Y:S05]  /*28f00*/  BSYNC B2 ;  /* 0x0000000000027941 */ /* 0x000fea0003800000 */
.L_x_2106:
        /* <DEDUP_REMOVED lines=11> */
.L_x_2109:
[----:B------:R-:W-:Y:S05]  /*28fc0*/  BSYNC B2 ;  /* 0x0000000000027941 */ /* 0x000fea0003800000 */
.L_x_2108:
        /* <DEDUP_REMOVED lines=13> */
.L_x_2110:
        /* <DEDUP_REMOVED lines=15> */
.L_x_2111:
        /* <DEDUP_REMOVED lines=15> */
.L_x_2112:
        /* <DEDUP_REMOVED lines=12> */
.L_x_2097:
[----:B------:R-:W-:Y:S05]  /*29340*/  BSYNC B1 ;  /* 0x0000000000017941 */ /* 0x000fea0003800000 */
.L_x_2096:
[----:B------:R-:W3:Y:S01]  /*29350*/  LDL R2, [R1+0x2c] ;  /* 0x00002c0001027983 */ /* 0x000ee20000100800 */
[----:B------:R-:W-:Y:S01]  /*29360*/  VIADD R0, R0, 0xfffffffe ;  /* 0xfffffffe00007836 */ /* 0x000fe20000000000 */
[----:B---3--:R-:W-:-:S13]  /*29370*/  ISETP.GT.AND P0, PT, R6, R2, PT ;  /* 0x000000020600720c */ /* 0x008fda0003f04270 */
[----:B------:R-:W-:Y:S05]  /*29380*/  @P0 BRA `(.L_x_2113) ;  /* 0xffffffe800140947 */ /* 0x000fea000383ffff */
.L_x_2059:
[----:B------:R-:W-:Y:S05]  /*29390*/  BSYNC B0 ;  /* 0x0000000000007941 */ /* 0x000fea0003800000 */
.L_x_2058:
[----:B------:R-:W3:Y:S01]  /*293a0*/  S2R R3, SR_TID.X ;  /* 0x0000000000037919 */ /* 0x000ee20000002100 */
[----:B------:R-:W-:Y:S01]  /*293b0*/  BSSY B0, `(.L_x_2114) ;  /* 0x0000010000007945 */ /* 0x000fe20003800000 */
[----:B---3--:R-:W-:-:S04]  /*293c0*/  LOP3.LUT R3, R3, 0x7f, RZ, 0xc0, !PT ;  /* 0x0000007f03037812 */ /* 0x008fc800078ec0ff */
[----:B------:R-:W-:-:S13]  /*293d0*/  ISETP.NE.AND P0, PT, R3, RZ, PT ;  /* 0x000000ff0300720c */ /* 0x000fda0003f05270 */
[----:B------:R-:W-:Y:S05]  /*293e0*/  @P0 BRA `(.L_x_2115) ;  /* 0x0000000000300947 */ /* 0x000fea0003800000 */
[----:B------:R-:W3:Y:S01]  /*293f0*/  S2R R2, SR_LANEID ;  /* 0x0000000000027919 */ /* 0x000ee20000000000 */
[----:B------:R-:W-:Y:S01]  /*29400*/  VOTEU.ANY UR4, UPT, PT ;  /* 0x0000000000047886 */ /* 0x000fe200038e0100 */
[----:B--2---:R-:W2:Y:S01]  /*29410*/  LDC.64 R4, c[0x0][0xc60] ;  /* 0x00031800ff047b82 */ /* 0x004ea20000000a00 */
[----:B------:R-:W3:Y:S02]  /*29420*/  FLO.U32 R0, UR4 ;  /* 0x0000000400007d00 */ /* 0x000ee400080e0000 */
[----:B---3--:R-:W-:-:S06]  /*29430*/  ISETP.EQ.U32.AND P0, PT, R0, R2, PT ;  /* 0x000000020000720c */ /* 0x008fcc0003f02070 */
[----:B------:R-:W2:Y:S07]  /*29440*/  POPC R2, UR4 ;  /* 0x0000000400027d09 */ /* 0x000eae0008000000 */
[----:B--2---:R-:W2:Y:S04]  /*29450*/  @P0 ATOMG.E.ADD.STRONG.GPU PT, R2, desc[UR60][R4.64], R2 ;  /* 0x00000002040209a8 */ /* 0x004ea800081ee1fc */
[----:B--2---:R2:W3:Y:S02]  /*29460*/  SHFL.IDX PT, R2, R2, R0, 0x1f ;  /* 0x00001f0002027589 */ /* 0x0044e400000e0000 */
[----:B--2---:R-:W2:Y:S02]  /*29470*/  S2R R0, SR_LTMASK ;  /* 0x0000000000007919 */ /* 0x004ea40000003900 */
[----:B--2---:R-:W-:-:S06]  /*29480*/  LOP3.LUT R0, R0, UR4, RZ, 0xc0, !PT ;  /* 0x0000000400007c12 */ /* 0x004fcc000f8ec0ff */
[----:B------:R-:W3:Y:S02]  /*29490*/  POPC R0, R0 ;  /* 0x0000000000007309 */ /* 0x000ee40000000000 */
[----:B---3--:R-:W-:-:S07]  /*294a0*/  IADD3 R16, R2, UR38, R0 ;  /* 0x0000002602107c10 */ /* 0x008fce000fffe000 */
.L_x_2115:
[----:B------:R-:W-:Y:S05]  /*294b0*/  BSYNC B0 ;  /* 0x0000000000007941 */ /* 0x000fea0003800000 */
.L_x_2114:
[----:B------:R-:W3:Y:S01]  /*294c0*/  LDL R0, [R1] ;  /* 0x0000000001007983 */ /* 0x000ee20000100800 */
[----:B------:R-:W-:Y:S01]  /*294d0*/  BSSY B0, `(.L_x_2116) ;  /* 0x000004d000007945 */ /* 0x000fe20003800000 */
[----:B---3--:R-:W-:-:S13]  /*294e0*/  LOP3.LUT P0, RZ, R0, 0x1, RZ, 0xc0, !PT ;  /* 0x0000000100ff7812 */ /* 0x008fda000780c0ff */
[----:B------:R-:W-:Y:S05]  /*294f0*/  @!P0 BRA `(.L_x_2117) ;  /* 0x0000000400288947 */ /* 0x000fea0003800000 */
[----:B------:R-:W3:Y:S04]  /*29500*/  LDL R4, [R1+0x4] ;  /* 0x0000040001047983 */ /* 0x000ee80000100800 */
        /* <DEDUP_REMOVED lines=8> */
.L_x_2220:
[----:B------:R-:W-:Y:S05]  /*29590*/  BSYNC B1 ;  /* 0x0000000000017941 */ /* 0x000fea0003800000 */
.L_x_2118:
        /* <DEDUP_REMOVED lines=9> */
.L_x_2121:
[----:B------:R-:W-:Y:S05]  /*29630*/  BSYNC B1 ;  /* 0x0000000000017941 */ /* 0x000fea0003800000 */
.L_x_2120:
[----:B--2---:R-:W2:Y:S04]  /*29640*/  LDL.LU R5, [R1+0x18] ;  /* 0x0000180001057983 */ /* 0x004ea80000300800 */
[----:B------:R-:W2:Y:S04]  /*29650*/  LDL.LU R3, [R1+0xc] ;  /* 0x00000c0001037983 */ /* 0x000ea80000300800 */
[----:B------:R-:W4:Y:S04]  /*29660*/  LDL R4, [R1+0x4] ;  /* 0x0000040001047983 */ /* 0x000f280000100800 */
[----:B---3--:R-:W4:Y:S01]  /*29670*/  LDL R2, [R1+0x8] ;  /* 0x0000080001027983 */ /* 0x008f220000100800 */
        /* <DEDUP_REMOVED lines=8> */
[----:B----4-:R-:W-:-:S04]  /*29700*/  IMAD R2, R2, 0x9000, R4 ;  /* 0x0000900002027824 */ /* 0x010fc800078e0204 */
[----:B------:R-:W-:-:S07]  /*29710*/  VIADD R4, R2, 0x400 ;  /* 0x0000040002047836 */ /* 0x000fce0000000000 */
.L_x_2122:
        /* <DEDUP_REMOVED lines=10> */
[----:B------:R-:W-:Y:S01]  /*297c0*/  PLOP3.LUT P0, PT, PT, PT, PT, 0x80, 0x0 ;  /* 0x000000000000781c */ /* 0x000fe20003f0f070 */
[----:B------:R-:W-:Y:S01]  /*297d0*/  VIADD R4, R2, 0x3400 ;  /* 0x0000340002047836 */ /* 0x000fe20000000000 */
[----:B------:R-:W-:Y:S01]  /*297e0*/  UMOV UR6, 0x0 ;  /* 0x0000000000067882 */ /* 0x000fe20000000000 */
[----:B------:R-:W-:Y:S01]  /*297f0*/  UMOV UR7, 0x14f00000 ;  /* 0x14f0000000077882 */ /* 0x000fe20000000000 */
[----:B------:R-:W-:-:S09]  /*29800*/  UMOV UR10, 0x40 ;  /* 0x00000040000a7882 */ /* 0x000fd20000000000 */
.L_x_2123:
        /* <DEDUP_REMOVED lines=15> */
.L_x_2124:
        /* <DEDUP_REMOVED lines=10> */
.L_x_2117:
[----:B------:R-:W-:Y:S05]  /*299a0*/  BSYNC B0 ;  /* 0x0000000000007941 */ /* 0x000fea0003800000 */
.L_x_2116:
[----:B--2---:R-:W2:Y:S04]  /*299b0*/  LDL.LU R5, [R1+0x8] ;  /* 0x0000080001057983 */ /* 0x004ea80000300800 */
        /* <DEDUP_REMOVED lines=8> */
.L_x_2038:
[----:B------:R-:W-:Y:S05]  /*29a40*/  BSYNC B7 ;  /* 0x0000000000077941 */ /* 0x000fea0003800000 */
.L_x_2036:
[----:B--2---:R-:W2:Y:S02]  /*29a50*/  LDL R0, [R1] ;  /* 0x0000000001007983 */ /* 0x004ea40000100800 */
[----:B--2---:R-:W-:-:S13]  /*29a60*/  LOP3.LUT P0, RZ, R0, 0x2, RZ, 0xc0, !PT ;  /* 0x0000000200ff7812 */ /* 0x004fda000780c0ff */
[----:B------:R-:W-:Y:S05]  /*29a70*/  @!P0 BRA `(.L_x_2125) ;  /* 0x0000000000288947 */ /* 0x000fea0003800000 */
[----:B------:R-:W-:Y:S05]  /*29a80*/  WARPSYNC.ALL ;  /* 0x0000000000007948 */ /* 0x000fea0003800000 */
[----:B------:R-:W2:Y:S08]  /*29a90*/  S2UR UR5, SR_CgaCtaId ;  /* 0x00000000000579c3 */ /* 0x000eb00000008800 */
[----:B------:R-:W-:Y:S06]  /*29aa0*/  BAR.SYNC.DEFER_BLOCKING 0x5, 0x180 ;  /* 0x0146000000007b1d */ /* 0x000fec0000010000 */
[----:B------:R-:W-:-:S02]  /*29ab0*/  UMOV UR4, 0x400 ;  /* 0x0000040000047882 */ /* 0x000fc40000000000 */
[----:B--2---:R-:W-:-:S06]  /*29ac0*/  ULEA UR4, UR5, UR4, 0x18 ;  /* 0x0000000405047291 */ /* 0x004fcc000f8ec03f */
[----:B------:R-:W-:-:S05]  /*29ad0*/  IMAD.U32 R0, RZ, RZ, UR4 ;  /* 0x00000004ff007e24 */ /* 0x000fca000f8e00ff */
[----:B------:R3:W4:Y:S04]  /*29ae0*/  LDS.128 R16, [R0+0x308d0] ;  /* 0x0308d00000107984 */ /* 0x0007280000000c00 */
[----:B------:R3:W-:Y:S01]  /*29af0*/  STL [R1+0x4], R0 ;  /* 0x0000040001007387 */ /* 0x0007e20000100800 */
[----:B------:R-:W-:Y:S06]  /*29b00*/  BAR.ARV 0x4, 0x180 ;  /* 0x0106000000007b1d */ /* 0x000fec0000002000 */
[----:B------:R-:W-:Y:S05]  /*29b10*/  BRA `(.L_x_2126) ;  /* 0x0000000800d87947 */ /* 0x000fea0003800000 */
.L_x_2125:
[----:B------:R-:W2:Y:S01]  /*29b20*/  S2R R6, SR_TID.X ;  /* 0x0000000000067919 */ /* 0x000ea20000002100 */
[----:B------:R-:W-:Y:S01]  /*29b30*/  UMOV UR4, 0xffffffff ;  /* 0xffffffff00047882 */ /* 0x000fe20000000000 */
[----:B--2---:R-:W-:-:S04]  /*29b40*/  LOP3.LUT R6, R6, 0x1f, RZ, 0xc0, !PT ;  /* 0x0000001f06067812 */ /* 0x004fc800078ec0ff */
[----:B------:R-:W-:Y:S01]  /*29b50*/  ISETP.NE.AND P0, PT, R6, 0x1f, PT ;  /* 0x0000001f0600780c */ /* 0x000fe20003f05270 */
[----:B------:R-:W-:-:S12]  /*29b60*/  BRA.DIV UR4, `(.L_x_2127) ;  /* 0x0000002e04787947 */ /* 0x000fd8000b800000 */
[----:B------:R-:W-:Y:S01]  /*29b70*/  IMAD.IADD R0, R19, 0x1, R6 ;  /* 0x0000000113007824 */ /* 0x000fe200078e0206 */
[----:B------:R-:W-:-:S04]  /*29b80*/  ULDC UR4, c[0x0][0xc3c] ;  /* 0x00030f0000047ab9 */ /* 0x000fc80000000800 */
[----:B------:R-:W-:-:S13]  /*29b90*/  ISETP.GE.OR P1, PT, R0, UR4, !P0 ;  /* 0x0000000400007c0c */ /* 0x000fda000c726670 */
[----:B------:R-:W2:Y:S02]  /*29ba0*/  @!P1 LDC.64 R2, c[0x0][0xc80] ;  /* 0x00032000ff029b82 */ /* 0x000ea40000000a00 */
[----:B--2---:R-:W-:-:S06]  /*29bb0*/  @!P1 IMAD.WIDE R2, R0, 0x4, R2 ;  /* 0x0000000400029825 */ /* 0x004fcc00078e0202 */
[----:B------:R2:W3:Y:S01]  /*29bc0*/  @!P1 LDG.E R2, desc[UR60][R2.64] ;  /* 0x0000003c02029981 */ /* 0x0004e2000c1e1900 */
[C---:B------:R-:W-:Y:S02]  /*29bd0*/  ISETP.GE.U32.AND P2, PT, R6.reuse, 0x2, PT ;  /* 0x000000020600780c */ /* 0x040fe40003f46070 */
[C---:B------:R-:W-:Y:S01]  /*29be0*/  ISETP.GE.U32.AND P3, PT, R6.reuse, 0x4, PT ;  /* 0x000000040600780c */ /* 0x040fe20003f66070 */
[----:B------:R-:W-:Y:S01]  /*29bf0*/  SHFL.IDX PT, R5, R16, 0x1, 0x1f ;  /* 0x00201f0010057f89 */ /* 0x000fe200000e0000 */
[C---:B------:R-:W-:Y:S02]  /*29c00*/  ISETP.GE.U32.AND P4, PT, R6.reuse, 0x8, PT ;  /* 0x000000080600780c */ /* 0x040fe40003f86070 */
[C---:B------:R-:W-:Y:S01]  /*29c10*/  ISETP.GE.U32.AND P5, PT, R6.reuse, 0x10, PT ;  /* 0x000000100600780c */ /* 0x040fe20003fa6070 */
[----:B--2---:R-:W-:Y:S02]  /*29c20*/  IMAD.MOV.U32 R3, RZ, RZ, RZ ;  /* 0x000000ffff037224 */ /* 0x004fe400078e00ff */
[----:B---3--:R-:W-:Y:S01]  /*29c30*/  @!P1 IMAD.MOV.U32 R3, RZ, RZ, R2 ;  /* 0x000000ffff039224 */ /* 0x008fe200078e0002 */
[----:B------:R-:W-:-:S04]  /*29c40*/  ISETP.NE.AND P1, PT, R6, RZ, PT ;  /* 0x000000ff0600720c */ /* 0x000fc80003f25270 */
[----:B------:R-:W2:Y:S02]  /*29c50*/  SHFL.UP PT, R2, R3, 0x1, RZ ;  /* 0x0420000003027989 */ /* 0x000ea400000e00ff */
[----:B--2---:R-:W-:-:S05]  /*29c60*/  SEL R0, R2, RZ, P1 ;  /* 0x000000ff02007207 */ /* 0x004fca0000800000 */
[----:B------:R-:W-:Y:S02]  /*29c70*/  IMAD.IADD R2, R3, 0x1, R0 ;  /* 0x0000000103027824 */ /* 0x000fe400078e0200 */
[----:B------:R-:W-:Y:S04]  /*29c80*/  SHFL.IDX PT, R0, R16, RZ, 0x1f ;  /* 0x00001fff10007589 */ /* 0x000fe800000e0000 */
[----:B------:R-:W2:Y:S02]  /*29c90*/  SHFL.UP PT, R4, R2, 0x2, RZ ;  /* 0x0440000002047989 */ /* 0x000ea400000e00ff */
[----:B--2---:R-:W-:-:S05]  /*29ca0*/  SEL R4, R4, RZ, P2 ;  /* 0x000000ff04047207 */ /* 0x004fca0001000000 */
[----:B------:R-:W-:-:S05]  /*29cb0*/  IMAD.IADD R2, R2, 0x1, R4 ;  /* 0x0000000102027824 */ /* 0x000fca00078e0204 */
        /* <DEDUP_REMOVED lines=9> */
[----:B------:R2:W3:Y:S02]  /*29d50*/  SHFL.IDX PT, R16, R2, 0x1f, 0x1f ;  /* 0x03e01f0002107f89 */ /* 0x0004e400000e0000 */
.L_x_2230:
[----:B------:R-:W-:Y:S02]  /*29d60*/  ULDC UR4, c[0x0][0xc38] ;  /* 0x00030e0000047ab9 */ /* 0x000fe40000000800 */
[----:B------:R-:W-:-:S04]  /*29d70*/  IMAD.U32 R4, RZ, RZ, UR4 ;  /* 0x00000004ff047e24 */ /* 0x000fc8000f8e00ff */
[----:B---3--:R-:W-:-:S04]  /*29d80*/  IMAD R16, R16, R4, RZ ;  /* 0x0000000410107224 */ /* 0x008fc800078e02ff */
[----:B------:R-:W-:-:S05]  /*29d90*/  IMAD.IADD R5, R5, 0x1, R16 ;  /* 0x0000000105057824 */ /* 0x000fca00078e0210 */
[----:B------:R-:W-:-:S13]  /*29da0*/  ISETP.GT.AND P6, PT, R5, R0, PT ;  /* 0x000000000500720c */ /* 0x000fda0003fc4270 */
[----:B------:R-:W-:Y:S05]  /*29db0*/  @P6 BRA `(.L_x_2128) ;  /* 0x00000000009c6947 */ /* 0x000fea0003800000 */
.L_x_2133:
[----:B--2---:R-:W2:Y:S01]  /*29dc0*/  LDC R2, c[0x0][0xc3c] ;  /* 0x00030f00ff027b82 */ /* 0x004ea20000000800 */
[----:B------:R-:W-:-:S05]  /*29dd0*/  VIADD R19, R19, 0x1f ;  /* 0x0000001f13137836 */ /* 0x000fca0000000000 */
[----:B--2---:R-:W-:-:S13]  /*29de0*/  ISETP.GE.AND P6, PT, R19, R2, PT ;  /* 0x000000021300720c */ /* 0x004fda0003fc6270 */
[----:B------:R-:W-:Y:S05]  /*29df0*/  @P6 BRA `(.L_x_2129) ;  /* 0x0000000400d46947 */ /* 0x000fea0003800000 */
[----:B------:R-:W2:Y:S01]  /*29e00*/  S2R R3, SR_TID.X ;  /* 0x0000000000037919 */ /* 0x000ea20000002100 */
[----:B------:R-:W-:Y:S01]  /*29e10*/  BSSY B0, `(.L_x_2130) ;  /* 0x0000009000007945 */ /* 0x000fe20003800000 */
[----:B--2---:R-:W-:-:S05]  /*29e20*/  LOP3.LUT R3, R3, 0x1f, RZ, 0xc0, !PT ;  /* 0x0000001f03037812 */ /* 0x004fca00078ec0ff */
[----:B------:R-:W-:Y:S02]  /*29e30*/  IMAD.IADD R4, R19, 0x1, R3 ;  /* 0x0000000113047824 */ /* 0x000fe400078e0203 */
[----:B------:R-:W-:-:S03]  /*29e40*/  IMAD.MOV.U32 R3, RZ, RZ, RZ ;  /* 0x000000ffff037224 */ /* 0x000fc600078e00ff */
[----:B------:R-:W-:-:S13]  /*29e50*/  ISETP.GE.OR P6, PT, R4, R2, !P0 ;  /* 0x000000020400720c */ /* 0x000fda00047c6670 */
[----:B------:R-:W-:Y:S05]  /*29e60*/  @P6 BRA `(.L_x_2131) ;  /* 0x00000000000c6947 */ /* 0x000fea0003800000 */
[----:B------:R-:W2:Y:S02]  /*29e70*/  LDC.64 R2, c[0x0][0xc80] ;  /* 0x00032000ff027b82 */ /* 0x000ea40000000a00 */
[----:B--2---:R-:W-:-:S06]  /*29e80*/  IMAD.WIDE R2, R4, 0x4, R2 ;  /* 0x0000000404027825 */ /* 0x004fcc00078e0202 */
[----:B------:R2:W5:Y:S02]  /*29e90*/  LDG.E R3, desc[UR60][R2.64] ;  /* 0x0000003c02037981 */ /* 0x000564000c1e1900 */
.L_x_2131:
[----:B------:R-:W-:Y:S05]  /*29ea0*/  BSYNC B0 ;  /* 0x0000000000007941 */ /* 0x000fea0003800000 */
.L_x_2130:
[----:B------:R-:W-:-:S03]  /*29eb0*/  UMOV UR4, 0xffffffff ;  /* 0xffffffff00047882 */ /* 0x000fc60000000000 */
[----:B------:R-:W-:Y:S05]  /*29ec0*/  BRA.DIV UR4, `(.L_x_2132) ;  /* 0x0000002e04dc7947 */ /* 0x000fea000b800000 */
[----:B--2--5:R-:W2:Y:S02]  /*29ed0*/  SHFL.UP PT, R2, R3, 0x1, RZ ;  /* 0x0420000003027989 */ /* 0x024ea400000e00ff */
        /* <DEDUP_REMOVED lines=15> */
.L_x_2238:
[----:B------:R-:W-:Y:S02]  /*29fd0*/  ULDC UR4, c[0x0][0xc38] ;  /* 0x00030e0000047ab9 */ /* 0x000fe40000000800 */
[----:B------:R-:W-:-:S04]  /*29fe0*/  IMAD.U32 R4, RZ, RZ, UR4 ;  /* 0x00000004ff047e24 */ /* 0x000fc8000f8e00ff */
[----:B---3--:R-:W-:-:S04]  /*29ff0*/  IMAD R16, R16, R4, RZ ;  /* 0x0000000410107224 */ /* 0x008fc800078e02ff */
[----:B------:R-:W-:-:S05]  /*2a000*/  IMAD.IADD R5, R16, 0x1, R5 ;  /* 0x0000000110057824 */ /* 0x000fca00078e0205 */
[----:B------:R-:W-:-:S13]  /*2a010*/  ISETP.GT.AND P6, PT, R5, R0, PT ;  /* 0x000000000500720c */ /* 0x000fda0003fc4270 */
[----:B------:R-:W-:Y:S05]  /*2a020*/  @!P6 BRA `(.L_x_2133) ;  /* 0xfffffffc0064e947 */ /* 0x000fea000383ffff */
.L_x_2128:
[----:B------:R-:W-:Y:S01]  /*2a030*/  IMAD.IADD R16, R5, 0x1, -R16 ;  /* 0x0000000105107824 */ /* 0x000fe200078e0a10 */
[----:B------:R-:W-:-:S03]  /*2a040*/  UMOV UR4, 0xffffffff ;  /* 0xffffffff00047882 */ /* 0x000fc60000000000 */
[----:B------:R-:W-:-:S05]  /*2a050*/  IMAD R5, R2, R4, R16 ;  /* 0x0000000402057224 */ /* 0x000fca00078e0210 */
[----:B------:R-:W-:Y:S01]  /*2a060*/  ISETP.GT.AND P6, PT, R5, R0, PT ;  /* 0x000000000500720c */ /* 0x000fe20003fc4270 */
[----:B------:R-:W-:-:S12]  /*2a070*/  BRA.DIV UR4, `(.L_x_2134) ;  /* 0x0000003204487947 */ /* 0x000fd8000b800000 */
[----:B------:R-:W-:-:S04]  /*2a080*/  VOTE.ANY R5, PT, !P6 ;  /* 0x0000000000057806 */ /* 0x000fc800070e0100 */
[----:B------:R-:W3:Y:S02]  /*2a090*/  POPC R6, R5 ;  /* 0x0000000500067309 */ /* 0x000ee40000000000 */
[----:B---3--:R3:W4:Y:S02]  /*2a0a0*/  SHFL.IDX PT, R17, R3, R6, 0x1f ;  /* 0x00001f0603117589 */ /* 0x00872400000e0000 */
.L_x_2242:
[----:B------:R-:W-:Y:S01]  /*2a0b0*/  ISETP.NE.AND P0, PT, R5, RZ, PT ;  /* 0x000000ff0500720c */ /* 0x000fe20003f05270 */
[----:B------:R-:W-:-:S12]  /*2a0c0*/  IMAD.MOV.U32 R5, RZ, RZ, RZ ;  /* 0x000000ffff057224 */ /* 0x000fd800078e00ff */
[----:B------:R-:W-:Y:S05]  /*2a0d0*/  @!P0 BRA `(.L_x_2135) ;  /* 0x0000000000148947 */ /* 0x000fea0003800000 */
[----:B------:R-:W-:Y:S01]  /*2a0e0*/  UMOV UR4, 0xffffffff ;  /* 0xffffffff00047882 */ /* 0x000fe20000000000 */
[----:B0-----:R-:W-:Y:S02]  /*2a0f0*/  VIADD R12, R6, 0xffffffff ;  /* 0xffffffff060c7836 */ /* 0x001fe40000000000 */
[----:B------:R-:W-:Y:S05]  /*2a100*/  BRA.DIV UR4, `(.L_x_2136) ;  /* 0x00000032046c7947 */ /* 0x000fea000b800000 */
[----:B--2---:R0:W2:Y:S02]  /*2a110*/  SHFL.IDX PT, R2, R2, R12, 0x1f ;  /* 0x00001f0c02027589 */ /* 0x0040a400000e0000 */
.L_x_2245:
[----:B--2---:R-:W-:-:S07]  /*2a120*/  IMAD.MOV.U32 R5, RZ, RZ, R2 ;  /* 0x000000ffff057224 */ /* 0x004fce00078e0002 */
.L_x_2135:
[----:B--23--:R-:W2:Y:S01]  /*2a130*/  LDC.64 R2, c[0x0][0xc90] ;  /* 0x00032400ff027b82 */ /* 0x00cea20000000a00 */
[----:B------:R-:W-:-:S04]  /*2a140*/  IMAD.IADD R19, R6, 0x1, R19 ;  /* 0x0000000106137824 */ /* 0x000fc800078e0213 */
[----:B--2---:R-:W-:-:S05]  /*2a150*/  IMAD.WIDE R2, R19, 0x4, R2 ;  /* 0x0000000413027825 */ /* 0x004fca00078e0202 */
[----:B------:R-:W4:Y:S01]  /*2a160*/  LDG.E R7, desc[UR60][R2.64] ;  /* 0x0000003c02077981 */ /* 0x000f22000c1e1900 */
[----:B------:R-:W-:-:S04]  /*2a170*/  IMAD R16, R5, R4, R16 ;  /* 0x0000000405107224 */ /* 0x000fc800078e0210 */
[----:B------:R-:W-:Y:S02]  /*2a180*/  IMAD.IADD R0, R0, 0x1, -R16 ;  /* 0x0000000100007824 */ /* 0x000fe400078e0a10 */
[----:B----4-:R-:W-:-:S05]  /*2a190*/  IMAD R6, R17, R7, RZ ;  /* 0x0000000711067224 */ /* 0x010fca00078e02ff */
[----:B------:R-:W-:-:S04]  /*2a1a0*/  IABS R8, R6 ;  /* 0x0000000600087213 */ /* 0x000fc80000000000 */
[----:B------:R-:W2:Y:S08]  /*2a1b0*/  I2F.RP R2, R8 ;  /* 0x0000000800027306 */ /* 0x000eb00000209400 */
[----:B--2---:R-:W2:Y:S02]  /*2a1c0*/  MUFU.RCP R2, R2 ;  /* 0x0000000200027308 */ /* 0x004ea40000001000 */
[----:B--2---:R-:W-:-:S06]  /*2a1d0*/  VIADD R2, R2, 0xffffffe ;  /* 0x0ffffffe02027836 */ /* 0x004fcc0000000000 */
[----:B------:R-:W2:Y:S02]  /*2a1e0*/  F2I.FTZ.U32.TRUNC.NTZ R3, R2 ;  /* 0x0000000200037305 */ /* 0x000ea4000021f000 */
[----:B--2---:R-:W-:-:S04]  /*2a1f0*/  IMAD.MOV R2, RZ, RZ, -R3 ;  /* 0x000000ffff027224 */ /* 0x004fc800078e0a03 */
        /* <DEDUP_REMOVED lines=22> */
[----:B------:R-:W-:-:S04]  /*2a360*/  VIADDMNMX R4, R3, R4, R7, PT ;  /* 0x0000000403047246 */ /* 0x000fc80003800107 */
        /* <DEDUP_REMOVED lines=19> */
[C---:B------:R-:W-:Y:S01]  /*2a4a0*/  LOP3.LUT R3, R0.reuse, R4, RZ, 0x3c, !PT ;  /* 0x0000000400037212 */ /* 0x040fe200078e3cff */
[----:B------:R-:W-:-:S03]  /*2a4b0*/  IMAD.IADD R0, R0, 0x1, R5 ;  /* 0x0000000100007824 */ /* 0x000fc600078e0205 */
        /* <DEDUP_REMOVED lines=9> */
.L_x_2129:
[----:B------:R-:W-:Y:S01]  /*2a550*/  UMOV UR4, URZ ;  /* 0x0000003f00047c82 */ /* 0x000fe20008000000 */
[----:B------:R-:W-:Y:S01]  /*2a560*/  UMOV UR5, URZ ;  /* 0x0000003f00057c82 */ /* 0x000fe20008000000 */
[----:B------:R-:W-:Y:S01]  /*2a570*/  ULDC UR6, c[0x0][0xc3c] ;  /* 0x00030f0000067ab9 */ /* 0x000fe20000000800 */
[----:B------:R-:W-:Y:S02]  /*2a580*/  IMAD.MOV.U32 R16, RZ, RZ, R0 ;  /* 0x000000ffff107224 */ /* 0x000fe400078e0000 */
[----:B------:R-:W-:Y:S02]  /*2a590*/  IMAD.U32 R17, RZ, RZ, UR4 ;  /* 0x00000004ff117e24 */ /* 0x000fe4000f8e00ff */
[----:B------:R-:W-:Y:S02]  /*2a5a0*/  IMAD.U32 R18, RZ, RZ, UR5 ;  /* 0x00000005ff127e24 */ /* 0x000fe4000f8e00ff */
[----:B------:R-:W-:-:S07]  /*2a5b0*/  IMAD.U32 R19, RZ, RZ, UR6 ;  /* 0x00000006ff137e24 */ /* 0x000fce000f8e00ff */
.L_x_2137:
[----:B------:R2:W3:Y:S01]  /*2a5c0*/  LDL R3, [R1+0x4] ;  /* 0x0000040001037983 */ /* 0x0004e20000100800 */
[----:B------:R-:W4:Y:S01]  /*2a5d0*/  S2R R0, SR_TID.X ;  /* 0x0000000000007919 */ /* 0x000f220000002100 */
[----:B------:R-:W-:Y:S05]  /*2a5e0*/  WARPSYNC.ALL ;  /* 0x0000000000007948 */ /* 0x000fea0003800000 */
[----:B----4-:R-:W-:Y:S01]  /*2a5f0*/  LOP3.LUT R0, R0, 0x1f, RZ, 0xc0, !PT ;  /* 0x0000001f00007812 */ /* 0x010fe200078ec0ff */
[----:B------:R-:W-:Y:S03]  /*2a600*/  BAR.SYNC.DEFER_BLOCKING 0x4, 0x180 ;  /* 0x0106000000007b1d */ /* 0x000fe60000010000 */
[----:B------:R-:W-:-:S13]  /*2a610*/  ISETP.NE.AND P0, PT, R0, RZ, PT ;  /* 0x000000ff0000720c */ /* 0x000fda0003f05270 */
[----:B------:R-:W3:Y:S01]  /*2a620*/  @!P0 S2R R0, SR_CgaCtaId ;  /* 0x0000000000008919 */ /* 0x000ee20000008800 */
[----:B------:R-:W-:-:S04]  /*2a630*/  @!P0 MOV R2, 0x400 ;  /* 0x0000040000028802 */ /* 0x000fc80000000f00 */
[----:B---3--:R-:W-:-:S05]  /*2a640*/  @!P0 LEA R3, R0, R2, 0x18 ;  /* 0x0000000200038211 */ /* 0x008fca00078ec0ff */
[----:B------:R2:W-:Y:S04]  /*2a650*/  @!P0 STS.128 [R3+0x308d0], R16 ;  /* 0x0308d01003008388 */ /* 0x0005e80000000c00 */
[----:B------:R2:W-:Y:S01]  /*2a660*/  @!P0 STL [R1+0x4], R3 ;  /* 0x0000040301008387 */ /* 0x0005e20000100800 */
[----:B------:R-:W-:Y:S06]  /*2a670*/  BAR.ARV 0x5, 0x180 ;  /* 0x0146000000007b1d */ /* 0x000fec0000002000 */
.L_x_2126:
[----:B------:R-:W-:Y:S02]  /*2a680*/  ULDC UR4, c[0x0][0xc3c] ;  /* 0x00030f0000047ab9 */ /* 0x000fe40000000800 */
[----:B----4-:R-:W-:-:S13]  /*2a690*/  ISETP.GE.AND P0, PT, R19, UR4, PT ;  /* 0x0000000413007c0c */ /* 0x010fda000bf06270 */
[----:B------:R-:W-:Y:S05]  /*2a6a0*/  @!P0 BRA `(.L_x_2138) ;  /* 0xffffff88006c8947 */ /* 0x000fea000383ffff */
[----:B------:R-:W-:Y:S05]  /*2a6b0*/  BSYNC B8 ;  /* 0x0000000000087941 */ /* 0x000fea0003800000 */
.L_x_1976:
[----:B---3--:R-:W3:Y:S01]  /*2a6c0*/  LDL.LU R0, [R1+0x48] ;  /* 0x0000480001007983 */ /* 0x008ee20000300800 */
[----:B------:R-:W-:Y:S01]  /*2a6d0*/  BSSY B0, `(.L_x_2139) ;  /* 0x000000b000007945 */ /* 0x000fe20003800000 */
[----:B------:R-:W4:Y:S01]  /*2a6e0*/  S2R R5, SR_CgaCtaId ;  /* 0x0000000000057919 */ /* 0x000f220000008800 */
[----:B---3--:R-:W-:-:S05]  /*2a6f0*/  VIADD R0, R0, 0x1 ;  /* 0x0000000100007836 */ /* 0x008fca0000000000 */
[----:B0-----:R-:W-:-:S04]  /*2a700*/  LEA.HI R2, R0, R0, RZ, 0x1 ;  /* 0x0000000000027211 */ /* 0x001fc800078f08ff */
[----:B--2---:R-:W-:-:S05]  /*2a710*/  LOP3.LUT R3, R2, 0xfffffffe, RZ, 0xc0, !PT ;  /* 0xfffffffe02037812 */ /* 0x004fca00078ec0ff */
[----:B------:R-:W-:Y:S01]  /*2a720*/  IMAD.IADD R3, R0, 0x1, -R3 ;  /* 0x0000000100037824 */ /* 0x000fe200078e0a03 */
[----:B------:R-:W-:-:S04]  /*2a730*/  MOV R0, 0x400 ;  /* 0x0000040000007802 */ /* 0x000fc80000000f00 */
[----:B----4-:R-:W-:Y:S02]  /*2a740*/  LEA R0, R5, R0, 0x18 ;  /* 0x0000000005007211 */ /* 0x010fe400078ec0ff */
[----:B------:R-:W-:-:S04]  /*2a750*/  SHF.L.U32 R3, R3, 0x1f, RZ ;  /* 0x0000001f03037819 */ /* 0x000fc800000006ff */
[----:B------:R-:W0:Y:S02]  /*2a760*/  SYNCS.PHASECHK.TRANS64.TRYWAIT P0, [R0+URZ+0x30820], R3 ;  /* 0x03082003000075a7 */ /* 0x000e24000800017f */
[----:B0-----:R-:W-:Y:S05]  /*2a770*/  @!P0 BRA `(.L_x_2140) ;  /* 0x0000002800f88947 */ /* 0x001fea0003800000 */
.L_x_2246:
[----:B------:R-:W-:Y:S05]  /*2a780*/  BSYNC B0 ;  /* 0x0000000000007941 */ /* 0x000fea0003800000 */
.L_x_2139:
[----:B------:R-:W-:-:S03]  /*2a790*/  UMOV UR4, 0xffffffff ;  /* 0xffffffff00047882 */ /* 0x000fc60000000000 */
[----:B------:R-:W-:Y:S05]  /*2a7a0*/  BRA.DIV UR4, `(.L_x_2141) ;  /* 0x0000002e04007947 */ /* 0x000fea000b800000 */
[----:B------:R-:W2:Y:S02]  /*2a7b0*/  S2R R2, SR_TID.X ;  /* 0x0000000000027919 */ /* 0x000ea40000002100 */
[----:B--2---:R-:W-:-:S04]  /*2a7c0*/  SHF.R.U32.HI R2, RZ, 0x5, R2 ;  /* 0x00000005ff027819 */ /* 0x004fc80000011602 */
[----:B------:R-:W-:-:S05]  /*2a7d0*/  LOP3.LUT R2, R2, 0x3, RZ, 0xc0, !PT ;  /* 0x0000000302027812 */ /* 0x000fca00078ec0ff */
[----:B------:R2:W3:Y:S02]  /*2a7e0*/  SHFL.IDX PT, R14, R2, RZ, 0x1f ;  /* 0x00001fff020e7589 */ /* 0x0004e400000e0000 */
.L_x_2249:
[----:B---3--:R-:W-:-:S13]  /*2a7f0*/  ISETP.NE.AND P0, PT, R14, RZ, PT ;  /* 0x000000ff0e00720c */ /* 0x008fda0003f05270 */
[----:B------:R-:W-:Y:S05]  /*2a800*/  @P0 BRA `(.L_x_1680) ;  /* 0x00000000009c0947 */ /* 0x000fea0003800000 */
[----:B------:R-:W-:-:S03]  /*2a810*/  UMOV UR4, 0xffffffff ;  /* 0xffffffff00047882 */ /* 0x000fc60000000000 */
[----:B------:R-:W-:Y:S05]  /*2a820*/  BRA.DIV UR4, `(.L_x_2142) ;  /* 0x0000002e04147947 */ /* 0x000fea000b800000 */
[----:B------:R-:W-:-:S13]  /*2a830*/  ELECT P6, URZ, PT ;  /* 0x00000000003f782f */ /* 0x000fda00038c0000 */
.L_x_2252:
        /* <DEDUP_REMOVED lines=8> */
.L_x_2143:
[----:B0-----:R-:W2:Y:S04]  /*2a8c0*/  LDL R3, [R1+0x8] ;  /* 0x0000080001037983 */ /* 0x001ea80000100800 */
[----:B------:R-:W3:Y:S01]  /*2a8d0*/  LDL.LU R7, [R1+0x14] ;  /* 0x0000140001077983 */ /* 0x000ee20000300800 */
        /* <DEDUP_REMOVED lines=12> */
.L_x_2253:
[----:B------:R-:W2:Y:S02]  /*2a9a0*/  SYNCS.PHASECHK.TRANS64.TRYWAIT P0, [R7+URZ], R2 ;  /* 0x00000002070075a7 */ /* 0x000ea4000800017f */
[----:B--2---:R-:W-:Y:S05]  /*2a9b0*/  @!P0 BRA `(.L_x_2145) ;  /* 0x0000002800e48947 */ /* 0x004fea0003800000 */
.L_x_2254:
[----:B------:R-:W-:Y:S05]  /*2a9c0*/  @!P2 BRA `(.L_x_2146) ;  /* 0x000000000004a947 */ /* 0x000fea0003800000 */
[----:B------:R-:W-:Y:S01]  /*2a9d0*/  BPT.TRAP 0x1 ;  /* 0x000000040000795c */ /* 0x000fe20000300000 */
.L_x_2146:
[----:B------:R-:W3:Y:S01]  /*2a9e0*/  LDL.LU R4, [R1+0x8] ;  /* 0x0000080001047983 */ /* 0x000ee20000300800 */
[----:B------:R-:W-:-:S04]  /*2a9f0*/  VIADD R0, R0, 0x30860 ;  /* 0x0003086000007836 */ /* 0x000fc80000000000 */
[----:B---3--:R-:W-:-:S04]  /*2aa00*/  IMAD R4, R4, 0x8, R0 ;  /* 0x0000000804047824 */ /* 0x008fc800078e0200 */
[----:B------:R-:W3:Y:S02]  /*2aa10*/  SYNCS.PHASECHK.TRANS64.TRYWAIT P0, [R4+URZ], R5 ;  /* 0x00000005040075a7 */ /* 0x000ee4000800017f */
[----:B---3--:R-:W-:Y:S05]  /*2aa20*/  @!P0 BRA `(.L_x_2147) ;  /* 0x0000002800dc8947 */ /* 0x008fea0003800000 */
.L_x_2255:
[----:B------:R-:W-:-:S07]  /*2aa30*/  IMAD R3, R3, 0x8, R0 ;  /* 0x0000000803037824 */ /* 0x000fce00078e0200 */
.L_x_2148:
[----:B----4-:R4:W0:Y:S02]  /*2aa40*/  SYNCS.PHASECHK.TRANS64.TRYWAIT P0, [R3+URZ], R2 ;  /* 0x00000002030075a7 */ /* 0x010824000800017f */
[----:B0-----:R-:W-:Y:S05]  /*2aa50*/  @!P0 NANOSLEEP.SYNCS 0x989680 ;  /* 0x009896800000895d */ /* 0x001fea0003900000 */
[----:B------:R-:W0:Y:S02]  /*2aa60*/  @!P0 SYNCS.PHASECHK.TRANS64 P0, [R3+URZ], R2 ;  /* 0x00000002030085a7 */ /* 0x000e24000800007f */
[----:B0-----:R-:W-:Y:S05]  /*2aa70*/  @!P0 BRA `(.L_x_2148) ;  /* 0xfffffffc00f08947 */ /* 0x001fea000383ffff */
.L_x_1680:
[----:B------:R-:W-:Y:S05]  /*2aa80*/  BSYNC B9 ;  /* 0x0000000000097941 */ /* 0x000fea0003800000 */
.L_x_1677:
[----:B------:R-:W-:Y:S05]  /*2aa90*/  EXIT ;  /* 0x000000000000794d */ /* 0x000fea0003800000 */
.L_x_1706:
[----:B0-----:R0:W1:Y:S02]  /*2aaa0*/  SYNCS.PHASECHK.TRANS64.TRYWAIT P5, [R90+URZ+0x30890], R91 ;  /* 0x0308905b5a0075a7 */ /* 0x00106400080a017f */
[----:B-1----:R-:W-:Y:S05]  /*2aab0*/  @!P5 NANOSLEEP.SYNCS 0x989680 ;  /* 0x009896800000d95d */ /* 0x002fea0003900000 */
[----:B------:R-:W1:Y:S02]  /*2aac0*/  @!P5 SYNCS.PHASECHK.TRANS64 P5, [R90+URZ+0x30890], R91 ;  /* 0x0308905b5a00d5a7 */ /* 0x000e6400080a007f */
[----:B-1----:R-:W-:Y:S05]  /*2aad0*/  @!P5 BRA `(.L_x_1706) ;  /* 0xfffffffc00f0d947 */ /* 0x002fea000383ffff */
[----:B------:R-:W-:Y:S05]  /*2aae0*/  BRA `(.L_x_2149) ;  /* 0xfffffd90004c7947 */ /* 0x000fea000383ffff */
.L_x_1760:
[----:B-1----:R1:W3:Y:S02]  /*2aaf0*/  SYNCS.PHASECHK.TRANS64.TRYWAIT P5, [R90+URZ+0x30890], R91 ;  /* 0x0308905b5a0075a7 */ /* 0x0022e400080a017f */
[----:B---3--:R-:W-:Y:S05]  /*2ab00*/  @!P5 NANOSLEEP.SYNCS 0x989680 ;  /* 0x009896800000d95d */ /* 0x008fea0003900000 */
[----:B------:R-:W3:Y:S02]  /*2ab10*/  @!P5 SYNCS.PHASECHK.TRANS64 P5, [R90+URZ+0x30890], R91 ;  /* 0x0308905b5a00d5a7 */ /* 0x000ee400080a007f */
[----:B---3--:R-:W-:Y:S05]  /*2ab20*/  @!P5 BRA `(.L_x_1760) ;  /* 0xfffffffc00f0d947 */ /* 0x008fea000383ffff */
[----:B------:R-:W-:Y:S05]  /*2ab30*/  BRA `(.L_x_2150) ;  /* 0xfffffdc400947947 */ /* 0x000fea000383ffff */
.L_x_1785:
[----:B-1----:R1:W2:Y:S02]  /*2ab40*/  SYNCS.PHASECHK.TRANS64.TRYWAIT P3, [R90+URZ+0x30890], R91 ;  /* 0x0308905b5a0075a7 */ /* 0x0022a4000806017f */
[----:B--2---:R-:W-:Y:S05]  /*2ab50*/  @!P3 NANOSLEEP.SYNCS 0x989680 ;  /* 0x009896800000b95d */ /* 0x004fea0003900000 */
[----:B------:R-:W2:Y:S02]  /*2ab60*/  @!P3 SYNCS.PHASECHK.TRANS64 P3, [R90+URZ+0x30890], R91 ;  /* 0x0308905b5a00b5a7 */ /* 0x000ea4000806007f */
[----:B--2---:R-:W-:Y:S05]  /*2ab70*/  @!P3 BRA `(.L_x_1785) ;  /* 0xfffffffc00f0b947 */ /* 0x004fea000383ffff */
[----:B------:R-:W-:Y:S05]  /*2ab80*/  BRA `(.L_x_2151) ;  /* 0xfffffdf800487947 */ /* 0x000fea000383ffff */
.L_x_1791:
[----:B-1----:R1:W2:Y:S02]  /*2ab90*/  SYNCS.PHASECHK.TRANS64.TRYWAIT P2, [R90+URZ+0x308b0], R91 ;  /* 0x0308b05b5a0075a7 */ /* 0x0022a4000804017f */
[----:B--2---:R-:W-:Y:S05]  /*2aba0*/  @!P2 NANOSLEEP.SYNCS 0x989680 ;  /* 0x009896800000a95d */ /* 0x004fea0003900000 */
[----:B------:R-:W2:Y:S02]  /*2abb0*/  @!P2 SYNCS.PHASECHK.TRANS64 P2, [R90+URZ+0x308b0], R91 ;  /* 0x0308b05b5a00a5a7 */ /* 0x000ea4000804007f */
[----:B--2---:R-:W-:Y:S05]  /*2abc0*/  @!P2 BRA `(.L_x_1791) ;  /* 0xfffffffc00f0a947 */ /* 0x004fea000383ffff */
[----:B------:R-:W-:Y:S05]  /*2abd0*/  BRA `(.L_x_2152) ;  /* 0xfffffdfc00407947 */ /* 0x000fea000383ffff */
.L_x_1817:
        /* <DEDUP_REMOVED lines=8> */
.L_x_2154:
[----:B------:R-:W-:Y:S05]  /*2ac60*/  BSYNC B1 ;  /* 0x0000000000017941 */ /* 0x000fea0003800000 */
.L_x_2153:
        /* <DEDUP_REMOVED lines=8> */
.L_x_2155:
[----:B------:R-:W-:Y:S02]  /*2acf0*/  IMAD.MOV.U32 R13, RZ, RZ, R8 ;  /* 0x000000ffff0d7224 */ /* 0x000fe400078e0008 */
[----:B------:R-:W-:-:S07]  /*2ad00*/  IMAD.MOV.U32 R0, RZ, RZ, R14 ;  /* 0x000000ffff007224 */ /* 0x000fce00078e000e */
[----:B------:R-:W-:Y:S05]  /*2ad10*/  WARPSYNC.COLLECTIVE R15, `(.L_x_2156) ;  /* 0x000000000f087348 */ /* 0x000fea0003c00000 */
[----:B------:R0:W1:Y:S02]  /*2ad20*/  SHFL.IDX P6, R14, R13, R12, R11 ;  /* 0x0000000c0d0e7389 */ /* 0x00006400000c000b */
[----:B01----:R-:W-:Y:S01]  /*2ad30*/  ENDCOLLECTIVE ;  /* 0x000000000000791b */ /* 0x003fe20003800000 */
.L_x_2156:
[----:B------:R-:W-:Y:S02]  /*2ad40*/  IMAD.MOV.U32 R13, RZ, RZ, R4 ;  /* 0x000000ffff0d7224 */ /* 0x000fe400078e0004 */
[----:B------:R-:W-:-:S07]  /*2ad50*/  IMAD.MOV.U32 R5, RZ, RZ, R14 ;  /* 0x000000ffff057224 */ /* 0x000fce00078e000e */
[----:B------:R-:W-:Y:S05]  /*2ad60*/  WARPSYNC.COLLECTIVE R15, `(.L_x_2157) ;  /* 0x000000000f087348 */ /* 0x000fea0003c00000 */
[----:B------:R0:W1:Y:S02]  /*2ad70*/  SHFL.IDX P6, R14, R13, R12, R11 ;  /* 0x0000000c0d0e7389 */ /* 0x00006400000c000b */
[----:B01----:R-:W-:Y:S01]  /*2ad80*/  ENDCOLLECTIVE ;  /* 0x000000000000791b */ /* 0x003fe20003800000 */
.L_x_2157:
[----:B------:R-:W-:Y:S05]  /*2ad90*/  BRA `(.L_x_2158) ;  /* 0xfffffe0c00f47947 */ /* 0x000fea000383ffff */
.L_x_1820:
[----:B------:R-:W-:Y:S01]  /*2ada0*/  BSSY B1, `(.L_x_2159) ;  /* 0x0000008000017945 */ /* 0x000fe20003800000 */
[----:B------:R-:W-:Y:S02]  /*2adb0*/  IMAD.MOV.U32 R13, RZ, RZ, R7 ;  /* 0x000000ffff0d7224 */ /* 0x000fe400078e0007 */
[----:B------:R-:W-:Y:S02]  /*2adc0*/  IMAD.MOV.U32 R12, RZ, RZ, 0x1 ;  /* 0x00000001ff0c7424 */ /* 0x000fe400078e00ff */
[----:B------:R-:W-:Y:S02]  /*2add0*/  IMAD.MOV.U32 R11, RZ, RZ, 0x1c1f ;  /* 0x00001c1fff0b7424 */ /* 0x000fe400078e00ff */
[----:B------:R-:W-:-:S07]  /*2ade0*/  IMAD.MOV.U32 R15, RZ, RZ, -0x1 ;  /* 0xffffffffff0f7424 */ /* 0x000fce00078e00ff */
[----:B0---4-:R-:W-:Y:S05]  /*2adf0*/  WARPSYNC.COLLECTIVE R15, `(.L_x_2160) ;  /* 0x000000000f087348 */ /* 0x011fea0003c00000 */
[----:B----4-:R1:W2:Y:S02]  /*2ae00*/  SHFL.IDX P6, R14, R13, R12, R11 ;  /* 0x0000000c0d0e7389 */ /* 0x0102a400000c000b */
[----:B012---:R-:W-:Y:S01]  /*2ae10*/  ENDCOLLECTIVE ;  /* 0x000000000000791b */ /* 0x007fe20003800000 */
.L_x_2160:
[----:B------:R-:W-:Y:S05]  /*2ae20*/  BSYNC B1 ;  /* 0x0000000000017941 */ /* 0x000fea0003800000 */
.L_x_2159:
[----:B------:R-:W-:Y:S02]  /*2ae30*/  IMAD.MOV.U32 R13, RZ, RZ, R6 ;  /* 0x000000ffff0d7224 */ /* 0x000fe400078e0006 */
[----:B------:R-:W-:Y:S02]  /*2ae40*/  IMAD.MOV.U32 R12, RZ, RZ, 0x1 ;  /* 0x00000001ff0c7424 */ /* 0x000fe400078e00ff */
[----:B------:R-:W-:Y:S02]  /*2ae50*/  IMAD.MOV.U32 R11, RZ, RZ, 0x1c1f ;  /* 0x00001c1fff0b7424 */ /* 0x000fe400078e00ff */
[----:B------:R-:W-:Y:S02]  /*2ae60*/  IMAD.MOV.U32 R15, RZ, RZ, -0x1 ;  /* 0xffffffffff0f7424 */ /* 0x000fe400078e00ff */
[----:B------:R-:W-:-:S07]  /*2ae70*/  IMAD.MOV.U32 R3, RZ, RZ, R14 ;  /* 0x000000ffff037224 */ /* 0x000fce00078e000e */
[----:B------:R-:W-:Y:S05]  /*2ae80*/  WARPSYNC.COLLECTIVE R15, `(.L_x_2161) ;  /* 0x000000000f087348 */ /* 0x000fea0003c00000 */
[----:B------:R0:W1:Y:S02]  /*2ae90*/  SHFL.IDX P6, R14, R13, R12, R11 ;  /* 0x0000000c0d0e7389 */ /* 0x00006400000c000b */
[----:B01----:R-:W-:Y:S01]  /*2aea0*/  ENDCOLLECTIVE ;  /* 0x000000000000791b */ /* 0x003fe20003800000 */
.L_x_2161:
[----:B------:R-:W-:Y:S02]  /*2aeb0*/  IMAD.MOV.U32 R13, RZ, RZ, R8 ;  /* 0x000000ffff0d7224 */ /* 0x000fe400078e0008 */
[----:B------:R-:W-:-:S07]  /*2aec0*/  IMAD.MOV.U32 R0, RZ, RZ, R14 ;  /* 0x000000ffff007224 */ /* 0x000fce00078e000e */
[----:B------:R-:W-:Y:S05]  /*2aed0*/  WARPSYNC.COLLECTIVE R15, `(.L_x_2162) ;  /* 0x000000000f087348 */ /* 0x000fea0003c00000 */
[----:B------:R0:W1:Y:S02]  /*2aee0*/  SHFL.IDX P6, R14, R13, R12, R11 ;  /* 0x0000000c0d0e7389 */ /* 0x00006400000c000b */
[----:B01----:R-:W-:Y:S01]  /*2aef0*/  ENDCOLLECTIVE ;  /* 0x000000000000791b */ /* 0x003fe20003800000 */
.L_x_2162:
[----:B------:R-:W-:Y:S02]  /*2af00*/  IMAD.MOV.U32 R13, RZ, RZ, R4 ;  /* 0x000000ffff0d7224 */ /* 0x000fe400078e0004 */
[----:B------:R-:W-:-:S07]  /*2af10*/  IMAD.MOV.U32 R5, RZ, RZ, R14 ;  /* 0x000000ffff057224 */ /* 0x000fce00078e000e */
[----:B------:R-:W-:Y:S05]  /*2af20*/  WARPSYNC.COLLECTIVE R15, `(.L_x_2163) ;  /* 0x000000000f087348 */ /* 0x000fea0003c00000 */
[----:B------:R0:W1:Y:S02]  /*2af30*/  SHFL.IDX P6, R14, R13, R12, R11 ;  /* 0x0000000c0d0e7389 */ /* 0x00006400000c000b */
[----:B01----:R-:W-:Y:S01]  /*2af40*/  ENDCOLLECTIVE ;  /* 0x000000000000791b */ /* 0x003fe20003800000 */
.L_x_2163:
[----:B------:R-:W-:Y:S01]  /*2af50*/  IMAD.MOV.U32 R4, RZ, RZ, R14 ;  /* 0x000000ffff047224 */ /* 0x000fe200078e000e */
[----:B------:R-:W-:Y:S06]  /*2af60*/  BRA `(.L_x_2164) ;  /* 0xfffffe1400a87947 */ /* 0x000fec000383ffff */
.L_x_1824:
[----:B0-----:R0:W1:Y:S02]  /*2af70*/  SYNCS.PHASECHK.TRANS64.TRYWAIT P0, [R16+URZ+0x30800], R5 ;  /* 0x03080005100075a7 */ /* 0x001064000800017f */
[----:B-1----:R-:W-:Y:S05]  /*2af80*/  @!P0 NANOSLEEP.SYNCS 0x989680 ;  /* 0x009896800000895d */ /* 0x002fea0003900000 */
[----:B------:R-:W1:Y:S02]  /*2af90*/  @!P0 SYNCS.PHASECHK.TRANS64 P0, [R16+URZ+0x30800], R5 ;  /* 0x03080005100085a7 */ /* 0x000e64000800007f */
[----:B-1----:R-:W-:Y:S05]  /*2afa0*/  @!P0 BRA `(.L_x_1824) ;  /* 0xfffffffc00f08947 */ /* 0x002fea000383ffff */
[----:B------:R-:W-:Y:S05]  /*2afb0*/  BRA `(.L_x_2165) ;  /* 0xfffffe1c00d47947 */ /* 0x000fea000383ffff */
.L_x_1848:
        /* <DEDUP_REMOVED lines=8> */
.L_x_2167:
[----:B------:R-:W-:Y:S05]  /*2b040*/  BSYNC B1 ;  /* 0x0000000000017941 */ /* 0x000fea0003800000 */
.L_x_2166:
        /* <DEDUP_REMOVED lines=8> */
.L_x_2168:
[----:B------:R-:W-:Y:S02]  /*2b0d0*/  IMAD.MOV.U32 R21, RZ, RZ, R3 ;  /* 0x000000ffff157224 */ /* 0x000fe400078e0003 */
[----:B------:R-:W-:Y:S02]  /*2b0e0*/  IMAD.MOV.U32 R13, RZ, RZ, R7 ;  /* 0x000000ffff0d7224 */ /* 0x000fe400078e0007 */
[----:B------:R-:W-:-:S07]  /*2b0f0*/  IMAD.MOV.U32 R0, RZ, RZ, R14 ;  /* 0x000000ffff007224 */ /* 0x000fce00078e000e */
[----:B------:R-:W-:Y:S05]  /*2b100*/  WARPSYNC.COLLECTIVE R15, `(.L_x_2169) ;  /* 0x000000000f087348 */ /* 0x000fea0003c00000 */
[----:B------:R0:W1:Y:S02]  /*2b110*/  SHFL.IDX P6, R14, R13, R12, R11 ;  /* 0x0000000c0d0e7389 */ /* 0x00006400000c000b */
[----:B01----:R-:W-:Y:S01]  /*2b120*/  ENDCOLLECTIVE ;  /* 0x000000000000791b */ /* 0x003fe20003800000 */
.L_x_2169:
[----:B------:R-:W-:Y:S02]  /*2b130*/  IMAD.MOV.U32 R20, RZ, RZ, R0 ;  /* 0x000000ffff147224 */ /* 0x000fe400078e0000 */
[----:B------:R-:W-:Y:S02]  /*2b140*/  IMAD.MOV.U32 R13, RZ, RZ, R9 ;  /* 0x000000ffff0d7224 */ /* 0x000fe400078e0009 */
[----:B------:R-:W-:-:S07]  /*2b150*/  IMAD.MOV.U32 R5, RZ, RZ, R14 ;  /* 0x000000ffff057224 */ /* 0x000fce00078e000e */
[----:B------:R-:W-:Y:S05]  /*2b160*/  WARPSYNC.COLLECTIVE R15, `(.L_x_2170) ;  /* 0x000000000f087348 */ /* 0x000fea0003c00000 */
[----:B------:R0:W1:Y:S02]  /*2b170*/  SHFL.IDX P6, R14, R13, R12, R11 ;  /* 0x0000000c0d0e7389 */ /* 0x00006400000c000b */
[----:B01----:R-:W-:Y:S01]  /*2b180*/  ENDCOLLECTIVE ;  /* 0x000000000000791b */ /* 0x003fe20003800000 */
.L_x_2170:
[----:B------:R-:W-:Y:S05]  /*2b190*/  BRA `(.L_x_2171) ;  /* 0xfffffe4400687947 */ /* 0x000fea000383ffff */
.L_x_1851:
[----:B------:R-:W-:Y:S01]  /*2b1a0*/  BSSY B1, `(.L_x_2172) ;  /* 0x0000008000017945 */ /* 0x000fe20003800000 */
[----:B------:R-:W-:Y:S02]  /*2b1b0*/  IMAD.MOV.U32 R13, RZ, RZ, R8 ;  /* 0x000000ffff0d7224 */ /* 0x000fe400078e0008 */
[----:B------:R-:W-:Y:S02]  /*2b1c0*/  IMAD.MOV.U32 R12, RZ, RZ, 0x1 ;  /* 0x00000001ff0c7424 */ /* 0x000fe400078e00ff */
[----:B------:R-:W-:Y:S02]  /*2b1d0*/  IMAD.MOV.U32 R11, RZ, RZ, 0x1c1f ;  /* 0x00001c1fff0b7424 */ /* 0x000fe400078e00ff */
[----:B------:R-:W-:-:S07]  /*2b1e0*/  IMAD.MOV.U32 R15, RZ, RZ, -0x1 ;  /* 0xffffffffff0f7424 */ /* 0x000fce00078e00ff */
[----:B------:R-:W-:Y:S05]  /*2b1f0*/  WARPSYNC.COLLECTIVE R15, `(.L_x_2173) ;  /* 0x000000000f087348 */ /* 0x000fea0003c00000 */
[----:B------:R0:W1:Y:S02]  /*2b200*/  SHFL.IDX P6, R14, R13, R12, R11 ;  /* 0x0000000c0d0e7389 */ /* 0x00006400000c000b */
[----:B01----:R-:W-:Y:S01]  /*2b210*/  ENDCOLLECTIVE ;  /* 0x000000000000791b */ /* 0x003fe20003800000 */
.L_x_2173:
[----:B------:R-:W-:Y:S05]  /*2b220*/  BSYNC B1 ;  /* 0x0000000000017941 */ /* 0x000fea0003800000 */
.L_x_2172:
        /* <DEDUP_REMOVED lines=8> */
.L_x_2174:
[----:B------:R-:W-:Y:S02]  /*2b2b0*/  IMAD.MOV.U32 R61, RZ, RZ, R3 ;  /* 0x000000ffff3d7224 */ /* 0x000fe400078e0003 */
[----:B------:R-:W-:Y:S02]  /*2b2c0*/  IMAD.MOV.U32 R13, RZ, RZ, R7 ;  /* 0x000000ffff0d7224 */ /* 0x000fe400078e0007 */
[----:B------:R-:W-:-:S07]  /*2b2d0*/  IMAD.MOV.U32 R0, RZ, RZ, R14 ;  /* 0x000000ffff007224 */ /* 0x000fce00078e000e */
[----:B------:R-:W-:Y:S05]  /*2b2e0*/  WARPSYNC.COLLECTIVE R15, `(.L_x_2175) ;  /* 0x000000000f087348 */ /* 0x000fea0003c00000 */
[----:B------:R0:W1:Y:S02]  /*2b2f0*/  SHFL.IDX P6, R14, R13, R12, R11 ;  /* 0x0000000c0d0e7389 */ /* 0x00006400000c000b */
[----:B01----:R-:W-:Y:S01]  /*2b300*/  ENDCOLLECTIVE ;  /* 0x000000000000791b */ /* 0x003fe20003800000 */
.L_x_2175:
[----:B------:R-:W-:Y:S02]  /*2b310*/  IMAD.MOV.U32 R60, RZ, RZ, R0 ;  /* 0x000000ffff3c7224 */ /* 0x000fe400078e0000 */
[----:B------:R-:W-:Y:S02]  /*2b320*/  IMAD.MOV.U32 R13, RZ, RZ, R9 ;  /* 0x000000ffff0d7224 */ /* 0x000fe400078e0009 */
[----:B------:R-:W-:-:S07]  /*2b330*/  IMAD.MOV.U32 R7, RZ, RZ, R14 ;  /* 0x000000ffff077224 */ /* 0x000fce00078e000e */
[----:B------:R-:W-:Y:S05]  /*2b340*/  WARPSYNC.COLLECTIVE R15, `(.L_x_2176) ;  /* 0x000000000f087348 */ /* 0x000fea0003c00000 */
[----:B------:R0:W1:Y:S02]  /*2b350*/  SHFL.IDX P6, R14, R13, R12, R11 ;  /* 0x0000000c0d0e7389 */ /* 0x00006400000c000b */
[----:B01----:R-:W-:Y:S01]  /*2b360*/  ENDCOLLECTIVE ;  /* 0x000000000000791b */ /* 0x003fe20003800000 */
.L_x_2176:
[----:B------:R-:W-:Y:S05]  /*2b370*/  BRA `(.L_x_2177) ;  /* 0xfffffe4800987947 */ /* 0x000fea000383ffff */
.L_x_1855:
[----:B0-----:R0:W1:Y:S02]  /*2b380*/  SYNCS.PHASECHK.TRANS64.TRYWAIT P0, [R16+URZ+0x30800], R61 ;  /* 0x0308003d100075a7 */ /* 0x001064000800017f */
[----:B-1----:R-:W-:Y:S05]  /*2b390*/  @!P0 NANOSLEEP.SYNCS 0x989680 ;  /* 0x009896800000895d */ /* 0x002fea0003900000 */
[----:B------:R-:W1:Y:S02]  /*2b3a0*/  @!P0 SYNCS.PHASECHK.TRANS64 P0, [R16+URZ+0x30800], R61 ;  /* 0x0308003d100085a7 */ /* 0x000e64000800007f */
[----:B-1----:R-:W-:Y:S05]  /*2b3b0*/  @!P0 BRA `(.L_x_1855) ;  /* 0xfffffffc00f08947 */ /* 0x002fea000383ffff */
[----:B------:R-:W-:Y:S05]  /*2b3c0*/  BRA `(.L_x_2178) ;  /* 0xfffffe50001c7947 */ /* 0x000fea000383ffff */
.L_x_1869:
[----:B-1----:R1:W2:Y:S02]  /*2b3d0*/  SYNCS.PHASECHK.TRANS64.TRYWAIT P2, [R5+URZ+0x30830], R0 ;  /* 0x03083000050075a7 */ /* 0x0022a4000804017f */
[----:B--2---:R-:W-:Y:S05]  /*2b3e0*/  @!P2 NANOSLEEP.SYNCS 0x989680 ;  /* 0x009896800000a95d */ /* 0x004fea0003900000 */
[----:B------:R-:W2:Y:S02]  /*2b3f0*/  @!P2 SYNCS.PHASECHK.TRANS64 P2, [R5+URZ+0x30830], R0 ;  /* 0x030830000500a5a7 */ /* 0x000ea4000804007f */
[----:B--2---:R-:W-:Y:S05]  /*2b400*/  @!P2 BRA `(.L_x_1869) ;  /* 0xfffffffc00f0a947 */ /* 0x004fea000383ffff */
[----:B------:R-:W-:Y:S05]  /*2b410*/  BRA `(.L_x_1868) ;  /* 0xfffffe7800947947 */ /* 0x000fea000383ffff */
.L_x_1889:
[----:B-1----:R1:W2:Y:S02]  /*2b420*/  SYNCS.PHASECHK.TRANS64.TRYWAIT P2, [R0+URZ+0x30830], R11 ;  /* 0x0308300b000075a7 */ /* 0x0022a4000804017f */
[----:B--2---:R-:W-:Y:S05]  /*2b430*/  @!P2 NANOSLEEP.SYNCS 0x989680 ;  /* 0x009896800000a95d */ /* 0x004fea0003900000 */
[----:B------:R-:W2:Y:S02]  /*2b440*/  @!P2 SYNCS.PHASECHK.TRANS64 P2, [R0+URZ+0x30830], R11 ;  /* 0x0308300b0000a5a7 */ /* 0x000ea4000804007f */
[----:B--2---:R-:W-:Y:S05]  /*2b450*/  @!P2 BRA `(.L_x_1889) ;  /* 0xfffffffc00f0a947 */ /* 0x004fea000383ffff */
[----:B------:R-:W-:Y:S05]  /*2b460*/  BRA `(.L_x_1888) ;  /* 0xfffffea800807947 */ /* 0x000fea000383ffff */
.L_x_1894:
[----:B-1----:R1:W2:Y:S02]  /*2b470*/  SYNCS.PHASECHK.TRANS64.TRYWAIT P2, [R21+URZ+0x30850], R2 ;  /* 0x03085002150075a7 */ /* 0x0022a4000804017f */
[----:B--2---:R-:W-:Y:S05]  /*2b480*/  @!P2 NANOSLEEP.SYNCS 0x989680 ;  /* 0x009896800000a95d */ /* 0x004fea0003900000 */
[----:B------:R-:W2:Y:S02]  /*2b490*/  @!P2 SYNCS.PHASECHK.TRANS64 P2, [R21+URZ+0x30850], R2 ;  /* 0x030850021500a5a7 */ /* 0x000ea4000804007f */
[----:B--2---:R-:W-:Y:S05]  /*2b4a0*/  @!P2 BRA `(.L_x_1894) ;  /* 0xfffffffc00f0a947 */ /* 0x004fea000383ffff */
[----:B------:R-:W-:Y:S05]  /*2b4b0*/  BRA `(.L_x_1893) ;  /* 0xfffffeb400c87947 */ /* 0x000fea000383ffff */
.L_x_1914:
[----:B--2---:R2:W3:Y:S02]  /*2b4c0*/  SYNCS.PHASECHK.TRANS64.TRYWAIT P2, [R0+URZ+0x30830], R3 ;  /* 0x03083003000075a7 */ /* 0x0044e4000804017f */
[----:B---3--:R-:W-:Y:S05]  /*2b4d0*/  @!P2 NANOSLEEP.SYNCS 0x989680 ;  /* 0x009896800000a95d */ /* 0x008fea0003900000 */
[----:B------:R-:W3:Y:S02]  /*2b4e0*/  @!P2 SYNCS.PHASECHK.TRANS64 P2, [R0+URZ+0x30830], R3 ;  /* 0x030830030000a5a7 */ /* 0x000ee4000804007f */
[----:B---3--:R-:W-:Y:S05]  /*2b4f0*/  @!P2 BRA `(.L_x_1914) ;  /* 0xfffffffc00f0a947 */ /* 0x008fea000383ffff */
[----:B------:R-:W-:Y:S05]  /*2b500*/  BRA `(.L_x_1913) ;  /* 0xfffffee000407947 */ /* 0x000fea000383ffff */
.L_x_1919:
[----:B-1----:R1:W2:Y:S02]  /*2b510*/  SYNCS.PHASECHK.TRANS64.TRYWAIT P2, [R15+URZ+0x30850], R0 ;  /* 0x030850000f0075a7 */ /* 0x0022a4000804017f */
[----:B--2---:R-:W-:Y:S05]  /*2b520*/  @!P2 NANOSLEEP.SYNCS 0x989680 ;  /* 0x009896800000a95d */ /* 0x004fea0003900000 */
[----:B------:R-:W2:Y:S02]  /*2b530*/  @!P2 SYNCS.PHASECHK.TRANS64 P2, [R15+URZ+0x30850], R0 ;  /* 0x030850000f00a5a7 */ /* 0x000ea4000804007f */
[----:B--2---:R-:W-:Y:S05]  /*2b540*/  @!P2 BRA `(.L_x_1919) ;  /* 0xfffffffc00f0a947 */ /* 0x004fea000383ffff */
[----:B------:R-:W-:Y:S05]  /*2b550*/  BRA `(.L_x_1918) ;  /* 0xfffffeec00907947 */ /* 0x000fea000383ffff */
.L_x_1927:
[----:B--2---:R2:W3:Y:S02]  /*2b560*/  SYNCS.PHASECHK.TRANS64.TRYWAIT P2, [R3+URZ+0x30830], R4 ;  /* 0x03083004030075a7 */ /* 0x0044e4000804017f */
[----:B---3--:R-:W-:Y:S05]  /*2b570*/  @!P2 NANOSLEEP.SYNCS 0x989680 ;  /* 0x009896800000a95d */ /* 0x008fea0003900000 */
[----:B------:R-:W3:Y:S02]  /*2b580*/  @!P2 SYNCS.PHASECHK.TRANS64 P2, [R3+URZ+0x30830], R4 ;  /* 0x030830040300a5a7 */ /* 0x000ee4000804007f */
[----:B---3--:R-:W-:Y:S05]  /*2b590*/  @!P2 BRA `(.L_x_1927) ;  /* 0xfffffffc00f0a947 */ /* 0x008fea000383ffff */
[----:B------:R-:W-:Y:S05]  /*2b5a0*/  BRA `(.L_x_1926) ;  /* 0xffffff00008c7947 */ /* 0x000fea000383ffff */
.L_x_1932:
[----:B-1----:R1:W2:Y:S02]  /*2b5b0*/  SYNCS.PHASECHK.TRANS64.TRYWAIT P2, [R14+URZ+0x30850], R2 ;  /* 0x030850020e0075a7 */ /* 0x0022a4000804017f */
[----:B--2---:R-:W-:Y:S05]  /*2b5c0*/  @!P2 NANOSLEEP.SYNCS 0x989680 ;  /* 0x009896800000a95d */ /* 0x004fea0003900000 */
[----:B------:R-:W2:Y:S02]  /*2b5d0*/  @!P2 SYNCS.PHASECHK.TRANS64 P2, [R14+URZ+0x30850], R2 ;  /* 0x030850020e00a5a7 */ /* 0x000ea4000804007f */
[----:B--2---:R-:W-:Y:S05]  /*2b5e0*/  @!P2 BRA `(.L_x_1932) ;  /* 0xfffffffc00f0a947 */ /* 0x004fea000383ffff */
[----:B------:R-:W-:Y:S05]  /*2b5f0*/  BRA `(.L_x_1931) ;  /* 0xffffff0c00cc7947 */ /* 0x000fea000383ffff */
.L_x_1946:
[----:B--2---:R2:W3:Y:S02]  /*2b600*/  SYNCS.PHASECHK.TRANS64.TRYWAIT P0, [R12+URZ+0x30850], R7 ;  /* 0x030850070c0075a7 */ /* 0x0044e4000800017f */
[----:B---3--:R-:W-:Y:S05]  /*2b610*/  @!P0 NANOSLEEP.SYNCS 0x989680 ;  /* 0x009896800000895d */ /* 0x008fea0003900000 */
[----:B------:R-:W3:Y:S02]  /*2b620*/  @!P0 SYNCS.PHASECHK.TRANS64 P0, [R12+URZ+0x30850], R7 ;  /* 0x030850070c0085a7 */ /* 0x000ee4000800007f */
[----:B---3--:R-:W-:Y:S05]  /*2b630*/  @!P0 BRA `(.L_x_1946) ;  /* 0xfffffffc00f08947 */ /* 0x008fea000383ffff */
[----:B------:R-:W-:Y:S05]  /*2b640*/  BRA `(.L_x_1945) ;  /* 0xffffff3800dc7947 */ /* 0x000fea000383ffff */
.L_x_1990:
[----:B------:R-:W1:Y:S01]  /*2b650*/  S2R R7, SR_TID.X ;  /* 0x0000000000077919 */ /* 0x000e620000002100 */
[----:B------:R-:W-:Y:S01]  /*2b660*/  BSSY B1, `(.L_x_2179) ;  /* 0x000000a000017945 */ /* 0x000fe20003800000 */
[----:B------:R-:W-:Y:S02]  /*2b670*/  IMAD.MOV.U32 R12, RZ, RZ, RZ ;  /* 0x000000ffff0c7224 */ /* 0x000fe400078e00ff */
[----:B0-----:R-:W-:Y:S02]  /*2b680*/  IMAD.MOV.U32 R11, RZ, RZ, 0x1f ;  /* 0x0000001fff0b7424 */ /* 0x001fe400078e00ff */
[----:B------:R-:W-:Y:S01]  /*2b690*/  IMAD.MOV.U32 R15, RZ, RZ, -0x1 ;  /* 0xffffffffff0f7424 */ /* 0x000fe200078e00ff */
[----:B-1----:R-:W-:-:S04]  /*2b6a0*/  SHF.R.U32.HI R7, RZ, 0x5, R7 ;  /* 0x00000005ff077819 */ /* 0x002fc80000011607 */
[----:B------:R-:W-:-:S05]  /*2b6b0*/  LOP3.LUT R7, R7, 0x3, RZ, 0xc0, !PT ;  /* 0x0000000307077812 */ /* 0x000fca00078ec0ff */
[----:B------:R-:W-:-:S07]  /*2b6c0*/  IMAD.MOV.U32 R13, RZ, RZ, R7 ;  /* 0x000000ffff0d7224 */ /* 0x000fce00078e0007 */
[----:B------:R-:W-:Y:S05]  /*2b6d0*/  WARPSYNC.COLLECTIVE R15, `(.L_x_2180) ;  /* 0x000000000f087348 */ /* 0x000fea0003c00000 */
[----:B------:R0:W1:Y:S02]  /*2b6e0*/  SHFL.IDX P6, R14, R13, R12, R11 ;  /* 0x0000000c0d0e7389 */ /* 0x00006400000c000b */
[----:B01----:R-:W-:Y:S01]  /*2b6f0*/  ENDCOLLECTIVE ;  /* 0x000000000000791b */ /* 0x003fe20003800000 */
.L_x_2180:
[----:B------:R-:W-:Y:S05]  /*2b700*/  BSYNC B1 ;  /* 0x0000000000017941 */ /* 0x000fea0003800000 */
.L_x_2179:
[----:B------:R-:W-:Y:S05]  /*2b710*/  BRA `(.L_x_2181) ;  /* 0xffffff8000f87947 */ /* 0x000fea000383ffff */
.L_x_1992:
[----:B------:R-:W-:Y:S01]  /*2b720*/  BSSY B1, `(.L_x_2182) ;  /* 0x0000006000017945 */ /* 0x000fe20003800000 */
[----:B------:R-:W-:-:S07]  /*2b730*/  IMAD.MOV.U32 R15, RZ, RZ, -0x1 ;  /* 0xffffffffff0f7424 */ /* 0x000fce00078e00ff */
[----:B01----:R-:W-:Y:S05]  /*2b740*/  WARPSYNC.COLLECTIVE R15, `(.L_x_2183) ;  /* 0x000000000f0c7348 */ /* 0x003fea0003c00000 */
[----:B------:R-:W-:Y:S02]  /*2b750*/  ELECT P6, UR62, PT ;  /* 0x00000000003e782f */ /* 0x000fe400038c0000 */
[----:B------:R-:W-:Y:S01]  /*2b760*/  MOV R14, UR62 ;  /* 0x0000003e000e7c02 */ /* 0x000fe20008000f00 */
[----:B01----:R-:W-:Y:S10]  /*2b770*/  ENDCOLLECTIVE ;  /* 0x000000000000791b */ /* 0x003ff40003800000 */
.L_x_2183:
[----:B------:R-:W-:Y:S05]  /*2b780*/  BSYNC B1 ;  /* 0x0000000000017941 */ /* 0x000fea0003800000 */
.L_x_2182:
[----:B------:R-:W-:Y:S05]  /*2b790*/  BRA `(.L_x_1991) ;  /* 0xffffff8000f07947 */ /* 0x000fea000383ffff */
.L_x_1994:
[----:B-1----:R-:W2:Y:S02]  /*2b7a0*/  LDL R5, [R1+0x4] ;  /* 0x0000040001057983 */ /* 0x002ea40000100800 */
[----:B--2---:R1:W2:Y:S02]  /*2b7b0*/  SYNCS.PHASECHK.TRANS64.TRYWAIT P0, [R5+URZ+0x30820], R4 ;  /* 0x03082004050075a7 */ /* 0x0042a4000800017f */
[----:B--2---:R-:W-:Y:S05]  /*2b7c0*/  @!P0 NANOSLEEP.SYNCS 0x989680 ;  /* 0x009896800000895d */ /* 0x004fea0003900000 */
[----:B------:R-:W2:Y:S02]  /*2b7d0*/  @!P0 SYNCS.PHASECHK.TRANS64 P0, [R5+URZ+0x30820], R4 ;  /* 0x03082004050085a7 */ /* 0x000ea4000800007f */
[----:B--2---:R-:W-:Y:S05]  /*2b7e0*/  @!P0 BRA `(.L_x_1994) ;  /* 0xfffffffc00ec8947 */ /* 0x004fea000383ffff */
[----:B------:R-:W-:Y:S05]  /*2b7f0*/  BRA `(.L_x_2184) ;  /* 0xffffff8400007947 */ /* 0x000fea000383ffff */
.L_x_1998:
[----:B-1----:R1:W2:Y:S02]  /*2b800*/  SYNCS.PHASECHK.TRANS64.TRYWAIT P0, [R7+URZ+0x308a0], R10 ;  /* 0x0308a00a070075a7 */ /* 0x0022a4000800017f */
[----:B--2---:R-:W-:Y:S05]  /*2b810*/  @!P0 NANOSLEEP.SYNCS 0x989680 ;  /* 0x009896800000895d */ /* 0x004fea0003900000 */
[----:B------:R-:W2:Y:S02]  /*2b820*/  @!P0 SYNCS.PHASECHK.TRANS64 P0, [R7+URZ+0x308a0], R10 ;  /* 0x0308a00a070085a7 */ /* 0x000ea4000800007f */
[----:B--2---:R-:W-:Y:S05]  /*2b830*/  @!P0 BRA `(.L_x_1998) ;  /* 0xfffffffc00f08947 */ /* 0x004fea000383ffff */
[----:B------:R-:W-:Y:S05]  /*2b840*/  BRA `(.L_x_2185) ;  /* 0xffffff8400247947 */ /* 0x000fea000383ffff */
.L_x_2005:
[----:B--2---:R2:W3:Y:S02]  /*2b850*/  SYNCS.PHASECHK.TRANS64.TRYWAIT P0, [R7+URZ+0x308c0], R10 ;  /* 0x0308c00a070075a7 */ /* 0x0044e4000800017f */
[----:B---3--:R-:W-:Y:S05]  /*2b860*/  @!P0 NANOSLEEP.SYNCS 0x989680 ;  /* 0x009896800000895d */ /* 0x008fea0003900000 */
[----:B------:R-:W3:Y:S02]  /*2b870*/  @!P0 SYNCS.PHASECHK.TRANS64 P0, [R7+URZ+0x308c0], R10 ;  /* 0x0308c00a070085a7 */ /* 0x000ee4000800007f */
[----:B---3--:R-:W-:Y:S05]  /*2b880*/  @!P0 BRA `(.L_x_2005) ;  /* 0xfffffffc00f08947 */ /* 0x008fea000383ffff */
[----:B------:R-:W-:Y:S05]  /*2b890*/  BRA `(.L_x_2186) ;  /* 0xffffff8800287947 */ /* 0x000fea000383ffff */
.L_x_2014:
[----:B-1----:R1:W2:Y:S02]  /*2b8a0*/  SYNCS.PHASECHK.TRANS64.TRYWAIT P1, [R8+URZ+0x308a0], R7 ;  /* 0x0308a007080075a7 */ /* 0x0022a4000802017f */
[----:B--2---:R-:W-:Y:S05]  /*2b8b0*/  @!P1 NANOSLEEP.SYNCS 0x989680 ;  /* 0x009896800000995d */ /* 0x004fea0003900000 */
[----:B------:R-:W2:Y:S02]  /*2b8c0*/  @!P1 SYNCS.PHASECHK.TRANS64 P1, [R8+URZ+0x308a0], R7 ;  /* 0x0308a007080095a7 */ /* 0x000ea4000802007f */
[----:B--2---:R-:W-:Y:S05]  /*2b8d0*/  @!P1 BRA `(.L_x_2014) ;  /* 0xfffffffc00f09947 */ /* 0x004fea000383ffff */
[----:B------:R-:W-:Y:S05]  /*2b8e0*/  BRA `(.L_x_2187) ;  /* 0xffffff8c00787947 */ /* 0x000fea000383ffff */
.L_x_2021:
[----:B--2---:R2:W3:Y:S02]  /*2b8f0*/  SYNCS.PHASECHK.TRANS64.TRYWAIT P1, [R8+URZ+0x308c0], R7 ;  /* 0x0308c007080075a7 */ /* 0x0044e4000802017f */
[----:B---3--:R-:W-:Y:S05]  /*2b900*/  @!P1 NANOSLEEP.SYNCS 0x989680 ;  /* 0x009896800000995d */ /* 0x008fea0003900000 */
[----:B------:R-:W3:Y:S02]  /*2b910*/  @!P1 SYNCS.PHASECHK.TRANS64 P1, [R8+URZ+0x308c0], R7 ;  /* 0x0308c007080095a7 */ /* 0x000ee4000802007f */
[----:B---3--:R-:W-:Y:S05]  /*2b920*/  @!P1 BRA `(.L_x_2021) ;  /* 0xfffffffc00f09947 */ /* 0x008fea000383ffff */
[----:B------:R-:W-:Y:S05]  /*2b930*/  BRA `(.L_x_2188) ;  /* 0xffffff9000787947 */ /* 0x000fea000383ffff */
.L_x_2044:
[----:B------:R-:W2:Y:S01]  /*2b940*/  S2R R4, SR_TID.X ;  /* 0x0000000000047919 */ /* 0x000ea20000002100 */
[----:B------:R-:W-:Y:S01]  /*2b950*/  BSSY B0, `(.L_x_2189) ;  /* 0x000000a000007945 */ /* 0x000fe20003800000 */
[----:B------:R-:W-:Y:S02]  /*2b960*/  IMAD.MOV.U32 R12, RZ, RZ, RZ ;  /* 0x000000ffff0c7224 */ /* 0x000fe400078e00ff */
[----:B0-----:R-:W-:Y:S02]  /*2b970*/  IMAD.MOV.U32 R11, RZ, RZ, 0x1f ;  /* 0x0000001fff0b7424 */ /* 0x001fe400078e00ff */
[----:B------:R-:W-:Y:S01]  /*2b980*/  IMAD.MOV.U32 R15, RZ, RZ, -0x1 ;  /* 0xffffffffff0f7424 */ /* 0x000fe200078e00ff */
[----:B--2---:R-:W-:-:S04]  /*2b990*/  SHF.R.U32.HI R4, RZ, 0x5, R4 ;  /* 0x00000005ff047819 */ /* 0x004fc80000011604 */
[----:B------:R-:W-:-:S05]  /*2b9a0*/  LOP3.LUT R4, R4, 0x3, RZ, 0xc0, !PT ;  /* 0x0000000304047812 */ /* 0x000fca00078ec0ff */
[----:B------:R-:W-:-:S07]  /*2b9b0*/  IMAD.MOV.U32 R13, RZ, RZ, R4 ;  /* 0x000000ffff0d7224 */ /* 0x000fce00078e0004 */
[----:B-1----:R-:W-:Y:S05]  /*2b9c0*/  WARPSYNC.COLLECTIVE R15, `(.L_x_2190) ;  /* 0x000000000f087348 */ /* 0x002fea0003c00000 */
[----:B------:R0:W2:Y:S02]  /*2b9d0*/  SHFL.IDX P6, R14, R13, R12, R11 ;  /* 0x0000000c0d0e7389 */ /* 0x0000a400000c000b */
[----:B012---:R-:W-:Y:S01]  /*2b9e0*/  ENDCOLLECTIVE ;  /* 0x000000000000791b */ /* 0x007fe20003800000 */
.L_x_2190:
[----:B------:R-:W-:Y:S05]  /*2b9f0*/  BSYNC B0 ;  /* 0x0000000000007941 */ /* 0x000fea0003800000 */
.L_x_2189:
[----:B------:R-:W-:Y:S05]  /*2ba00*/  BRA `(.L_x_2191) ;  /* 0xffffffa0001c7947 */ /* 0x000fea000383ffff */
.L_x_2046:
[----:B------:R-:W-:Y:S01]  /*2ba10*/  BSSY B0, `(.L_x_2192) ;  /* 0x0000006000007945 */ /* 0x000fe20003800000 */
[----:B------:R-:W-:-:S07]  /*2ba20*/  IMAD.MOV.U32 R15, RZ, RZ, -0x1 ;  /* 0xffffffffff0f7424 */ /* 0x000fce00078e00ff */
[----:B01-3--:R-:W-:Y:S05]  /*2ba30*/  WARPSYNC.COLLECTIVE R15, `(.L_x_2193) ;  /* 0x000000000f0c7348 */ /* 0x00bfea0003c00000 */
[----:B------:R-:W-:Y:S02]  /*2ba40*/  ELECT P6, UR62, PT ;  /* 0x00000000003e782f */ /* 0x000fe400038c0000 */
[----:B------:R-:W-:Y:S01]  /*2ba50*/  MOV R14, UR62 ;  /* 0x0000003e000e7c02 */ /* 0x000fe20008000f00 */
[----:B01-3--:R-:W-:Y:S10]  /*2ba60*/  ENDCOLLECTIVE ;  /* 0x000000000000791b */ /* 0x00bff40003800000 */
.L_x_2193:
[----:B------:R-:W-:Y:S05]  /*2ba70*/  BSYNC B0 ;  /* 0x0000000000007941 */ /* 0x000fea0003800000 */
.L_x_2192:
[----:B------:R-:W-:Y:S05]  /*2ba80*/  BRA `(.L_x_2194) ;  /* 0xffffffa000287947 */ /* 0x000fea000383ffff */
.L_x_2048:
[----:B-1----:R1:W2:Y:S02]  /*2ba90*/  SYNCS.PHASECHK.TRANS64.TRYWAIT P0, [R0+URZ+0x30840], R2 ;  /* 0x03084002000075a7 */ /* 0x0022a4000800017f */
[----:B--2---:R-:W-:Y:S05]  /*2baa0*/  @!P0 NANOSLEEP.SYNCS 0x989680 ;  /* 0x009896800000895d */ /* 0x004fea0003900000 */
[----:B------:R-:W2:Y:S02]  /*2bab0*/  @!P0 SYNCS.PHASECHK.TRANS64 P0, [R0+URZ+0x30840], R2 ;  /* 0x03084002000085a7 */ /* 0x000ea4000800007f */
[----:B--2---:R-:W-:Y:S05]  /*2bac0*/  @!P0 BRA `(.L_x_2048) ;  /* 0xfffffffc00f08947 */ /* 0x004fea000383ffff */
[----:B------:R-:W-:Y:S05]  /*2bad0*/  BRA `(.L_x_2195) ;  /* 0xffffffa000907947 */ /* 0x000fea000383ffff */
.L_x_2052:
[----:B------:R-:W2:Y:S01]  /*2bae0*/  LDL.LU R11, [R1+0x3c] ;  /* 0x00003c00010b7983 */ /* 0x000ea20000300800 */
[----:B------:R-:W-:Y:S02]  /*2baf0*/  IMAD.MOV.U32 R13, RZ, RZ, R3 ;  /* 0x000000ffff0d7224 */ /* 0x000fe400078e0003 */
[----:B------:R-:W-:Y:S01]  /*2bb00*/  IMAD.MOV.U32 R12, RZ, RZ, RZ ;  /* 0x000000ffff0c7224 */ /* 0x000fe200078e00ff */
[----:B------:R-:W0:Y:S01]  /*2bb10*/  S2R R5, SR_TID.X ;  /* 0x0000000000057919 */ /* 0x000e220000002100 */
[----:B------:R-:W-:Y:S01]  /*2bb20*/  IMAD.MOV.U32 R15, RZ, RZ, -0x1 ;  /* 0xffffffffff0f7424 */ /* 0x000fe200078e00ff */
[----:B0-----:R-:W-:-:S04]  /*2bb30*/  LOP3.LUT R5, R5, 0x7f, RZ, 0xc0, !PT ;  /* 0x0000007f05057812 */ /* 0x001fc800078ec0ff */
        /* <DEDUP_REMOVED lines=9> */
.L_x_2196:
[----:B------:R-:W-:Y:S02]  /*2bbd0*/  IMAD.MOV.U32 R13, RZ, RZ, R4 ;  /* 0x000000ffff0d7224 */ /* 0x000fe400078e0004 */
[----:B------:R-:W-:-:S07]  /*2bbe0*/  IMAD.MOV.U32 R6, RZ, RZ, R14 ;  /* 0x000000ffff067224 */ /* 0x000fce00078e000e */
[----:B------:R-:W-:Y:S05]  /*2bbf0*/  WARPSYNC.COLLECTIVE R15, `(.L_x_2197) ;  /* 0x000000000f087348 */ /* 0x000fea0003c00000 */
[----:B------:R0:W1:Y:S02]  /*2bc00*/  SHFL.IDX P6, R14, R13, R12, R11 ;  /* 0x0000000c0d0e7389 */ /* 0x00006400000c000b */
[----:B01----:R-:W-:Y:S01]  /*2bc10*/  ENDCOLLECTIVE ;  /* 0x000000000000791b */ /* 0x003fe20003800000 */
.L_x_2197:
[----:B------:R-:W-:Y:S02]  /*2bc20*/  IMAD.MOV.U32 R13, RZ, RZ, R3 ;  /* 0x000000ffff0d7224 */ /* 0x000fe400078e0003 */
[----:B------:R-:W-:Y:S02]  /*2bc30*/  IMAD.MOV.U32 R12, RZ, RZ, 0x1 ;  /* 0x00000001ff0c7424 */ /* 0x000fe400078e00ff */
[----:B------:R-:W-:-:S07]  /*2bc40*/  IMAD.MOV.U32 R7, RZ, RZ, R14 ;  /* 0x000000ffff077224 */ /* 0x000fce00078e000e */
[----:B------:R-:W-:Y:S05]  /*2bc50*/  WARPSYNC.COLLECTIVE R15, `(.L_x_2198) ;  /* 0x000000000f087348 */ /* 0x000fea0003c00000 */
[----:B------:R0:W1:Y:S02]  /*2bc60*/  SHFL.IDX P6, R14, R13, R12, R11 ;  /* 0x0000000c0d0e7389 */ /* 0x00006400000c000b */
[----:B01----:R-:W-:Y:S01]  /*2bc70*/  ENDCOLLECTIVE ;  /* 0x000000000000791b */ /* 0x003fe20003800000 */
.L_x_2198:
[----:B------:R-:W-:-:S05]  /*2bc80*/  @!P3 LEA R7, P5, R8, R7, 0x1 ;  /* 0x000000070807b211 */ /* 0x000fca00078a08ff */
[----:B------:R-:W-:-:S05]  /*2bc90*/  @!P3 IMAD.X R6, RZ, RZ, R6, P5 ;  /* 0x000000ffff06b224 */ /* 0x000fca00028e0606 */
[----:B------:R-:W-:Y:S01]  /*2bca0*/  @!P3 LOP3.LUT R7, R7, R6, RZ, 0x3c, !PT ;  /* 0x000000060707b212 */ /* 0x000fe200078e3cff */
[----:B------:R-:W-:-:S03]  /*2bcb0*/  IMAD.MOV.U32 R13, RZ, RZ, R4 ;  /* 0x000000ffff0d7224 */ /* 0x000fc600078e0004 */
[----:B------:R-:W-:-:S04]  /*2bcc0*/  @!P3 LOP3.LUT R6, R7, R6, RZ, 0x3c, !PT ;  /* 0x000000060706b212 */ /* 0x000fc800078e3cff */
[----:B------:R-:W-:Y:S01]  /*2bcd0*/  @!P3 LOP3.LUT R7, R7, R6, RZ, 0x3c, !PT ;  /* 0x000000060707b212 */ /* 0x000fe200078e3cff */
[----:B------:R-:W-:-:S07]  /*2bce0*/  IMAD.MOV.U32 R9, RZ, RZ, R14 ;  /* 0x000000ffff097224 */ /* 0x000fce00078e000e */
[----:B------:R-:W-:Y:S05]  /*2bcf0*/  WARPSYNC.COLLECTIVE R15, `(.L_x_2199) ;  /* 0x000000000f087348 */ /* 0x000fea0003c00000 */
[----:B------:R0:W1:Y:S02]  /*2bd00*/  SHFL.IDX P6, R14, R13, R12, R11 ;  /* 0x0000000c0d0e7389 */ /* 0x00006400000c000b */
[----:B01----:R-:W-:Y:S01]  /*2bd10*/  ENDCOLLECTIVE ;  /* 0x000000000000791b */ /* 0x003fe20003800000 */
.L_x_2199:
        /* <DEDUP_REMOVED lines=13> */
.L_x_2200:
[----:B------:R-:W-:-:S05]  /*2bdf0*/  @!P3 LEA R8, P5, R8, R5, 0x1 ;  /* 0x000000050808b211 */ /* 0x000fca00078a08ff */
[----:B------:R-:W-:Y:S02]  /*2be00*/  @!P3 IMAD.X R5, RZ, RZ, R9, P5 ;  /* 0x000000ffff05b224 */ /* 0x000fe400028e0609 */
[----:B------:R-:W0:Y:S01]  /*2be10*/  S2R R9, SR_TID.X ;  /* 0x0000000000097919 */ /* 0x000e220000002100 */
[----:B------:R-:W-:Y:S02]  /*2be20*/  @!P3 IMAD.MOV.U32 R6, RZ, RZ, R8 ;  /* 0x000000ffff06b224 */ /* 0x000fe400078e0008 */
[----:B------:R-:W-:Y:S02]  /*2be30*/  @!P3 IMAD.MOV.U32 R7, RZ, RZ, R5 ;  /* 0x000000ffff07b224 */ /* 0x000fe400078e0005 */
[----:B------:R-:W-:Y:S02]  /*2be40*/  IMAD.MOV.U32 R13, RZ, RZ, R4 ;  /* 0x000000ffff0d7224 */ /* 0x000fe400078e0004 */
[----:B------:R-:W-:Y:S01]  /*2be50*/  VIADD R5, R0, 0x20 ;  /* 0x0000002000057836 */ /* 0x000fe20000000000 */
[----:B------:R-:W-:Y:S01]  /*2be60*/  @!PT LDS RZ, [RZ] ;  /* 0x00000000fffff984 */ /* 0x000fe20000000800 */
[----:B------:R-:W-:Y:S01]  /*2be70*/  @!PT LDS RZ, [RZ] ;  /* 0x00000000fffff984 */ /* 0x000fe20000000800 */
[----:B------:R-:W-:Y:S01]  /*2be80*/  @!PT LDS RZ, [RZ] ;  /* 0x00000000fffff984 */ /* 0x000fe20000000800 */
[----:B------:R1:W-:Y:S04]  /*2be90*/  @!P3 LDGSTS.E.BYPASS.LTC128B.128 [R10+0x12c00], desc[UR60][R6.64], !P2 ;  /* 0x12c00000060abfae */ /* 0x0003e8000d101d7c */
[----:B------:R1:W-:Y:S01]  /*2bea0*/  @!P3 LDGSTS.E.BYPASS.LTC128B.128 [R10+0x16c00], desc[UR60][R6.64+0x80], !P1 ;  /* 0x16c00080060abfae */ /* 0x0003e2000c901d7c */
[----:B------:R-:W-:-:S07]  /*2beb0*/  IMAD.MOV.U32 R8, RZ, RZ, R14 ;  /* 0x000000ffff087224 */ /* 0x000fce00078e000e */
[----:B01----:R-:W-:Y:S05]  /*2bec0*/  WARPSYNC.COLLECTIVE R15, `(.L_x_2201) ;  /* 0x000000000f087348 */ /* 0x003fea0003c00000 */
[----:B------:R2:W3:Y:S02]  /*2bed0*/  SHFL.IDX P6, R14, R13, R12, R11 ;  /* 0x0000000c0d0e7389 */ /* 0x0004e400000c000b */
[----:B0123--:R-:W-:Y:S01]  /*2bee0*/  ENDCOLLECTIVE ;  /* 0x000000000000791b */ /* 0x00ffe20003800000 */
.L_x_2201:
[----:B------:R-:W-:Y:S01]  /*2bef0*/  @!PT LDS RZ, [RZ] ;  /* 0x00000000fffff984 */ /* 0x000fe20000000800 */
[----:B------:R-:W-:Y:S01]  /*2bf00*/  @!PT LDS RZ, [RZ] ;  /* 0x00000000fffff984 */ /* 0x000fe20000000800 */
[----:B------:R-:W-:Y:S01]  /*2bf10*/  @!PT LDS RZ, [RZ] ;  /* 0x00000000fffff984 */ /* 0x000fe20000000800 */
[----:B------:R0:W-:Y:S01]  /*2bf20*/  @!P3 LDGSTS.E.BYPASS.LTC128B.128 [R10+0x1ac00], desc[UR60][R6.64+0x100], !P0 ;  /* 0x1ac00100060abfae */ /* 0x0001e2000c101d7c */
[----:B------:R-:W-:Y:S01]  /*2bf30*/  ISETP.GE.AND P3, PT, R5, R2, PT ;  /* 0x000000020500720c */ /* 0x000fe20003f66270 */
[----:B------:R-:W-:Y:S02]  /*2bf40*/  IMAD.MOV.U32 R13, RZ, RZ, R3 ;  /* 0x000000ffff0d7224 */ /* 0x000fe400078e0003 */
[----:B------:R-:W-:Y:S02]  /*2bf50*/  IMAD.MOV.U32 R12, RZ, RZ, 0x3 ;  /* 0x00000003ff0c7424 */ /* 0x000fe400078e00ff */
[----:B------:R-:W-:-:S05]  /*2bf60*/  IMAD.SHL.U32 R9, R9, 0x8, RZ ;  /* 0x0000000809097824 */ /* 0x000fca00078e00ff */
[----:B------:R-:W-:Y:S01]  /*2bf70*/  LOP3.LUT R9, R9, 0x38, RZ, 0xc0, !PT ;  /* 0x0000003809097812 */ /* 0x000fe200078ec0ff */
[----:B0-----:R-:W-:-:S07]  /*2bf80*/  IMAD.MOV.U32 R5, RZ, RZ, R14 ;  /* 0x000000ffff057224 */ /* 0x001fce00078e000e */
[----:B------:R-:W-:Y:S05]  /*2bf90*/  WARPSYNC.COLLECTIVE R15, `(.L_x_2202) ;  /* 0x000000000f087348 */ /* 0x000fea0003c00000 */
[----:B------:R0:W1:Y:S02]  /*2bfa0*/  SHFL.IDX P6, R14, R13, R12, R11 ;  /* 0x0000000c0d0e7389 */ /* 0x00006400000c000b */
[----:B01----:R-:W-:Y:S01]  /*2bfb0*/  ENDCOLLECTIVE ;  /* 0x000000000000791b */ /* 0x003fe20003800000 */
.L_x_2202:
        /* <DEDUP_REMOVED lines=17> */
.L_x_2203:
[----:B------:R-:W-:Y:S02]  /*2c0d0*/  IMAD.MOV.U32 R13, RZ, RZ, R3 ;  /* 0x000000ffff0d7224 */ /* 0x000fe400078e0003 */
[----:B------:R-:W-:Y:S02]  /*2c0e0*/  IMAD.MOV.U32 R12, RZ, RZ, 0x4 ;  /* 0x00000004ff0c7424 */ /* 0x000fe400078e00ff */
[----:B------:R-:W-:-:S07]  /*2c0f0*/  IMAD.MOV.U32 R5, RZ, RZ, R14 ;  /* 0x000000ffff057224 */ /* 0x000fce00078e000e */
[----:B------:R-:W-:Y:S05]  /*2c100*/  WARPSYNC.COLLECTIVE R15, `(.L_x_2204) ;  /* 0x000000000f087348 */ /* 0x000fea0003c00000 */
[----:B------:R0:W1:Y:S02]  /*2c110*/  SHFL.IDX P6, R14, R13, R12, R11 ;  /* 0x0000000c0d0e7389 */ /* 0x00006400000c000b */
[----:B01----:R-:W-:Y:S01]  /*2c120*/  ENDCOLLECTIVE ;  /* 0x000000000000791b */ /* 0x003fe20003800000 */
.L_x_2204:
        /* <DEDUP_REMOVED lines=17> */
.L_x_2205:
[----:B------:R-:W-:Y:S02]  /*2c240*/  IMAD.MOV.U32 R13, RZ, RZ, R3 ;  /* 0x000000ffff0d7224 */ /* 0x000fe400078e0003 */
[----:B------:R-:W-:Y:S02]  /*2c250*/  IMAD.MOV.U32 R12, RZ, RZ, 0x5 ;  /* 0x00000005ff0c7424 */ /* 0x000fe400078e00ff */
[----:B------:R-:W-:-:S07]  /*2c260*/  IMAD.MOV.U32 R5, RZ, RZ, R14 ;  /* 0x000000ffff057224 */ /* 0x000fce00078e000e */
[----:B------:R-:W-:Y:S05]  /*2c270*/  WARPSYNC.COLLECTIVE R15, `(.L_x_2206) ;  /* 0x000000000f087348 */ /* 0x000fea0003c00000 */
[----:B------:R0:W1:Y:S02]  /*2c280*/  SHFL.IDX P6, R14, R13, R12, R11 ;  /* 0x0000000c0d0e7389 */ /* 0x00006400000c000b */
[----:B01----:R-:W-:Y:S01]  /*2c290*/  ENDCOLLECTIVE ;  /* 0x000000000000791b */ /* 0x003fe20003800000 */
.L_x_2206:
        /* <DEDUP_REMOVED lines=17> */
.L_x_2207:
[----:B------:R-:W-:Y:S02]  /*2c3b0*/  IMAD.MOV.U32 R13, RZ, RZ, R3 ;  /* 0x000000ffff0d7224 */ /* 0x000fe400078e0003 */
[----:B------:R-:W-:Y:S02]  /*2c3c0*/  IMAD.MOV.U32 R12, RZ, RZ, 0x6 ;  /* 0x00000006ff0c7424 */ /* 0x000fe400078e00ff */
[----:B------:R-:W-:-:S07]  /*2c3d0*/  IMAD.MOV.U32 R5, RZ, RZ, R14 ;  /* 0x000000ffff057224 */ /* 0x000fce00078e000e */
[----:B------:R-:W-:Y:S05]  /*2c3e0*/  WARPSYNC.COLLECTIVE R15, `(.L_x_2208) ;  /* 0x000000000f087348 */ /* 0x000fea0003c00000 */
[----:B------:R0:W1:Y:S02]  /*2c3f0*/  SHFL.IDX P6, R14, R13, R12, R11 ;  /* 0x0000000c0d0e7389 */ /* 0x00006400000c000b */
[----:B01----:R-:W-:Y:S01]  /*2c400*/  ENDCOLLECTIVE ;  /* 0x000000000000791b */ /* 0x003fe20003800000 */
.L_x_2208:
        /* <DEDUP_REMOVED lines=15> */
.L_x_2209:
        /* <DEDUP_REMOVED lines=8> */
.L_x_2210:
        /* <DEDUP_REMOVED lines=14> */
.L_x_2211:
[----:B------:R-:W-:Y:S01]  /*2c660*/  @!PT LDS RZ, [RZ] ;  /* 0x00000000fffff984 */ /* 0x000fe20000000800 */
[----:B------:R-:W-:Y:S01]  /*2c670*/  @!PT LDS RZ, [RZ] ;  /* 0x00000000fffff984 */ /* 0x000fe20000000800 */
[----:B------:R-:W-:Y:S01]  /*2c680*/  @!PT LDS RZ, [RZ] ;  /* 0x00000000fffff984 */ /* 0x000fe20000000800 */
[----:B------:R0:W-:Y:S01]  /*2c690*/  @!P4 LDGSTS.E.BYPASS.LTC128B.128 [R10+0x1d400], desc[UR60][R6.64+0x100], !P0 ;  /* 0x1d400100060acfae */ /* 0x0001e2000c101d7c */
[----:B------:R-:W-:Y:S01]  /*2c6a0*/  IMAD.MOV.U32 R3, RZ, RZ, R14 ;  /* 0x000000ffff037224 */ /* 0x000fe200078e000e */
[----:B------:R-:W-:Y:S06]  /*2c6b0*/  BRA `(.L_x_2212) ;  /* 0xffffffa4004c7947 */ /* 0x000fec000383ffff */
.L_x_2057:
[----:B0-----:R-:W3:Y:S02]  /*2c6c0*/  LDL R2, [R1+0x4] ;  /* 0x0000040001027983 */ /* 0x001ee40000100800 */
[----:B---3--:R0:W1:Y:S02]  /*2c6d0*/  SYNCS.PHASECHK.TRANS64.TRYWAIT P0, [R2+URZ+0x30820], R0 ;  /* 0x03082000020075a7 */ /* 0x008064000800017f */
[----:B-1----:R-:W-:Y:S05]  /*2c6e0*/  @!P0 NANOSLEEP.SYNCS 0x989680 ;  /* 0x009896800000895d */ /* 0x002fea0003900000 */
[----:B------:R-:W1:Y:S02]  /*2c6f0*/  @!P0 SYNCS.PHASECHK.TRANS64 P0, [R2+URZ+0x30820], R0 ;  /* 0x03082000020085a7 */ /* 0x000e64000800007f */
[----:B-1----:R-:W-:Y:S05]  /*2c700*/  @!P0 BRA `(.L_x_2057) ;  /* 0xfffffffc00ec8947 */ /* 0x002fea000383ffff */
[----:B------:R-:W-:Y:S05]  /*2c710*/  BRA `(.L_x_2213) ;  /* 0xffffffa400d07947 */ /* 0x000fea000383ffff */
.L_x_2066:
[----:B-1----:R1:W2:Y:S02]  /*2c720*/  SYNCS.PHASECHK.TRANS64.TRYWAIT P0, [R3+URZ+0x30840], R2 ;  /* 0x03084002030075a7 */ /* 0x0022a4000800017f */
[----:B--2---:R-:W-:Y:S05]  /*2c730*/  @!P0 NANOSLEEP.SYNCS 0x989680 ;  /* 0x009896800000895d */ /* 0x004fea0003900000 */
[----:B------:R-:W2:Y:S02]  /*2c740*/  @!P0 SYNCS.PHASECHK.TRANS64 P0, [R3+URZ+0x30840], R2 ;  /* 0x03084002030085a7 */ /* 0x000ea4000800007f */
[----:B--2---:R-:W-:Y:S05]  /*2c750*/  @!P0 BRA `(.L_x_2066) ;  /* 0xfffffffc00f08947 */ /* 0x004fea000383ffff */
[----:B------:R-:W-:Y:S05]  /*2c760*/  BRA `(.L_x_2214) ;  /* 0xffffffa8009c7947 */ /* 0x000fea000383ffff */
.L_x_2073:
[----:B0-----:R0:W1:Y:S02]  /*2c770*/  SYNCS.PHASECHK.TRANS64.TRYWAIT P0, [R3+URZ+0x60], R2 ;  /* 0x00006002030075a7 */ /* 0x001064000800017f */
[----:B-1----:R-:W-:Y:S05]  /*2c780*/  @!P0 NANOSLEEP.SYNCS 0x989680 ;  /* 0x009896800000895d */ /* 0x002fea0003900000 */
[----:B------:R-:W1:Y:S02]  /*2c790*/  @!P0 SYNCS.PHASECHK.TRANS64 P0, [R3+URZ+0x60], R2 ;  /* 0x00006002030085a7 */ /* 0x000e64000800007f */
[----:B-1----:R-:W-:Y:S05]  /*2c7a0*/  @!P0 BRA `(.L_x_2073) ;  /* 0xfffffffc00f08947 */ /* 0x002fea000383ffff */
[----:B------:R-:W-:Y:S05]  /*2c7b0*/  BRA `(.L_x_2215) ;  /* 0xffffffac00b87947 */ /* 0x000fea000383ffff */
.L_x_2083:
[----:B--2---:R2:W3:Y:S02]  /*2c7c0*/  SYNCS.PHASECHK.TRANS64.TRYWAIT P0, [R3+URZ+0x30840], R2 ;  /* 0x03084002030075a7 */ /* 0x0044e4000800017f */
[----:B---3--:R-:W-:Y:S05]  /*2c7d0*/  @!P0 NANOSLEEP.SYNCS 0x989680 ;  /* 0x009896800000895d */ /* 0x008fea0003900000 */
[----:B------:R-:W3:Y:S02]  /*2c7e0*/  @!P0 SYNCS.PHASECHK.TRANS64 P0, [R3+URZ+0x30840], R2 ;  /* 0x03084002030085a7 */ /* 0x000ee4000800007f */
[----:B---3--:R-:W-:Y:S05]  /*2c7f0*/  @!P0 BRA `(.L_x_2083) ;  /* 0xfffffffc00f08947 */ /* 0x008fea000383ffff */
[----:B------:R-:W-:Y:S05]  /*2c800*/  BRA `(.L_x_2216) ;  /* 0xffffffb4009c7947 */ /* 0x000fea000383ffff */
.L_x_2090:
[----:B0-----:R0:W2:Y:S02]  /*2c810*/  SYNCS.PHASECHK.TRANS64.TRYWAIT P0, [R2+URZ+0x60], R3 ;  /* 0x00006003020075a7 */ /* 0x0010a4000800017f */
[----:B--2---:R-:W-:Y:S05]  /*2c820*/  @!P0 NANOSLEEP.SYNCS 0x989680 ;  /* 0x009896800000895d */ /* 0x004fea0003900000 */
[----:B------:R-:W2:Y:S02]  /*2c830*/  @!P0 SYNCS.PHASECHK.TRANS64 P0, [R2+URZ+0x60], R3 ;  /* 0x00006003020085a7 */ /* 0x000ea4000800007f */
[----:B--2---:R-:W-:Y:S05]  /*2c840*/  @!P0 BRA `(.L_x_2090) ;  /* 0xfffffffc00f08947 */ /* 0x004fea000383ffff */
[----:B------:R-:W-:Y:S05]  /*2c850*/  BRA `(.L_x_2217) ;  /* 0xffffffb800b87947 */ /* 0x000fea000383ffff */
.L_x_2100:
[----:B---3--:R3:W4:Y:S02]  /*2c860*/  SYNCS.PHASECHK.TRANS64.TRYWAIT P0, [R2+URZ+0x30840], R3 ;  /* 0x03084003020075a7 */ /* 0x008724000800017f */
[----:B----4-:R-:W-:Y:S05]  /*2c870*/  @!P0 NANOSLEEP.SYNCS 0x989680 ;  /* 0x009896800000895d */ /* 0x010fea0003900000 */
[----:B------:R-:W4:Y:S02]  /*2c880*/  @!P0 SYNCS.PHASECHK.TRANS64 P0, [R2+URZ+0x30840], R3 ;  /* 0x03084003020085a7 */ /* 0x000f24000800007f */
[----:B----4-:R-:W-:Y:S05]  /*2c890*/  @!P0 BRA `(.L_x_2100) ;  /* 0xfffffffc00f08947 */ /* 0x010fea000383ffff */
[----:B------:R-:W-:Y:S05]  /*2c8a0*/  BRA `(.L_x_2218) ;  /* 0xffffffc000647947 */ /* 0x000fea000383ffff */
.L_x_2107:
[----:B0-----:R0:W2:Y:S02]  /*2c8b0*/  SYNCS.PHASECHK.TRANS64.TRYWAIT P0, [R2+URZ+0x60], R5 ;  /* 0x00006005020075a7 */ /* 0x0010a4000800017f */
[----:B--2---:R-:W-:Y:S05]  /*2c8c0*/  @!P0 NANOSLEEP.SYNCS 0x989680 ;  /* 0x009896800000895d */ /* 0x004fea0003900000 */
[----:B------:R-:W2:Y:S02]  /*2c8d0*/  @!P0 SYNCS.PHASECHK.TRANS64 P0, [R2+URZ+0x60], R5 ;  /* 0x00006005020085a7 */ /* 0x000ea4000800007f */
[----:B--2---:R-:W-:Y:S05]  /*2c8e0*/  @!P0 BRA `(.L_x_2107) ;  /* 0xfffffffc00f08947 */ /* 0x004fea000383ffff */
[----:B------:R-:W-:Y:S05]  /*2c8f0*/  BRA `(.L_x_2219) ;  /* 0xffffffc400807947 */ /* 0x000fea000383ffff */
.L_x_2119:
[----:B---3--:R3:W4:Y:S02]  /*2c900*/  SYNCS.PHASECHK.TRANS64.TRYWAIT P0, [R0+URZ+0x30860], R2 ;  /* 0x03086002000075a7 */ /* 0x008724000800017f */
[----:B----4-:R-:W-:Y:S05]  /*2c910*/  @!P0 NANOSLEEP.SYNCS 0x989680 ;  /* 0x009896800000895d */ /* 0x010fea0003900000 */
[----:B------:R-:W4:Y:S02]  /*2c920*/  @!P0 SYNCS.PHASECHK.TRANS64 P0, [R0+URZ+0x30860], R2 ;  /* 0x03086002000085a7 */ /* 0x000f24000800007f */
[----:B----4-:R-:W-:Y:S05]  /*2c930*/  @!P0 BRA `(.L_x_2119) ;  /* 0xfffffffc00f08947 */ /* 0x010fea000383ffff */
[----:B------:R-:W-:Y:S05]  /*2c940*/  BRA `(.L_x_2220) ;  /* 0xffffffcc00107947 */ /* 0x000fea000383ffff */
.L_x_2127:
[----:B------:R-:W-:Y:S01]  /*2c950*/  BSSY B0, `(.L_x_2221) ;  /* 0x0000008000007945 */ /* 0x000fe20003800000 */
[----:B------:R-:W-:Y:S02]  /*2c960*/  IMAD.MOV.U32 R13, RZ, RZ, R16 ;  /* 0x000000ffff0d7224 */ /* 0x000fe400078e0010 */
[----:B0-----:R-:W-:Y:S02]  /*2c970*/  IMAD.MOV.U32 R12, RZ, RZ, RZ ;  /* 0x000000ffff0c7224 */ /* 0x001fe400078e00ff */
[----:B------:R-:W-:Y:S02]  /*2c980*/  IMAD.MOV.U32 R11, RZ, RZ, 0x1f ;  /* 0x0000001fff0b7424 */ /* 0x000fe400078e00ff */
[----:B------:R-:W-:-:S07]  /*2c990*/  IMAD.MOV.U32 R15, RZ, RZ, -0x1 ;  /* 0xffffffffff0f7424 */ /* 0x000fce00078e00ff */
[----:B-1----:R-:W-:Y:S05]  /*2c9a0*/  WARPSYNC.COLLECTIVE R15, `(.L_x_2222) ;  /* 0x000000000f087348 */ /* 0x002fea0003c00000 */
[----:B------:R0:W2:Y:S02]  /*2c9b0*/  SHFL.IDX P6, R14, R13, R12, R11 ;  /* 0x0000000c0d0e7389 */ /* 0x0000a400000c000b */
[----:B012---:R-:W-:Y:S01]  /*2c9c0*/  ENDCOLLECTIVE ;  /* 0x000000000000791b */ /* 0x007fe20003800000 */
.L_x_2222:
[----:B------:R-:W-:Y:S05]  /*2c9d0*/  BSYNC B0 ;  /* 0x0000000000007941 */ /* 0x000fea0003800000 */
.L_x_2221:
        /* <DEDUP_REMOVED lines=9> */
.L_x_2223:
        /* <DEDUP_REMOVED lines=18> */
.L_x_2224:
        /* <DEDUP_REMOVED lines=8> */
.L_x_2225:
        /* <DEDUP_REMOVED lines=8> */
.L_x_2226:
        /* <DEDUP_REMOVED lines=8> */
.L_x_2227:
        /* <DEDUP_REMOVED lines=8> */
.L_x_2228:
        /* <DEDUP_REMOVED lines=9> */
.L_x_2229:
[----:B------:R-:W-:Y:S01]  /*2ce20*/  IMAD.MOV.U32 R16, RZ, RZ, R14 ;  /* 0x000000ffff107224 */ /* 0x000fe200078e000e */
[----:B------:R-:W-:Y:S06]  /*2ce30*/  BRA `(.L_x_2230) ;  /* 0xffffffcc00c87947 */ /* 0x000fec000383ffff */
.L_x_2132:
[----:B------:R-:W-:Y:S01]  /*2ce40*/  BSSY B0, `(.L_x_2231) ;  /* 0x0000008000007945 */ /* 0x000fe20003800000 */
[----:B-----5:R-:W-:Y:S02]  /*2ce50*/  IMAD.MOV.U32 R13, RZ, RZ, R3 ;  /* 0x000000ffff0d7224 */ /* 0x020fe400078e0003 */
[----:B0-----:R-:W-:Y:S02]  /*2ce60*/  IMAD.MOV.U32 R12, RZ, RZ, 0x1 ;  /* 0x00000001ff0c7424 */ /* 0x001fe400078e00ff */
[----:B------:R-:W-:Y:S02]  /*2ce70*/  IMAD.MOV.U32 R11, RZ, RZ, RZ ;  /* 0x000000ffff0b7224 */ /* 0x000fe400078e00ff */
[----:B------:R-:W-:-:S07]  /*2ce80*/  IMAD.MOV.U32 R15, RZ, RZ, -0x1 ;  /* 0xffffffffff0f7424 */ /* 0x000fce00078e00ff */
[----:B-12---:R-:W-:Y:S05]  /*2ce90*/  WARPSYNC.COLLECTIVE R15, `(.L_x_2232) ;  /* 0x000000000f087348 */ /* 0x006fea0003c00000 */
[----:B------:R0:W3:Y:S02]  /*2cea0*/  SHFL.UP P6, R14, R13, R12, R11 ;  /* 0x0400000c0d0e7389 */ /* 0x0000e400000c000b */
[----:B0123--:R-:W-:Y:S01]  /*2ceb0*/  ENDCOLLECTIVE ;  /* 0x000000000000791b */ /* 0x00ffe20003800000 */
.L_x_2232:
[----:B------:R-:W-:Y:S05]  /*2cec0*/  BSYNC B0 ;  /* 0x0000000000007941 */ /* 0x000fea0003800000 */
.L_x_2231:
        /* <DEDUP_REMOVED lines=10> */
.L_x_2233:
        /* <DEDUP_REMOVED lines=8> */
.L_x_2234:
        /* <DEDUP_REMOVED lines=8> */
.L_x_2235:
        /* <DEDUP_REMOVED lines=8> */
.L_x_2236:
        /* <DEDUP_REMOVED lines=9> */
.L_x_2237:
[----:B------:R-:W-:Y:S01]  /*2d180*/  IMAD.MOV.U32 R16, RZ, RZ, R14 ;  /* 0x000000ffff107224 */ /* 0x000fe200078e000e */
[----:B------:R-:W-:Y:S06]  /*2d190*/  BRA `(.L_x_2238) ;  /* 0xffffffcc008c7947 */ /* 0x000fec000383ffff */
.L_x_2134:
[----:B------:R-:W-:Y:S01]  /*2d1a0*/  BSSY B0, `(.L_x_2239) ;  /* 0x0000006000007945 */ /* 0x000fe20003800000 */
[----:B------:R-:W-:Y:S01]  /*2d1b0*/  PLOP3.LUT P6, PT, P6, PT, PT, 0x8, 0x0 ;  /* 0x000000000000781c */ /* 0x000fe200037ce170 */
[----:B------:R-:W-:-:S12]  /*2d1c0*/  IMAD.MOV.U32 R15, RZ, RZ, -0x1 ;  /* 0xffffffffff0f7424 */ /* 0x000fd800078e00ff */
[----:B012---:R-:W-:Y:S05]  /*2d1d0*/  WARPSYNC.COLLECTIVE R15, `(.L_x_2240) ;  /* 0x000000000f087348 */ /* 0x007fea0003c00000 */
[----:B------:R-:W-:Y:S01]  /*2d1e0*/  VOTE.ANY R14, PT, P6 ;  /* 0x00000000000e7806 */ /* 0x000fe200030e0100 */
[----:B012---:R-:W-:Y:S06]  /*2d1f0*/  ENDCOLLECTIVE ;  /* 0x000000000000791b */ /* 0x007fec0003800000 */
.L_x_2240:
[----:B------:R-:W-:Y:S05]  /*2d200*/  BSYNC B0 ;  /* 0x0000000000007941 */ /* 0x000fea0003800000 */
.L_x_2239:
        /* <DEDUP_REMOVED lines=9> */
.L_x_2241:
[----:B------:R-:W-:Y:S01]  /*2d2a0*/  IMAD.MOV.U32 R17, RZ, RZ, R14 ;  /* 0x000000ffff117224 */ /* 0x000fe200078e000e */
[----:B------:R-:W-:Y:S06]  /*2d2b0*/  BRA `(.L_x_2242) ;  /* 0xffffffcc007c7947 */ /* 0x000fec000383ffff */
.L_x_2136:
[----:B------:R-:W-:Y:S01]  /*2d2c0*/  BSSY B0, `(.L_x_2243) ;  /* 0x0000007000007945 */ /* 0x000fe20003800000 */
[----:B------:R-:W-:Y:S02]  /*2d2d0*/  IMAD.MOV.U32 R13, RZ, RZ, R2 ;  /* 0x000000ffff0d7224 */ /* 0x000fe400078e0002 */
[----:B------:R-:W-:Y:S02]  /*2d2e0*/  IMAD.MOV.U32 R11, RZ, RZ, 0x1f ;  /* 0x0000001fff0b7424 */ /* 0x000fe400078e00ff */
[----:B------:R-:W-:-:S07]  /*2d2f0*/  IMAD.MOV.U32 R15, RZ, RZ, -0x1 ;  /* 0xffffffffff0f7424 */ /* 0x000fce00078e00ff */
[----:B-1234-:R-:W-:Y:S05]  /*2d300*/  WARPSYNC.COLLECTIVE R15, `(.L_x_2244) ;  /* 0x000000000f087348 */ /* 0x01efea0003c00000 */
[----:B------:R0:W0:Y:S02]  /*2d310*/  SHFL.IDX P6, R14, R13, R12, R11 ;  /* 0x0000000c0d0e7389 */ /* 0x00002400000c000b */
[----:B01234-:R-:W-:Y:S01]  /*2d320*/  ENDCOLLECTIVE ;  /* 0x000000000000791b */ /* 0x01ffe20003800000 */
.L_x_2244:
[----:B------:R-:W-:Y:S05]  /*2d330*/  BSYNC B0 ;  /* 0x0000000000007941 */ /* 0x000fea0003800000 */
.L_x_2243:
[----:B------:R-:W-:Y:S01]  /*2d340*/  IMAD.MOV.U32 R2, RZ, RZ, R14 ;  /* 0x000000ffff027224 */ /* 0x000fe200078e000e */
[----:B------:R-:W-:Y:S06]  /*2d350*/  BRA `(.L_x_2245) ;  /* 0xffffffcc00707947 */ /* 0x000fec000383ffff */
.L_x_2140:
[----:B0-----:R0:W2:Y:S02]  /*2d360*/  SYNCS.PHASECHK.TRANS64.TRYWAIT P0, [R0+URZ+0x30820], R3 ;  /* 0x03082003000075a7 */ /* 0x0010a4000800017f */
[----:B--2---:R-:W-:Y:S05]  /*2d370*/  @!P0 NANOSLEEP.SYNCS 0x989680 ;  /* 0x009896800000895d */ /* 0x004fea0003900000 */
[----:B------:R-:W2:Y:S02]  /*2d380*/  @!P0 SYNCS.PHASECHK.TRANS64 P0, [R0+URZ+0x30820], R3 ;  /* 0x03082003000085a7 */ /* 0x000ea4000800007f */
[----:B--2---:R-:W-:Y:S05]  /*2d390*/  @!P0 BRA `(.L_x_2140) ;  /* 0xfffffffc00f08947 */ /* 0x004fea000383ffff */
[----:B------:R-:W-:Y:S05]  /*2d3a0*/  BRA `(.L_x_2246) ;  /* 0xffffffd000f47947 */ /* 0x000fea000383ffff */
.L_x_2141:
        /* <DEDUP_REMOVED lines=8> */
[----:B01----:R-:W-:Y:S05]  /*2d430*/  WARPSYNC.COLLECTIVE R15, `(.L_x_2248) ;  /* 0x000000000f087348 */ /* 0x003fea0003c00000 */
[----:B------:R2:W3:Y:S02]  /*2d440*/  SHFL.IDX P6, R14, R13, R12, R11 ;  /* 0x0000000c0d0e7389 */ /* 0x0004e400000c000b */
[----:B0123--:R-:W-:Y:S01]  /*2d450*/  ENDCOLLECTIVE ;  /* 0x000000000000791b */ /* 0x00ffe20003800000 */
.L_x_2248:
[----:B------:R-:W-:Y:S05]  /*2d460*/  BSYNC B0 ;  /* 0x0000000000007941 */ /* 0x000fea0003800000 */
.L_x_2247:
[----:B------:R-:W-:Y:S05]  /*2d470*/  BRA `(.L_x_2249) ;  /* 0xffffffd000dc7947 */ /* 0x000fea000383ffff */
.L_x_2142:
[----:B------:R-:W-:Y:S01]  /*2d480*/  BSSY B0, `(.L_x_2250) ;  /* 0x0000006000007945 */ /* 0x000fe20003800000 */
[----:B------:R-:W-:-:S07]  /*2d490*/  IMAD.MOV.U32 R15, RZ, RZ, -0x1 ;  /* 0xffffffffff0f7424 */ /* 0x000fce00078e00ff */
[----:B012---:R-:W-:Y:S05]  /*2d4a0*/  WARPSYNC.COLLECTIVE R15, `(.L_x_2251) ;  /* 0x000000000f0c7348 */ /* 0x007fea0003c00000 */
[----:B------:R-:W-:Y:S02]  /*2d4b0*/  ELECT P6, UR62, PT ;  /* 0x00000000003e782f */ /* 0x000fe400038c0000 */
[----:B------:R-:W-:Y:S01]  /*2d4c0*/  MOV R14, UR62 ;  /* 0x0000003e000e7c02 */ /* 0x000fe20008000f00 */
[----:B012---:R-:W-:Y:S10]  /*2d4d0*/  ENDCOLLECTIVE ;  /* 0x000000000000791b */ /* 0x007ff40003800000 */
.L_x_2251:
[----:B------:R-:W-:Y:S05]  /*2d4e0*/  BSYNC B0 ;  /* 0x0000000000007941 */ /* 0x000fea0003800000 */
.L_x_2250:
[----:B------:R-:W-:Y:S05]  /*2d4f0*/  BRA `(.L_x_2252) ;  /* 0xffffffd000d07947 */ /* 0x000fea000383ffff */
.L_x_2144:
[----:B0-----:R0:W2:Y:S02]  /*2d500*/  SYNCS.PHASECHK.TRANS64.TRYWAIT P0, [R6+URZ], R5 ;  /* 0x00000005060075a7 */ /* 0x0010a4000800017f */
[----:B--2---:R-:W-:Y:S05]  /*2d510*/  @!P0 NANOSLEEP.SYNCS 0x989680 ;  /* 0x009896800000895d */ /* 0x004fea0003900000 */
[----:B------:R-:W2:Y:S02]  /*2d520*/  @!P0 SYNCS.PHASECHK.TRANS64 P0, [R6+URZ], R5 ;  /* 0x00000005060085a7 */ /* 0x000ea4000800007f */
[----:B--2---:R-:W-:Y:S05]  /*2d530*/  @!P0 BRA `(.L_x_2144) ;  /* 0xfffffffc00f08947 */ /* 0x004fea000383ffff */
[----:B------:R-:W-:Y:S05]  /*2d540*/  BRA `(.L_x_2253) ;  /* 0xffffffd400147947 */ /* 0x000fea000383ffff */
.L_x_2145:
[----:B--2---:R2:W3:Y:S02]  /*2d550*/  SYNCS.PHASECHK.TRANS64.TRYWAIT P0, [R7+URZ], R2 ;  /* 0x00000002070075a7 */ /* 0x0044e4000800017f */
[----:B---3--:R-:W-:Y:S05]  /*2d560*/  @!P0 NANOSLEEP.SYNCS 0x989680 ;  /* 0x009896800000895d */ /* 0x008fea0003900000 */
[----:B------:R-:W3:Y:S02]  /*2d570*/  @!P0 SYNCS.PHASECHK.TRANS64 P0, [R7+URZ], R2 ;  /* 0x00000002070085a7 */ /* 0x000ee4000800007f */
[----:B---3--:R-:W-:Y:S05]  /*2d580*/  @!P0 BRA `(.L_x_2145) ;  /* 0xfffffffc00f08947 */ /* 0x008fea000383ffff */
[----:B------:R-:W-:Y:S05]  /*2d590*/  BRA `(.L_x_2254) ;  /* 0xffffffd400087947 */ /* 0x000fea000383ffff */
.L_x_2147:
[----:B---3--:R3:W4:Y:S02]  /*2d5a0*/  SYNCS.PHASECHK.TRANS64.TRYWAIT P0, [R4+URZ], R5 ;  /* 0x00000005040075a7 */ /* 0x008724000800017f */
[----:B----4-:R-:W-:Y:S05]  /*2d5b0*/  @!P0 NANOSLEEP.SYNCS 0x989680 ;  /* 0x009896800000895d */ /* 0x010fea0003900000 */
[----:B------:R-:W4:Y:S02]  /*2d5c0*/  @!P0 SYNCS.PHASECHK.TRANS64 P0, [R4+URZ], R5 ;  /* 0x00000005040085a7 */ /* 0x000f24000800007f */
[----:B----4-:R-:W-:Y:S05]  /*2d5d0*/  @!P0 BRA `(.L_x_2147) ;  /* 0xfffffffc00f08947 */ /* 0x010fea000383ffff */
[----:B------:R-:W-:Y:S05]  /*2d5e0*/  BRA `(.L_x_2255) ;  /* 0xffffffd400107947 */ /* 0x000fea000383ffff */
.L_x_2256:
        /* <DEDUP_REMOVED lines=9> */
.L_x_3245:


//--------------------- .text._ZN7cutlass13device_kernelIN5flash11enable_sm90INS1_16FlashAttnFwdSm90INS1_25CollectiveMainloopFwdSm90ILi2EN4cute5tupleIJNS5_1CILi1EEES8_S8_EEENS6_IJNS7_ILi128EEENS7_ILi112EEENS7_ILi192EEEEEELi192ENS_10bfloat16_tEfNS_4arch4Sm90ELb1ELb0ELb0ELb0ELb0ELb0ELb0ELb1ELb1ELb1ELb0ELb0EEENS1_21CollectiveEpilogueFwdINS6_IJSA_SC_SB_EEES9_SE_SG_Li256ELb0ELb1ELb0ELb0EEENS1_30DynamicPersistentTileSchedulerILi256ELi128ELb0ELb1ELb1EEEEEEEEEvNT_6ParamsE --------------------------
	.section	.text._ZN7cutlass13device_kernelIN5flash11enable_sm90INS1_16FlashAttnFwdSm90INS1_25CollectiveMainloopFwdSm90ILi2EN4cute5tupleIJNS5_1CILi1EEES8_S8_EEENS6_IJNS7_ILi128EEENS7_ILi112EEENS7_ILi192EEEEEELi192ENS_10bfloat16_tEfNS_4arch4Sm90ELb1ELb0ELb0ELb0ELb0ELb0ELb0ELb1ELb1ELb1ELb0ELb0EEENS1_21CollectiveEpilogueFwdINS6_IJSA_SC_SB_EEES9_SE_SG_Li256ELb0ELb1ELb0ELb0EEENS1_30DynamicPersistentTileSchedulerILi256ELi128ELb0ELb1ELb1EEEEEEEEEvNT_6ParamsE,"ax",@progbits
	.align	128
.text._ZN7cutlass13device_kernelIN5flash11enable_sm90INS1_16FlashAttnFwdSm90INS1_25CollectiveMainloopFwdSm90ILi2EN4cute5tupleIJNS5_1CILi1EEES8_S8_EEENS6_IJNS7_ILi128EEENS7_ILi112EEENS7_ILi192EEEEEELi192ENS_10bfloat16_tEfNS_4arch4Sm90ELb1ELb0ELb0ELb0ELb0ELb0ELb0ELb1ELb1ELb1ELb0ELb0EEENS1_21CollectiveEpilogueFwdINS6_IJSA_SC_SB_EEES9_SE_SG_Li256ELb0ELb1ELb0ELb0EEENS1_30DynamicPersistentTileSchedulerILi256ELi128ELb0ELb1ELb1EEEEEEEEEvNT_6ParamsE:
        .type           _ZN7cutlass13device_kernelIN5flash11enable_sm90INS1_16FlashAttnFwdSm90INS1_25CollectiveMainloopFwdSm90ILi2EN4cute5tupleIJNS5_1CILi1EEES8_S8_EEENS6_IJNS7_ILi128EEENS7_ILi112EEENS7_ILi192EEEEEELi192ENS_10bfloat16_tEfNS_4arch4Sm90ELb1ELb0ELb0ELb0ELb0ELb0ELb0ELb1ELb1ELb1ELb0ELb0EEENS1_21CollectiveEpilogueFwdINS6_IJSA_SC_SB_EEES9_SE_SG_Li256ELb0ELb1ELb0ELb0EEENS1_30DynamicPersistentTileSchedulerILi256ELi128ELb0ELb1ELb1EEEEEEEEEvNT_6ParamsE,@function
        .size           _ZN7cutlass13device_kernelIN5flash11enable_sm90INS1_16FlashAttnFwdSm90INS1_25CollectiveMainloopFwdSm90ILi2EN4cute5tupleIJNS5_1CILi1EEES8_S8_EEENS6_IJNS7_ILi128EEENS7_ILi112EEENS7_ILi192EEEEEELi192ENS_10bfloat16_tEfNS_4arch4Sm90ELb1ELb0ELb0ELb0ELb0ELb0ELb0ELb1ELb1ELb1ELb0ELb0EEENS1_21CollectiveEpilogueFwdINS6_IJSA_SC_SB_EEES9_SE_SG_Li256ELb0ELb1ELb0ELb0EEENS1_30DynamicPersistentTileSchedulerILi256ELi128ELb0ELb1ELb1EEEEEEEEEvNT_6ParamsE,(.L_x_3246 - _ZN7cutlass13device_kernelIN5flash11enable_sm90INS1_16FlashAttnFwdSm90INS1_25CollectiveMainloopFwdSm90ILi2EN4cute5tupleIJNS5_1CILi1EEES8_S8_EEENS6_IJNS7_ILi128EEENS7_ILi112EEENS7_ILi192EEEEEELi192ENS_10bfloat16_tEfNS_4arch4Sm90ELb1ELb0ELb0ELb0ELb0ELb0ELb0ELb1ELb1ELb1ELb0ELb0EEENS1_21CollectiveEpilogueFwdINS6_IJSA_SC_SB_EEES9_SE_SG_Li256ELb0ELb1ELb0ELb0EEENS1_30DynamicPersistentTileSchedulerILi256ELi128ELb0ELb1ELb1EEEEEEEEEvNT_6ParamsE)
        .other          _ZN7cutlass13device_kernelIN5flash11enable_sm90INS1_16FlashAttnFwdSm90INS1_25CollectiveMainloopFwdSm90ILi2EN4cute5tupleIJNS5_1CILi1EEES8_S8_EEENS6_IJNS7_ILi128EEENS7_ILi112EEENS7_ILi192EEEEEELi192ENS_10bfloat16_tEfNS_4arch4Sm90ELb1ELb0ELb0ELb0ELb0ELb0ELb0ELb1ELb1ELb1ELb0ELb0EEENS1_21CollectiveEpilogueFwdINS6_IJSA_SC_SB_EEES9_SE_SG_Li256ELb0ELb1ELb0ELb0EEENS1_30DynamicPersistentTileSchedulerILi256ELi128ELb0ELb1ELb1EEEEEEEEEvNT_6ParamsE,@"STO_CUDA_ENTRY STV_DEFAULT"
_ZN7cutlass13device_kernelIN5flash11enable_sm90INS1_16FlashAttnFwdSm90INS1_25CollectiveMainloopFwdSm90ILi2EN4cute5tupleIJNS5_1CILi1EEES8_S8_EEENS6_IJNS7_ILi128EEENS7_ILi112EEENS7_ILi192EEEEEELi192ENS_10bfloat16_tEfNS_4arch4Sm90ELb1ELb0ELb0ELb0ELb0ELb0ELb0ELb1ELb1ELb1ELb0ELb0EEENS1_21CollectiveEpilogueFwdINS6_IJSA_SC_SB_EEES9_SE_SG_Li256ELb0ELb1ELb0ELb0EEENS1_30DynamicPersistentTileSchedulerILi256ELi128ELb0ELb1ELb1EEEEEEEEEvNT_6ParamsE:
        /* <DEDUP_REMOVED lines=17> */
.L_x_2258:
[----:B------:R-:W-:Y:S05]  /*0110*/  BSYNC B0 ;  /* 0x0000000000007941 */ /* 0x000fea0003800000 */
.L_x_2257:
        /* <DEDUP_REMOVED lines=40> */
.L_x_2259:
        /* <DEDUP_REMOVED lines=22> */
.L_x_2260:
        /* <DEDUP_REMOVED lines=18> */
.L_x_2261:
        /* <DEDUP_REMOVED lines=22> */
.L_x_2262:
        /* <DEDUP_REMOVED lines=22> */
.L_x_2263:
[----:B0-----:R-:W-:Y:S01]  /*08e0*/  ISETP.NE.AND P0, PT, R2, RZ, PT ;  /* 0x000000ff0200720c */ /* 0x001fe20003f05270 */
[----:B------:R-:W-:Y:S01]  /*08f0*/  IMAD.MOV.U32 R2, RZ, RZ, 0x1 ;  /* 0x00000001ff027424 */ /* 0x000fe200078e00ff */
[----:B------:R-:W-:-:S04]  /*0900*/  NOP ;  /* 0x0000000000007918 */ /* 0x000fc80000000000 */
[----:B------:R-:W-:-:S05]  /*0910*/  SEL R2, R2, 0x2, !P0 ;  /* 0x0000000202027807 */ /* 0x000fca0004000000 */
[----:B------:R0:W-:Y:S01]  /*0920*/  STL [R1+0x30], R2 ;  /* 0x0000300201007387 */ /* 0x0001e20000100800 */
[----:B-123--:R-:W-:Y:S06]  /*0930*/  BAR.SYNC.DEFER_BLOCKING 0x0 ;  /* 0x0000000000007b1d */ /* 0x00efec0000010000 */
[----:B------:R-:W-:Y:S05]  /*0940*/  @!P0 BRA `(.L_x_2264) ;  /* 0x000000fc00bc8947 */ /* 0x000fea0003800000 */
.L_x_2265:
        /* <DEDUP_REMOVED lines=10> */
[----:B------:R-:W2:Y:S01]  /*09f0*/  LDL.LU R12, [R1+0x30] ;  /* 0x00003000010c7983 */ /* 0x000ea20000300800 */
[----:B0-----:R-:W0:Y:S02]  /*0a00*/  S2R R2, SR_TID.X ;  /* 0x0000000000027919 */ /* 0x001e240000002100 */
[----:B0-----:R-:W-:-:S05]  /*0a10*/  VIADD R217, R2, 0xffffff80 ;  /* 0xffffff8002d97836 */ /* 0x001fca0000000000 */
[----:B------:R-:W-:-:S04]  /*0a20*/  SHF.R.S32.HI R0, RZ, 0x1f, R217 ;  /* 0x0000001fff007819 */ /* 0x000fc800000114d9 */
[CC--:B------:R-:W-:Y:S02]  /*0a30*/  LEA.HI R2, R0.reuse, R217.reuse, RZ, 0x7 ;  /* 0x000000d900027211 */ /* 0x0c0fe400078f38ff */
[-C--:B------:R-:W-:Y:S02]  /*0a40*/  LEA.HI R3, R0, R217.reuse, RZ, 0x4 ;  /* 0x000000d900037211 */ /* 0x080fe400078f20ff */
[----:B------:R-:W-:Y:S02]  /*0a50*/  LOP3.LUT R210, R2, 0xffffff80, RZ, 0xc0, !PT ;  /* 0xffffff8002d27812 */ /* 0x000fe400078ec0ff */
[----:B------:R-:W-:Y:S02]  /*0a60*/  LEA.HI R4, R0, R217, RZ, 0x5 ;  /* 0x000000d900047211 */ /* 0x000fe400078f28ff */
[----:B------:R-:W-:Y:S01]  /*0a70*/  SHF.R.S32.HI R6, RZ, 0x4, R3 ;  /* 0x00000004ff067819 */ /* 0x000fe20000011403 */
[----:B------:R-:W-:Y:S02]  /*0a80*/  IMAD.IADD R210, R217, 0x1, -R210 ;  /* 0x00000001d9d27824 */ /* 0x000fe400078e0ad2 */
[----:B------:R-:W-:Y:S01]  /*0a90*/  IMAD.SHL.U32 R5, R4, 0x20, RZ ;  /* 0x0000002004057824 */ /* 0x000fe200078e00ff */
[----:B------:R-:W-:-:S02]  /*0aa0*/  LOP3.LUT R4, R3, 0x3fffff0, RZ, 0xc0, !PT ;  /* 0x03fffff003047812 */ /* 0x000fc400078ec0ff */
[----:B------:R-:W-:Y:S02]  /*0ab0*/  SHF.R.S32.HI R7, RZ, 0x1f, R210 ;  /* 0x0000001fff077819 */ /* 0x000fe400000114d2 */
[----:B------:R-:W-:Y:S02]  /*0ac0*/  LEA.HI R3, R3, R6, RZ, 0x1 ;  /* 0x0000000603037211 */ /* 0x000fe400078f08ff */
[----:B------:R-:W-:Y:S02]  /*0ad0*/  LEA.HI R8, R7, R210, RZ, 0x2 ;  /* 0x000000d207087211 */ /* 0x000fe400078f10ff */
[----:B------:R-:W-:Y:S02]  /*0ae0*/  LOP3.LUT R3, R3, 0x1ffffffe, RZ, 0xc0, !PT ;  /* 0x1ffffffe03037812 */ /* 0x000fe400078ec0ff */
[----:B------:R-:W-:Y:S02]  /*0af0*/  LEA.HI R11, R0, R217, RZ, 0x2 ;  /* 0x000000d9000b7211 */ /* 0x000fe400078f10ff */
[--C-:B------:R-:W-:Y:S01]  /*0b00*/  SHF.R.S32.HI R9, RZ, 0x2, R8.reuse ;  /* 0x00000002ff097819 */ /* 0x100fe20000011408 */
[----:B------:R-:W-:Y:S01]  /*0b10*/  IMAD.IADD R3, R6, 0x1, -R3 ;  /* 0x0000000106037824 */ /* 0x000fe200078e0a03 */
[----:B------:R-:W-:-:S02]  /*0b20*/  SHF.R.S32.HI R10, RZ, 0x1f, R8 ;  /* 0x0000001fff0a7819 */ /* 0x000fc40000011408 */
[----:B------:R-:W-:Y:S02]  /*0b30*/  LOP3.LUT R6, R11, 0xfffffffc, RZ, 0xc0, !PT ;  /* 0xfffffffc0b067812 */ /* 0x000fe400078ec0ff */
[----:B------:R-:W-:Y:S02]  /*0b40*/  LEA.HI R0, R0, R217, RZ, 0x3 ;  /* 0x000000d900007211 */ /* 0x000fe400078f18ff */
[----:B------:R-:W-:Y:S02]  /*0b50*/  LEA.HI R10, R10, R9, RZ, 0x3 ;  /* 0x000000090a0a7211 */ /* 0x000fe400078f18ff */
[----:B------:R-:W-:Y:S01]  /*0b60*/  SHF.R.S32.HI R211, RZ, 0x7, R2 ;  /* 0x00000007ffd37819 */ /* 0x000fe20000011402 */
[----:B------:R-:W-:Y:S01]  /*0b70*/  IMAD.IADD R4, R217, 0x1, -R4 ;  /* 0x00000001d9047824 */ /* 0x000fe200078e0a04 */
[----:B------:R-:W-:Y:S01]  /*0b80*/  LOP3.LUT R5, R5, 0xfffffc00, RZ, 0xc0, !PT ;  /* 0xfffffc0005057812 */ /* 0x000fe200078ec0ff */
[----:B------:R-:W-:Y:S01]  /*0b90*/  IMAD.IADD R6, R217, 0x1, -R6 ;  /* 0x00000001d9067824 */ /* 0x000fe200078e0a06 */
[----:B------:R-:W-:-:S02]  /*0ba0*/  LOP3.LUT R206, R0, 0xfffffff8, RZ, 0xc0, !PT ;  /* 0xfffffff800ce7812 */ /* 0x000fc400078ec0ff */
[----:B------:R-:W-:Y:S02]  /*0bb0*/  LOP3.LUT R10, R10, 0xfffffff8, RZ, 0xc0, !PT ;  /* 0xfffffff80a0a7812 */ /* 0x000fe400078ec0ff */
[----:B------:R-:W-:Y:S02]  /*0bc0*/  LEA.HI R7, R7, R210, RZ, 0x5 ;  /* 0x000000d207077211 */ /* 0x000fe400078f28ff */
[----:B------:R-:W-:Y:S01]  /*0bd0*/  LEA.HI R2, R2, R211, RZ, 0x1 ;  /* 0x000000d302027211 */ /* 0x000fe200078f08ff */
[----:B------:R-:W-:Y:S01]  /*0be0*/  IMAD R4, R4, 0x40, R5 ;  /* 0x0000004004047824 */ /* 0x000fe200078e0205 */
[----:B------:R-:W-:Y:S01]  /*0bf0*/  SHF.R.S32.HI R7, RZ, 0x5, R7 ;  /* 0x00000005ff077819 */ /* 0x000fe20000011407 */
[----:B------:R-:W-:Y:S01]  /*0c00*/  IMAD.IADD R206, R217, 0x1, -R206 ;  /* 0x00000001d9ce7824 */ /* 0x000fe200078e0ace */
[----:B------:R-:W-:Y:S01]  /*0c10*/  LEA.HI R5, R6, R6, RZ, 0x1 ;  /* 0x0000000606057211 */ /* 0x000fe200078f08ff */
[----:B------:R-:W-:Y:S01]  /*0c20*/  IMAD.IADD R10, R9, 0x1, -R10 ;  /* 0x00000001090a7824 */ /* 0x000fe200078e0a0a */
[----:B------:R-:W-:Y:S01]  /*0c30*/  LOP3.LUT R2, R2, 0x3fffffe, RZ, 0xc0, !PT ;  /* 0x03fffffe02027812 */ /* 0x000fe200078ec0ff */
[----:B------:R-:W-:Y:S01]  /*0c40*/  IMAD.SHL.U32 R16, R206, 0x8, RZ ;  /* 0x00000008ce107824 */ /* 0x000fe200078e00ff */
[----:B------:R-:W-:Y:S01]  /*0c50*/  LOP3.LUT R5, R5, 0x1ffffffe, RZ, 0xc0, !PT ;  /* 0x1ffffffe05057812 */ /* 0x000fe200078ec0ff */
[----:B------:R-:W-:-:S02]  /*0c60*/  IMAD R7, R7, 0x10, R10 ;  /* 0x0000001007077824 */ /* 0x000fc400078e020a */
[----:B------:R-:W-:Y:S01]  /*0c70*/  IMAD.IADD R2, R211, 0x1, -R2 ;  /* 0x00000001d3027824 */ /* 0x000fe200078e0a02 */
[----:B------:R-:W-:Y:S01]  /*0c80*/  LOP3.LUT R19, R8, 0x7ffffffc, RZ, 0xc0, !PT ;  /* 0x7ffffffc08137812 */ /* 0x000fe200078ec0ff */
[C---:B------:R-:W-:Y:S02]  /*0c90*/  VIADD R23, R16.reuse, 0x40 ;  /* 0x0000004010177836 */ /* 0x040fe40000000000 */
[----:B------:R-:W-:Y:S02]  /*0ca0*/  VIADD R204, R16, 0x80 ;  /* 0x0000008010cc7836 */ /* 0x000fe40000000000 */
[----:B------:R-:W-:Y:S02]  /*0cb0*/  IMAD.IADD R5, R6, 0x1, -R5 ;  /* 0x0000000106057824 */ /* 0x000fe400078e0a05 */
[----:B------:R-:W-:Y:S01]  /*0cc0*/  IMAD R212, R2, 0x40, R7 ;  /* 0x0000004002d47824 */ /* 0x000fe200078e0207 */
[----:B------:R-:W-:Y:S01]  /*0cd0*/  SHF.R.S32.HI R208, RZ, 0x3, R0 ;  /* 0x00000003ffd07819 */ /* 0x000fe20000011400 */
[----:B------:R-:W-:Y:S01]  /*0ce0*/  IMAD R213, R3, 0x8, R4 ;  /* 0x0000000803d57824 */ /* 0x000fe200078e0204 */
[----:B------:R-:W-:Y:S01]  /*0cf0*/  SHF.R.S32.HI R216, RZ, 0x1f, R16 ;  /* 0x0000001fffd87819 */ /* 0x000fe20000011410 */
[----:B------:R-:W-:Y:S01]  /*0d00*/  IMAD.U32 R52, RZ, RZ, UR4 ;  /* 0x00000004ff347e24 */ /* 0x000fe2000f8e00ff */
[----:B------:R-:W-:Y:S01]  /*0d10*/  SHF.R.S32.HI R215, RZ, 0x1f, R23 ;  /* 0x0000001fffd77819 */ /* 0x000fe20000011417 */
[----:B------:R-:W-:Y:S01]  /*0d20*/  IMAD.MOV.U32 R209, RZ, RZ, RZ ;  /* 0x000000ffffd17224 */ /* 0x000fe200078e00ff */
[----:B------:R-:W-:Y:S01]  /*0d30*/  SHF.R.S32.HI R214, RZ, 0x1f, R204 ;  /* 0x0000001fffd67819 */ /* 0x000fe200000114cc */
[----:B------:R-:W-:-:S02]  /*0d40*/  IMAD.IADD R19, R210, 0x1, -R19 ;  /* 0x00000001d2137824 */ /* 0x000fc400078e0a13 */
[----:B------:R-:W-:Y:S01]  /*0d50*/  IMAD R22, R5, 0x8, R212 ;  /* 0x0000000805167824 */ /* 0x000fe200078e02d4 */
[----:B------:R-:W-:Y:S01]  /*0d60*/  UMOV UR38, URZ ;  /* 0x0000003f00267c82 */ /* 0x000fe20008000000 */
[----:B------:R-:W-:Y:S01]  /*0d70*/  UMOV UR36, URZ ;  /* 0x0000003f00247c82 */ /* 0x000fe20008000000 */
[----:B--2---:R-:W-:-:S07]  /*0d80*/  LOP3.LUT R18, R12, 0x1, RZ, 0xfc, !PT ;  /* 0x000000010c127812 */ /* 0x004fce00078efcff */
.L_x_2316:
[----:B0-234-:R-:W0:Y:S01]  /*0d90*/  LDC R3, c[0x0][0xc60] ;  /* 0x00031800ff037b82 */ /* 0x01de220000000800 */
[----:B------:R-:W-:Y:S01]  /*0da0*/  IMAD.MOV.U32 R0, RZ, RZ, R52 ;  /* 0x000000ffff007224 */ /* 0x000fe200078e0034 */
[----:B------:R-:W-:Y:S01]  /*0db0*/  ULDC UR4, c[0x0][0xc78] ;  /* 0x00031e0000047ab9 */ /* 0x000fe20000000800 */
[----:B0-----:R-:W-:-:S13]  /*0dc0*/  ISETP.NE.AND P0, PT, R3, 0x1, PT ;  /* 0x000000010300780c */ /* 0x001fda0003f05270 */
[----:B------:R-:W0:Y:S08]  /*0dd0*/  @P0 LDC R5, c[0x0][0xc64] ;  /* 0x00031900ff050b82 */ /* 0x000e300000000800 */
[----:B------:R-:W1:Y:S01]  /*0de0*/  @P0 LDC R7, c[0x0][0xc68] ;  /* 0x00031a00ff070b82 */ /* 0x000e620000000800 */
[----:B0-----:R-:W-:-:S05]  /*0df0*/  @P0 IMAD.HI.U32 R2, R52, R5, RZ ;  /* 0x0000000534020227 */ /* 0x001fca00078e00ff */
[----:B-1----:R-:W-:-:S04]  /*0e00*/  @P0 SHF.R.U32.HI R0, RZ, R7, R2 ;  /* 0x00000007ff000219 */ /* 0x002fc80000011602 */
[----:B------:R-:W-:Y:S01]  /*0e10*/  ISETP.GE.AND P0, PT, R0, UR4, PT ;  /* 0x0000000400007c0c */ /* 0x000fe2000bf06270 */
[----:B------:R-:W-:-:S04]  /*0e20*/  IMAD.MOV R2, RZ, RZ, -R0 ;  /* 0x000000ffff027224 */ /* 0x000fc800078e0a00 */
[----:B------:R-:W-:-:S08]  /*0e30*/  IMAD R13, R3, R2, R52 ;  /* 0x00000002030d7224 */ /* 0x000fd000078e0234 */
[----:B------:R-:W-:Y:S05]  /*0e40*/  @!P0 BRA `(.L_x_2266) ;  /* 0x0000000000208947 */ /* 0x000fea0003800000 */
[----:B------:R-:W0:Y:S01]  /*0e50*/  LDC R3, c[0x0][0xc6c] ;  /* 0x00031b00ff037b82 */ /* 0x000e220000000800 */
[----:B------:R-:W-:Y:S01]  /*0e60*/  IMAD.MOV.U32 R2, RZ, RZ, R13 ;  /* 0x000000ffff027224 */ /* 0x000fe200078e000d */
[----:B0-----:R-:W-:-:S13]  /*0e70*/  ISETP.NE.AND P0, PT, R3, 0x1, PT ;  /* 0x000000010300780c */ /* 0x001fda0003f05270 */
[----:B------:R-:W0:Y:S02]  /*0e80*/  @P0 LDC.64 R4, c[0x0][0xc70] ;  /* 0x00031c00ff040b82 */ /* 0x000e240000000a00 */
[----:B0-----:R-:W-:-:S05]  /*0e90*/  @P0 IMAD.HI.U32 R4, R13, R4, RZ ;  /* 0x000000040d040227 */ /* 0x001fca00078e00ff */
[----:B------:R-:W-:-:S05]  /*0ea0*/  @P0 SHF.R.U32.HI R2, RZ, R5, R4 ;  /* 0x00000005ff020219 */ /* 0x000fca0000011604 */
[----:B------:R-:W-:Y:S01]  /*0eb0*/  IMAD R3, R2, R3, RZ ;  /* 0x0000000302037224 */ /* 0x000fe200078e02ff */
[----:B------:R-:W-:Y:S06]  /*0ec0*/  BRA `(.L_x_2267) ;  /* 0x00000000001c7947 */ /* 0x000fec0003800000 */
.L_x_2266:
[----:B------:R-:W0:Y:S01]  /*0ed0*/  LDC R3, c[0x0][0xc54] ;  /* 0x00031500ff037b82 */ /* 0x000e220000000800 */
[----:B------:R-:W-:Y:S01]  /*0ee0*/  IMAD.MOV.U32 R2, RZ, RZ, R13 ;  /* 0x000000ffff027224 */ /* 0x000fe200078e000d */
[----:B0-----:R-:W-:-:S13]  /*0ef0*/  ISETP.NE.AND P0, PT, R3, 0x1, PT ;  /* 0x000000010300780c */ /* 0x001fda0003f05270 */
[----:B------:R-:W0:Y:S02]  /*0f00*/  @P0 LDC.64 R4, c[0x0][0xc58] ;  /* 0x00031600ff040b82 */ /* 0x000e240000000a00 */
[----:B0-----:R-:W-:-:S05]  /*0f10*/  @P0 IMAD.HI.U32 R4, R13, R4, RZ ;  /* 0x000000040d040227 */ /* 0x001fca00078e00ff */
[----:B------:R-:W-:-:S05]  /*0f20*/  @P0 SHF.R.U32.HI R2, RZ, R5, R4 ;  /* 0x00000005ff020219 */ /* 0x000fca0000011604 */
[----:B------:R-:W-:-:S07]  /*0f30*/  IMAD R3, R2, R3, RZ ;  /* 0x0000000302037224 */ /* 0x000fce00078e02ff */
.L_x_2267:
[----:B------:R-:W0:Y:S01]  /*0f40*/  LDC R4, c[0x0][0x448] ;  /* 0x00011200ff047b82 */ /* 0x000e220000000800 */
[----:B------:R-:W-:Y:S01]  /*0f50*/  LOP3.LUT R2, RZ, R2, RZ, 0x33, !PT ;  /* 0x00000002ff027212 */ /* 0x000fe200078e33ff */
[----:B------:R-:W-:Y:S01]  /*0f60*/  ULDC UR4, c[0x0][0xc3c] ;  /* 0x00030f0000047ab9 */ /* 0x000fe20000000800 */
[----:B------:R-:W-:Y:S01]  /*0f70*/  ULDC.64 UR6, c[0x0][0x418] ;  /* 0x0001060000067ab9 */ /* 0x000fe20000000a00 */
[----:B------:R-:W-:Y:S01]  /*0f80*/  ULDC UR39, c[0x0][0x424] ;  /* 0x0001090000277ab9 */ /* 0x000fe20000000800 */
[----:B------:R-:W-:Y:S01]  /*0f90*/  UISETP.NE.U32.AND UP0, UPT, UR6, URZ, UPT ;  /* 0x0000003f0600728c */ /* 0x000fe2000bf05070 */
[----:B------:R-:W-:Y:S01]  /*0fa0*/  VIADD R2, R2, UR4 ;  /* 0x0000000402027c36 */ /* 0x000fe20008000000 */
[----:B------:R-:W-:Y:S01]  /*0fb0*/  ULDC UR4, c[0x0][0x288] ;  /* 0x0000a20000047ab9 */ /* 0x000fe20000000800 */
[----:B------:R-:W1:Y:S01]  /*0fc0*/  LDC R207, c[0x0][0xc48] ;  /* 0x00031200ffcf7b82 */ /* 0x000e620000000800 */
[----:B------:R-:W-:Y:S01]  /*0fd0*/  UISETP.NE.AND.EX UP0, UPT, UR7, URZ, UPT, UP0 ;  /* 0x0000003f0700728c */ /* 0x000fe2000bf05300 */
[----:B------:R-:W-:Y:S01]  /*0fe0*/  IMAD.SHL.U32 R17, R2, 0x80, RZ ;  /* 0x0000008002117824 */ /* 0x000fe200078e00ff */
[----:B------:R-:W-:Y:S01]  /*0ff0*/  UIADD3 UR4, -UR4, 0x70, URZ ;  /* 0x0000007004047890 */ /* 0x000fe2000fffe13f */
[----:B------:R-:W-:Y:S01]  /*1000*/  IMAD.IADD R3, R13, 0x1, -R3 ;  /* 0x000000010d037824 */ /* 0x000fe200078e0a03 */
[----:B------:R-:W-:Y:S01]  /*1010*/  USEL UR39, UR39, 0x1, UP0 ;  /* 0x0000000127277887 */ /* 0x000fe20008000000 */
[----:B------:R-:W-:Y:S01]  /*1020*/  VIADD R2, R17, 0x7f ;  /* 0x0000007f11027836 */ /* 0x000fe20000000000 */
[----:B------:R-:W-:Y:S01]  /*1030*/  ULDC UR5, c[0x0][0x2f0] ;  /* 0x0000bc0000057ab9 */ /* 0x000fe20000000800 */
[----:B------:R-:W-:Y:S01]  /*1040*/  ULDC UR6, c[0x0][0xc54] ;  /* 0x0003150000067ab9 */ /* 0x000fe20000000800 */
[----:B------:R-:W-:Y:S01]  /*1050*/  UIMAD UR4, UR39, UR5, UR4 ;  /* 0x00000005270472a4 */ /* 0x000fe2000f8e0204 */
[----:B------:R-:W-:Y:S01]  /*1060*/  IMAD R6, R0, UR6, R3 ;  /* 0x0000000600067c24 */ /* 0x000fe2000f8e0203 */
[----:B------:R-:W-:Y:S01]  /*1070*/  UIMAD UR5, UR39, UR5, 0x6f ;  /* 0x0000006f270574a4 */ /* 0x000fe2000f8e0205 */
[----:B------:R-:W-:-:S02]  /*1080*/  CS2R R118, SRZ ;  /* 0x0000000000767805 */ /* 0x000fc4000001ff00 */
[----:B------:R-:W-:Y:S01]  /*1090*/  CS2R R116, SRZ ;  /* 0x0000000000747805 */ /* 0x000fe2000001ff00 */
[----:B------:R-:W-:Y:S01]  /*10a0*/  IMAD.MOV.U32 R205, RZ, RZ, R6 ;  /* 0x000000ffffcd7224 */ /* 0x000fe200078e0006 */
[----:B------:R-:W-:Y:S02]  /*10b0*/  CS2R R114, SRZ ;  /* 0x0000000000727805 */ /* 0x000fe4000001ff00 */
[----:B0-----:R-:W-:Y:S02]  /*10c0*/  ISETP.NE.AND P1, PT, R4, 0x1, PT ;  /* 0x000000010400780c */ /* 0x001fe40003f25270 */
[----:B------:R-:W-:Y:S01]  /*10d0*/  CS2R R112, SRZ ;  /* 0x0000000000707805 */ /* 0x000fe2000001ff00 */
[----:B------:R-:W-:Y:S01]  /*10e0*/  IMAD.MOV.U32 R102, RZ, RZ, RZ ;  /* 0x000000ffff667224 */ /* 0x000fe200078e00ff */
[----:B------:R-:W-:Y:S02]  /*10f0*/  CS2R R106, SRZ ;  /* 0x00000000006a7805 */ /* 0x000fe4000001ff00 */
[----:B------:R-:W-:Y:S01]  /*1100*/  CS2R R108, SRZ ;  /* 0x00000000006c7805 */ /* 0x000fe2000001ff00 */
[----:B------:R-:W-:Y:S01]  /*1110*/  IMAD.MOV.U32 R95, RZ, RZ, RZ ;  /* 0x000000ffff5f7224 */ /* 0x000fe200078e00ff */
[----:B------:R-:W-:-:S02]  /*1120*/  CS2R R104, SRZ ;  /* 0x0000000000687805 */ /* 0x000fc4000001ff00 */
[----:B------:R-:W-:Y:S02]  /*1130*/  CS2R R126, SRZ ;  /* 0x00000000007e7805 */ /* 0x000fe4000001ff00 */
[----:B-1----:R-:W-:Y:S02]  /*1140*/  ISETP.NE.AND P0, PT, R207, 0x1, PT ;  /* 0x00000001cf00780c */ /* 0x002fe40003f05270 */
[----:B------:R-:W-:Y:S02]  /*1150*/  CS2R R98, SRZ ;  /* 0x0000000000627805 */ /* 0x000fe4000001ff00 */
[----:B------:R-:W-:Y:S02]  /*1160*/  CS2R R100, SRZ ;  /* 0x0000000000647805 */ /* 0x000fe4000001ff00 */
[----:B------:R-:W-:Y:S02]  /*1170*/  CS2R R96, SRZ ;  /* 0x0000000000607805 */ /* 0x000fe4000001ff00 */
[----:B------:R-:W-:Y:S01]  /*1180*/  CS2R R128, SRZ ;  /* 0x0000000000807805 */ /* 0x000fe2000001ff00 */
[----:B------:R-:W0:Y:S01]  /*1190*/  @P1 LDC R9, c[0x0][0x44c] ;  /* 0x00011300ff091b82 */ /* 0x000e220000000800 */
[----:B------:R-:W-:-:S02]  /*11a0*/  CS2R R124, SRZ ;  /* 0x00000000007c7805 */ /* 0x000fc4000001ff00 */
[----:B------:R-:W-:Y:S02]  /*11b0*/  CS2R R92, SRZ ;  /* 0x00000000005c7805 */ /* 0x000fe4000001ff00 */
[----:B------:R-:W-:Y:S02]  /*11c0*/  CS2R R130, SRZ ;  /* 0x0000000000827805 */ /* 0x000fe4000001ff00 */
[----:B------:R-:W-:Y:S02]  /*11d0*/  CS2R R88, SRZ ;  /* 0x0000000000587805 */ /* 0x000fe4000001ff00 */
[----:B------:R-:W-:Y:S02]  /*11e0*/  CS2R R122, SRZ ;  /* 0x00000000007a7805 */ /* 0x000fe4000001ff00 */
[----:B------:R-:W-:Y:S02]  /*11f0*/  CS2R R84, SRZ ;  /* 0x0000000000547805 */ /* 0x000fe4000001ff00 */
[----:B------:R-:W-:Y:S01]  /*1200*/  CS2R R80, SRZ ;  /* 0x0000000000507805 */ /* 0x000fe2000001ff00 */
[----:B------:R-:W1:Y:S01]  /*1210*/  @P1 LDC R11, c[0x0][0x450] ;  /* 0x00011400ff0b1b82 */ /* 0x000e620000000800 */
[----:B------:R-:W-:-:S02]  /*1220*/  CS2R R138, SRZ ;  /* 0x00000000008a7805 */ /* 0x000fc4000001ff00 */
[----:B------:R-:W-:Y:S02]  /*1230*/  CS2R R132, SRZ ;  /* 0x0000000000847805 */ /* 0x000fe4000001ff00 */
[----:B------:R-:W-:Y:S02]  /*1240*/  CS2R R76, SRZ ;  /* 0x00000000004c7805 */ /* 0x000fe4000001ff00 */
[----:B------:R-:W-:Y:S02]  /*1250*/  CS2R R72, SRZ ;  /* 0x0000000000487805 */ /* 0x000fe4000001ff00 */
[----:B------:R-:W-:Y:S02]  /*1260*/  CS2R R140, SRZ ;  /* 0x00000000008c7805 */ /* 0x000fe4000001ff00 */
[----:B------:R-:W-:Y:S02]  /*1270*/  CS2R R134, SRZ ;  /* 0x0000000000867805 */ /* 0x000fe4000001ff00 */
[----:B------:R-:W-:Y:S01]  /*1280*/  CS2R R68, SRZ ;  /* 0x0000000000447805 */ /* 0x000fe2000001ff00 */
[----:B------:R-:W2:Y:S01]  /*1290*/  @P0 LDC R5, c[0x0][0xc4c] ;  /* 0x00031300ff050b82 */ /* 0x000ea20000000800 */
[----:B------:R-:W-:-:S02]  /*12a0*/  CS2R R142, SRZ ;  /* 0x00000000008e7805 */ /* 0x000fc4000001ff00 */
[----:B------:R-:W-:Y:S02]  /*12b0*/  CS2R R64, SRZ ;  /* 0x0000000000407805 */ /* 0x000fe4000001ff00 */
[----:B------:R-:W-:Y:S02]  /*12c0*/  CS2R R136, SRZ ;  /* 0x0000000000887805 */ /* 0x000fe4000001ff00 */
[----:B------:R-:W-:Y:S02]  /*12d0*/  CS2R R60, SRZ ;  /* 0x00000000003c7805 */ /* 0x000fe4000001ff00 */
[----:B------:R-:W-:Y:S02]  /*12e0*/  CS2R R56, SRZ ;  /* 0x0000000000387805 */ /* 0x000fe4000001ff00 */
[----:B------:R-:W-:Y:S01]  /*12f0*/  CS2R R144, SRZ ;  /* 0x0000000000907805 */ /* 0x000fe2000001ff00 */
[----:B------:R-:W-:Y:S01]  /*1300*/  IMAD.MOV.U32 R53, RZ, RZ, RZ ;  /* 0x000000ffff357224 */ /* 0x000fe200078e00ff */
[----:B------:R-:W3:Y:S01]  /*1310*/  @P0 LDC R7, c[0x0][0xc50] ;  /* 0x00031400ff070b82 */ /* 0x000ee20000000800 */
[----:B0-----:R-:W-:Y:S01]  /*1320*/  @P1 IMAD.HI.U32 R4, R2, R9, RZ ;  /* 0x0000000902041227 */ /* 0x001fe200078e00ff */
[----:B------:R-:W-:-:S02]  /*1330*/  CS2R R14, SRZ ;  /* 0x00000000000e7805 */ /* 0x000fc4000001ff00 */
[----:B------:R-:W-:Y:S02]  /*1340*/  CS2R R150, SRZ ;  /* 0x0000000000967805 */ /* 0x000fe4000001ff00 */
[----:B------:R-:W-:Y:S02]  /*1350*/  CS2R R146, SRZ ;  /* 0x0000000000927805 */ /* 0x000fe4000001ff00 */
[----:B------:R-:W-:Y:S02]  /*1360*/  CS2R R12, SRZ ;  /* 0x00000000000c7805 */ /* 0x000fe4000001ff00 */
[----:B------:R-:W-:Y:S02]  /*1370*/  CS2R R152, SRZ ;  /* 0x0000000000987805 */ /* 0x000fe4000001ff00 */
[----:B------:R-:W-:Y:S02]  /*1380*/  CS2R R148, SRZ ;  /* 0x0000000000947805 */ /* 0x000fe4000001ff00 */
[----:B-1----:R-:W-:-:S02]  /*1390*/  @P1 SHF.R.U32.HI R2, RZ, R11, R4 ;  /* 0x0000000bff021219 */ /* 0x002fc40000011604 */
[----:B------:R-:W-:Y:S02]  /*13a0*/  CS2R R10, SRZ ;  /* 0x00000000000a7805 */ /* 0x000fe4000001ff00 */
[----:B------:R-:W-:Y:S02]  /*13b0*/  CS2R R8, SRZ ;  /* 0x0000000000087805 */ /* 0x000fe4000001ff00 */
[----:B------:R-:W-:Y:S02]  /*13c0*/  CS2R R154, SRZ ;  /* 0x00000000009a7805 */ /* 0x000fe4000001ff00 */
[----:B------:R-:W-:Y:S01]  /*13d0*/  CS2R R120, SRZ ;  /* 0x0000000000787805 */ /* 0x000fe2000001ff00 */
[----:B------:R-:W-:Y:S01]  /*13e0*/  VIADD R3, R2, UR4 ;  /* 0x0000000402037c36 */ /* 0x000fe20008000000 */
[----:B------:R-:W-:Y:S01]  /*13f0*/  UMOV UR4, URZ ;  /* 0x0000003f00047c82 */ /* 0x000fe20008000000 */
[----:B------:R-:W-:Y:S01]  /*1400*/  IMAD.MOV.U32 R2, RZ, RZ, RZ ;  /* 0x000000ffff027224 */ /* 0x000fe200078e00ff */
[----:B------:R-:W-:Y:S01]  /*1410*/  UIMAD.WIDE UR4, UR5, -0x6db6db6d, UR4 ;  /* 0x92492493050478a5 */ /* 0x000fe2000f8e0204 */
[----:B--2---:R-:W-:Y:S01]  /*1420*/  @P0 IMAD.HI.U32 R0, R6, R5, RZ ;  /* 0x0000000506000227 */ /* 0x004fe200078e00ff */
[----:B------:R-:W-:-:S02]  /*1430*/  CS2R R4, SRZ ;  /* 0x0000000000047805 */ /* 0x000fc4000001ff00 */
[----:B------:R-:W-:Y:S01]  /*1440*/  USHF.R.U32.HI UR4, URZ, 0x1f, UR5 ;  /* 0x0000001f3f047899 */ /* 0x000fe20008011605 */
[----:B------:R-:W-:-:S03]  /*1450*/  IMAD.HI R2, R3, -0x6db6db6d, R2 ;  /* 0x9249249303027827 */ /* 0x000fc600078e0202 */
[----:B------:R-:W-:Y:S01]  /*1460*/  ULEA.HI.SX32 UR4, UR5, UR4, 0x1a ;  /* 0x0000000405047291 */ /* 0x000fe2000f8fd23f */
[----:B---3--:R-:W-:Y:S01]  /*1470*/  @P0 SHF.R.U32.HI R205, RZ, R7, R0 ;  /* 0x00000007ffcd0219 */ /* 0x008fe20000011600 */
[----:B------:R-:W-:Y:S01]  /*1480*/  IMAD.MOV.U32 R156, RZ, RZ, RZ ;  /* 0x000000ffff9c7224 */ /* 0x000fe200078e00ff */
[----:B------:R-:W-:Y:S01]  /*1490*/  SHF.R.U32.HI R3, RZ, 0x1f, R2 ;  /* 0x0000001fff037819 */ /* 0x000fe20000011602 */
[----:B------:R-:W-:Y:S01]  /*14a0*/  IMAD.MOV.U32 R33, RZ, RZ, RZ ;  /* 0x000000ffff217224 */ /* 0x000fe200078e00ff */
[----:B------:R-:W-:Y:S01]  /*14b0*/  PLOP3.LUT P0, PT, PT, PT, PT, 0x80, 0x0 ;  /* 0x000000000000781c */ /* 0x000fe20003f0f070 */
[----:B------:R-:W-:Y:S01]  /*14c0*/  IMAD.MOV R0, RZ, RZ, -R205 ;  /* 0x000000ffff007224 */ /* 0x000fe200078e0acd */
[----:B------:R-:W-:Y:S02]  /*14d0*/  LEA.HI.SX32 R82, R2, R3, 0x1a ;  /* 0x0000000302527211 */ /* 0x000fe400078fd2ff */
[----:B------:R-:W-:Y:S01]  /*14e0*/  CS2R R2, SRZ ;  /* 0x0000000000027805 */ /* 0x000fe2000001ff00 */
[----:B------:R-:W-:Y:S01]  /*14f0*/  IMAD.MOV.U32 R158, RZ, RZ, RZ ;  /* 0x000000ffff9e7224 */ /* 0x000fe200078e00ff */
[----:B------:R-:W-:Y:S01]  /*1500*/  VIMNMX R82, R82, UR4, PT ;  /* 0x0000000452527c48 */ /* 0x000fe2000bfe0100 */
[----:B------:R-:W-:Y:S01]  /*1510*/  IMAD R207, R207, R0, R6 ;  /* 0x00000000cfcf7224 */ /* 0x000fe200078e0206 */
[----:B------:R-:W-:Y:S01]  /*1520*/  CS2R R6, SRZ ;  /* 0x0000000000067805 */ /* 0x000fe2000001ff00 */
[----:B------:R-:W-:Y:S01]  /*1530*/  IMAD.MOV.U32 R0, RZ, RZ, RZ ;  /* 0x000000ffff007224 */ /* 0x000fe200078e00ff */
[----:B------:R-:W-:Y:S01]  /*1540*/  ISETP.GE.AND P1, PT, R82, 0x1, PT ;  /* 0x000000015200780c */ /* 0x000fe20003f26270 */
[----:B------:R-:W-:-:S12]  /*1550*/  IMAD.MOV.U32 R37, RZ, RZ, RZ ;  /* 0x000000ffff257224 */ /* 0x000fd800078e00ff */
[----:B------:R-:W-:Y:S05]  /*1560*/  @!P1 BRA `(.L_x_2268) ;  /* 0x000000cc00f09947 */ /* 0x000fea0003800000 */
        /* <DEDUP_REMOVED lines=31> */
.L_x_2269:
[----:B------:R-:W-:Y:S02]  /*1760*/  LEA.HI R0, R209, R209, RZ, 0x1 ;  /* 0x000000d1d1007211 */ /* 0x000fe400078f08ff */
[----:B------:R-:W-:Y:S02]  /*1770*/  ISETP.NE.AND P0, PT, R18, 0x3, PT ;  /* 0x000000031200780c */ /* 0x000fe40003f05270 */
[----:B------:R-:W-:-:S05]  /*1780*/  LOP3.LUT R0, R0, 0xfffffffe, RZ, 0xc0, !PT ;  /* 0xfffffffe00007812 */ /* 0x000fca00078ec0ff */
[----:B------:R-:W-:-:S05]  /*1790*/  IMAD.IADD R0, R209, 0x1, -R0 ;  /* 0x00000001d1007824 */ /* 0x000fca00078e0a00 */
[----:B------:R-:W-:-:S04]  /*17a0*/  SHF.L.U32 R0, R0, 0x1f, RZ ;  /* 0x0000001f00007819 */ /* 0x000fc800000006ff */
[----:B------:R-:W0:Y:S02]  /*17b0*/  SYNCS.PHASECHK.TRANS64.TRYWAIT P1, [UR37+0x36800], R0 ;  /* 0x03680000ff0075a7 */ /* 0x000e240008020165 */
[----:B0-----:R-:W-:Y:S05]  /*17c0*/  @!P1 BRA `(.L_x_2270) ;  /* 0x0000013c00989947 */ /* 0x001fea0003800000 */
.L_x_2424:
[----:B------:R-:W-:Y:S05]  /*17d0*/  @!P0 BRA `(.L_x_2271) ;  /* 0x0000000000048947 */ /* 0x000fea0003800000 */
[----:B------:R-:W-:Y:S01]  /*17e0*/  BPT.TRAP 0x1 ;  /* 0x000000040000795c */ /* 0x000fe20000300000 */
.L_x_2271:
[----:B------:R-:W-:Y:S02]  /*17f0*/  IMAD.U32 R2, RZ, RZ, UR36 ;  /* 0x00000024ff027e24 */ /* 0x000fe4000f8e00ff */
[----:B0-----:R-:W-:-:S03]  /*1800*/  IMAD.U32 R3, RZ, RZ, UR38 ;  /* 0x00000026ff037e24 */ /* 0x001fc6000f8e00ff */
[----:B------:R-:W-:Y:S02]  /*1810*/  LEA R2, R2, UR37, 0x3 ;  /* 0x0000002502027c11 */ /* 0x000fe4000f8e18ff */
[----:B------:R-:W-:-:S04]  /*1820*/  SHF.L.U32 R3, R3, 0x1f, RZ ;  /* 0x0000001f03037819 */ /* 0x000fc800000006ff */
[----:B------:R0:W1:Y:S01]  /*1830*/  SYNCS.PHASECHK.TRANS64.TRYWAIT P2, [R2+URZ+0x36830], R3 ;  /* 0x03683003020075a7 */ /* 0x000062000804017f */
[----:B------:R-:W-:Y:S05]  /*1840*/  @!P0 BRA `(.L_x_2272) ;  /* 0x0000000000048947 */ /* 0x000fea0003800000 */
[----:B------:R-:W-:Y:S01]  /*1850*/  BPT.TRAP 0x1 ;  /* 0x000000040000795c */ /* 0x000fe20000300000 */
.L_x_2272:
[----:B------:R-:W2:Y:S02]  /*1860*/  S2R R0, SR_TID.X ;  /* 0x0000000000007919 */ /* 0x000ea40000002100 */
[----:B--2---:R-:W-:Y:S01]  /*1870*/  LOP3.LUT P1, RZ, R0, 0x7f, RZ, 0xc0, !PT ;  /* 0x0000007f00ff7812 */ /* 0x004fe2000782c0ff */
[----:B-1----:R-:W-:-:S12]  /*1880*/  @P2 BRA `(.L_x_2273) ;  /* 0x0000000000082947 */ /* 0x002fd80003800000 */
[----:B------:R-:W1:Y:S02]  /*1890*/  SYNCS.PHASECHK.TRANS64.TRYWAIT P2, [R2+URZ+0x36830], R3 ;  /* 0x03683003020075a7 */ /* 0x000e64000804017f */
[----:B-1----:R-:W-:Y:S05]  /*18a0*/  @!P2 BRA `(.L_x_2274) ;  /* 0x0000013c0078a947 */ /* 0x002fea0003800000 */
.L_x_2273:
[----:B------:R-:W-:Y:S05]  /*18b0*/  WARPSYNC.ALL ;  /* 0x0000000000007948 */ /* 0x000fea0003800000 */
[----:B------:R-:W-:Y:S01]  /*18c0*/  UIADD3 UR4, UR37, 0x21400, URZ ;  /* 0x0002140025047890 */ /* 0x000fe2000fffe03f */
[----:B------:R-:W-:Y:S01]  /*18d0*/  WARPGROUP.ARRIVE ;  /* 0x00000000000079c5 */ /* 0x000fe20000000000 */
[----:B------:R-:W-:Y:S01]  /*18e0*/  ULOP3.LUT UR5, UR40, 0x10000, URZ, 0xfc, !UPT ;  /* 0x0001000028057892 */ /* 0x000fe2000f8efc3f */
[----:B------:R-:W2:Y:S01]  /*18f0*/  LDC R0, c[0x0][0x448] ;  /* 0x00011200ff007b82 */ /* 0x000ea20000000800 */
[----:B------:R-:W-:Y:S01]  /*1900*/  USHF.R.U32.HI UR4, URZ, 0x4, UR4 ;  /* 0x000000043f047899 */ /* 0x000fe20008011604 */
[----:B01----:R-:W-:Y:S01]  /*1910*/  @!P1 VIADD R2, R2, 0x36840 ;  /* 0x0003684002029836 */ /* 0x003fe20000000000 */
[----:B------:R-:W-:Y:S01]  /*1920*/  UMOV UR57, 0x40000040 ;  /* 0x4000004000397882 */ /* 0x000fe20000000000 */
[----:B------:R-:W-:Y:S01]  /*1930*/  UMOV UR59, 0x40000040 ;  /* 0x40000040003b7882 */ /* 0x000fe20000000000 */
[----:B------:R-:W-:Y:S01]  /*1940*/  ULOP3.LUT UR4, UR4, 0x3fff, URZ, 0xc0, !UPT ;  /* 0x00003fff04047892 */ /* 0x000fe2000f8ec03f */
[----:B------:R-:W-:Y:S01]  /*1950*/  UMOV UR56, UR5 ;  /* 0x0000000500387c82 */ /* 0x000fe20008000000 */
[----:B------:R-:W-:Y:S01]  /*1960*/  UIADD3 UR8, UR5, 0x2, URZ ;  /* 0x0000000205087890 */ /* 0x000fe2000fffe03f */
[----:B------:R-:W0:Y:S01]  /*1970*/  LDC R3, c[0x0][0x2f0] ;  /* 0x0000bc00ff037b82 */ /* 0x000e220000000800 */
[----:B------:R-:W-:Y:S01]  /*1980*/  ULOP3.LUT UR60, UR4, 0x10000, URZ, 0xfc, !UPT ;  /* 0x00010000043c7892 */ /* 0x000fe2000f8efc3f */
[----:B------:R-:W-:Y:S01]  /*1990*/  @!P1 PRMT R2, RZ, 0x654, R2 ;  /* 0x00000654ff029816 */ /* 0x000fe20000000002 */
[----:B------:R-:W-:Y:S01]  /*19a0*/  UMOV UR9, 0x40000040 ;  /* 0x4000004000097882 */ /* 0x000fe20000000000 */
[----:B------:R-:W-:Y:S01]  /*19b0*/  UMOV UR11, 0x40000040 ;  /* 0x40000040000b7882 */ /* 0x000fe20000000000 */
[----:B------:R-:W-:-:S02]  /*19c0*/  UIMAD UR4, UR36, 0xa80, UR60 ;  /* 0x00000a80240478a4 */ /* 0x000fc4000f8e023c */
[----:B------:R-:W-:Y:S02]  /*19d0*/  UIADD3 UR12, UR5, 0x4, URZ ;  /* 0x00000004050c7890 */ /* 0x000fe4000fffe03f */
[----:B------:R-:W-:Y:S02]  /*19e0*/  UIADD3 UR6, UR4, 0x200, URZ ;  /* 0x0000020004067890 */ /* 0x000fe4000fffe03f */
[----:B------:R-:W-:Y:S02]  /*19f0*/  UIADD3 UR7, UR4, 0x280, URZ ;  /* 0x0000028004077890 */ /* 0x000fe4000fffe03f */
[----:B------:R-:W-:Y:S01]  /*1a00*/  UMOV UR58, UR4 ;  /* 0x00000004003a7c82 */ /* 0x000fe20008000000 */
[----:B------:R-:W-:Y:S01]  /*1a10*/  UIADD3 UR10, UR4, 0x2, URZ ;  /* 0x00000002040a7890 */ /* 0x000fe2000fffe03f */
[----:B------:R-:W-:Y:S01]  /*1a20*/  HGMMA.64x16x16.F32.BF16 R72, gdesc[UR56], RZ, !UPT, gsb0 ;  /* 0x00200000384879f0 */ /* 0x000fe2000c0018ff */
[----:B------:R-:W-:Y:S01]  /*1a30*/  UIADD3 UR58, UR4, 0x80, URZ ;  /* 0x00000080043a7890 */ /* 0x000fe2000fffe03f */
[----:B--2---:R-:W-:Y:S01]  /*1a40*/  ISETP.NE.AND P2, PT, R0, 0x1, PT ;  /* 0x000000010000780c */ /* 0x004fe20003f45270 */
[----:B------:R-:W-:Y:S01]  /*1a50*/  UMOV UR59, 0x40000040 ;  /* 0x40000040003b7882 */ /* 0x000fe20000000000 */
[----:B------:R-:W-:Y:S01]  /*1a60*/  UIADD3 UR14, UR4, 0x4, URZ ;  /* 0x00000004040e7890 */ /* 0x000fe2000fffe03f */
[----:B------:R-:W-:Y:S01]  /*1a70*/  IMAD.IADD R0, R22, 0x1, R17 ;  /* 0x0000000116007824 */ /* 0x000fe200078e0211 */
[----:B------:R-:W-:Y:S01]  /*1a80*/  UMOV UR13, 0x40000040 ;  /* 0x40000040000d7882 */ /* 0x000fe20000000000 */
[----:B------:R-:W-:Y:S01]  /*1a90*/  UMOV UR15, 0x40000040 ;  /* 0x40000040000f7882 */ /* 0x000fe20000000000 */
[----:B------:R-:W-:Y:S01]  /*1aa0*/  UIADD3 UR16, UR5, 0x6, URZ ;  /* 0x0000000605107890 */ /* 0x000fe2000fffe03f */
[----:B------:R-:W-:Y:S01]  /*1ab0*/  IMAD.MOV.U32 R4, RZ, RZ, R0 ;  /* 0x000000ffff047224 */ /* 0x000fe200078e0000 */
[----:B------:R-:W-:Y:S01]  /*1ac0*/  UIADD3 UR18, UR4, 0x6, URZ ;  /* 0x0000000604127890 */ /* 0x000fe2000fffe03f */
[----:B------:R-:W-:Y:S01]  /*1ad0*/  UMOV UR17, 0x40000040 ;  /* 0x4000004000117882 */ /* 0x000fe20000000000 */
[----:B------:R-:W-:Y:S01]  /*1ae0*/  UMOV UR19, 0x40000040 ;  /* 0x4000004000137882 */ /* 0x000fe20000000000 */
[----:B------:R-:W-:-:S02]  /*1af0*/  UIADD3 UR20, UR5, 0x400, URZ ;  /* 0x0000040005147890 */ /* 0x000fc4000fffe03f */
[----:B------:R-:W1:Y:S01]  /*1b00*/  @P2 LDC R5, c[0x0][0x44c] ;  /* 0x00011300ff052b82 */ /* 0x000e620000000800 */
[----:B------:R-:W-:Y:S01]  /*1b10*/  UIADD3 UR22, UR4, 0x380, URZ ;  /* 0x0000038004167890 */ /* 0x000fe2000fffe03f */
[----:B------:R-:W-:Y:S01]  /*1b20*/  UMOV UR21, 0x40000040 ;  /* 0x4000004000157882 */ /* 0x000fe20000000000 */
[----:B------:R-:W-:Y:S01]  /*1b30*/  UMOV UR23, 0x40000040 ;  /* 0x4000004000177882 */ /* 0x000fe20000000000 */
[----:B------:R-:W-:Y:S02]  /*1b40*/  UIADD3 UR24, UR5, 0x402, URZ ;  /* 0x0000040205187890 */ /* 0x000fe4000fffe03f */
[----:B------:R-:W-:Y:S02]  /*1b50*/  UIADD3 UR26, UR4, 0x382, URZ ;  /* 0x00000382041a7890 */ /* 0x000fe4000fffe03f */
[----:B------:R-:W2:Y:S01]  /*1b60*/  @P2 LDC R6, c[0x0][0x450] ;  /* 0x00011400ff062b82 */ /* 0x000ea20000000800 */
        /* <DEDUP_REMOVED lines=10> */
[----:B------:R-:W-:Y:S01]  /*1c10*/  UIADD3 UR40, UR5, 0x800, URZ ;  /* 0x0000080005287890 */ /* 0x000fe2000fffe03f */
[----:B-1----:R-:W-:Y:S01]  /*1c20*/  @P2 IMAD.HI.U32 R5, R0, R5, RZ ;  /* 0x0000000500052227 */ /* 0x002fe200078e00ff */
[----:B------:R-:W-:Y:S01]  /*1c30*/  UIADD3 UR42, UR4, 0x700, URZ ;  /* 0x00000700042a7890 */ /* 0x000fe2000fffe03f */
[----:B------:R-:W-:Y:S01]  /*1c40*/  UMOV UR41, 0x40000040 ;  /* 0x4000004000297882 */ /* 0x000fe20000000000 */
[----:B------:R-:W-:Y:S01]  /*1c50*/  UMOV UR43, 0x40000040 ;  /* 0x40000040002b7882 */ /* 0x000fe20000000000 */
[----:B------:R-:W-:Y:S01]  /*1c60*/  UIADD3 UR44, UR5, 0x802, URZ ;  /* 0x00000802052c7890 */ /* 0x000fe2000fffe03f */
[----:B------:R-:W-:Y:S01]  /*1c70*/  IMAD R0, R82, -0x70, RZ ;  /* 0xffffff9052007824 */ /* 0x000fe200078e02ff */
[----:B------:R-:W-:Y:S01]  /*1c80*/  UIADD3 UR46, UR4, 0x702, URZ ;  /* 0x00000702042e7890 */ /* 0x000fe2000fffe03f */
[----:B--2---:R-:W-:Y:S01]  /*1c90*/  @P2 SHF.R.U32.HI R4, RZ, R6, R5 ;  /* 0x00000006ff042219 */ /* 0x004fe20000011605 */
[----:B------:R-:W-:Y:S01]  /*1ca0*/  UMOV UR45, 0x40000040 ;  /* 0x40000040002d7882 */ /* 0x000fe20000000000 */
[----:B------:R-:W-:Y:S01]  /*1cb0*/  UMOV UR47, 0x40000040 ;  /* 0x40000040002f7882 */ /* 0x000fe20000000000 */
[----:B------:R-:W-:Y:S01]  /*1cc0*/  UIADD3 UR48, UR5, 0x804, URZ ;  /* 0x0000080405307890 */ /* 0x000fe2000fffe03f */
[----:B------:R-:W1:Y:S01]  /*1cd0*/  LDC R6, c[0x0][0x288] ;  /* 0x0000a200ff067b82 */ /* 0x000e620000000800 */
[----:B------:R-:W-:-:S02]  /*1ce0*/  WARPGROUP.DEPBAR.LE gsb0, 0x0 ;  /* 0x00008000000079c5 */ /* 0x000fc40000010000 */
[----:B------:R-:W-:Y:S01]  /*1cf0*/  WARPGROUP.ARRIVE ;  /* 0x00000000000079c5 */ /* 0x000fe20000000000 */
[----:B------:R-:W-:Y:S01]  /*1d00*/  UIADD3 UR50, UR4, 0x704, URZ ;  /* 0x0000070404327890 */ /* 0x000fe2000fffe03f */
[----:B------:R-:W2:Y:S01]  /*1d10*/  SHFL.IDX PT, R5, R4, 0x1, 0x1c1f ;  /* 0x003c1f0004057f89 */ /* 0x000ea200000e0000 */
[----:B------:R-:W-:Y:S01]  /*1d20*/  UMOV UR49, 0x40000040 ;  /* 0x4000004000317882 */ /* 0x000fe20000000000 */
[----:B------:R-:W-:Y:S01]  /*1d30*/  UMOV UR51, 0x40000040 ;  /* 0x4000004000337882 */ /* 0x000fe20000000000 */
[----:B------:R-:W-:Y:S01]  /*1d40*/  UIADD3 UR52, UR5, 0x806, URZ ;  /* 0x0000080605347890 */ /* 0x000fe2000fffe03f */
[----:B------:R-:W-:Y:S01]  /*1d50*/  HGMMA.64x16x16.F32.BF16 R64, gdesc[UR56], RZ, !UPT, gsb0 ;  /* 0x00200000384079f0 */ /* 0x000fe2000c0018ff */
[----:B------:R-:W-:Y:S01]  /*1d60*/  UIADD3 UR58, UR4, 0x100, URZ ;  /* 0x00000100043a7890 */ /* 0x000fe2000fffe03f */
[----:B------:R-:W-:Y:S01]  /*1d70*/  VIADD R8, R0, 0x71 ;  /* 0x0000007100087836 */ /* 0x000fe20000000000 */
[----:B------:R-:W-:Y:S01]  /*1d80*/  UMOV UR59, 0x40000040 ;  /* 0x40000040003b7882 */ /* 0x000fe20000000000 */
[----:B------:R-:W-:Y:S01]  /*1d90*/  UIADD3 UR5, UR4, 0x904, URZ ;  /* 0x0000090404057890 */ /* 0x000fe2000fffe03f */
[----:B0-----:R-:W-:Y:S01]  /*1da0*/  IMAD R0, R3, UR39, R0 ;  /* 0x0000002703007c24 */ /* 0x001fe2000f8e0200 */
[----:B------:R-:W-:Y:S01]  /*1db0*/  UIADD3 UR54, UR4, 0x706, URZ ;  /* 0x0000070604367890 */ /* 0x000fe2000fffe03f */
[----:B------:R-:W-:Y:S01]  /*1dc0*/  IMAD R8, R19, -0x2, R8 ;  /* 0xfffffffe13087824 */ /* 0x000fe200078e0208 */
[----:B------:R-:W-:Y:S01]  /*1dd0*/  UMOV UR53, 0x40000040 ;  /* 0x4000004000357882 */ /* 0x000fe20000000000 */
[----:B------:R-:W-:Y:S01]  /*1de0*/  UMOV UR55, 0x40000040 ;  /* 0x4000004000377882 */ /* 0x000fe20000000000 */
[----:B------:R-:W-:Y:S01]  /*1df0*/  VIADD R0, R0, 0x70 ;  /* 0x0000007000007836 */ /* 0x000fe20000000000 */
[----:B------:R-:W0:Y:S01]  /*1e00*/  SHFL.IDX PT, R4, R4, RZ, 0x1c1f ;  /* 0x001c1fff04047589 */ /* 0x000e2200000e0000 */
[----:B------:R-:W-:-:S02]  /*1e10*/  IMAD R9, R3, UR39, R8 ;  /* 0x0000002703097c24 */ /* 0x000fc4000f8e0208 */
[----:B------:R-:W-:Y:S02]  /*1e20*/  IMAD R7, R19, -0x2, R0 ;  /* 0xfffffffe13077824 */ /* 0x000fe400078e0200 */
[----:B-1----:R-:W-:Y:S01]  /*1e30*/  IMAD R3, R3, UR39, -R6 ;  /* 0x0000002703037c24 */ /* 0x002fe2000f8e0a06 */
[----:B--2---:R-:W-:-:S04]  /*1e40*/  IADD3 R0, R5, -R6, R9 ;  /* 0x8000000605007210 */ /* 0x004fc80007ffe009 */
[----:B------:R-:W-:-:S04]  /*1e50*/  VIMNMX R0, R7, R0, PT ;  /* 0x0000000007007248 */ /* 0x000fc80003fe0100 */
[C---:B------:R-:W-:Y:S02]  /*1e60*/  ISETP.GT.AND P3, PT, R0.reuse, RZ, PT ;  /* 0x000000ff0000720c */ /* 0x040fe40003f64270 */
[C---:B------:R-:W-:Y:S02]  /*1e70*/  ISETP.GT.AND P4, PT, R0.reuse, 0x1, PT ;  /* 0x000000010000780c */ /* 0x040fe40003f84270 */
[----:B------:R-:W-:Y:S01]  /*1e80*/  ISETP.GT.AND P5, PT, R0, 0x8, PT ;  /* 0x000000080000780c */ /* 0x000fe20003fa4270 */
        /* <DEDUP_REMOVED lines=394> */
[----:B------:R-:W-:Y:S02]  /*3730*/  FSEL R11, R74, -INF , P3 ;  /* 0xff8000004a0b7808 */ /* 0x000fe40001800000 */
[----:B------:R-:W-:Y:S02]  /*3740*/  FSEL R75, R75, -INF , P4 ;  /* 0xff8000004b4b7808 */ /* 0x000fe40002000000 */
[----:B------:R-:W-:Y:S01]  /*3750*/  ISETP.GT.AND P3, PT, R0, 0x9, PT ;  /* 0x000000090000780c */ /* 0x000fe20003f64270 */
[----:B------:R-:W-:Y:S01]  /*3760*/  HGMMA.64x16x16.F32.BF16 R64, gdesc[UR52], R64, gsb0 ;  /* 0x00200000344079f0 */ /* 0x000fe20008001840 */
[----:B------:R-:W-:Y:S01]  /*3770*/  UIADD3 UR54, UR4, 0x806, URZ ;  /* 0x0000080604367890 */ /* 0x000fe2000fffe03f */
[----:B------:R-:W-:Y:S01]  /*3780*/  FSEL R15, R78, -INF , P5 ;  /* 0xff8000004e0f7808 */ /* 0x000fe20002800000 */
[----:B------:R-:W-:Y:S01]  /*3790*/  UMOV UR55, 0x40000040 ;  /* 0x4000004000377882 */ /* 0x000fe20000000000 */
[----:B------:R-:W-:-:S02]  /*37a0*/  FMNMX.FTZ R8, R11, R75, !PT ;  /* 0x0000004b0b087209 */ /* 0x000fc40007810000 */
[C---:B------:R-:W-:Y:S02]  /*37b0*/  ISETP.GT.AND P4, PT, R0.reuse, 0x10, PT ;  /* 0x000000100000780c */ /* 0x040fe40003f84270 */
[----:B------:R-:W-:Y:S02]  /*37c0*/  FSEL R79, R79, -INF , P3 ;  /* 0xff8000004f4f7808 */ /* 0x000fe40001800000 */
[----:B------:R-:W-:Y:S02]  /*37d0*/  FMNMX.FTZ R8, R15, R8, !PT ;  /* 0x000000080f087209 */ /* 0x000fe40007810000 */
[----:B------:R-:W-:Y:S02]  /*37e0*/  ISETP.GT.AND P3, PT, R0, 0x11, PT ;  /* 0x000000110000780c */ /* 0x000fe40003f64270 */
[----:B------:R-:W-:Y:S01]  /*37f0*/  FMNMX.FTZ R8, R79, R8, !PT ;  /* 0x000000084f087209 */ /* 0x000fe20007810000 */
[----:B------:R-:W-:Y:S02]  /*3800*/  WARPGROUP.DEPBAR.LE gsb0, 0x0 ;  /* 0x00008000000079c5 */ /* 0x000fe40000010000 */
[----:B------:R-:W-:Y:S01]  /*3810*/  WARPGROUP.ARRIVE ;  /* 0x00000000000079c5 */ /* 0x000fe20000000000 */
[----:B------:R-:W-:-:S02]  /*3820*/  FSEL R81, R66, -INF , P4 ;  /* 0xff80000042517808 */ /* 0x000fc40002000000 */
[C---:B------:R-:W-:Y:S02]  /*3830*/  ISETP.GT.AND P4, PT, R0.reuse, 0x18, PT ;  /* 0x000000180000780c */ /* 0x040fe40003f84270 */
[----:B------:R-:W-:Y:S01]  /*3840*/  FSEL R67, R67, -INF , P3 ;  /* 0xff80000043437808 */ /* 0x000fe20001800000 */
[----:B------:R-:W-:Y:S01]  /*3850*/  HGMMA.64x16x16.F32.BF16 R56, gdesc[UR52], R56, gsb0 ;  /* 0x00200000343879f0 */ /* 0x000fe20008001838 */
[----:B------:R-:W-:Y:S01]  /*3860*/  UIADD3 UR54, UR4, 0x886, URZ ;  /* 0x0000088604367890 */ /* 0x000fe2000fffe03f */
[----:B------:R-:W-:Y:S01]  /*3870*/  FMNMX.FTZ R8, R81, R8, !PT ;  /* 0x0000000851087209 */ /* 0x000fe20007810000 */
[----:B------:R-:W-:Y:S01]  /*3880*/  UMOV UR55, 0x40000040 ;  /* 0x4000004000377882 */ /* 0x000fe20000000000 */
[----:B------:R-:W-:Y:S02]  /*3890*/  ISETP.GT.AND P3, PT, R0, 0x19, PT ;  /* 0x000000190000780c */ /* 0x000fe40003f64270 */
[----:B------:R-:W-:Y:S02]  /*38a0*/  FSEL R83, R70, -INF , P4 ;  /* 0xff80000046537808 */ /* 0x000fe40002000000 */
        /* <DEDUP_REMOVED lines=32> */
[----:B------:R-:W-:Y:S01]  /*3ab0*/  UMOV UR4, UR52 ;  /* 0x0000003400047c82 */ /* 0x000fe20008000000 */
[----:B------:R-:W-:Y:S02]  /*3ac0*/  ISETP.GT.AND P3, PT, R0, 0x39, PT ;  /* 0x000000390000780c */ /* 0x000fe40003f64270 */
[----:B------:R-:W-:-:S02]  /*3ad0*/  FSEL R93, R54, -INF , P4 ;  /* 0xff800000365d7808 */ /* 0x000fc40002000000 */
[----:B------:R-:W-:Y:S02]  /*3ae0*/  FMNMX.FTZ R8, R91, R8, !PT ;  /* 0x000000085b087209 */ /* 0x000fe40007810000 */
[C---:B------:R-:W-:Y:S02]  /*3af0*/  ISETP.GT.AND P4, PT, R0.reuse, 0x40, PT ;  /* 0x000000400000780c */ /* 0x040fe40003f84270 */
[----:B------:R-:W-:Y:S02]  /*3b00*/  FSEL R95, R55, -INF , P3 ;  /* 0xff800000375f7808 */ /* 0x000fe40001800000 */
[----:B------:R-:W-:Y:S02]  /*3b10*/  FMNMX.FTZ R8, R93, R8, !PT ;  /* 0x000000085d087209 */ /* 0x000fe40007810000 */
[----:B------:R-:W-:Y:S02]  /*3b20*/  ISETP.GT.AND P3, PT, R0, 0x41, PT ;  /* 0x000000410000780c */ /* 0x000fe40003f64270 */
[----:B------:R-:W-:Y:S01]  /*3b30*/  FMNMX.FTZ R8, R95, R8, !PT ;  /* 0x000000085f087209 */ /* 0x000fe20007810000 */
[----:B------:R-:W-:-:S02]  /*3b40*/  WARPGROUP.DEPBAR.LE gsb0, 0x0 ;  /* 0x00008000000079c5 */ /* 0x000fc40000010000 */
[----:B------:R-:W-:Y:S01]  /*3b50*/  WARPGROUP.ARRIVE ;  /* 0x00000000000079c5 */ /* 0x000fe20000000000 */
[----:B------:R-:W-:Y:S02]  /*3b60*/  FSEL R97, R42, -INF , P4 ;  /* 0xff8000002a617808 */ /* 0x000fe40002000000 */
[C---:B------:R-:W-:Y:S02]  /*3b70*/  ISETP.GT.AND P4, PT, R0.reuse, 0x48, PT ;  /* 0x000000480000780c */ /* 0x040fe40003f84270 */
[----:B------:R-:W-:Y:S01]  /*3b80*/  FSEL R99, R43, -INF , P3 ;  /* 0xff8000002b637808 */ /* 0x000fe20001800000 */
[----:B------:R-:W-:Y:S01]  /*3b90*/  HGMMA.64x16x16.F32.BF16 R32, gdesc[UR52], R32, gsb0 ;  /* 0x00200000342079f0 */ /* 0x000fe20008001820 */
[----:B------:R-:W-:Y:S02]  /*3ba0*/  FMNMX.FTZ R8, R97, R8, !PT ;  /* 0x0000000861087209 */ /* 0x000fe40007810000 */
[----:B------:R-:W-:Y:S02]  /*3bb0*/  ISETP.GT.AND P3, PT, R0, 0x49, PT ;  /* 0x000000490000780c */ /* 0x000fe40003f64270 */
[----:B------:R-:W-:Y:S01]  /*3bc0*/  FSEL R101, R46, -INF , P4 ;  /* 0xff8000002e657808 */ /* 0x000fe20002000000 */
[----:B------:R-:W-:Y:S01]  /*3bd0*/  IMAD.MOV.U32 R46, RZ, RZ, R17 ;  /* 0x000000ffff2e7224 */ /* 0x000fe200078e0011 */
        /* <DEDUP_REMOVED lines=12> */
[----:B------:R-:W-:Y:S01]  /*3ca0*/  FMNMX.FTZ R8, R105, R8, !PT ;  /* 0x0000000869087209 */ /* 0x000fe20007810000 */
[----:B------:R-:W-:Y:S01]  /*3cb0*/  ULDC UR4, c[0x0][0x988] ;  /* 0x0002620000047ab9 */ /* 0x000fe20000000800 */
        /* <DEDUP_REMOVED lines=9> */
[----:B------:R-:W-:Y:S01]  /*3d50*/  FSEL R113, R26, -INF , P4 ;  /* 0xff8000001a717808 */ /* 0x000fe20002000000 */
[----:B------:R1:W-:Y:S01]  /*3d60*/  @!P1 SYNCS.ARRIVE.TRANS64.RED.A1T0 RZ, [R2+URZ], RZ ;  /* 0x000000ff02ff99a7 */ /* 0x0003e2000810043f */
[----:B------:R-:W-:-:S02]  /*3d70*/  ISETP.GT.AND P4, PT, R0, 0x68, PT ;  /* 0x000000680000780c */ /* 0x000fc40003f84270 */
[----:B------:R-:W-:Y:S02]  /*3d80*/  FSEL R115, R27, -INF , P3 ;  /* 0xff8000001b737808 */ /* 0x000fe40001800000 */
[----:B------:R-:W-:Y:S02]  /*3d90*/  FMNMX.FTZ R8, R113, R8, !PT ;  /* 0x0000000871087209 */ /* 0x000fe40007810000 */
[----:B------:R-:W-:Y:S01]  /*3da0*/  ISETP.GT.AND P3, PT, R0, 0x69, PT ;  /* 0x000000690000780c */ /* 0x000fe20003f64270 */
[----:B------:R-:W-:Y:S01]  /*3db0*/  IMAD.U32 R0, RZ, RZ, UR4 ;  /* 0x00000004ff007e24 */ /* 0x000fe2000f8e00ff */
[----:B------:R-:W-:Y:S01]  /*3dc0*/  FSEL R117, R30, -INF , P4 ;  /* 0xff8000001e757808 */ /* 0x000fe20002000000 */
[----:B-1----:R-:W-:Y:S01]  /*3dd0*/  IMAD.MOV.U32 R2, RZ, RZ, RZ ;  /* 0x000000ffff027224 */ /* 0x002fe200078e00ff */
[----:B------:R-:W-:Y:S02]  /*3de0*/  FMNMX.FTZ R8, R115, R8, !PT ;  /* 0x0000000873087209 */ /* 0x000fe40007810000 */
[----:B------:R-:W-:-:S02]  /*3df0*/  FSEL R119, R31, -INF , P3 ;  /* 0xff8000001f777808 */ /* 0x000fc40001800000 */
[----:B------:R-:W-:-:S04]  /*3e00*/  FMNMX.FTZ R8, R117, R8, !PT ;  /* 0x0000000875087209 */ /* 0x000fc80007810000 */
[----:B------:R-:W-:Y:S01]  /*3e10*/  FMNMX.FTZ R10, R119, R8, !PT ;  /* 0x00000008770a7209 */ /* 0x000fe20007810000 */
[----:B------:R-:W-:-:S04]  /*3e20*/  IMAD.IADD R8, R9, 0x1, -R6 ;  /* 0x0000000109087824 */ /* 0x000fc800078e0a06 */
[----:B------:R-:W1:Y:S01]  /*3e30*/  SHFL.BFLY PT, R5, R10, 0x2, 0x1f ;  /* 0x0c401f000a057f89 */ /* 0x000e6200000e0000 */
[----:B0-----:R-:W-:-:S04]  /*3e40*/  VIADDMNMX R7, R4, R8, R7, PT ;  /* 0x0000000804077246 */ /* 0x001fc80003800107 */
[C---:B------:R-:W-:Y:S02]  /*3e50*/  ISETP.GT.AND P4, PT, R7.reuse, 0x1, PT ;  /* 0x000000010700780c */ /* 0x040fe40003f84270 */
[----:B------:R-:W-:Y:S02]  /*3e60*/  ISETP.GT.AND P5, PT, R7, 0x8, PT ;  /* 0x000000080700780c */ /* 0x000fe40003fa4270 */
[----:B------:R-:W-:Y:S02]  /*3e70*/  FSEL R73, R73, -INF , P4 ;  /* 0xff80000049497808 */ /* 0x000fe40002000000 */
[----:B------:R-:W-:-:S04]  /*3e80*/  ISETP.GT.AND P4, PT, R7, 0x11, PT ;  /* 0x000000110700780c */ /* 0x000fc80003f84270 */
[----:B------:R-:W-:Y:S02]  /*3e90*/  FSEL R65, R65, -INF , P4 ;  /* 0xff80000041417808 */ /* 0x000fe40002000000 */
[----:B------:R-:W-:-:S04]  /*3ea0*/  ISETP.GT.AND P4, PT, R7, 0x19, PT ;  /* 0x000000190700780c */ /* 0x000fc80003f84270 */
[----:B------:R-:W-:Y:S02]  /*3eb0*/  FSEL R69, R69, -INF , P4 ;  /* 0xff80000045457808 */ /* 0x000fe40002000000 */
[----:B------:R-:W-:Y:S02]  /*3ec0*/  ISETP.GT.AND P4, PT, R7, 0x21, PT ;  /* 0x000000210700780c */ /* 0x000fe40003f84270 */
[----:B-1----:R-:W-:Y:S02]  /*3ed0*/  FMNMX.FTZ R12, R10, R5, !PT ;  /* 0x000000050a0c7209 */ /* 0x002fe40007810000 */
[----:B------:R-:W-:Y:S02]  /*3ee0*/  FSEL R57, R57, -INF , P4 ;  /* 0xff80000039397808 */ /* 0x000fe40002000000 */
[----:B------:R-:W-:Y:S01]  /*3ef0*/  ISETP.GT.AND P4, PT, R7, 0x29, PT ;  /* 0x000000290700780c */ /* 0x000fe20003f84270 */
[----:B------:R-:W0:Y:S03]  /*3f00*/  SHFL.BFLY PT, R5, R12, 0x1, 0x1f ;  /* 0x0c201f000c057f89 */ /* 0x000e2600000e0000 */
[----:B------:R-:W-:-:S02]  /*3f10*/  FSEL R61, R61, -INF , P4 ;  /* 0xff8000003d3d7808 */ /* 0x000fc40002000000 */
[----:B------:R-:W-:-:S04]  /*3f20*/  ISETP.GT.AND P4, PT, R7, 0x31, PT ;  /* 0x000000310700780c */ /* 0x000fc80003f84270 */
[----:B------:R-:W-:Y:S02]  /*3f30*/  FSEL R49, R49, -INF , P4 ;  /* 0xff80000031317808 */ /* 0x000fe40002000000 */
[----:B------:R-:W-:-:S04]  /*3f40*/  ISETP.GT.AND P4, PT, R7, 0x39, PT ;  /* 0x000000390700780c */ /* 0x000fc80003f84270 */
[----:B------:R-:W-:Y:S02]  /*3f50*/  FSEL R53, R53, -INF , P4 ;  /* 0xff80000035357808 */ /* 0x000fe40002000000 */
[----:B------:R-:W-:-:S04]  /*3f60*/  ISETP.GT.AND P4, PT, R7, 0x41, PT ;  /* 0x000000410700780c */ /* 0x000fc80003f84270 */
[----:B------:R-:W-:Y:S02]  /*3f70*/  FSEL R41, R41, -INF , P4 ;  /* 0xff80000029297808 */ /* 0x000fe40002000000 */
[----:B------:R-:W-:Y:S02]  /*3f80*/  ISETP.GT.AND P4, PT, R7, 0x49, PT ;  /* 0x000000490700780c */ /* 0x000fe40003f84270 */
[----:B0-----:R-:W-:Y:S02]  /*3f90*/  FMNMX.FTZ R5, R12, R5, !PT ;  /* 0x000000050c057209 */ /* 0x001fe40007810000 */
[----:B------:R-:W-:Y:S02]  /*3fa0*/  FSEL R45, R45, -INF , P4 ;  /* 0xff8000002d2d7808 */ /* 0x000fe40002000000 */
[C---:B------:R-:W-:Y:S01]  /*3fb0*/  FSETP.NEU.FTZ.AND P3, PT, R5.reuse, -INF , PT ;  /* 0xff8000000500780b */ /* 0x040fe20003f7d000 */
[----:B------:R-:W-:Y:S01]  /*3fc0*/  FMUL.FTZ R9, R5, R0 ;  /* 0x0000000005097220 */ /* 0x000fe20000410000 */
[----:B------:R-:W-:-:S04]  /*3fd0*/  ISETP.GT.AND P4, PT, R7, 0x51, PT ;  /* 0x000000510700780c */ /* 0x000fc80003f84270 */
[----:B------:R-:W-:Y:S02]  /*3fe0*/  FSEL R30, R9, RZ, P3 ;  /* 0x000000ff091e7208 */ /* 0x000fe40001800000 */
[----:B------:R-:W-:Y:S02]  /*3ff0*/  ISETP.GT.AND P3, PT, R7, RZ, PT ;  /* 0x000000ff0700720c */ /* 0x000fe40003f64270 */
[----:B------:R-:W-:Y:S01]  /*4000*/  FSEL R33, R33, -INF , P4 ;  /* 0xff80000021217808 */ /* 0x000fe20002000000 */
[-CC-:B------:R-:W-:Y:S01]  /*4010*/  FFMA.FTZ R201, R11, R0.reuse, -R30.reuse ;  /* 0x000000000bc97223 */ /* 0x180fe2000001081e */
[----:B------:R-:W-:Y:S01]  /*4020*/  FSEL R9, R72, -INF , P3 ;  /* 0xff80000048097808 */ /* 0x000fe20001800000 */
[-CC-:B------:R-:W-:Y:S01]  /*4030*/  FFMA.FTZ R203, R15, R0.reuse, -R30.reuse ;  /* 0x000000000fcb7223 */ /* 0x180fe2000001081e */
[----:B------:R-:W-:Y:S01]  /*4040*/  ISETP.GT.AND P3, PT, R7, 0x9, PT ;  /* 0x000000090700780c */ /* 0x000fe20003f64270 */
[-CC-:B------:R-:W-:Y:S01]  /*4050*/  FFMA.FTZ R20, R59, R0.reuse, -R30.reuse ;  /* 0x000000003b147223 */ /* 0x180fe2000001081e */
[----:B------:R-:W-:Y:S01]  /*4060*/  FSEL R11, R76, -INF , P5 ;  /* 0xff8000004c0b7808 */ /* 0x000fe20002800000 */
[-CC-:B------:R-:W-:Y:S01]  /*4070*/  FFMA.FTZ R8, R75, R0.reuse, -R30.reuse ;  /* 0x000000004b087223 */ /* 0x180fe2000001081e */
[----:B------:R-:W-:Y:S01]  /*4080*/  FMNMX.FTZ R4, R9, R73, !PT ;  /* 0x0000004909047209 */ /* 0x000fe20007810000 */
[----:B------:R-:W-:Y:S01]  /*4090*/  MUFU.EX2 R201, R201 ;  /* 0x000000c900c97308 */ /* 0x000fe20000000800 */
[----:B------:R-:W-:Y:S01]  /*40a0*/  FSEL R77, R77, -INF , P3 ;  /* 0xff8000004d4d7808 */ /* 0x000fe20001800000 */
[-CC-:B------:R-:W-:Y:S01]  /*40b0*/  FFMA.FTZ R10, R79, R0.reuse, -R30.reuse ;  /* 0x000000004f0a7223 */ /* 0x180fe2000001081e */
[----:B------:R-:W-:Y:S01]  /*40c0*/  ISETP.GT.AND P3, PT, R7, 0x10, PT ;  /* 0x000000100700780c */ /* 0x000fe20003f64270 */
[--C-:B------:R-:W-:Y:S01]  /*40d0*/  FFMA.FTZ R197, R81, R0, -R30.reuse ;  /* 0x0000000051c57223 */ /* 0x100fe2000001081e */
[----:B------:R-:W-:Y:S01]  /*40e0*/  FMNMX.FTZ R4, R11, R4, !PT ;  /* 0x000000040b047209 */ /* 0x000fe20007810000 */
[--C-:B------:R-:W-:Y:S01]  /*40f0*/  FFMA.FTZ R12, R67, R0, -R30.reuse ;  /* 0x00000000430c7223 */ /* 0x100fe2000001081e */
[----:B------:R-:W-:Y:S01]  /*4100*/  FSEL R13, R64, -INF , P3 ;  /* 0xff800000400d7808 */ /* 0x000fe20001800000 */
[----:B------:R-:W0:Y:S01]  /*4110*/  MUFU.EX2 R8, R8 ;  /* 0x0000000800087308 */ /* 0x000e220000000800 */
[----:B------:R-:W-:Y:S01]  /*4120*/  FMNMX.FTZ R4, R77, R4, !PT ;  /* 0x000000044d047209 */ /* 0x000fe20007810000 */
[-CC-:B------:R-:W-:Y:S01]  /*4130*/  FFMA.FTZ R199, R83, R0.reuse, -R30.reuse ;  /* 0x0000000053c77223 */ /* 0x180fe2000001081e */
[----:B------:R-:W-:Y:S01]  /*4140*/  ISETP.GT.AND P3, PT, R7, 0x18, PT ;  /* 0x000000180700780c */ /* 0x000fe20003f64270 */
[--C-:B------:R-:W-:Y:S01]  /*4150*/  FFMA.FTZ R14, R71, R0, -R30.reuse ;  /* 0x00000000470e7223 */ /* 0x100fe2000001081e */
[----:B------:R-:W-:Y:S01]  /*4160*/  FMNMX.FTZ R4, R13, R4, !PT ;  /* 0x000000040d047209 */ /* 0x000fe20007810000 */
[--C-:B------:R-:W-:Y:S01]  /*4170*/  FFMA.FTZ R193, R85, R0, -R30.reuse ;  /* 0x0000000055c17223 */ /* 0x100fe2000001081e */
[----:B------:R-:W-:Y:S01]  /*4180*/  FSEL R15, R68, -INF , P3 ;  /* 0xff800000440f7808 */ /* 0x000fe20001800000 */
[----:B------:R-:W-:Y:S01]  /*4190*/  MUFU.EX2 R203, R203 ;  /* 0x000000cb00cb7308 */ /* 0x000fe20000000800 */
        /* <DEDUP_REMOVED lines=25> */
[----:B------:R-:W1:Y:S01]  /*4330*/  @P2 LDC R48, c[0x0][0x44c] ;  /* 0x00011300ff302b82 */ /* 0x000e620000000800 */
        /* <DEDUP_REMOVED lines=19> */
[----:B------:R-:W-:Y:S01]  /*4470*/  FFMA.FTZ R117, R117, R0, -R30 ;  /* 0x0000000075757223 */ /* 0x000fe2000001081e */
[----:B------:R-:W-:Y:S01]  /*4480*/  FSEL R43, R44, -INF , P3 ;  /* 0xff8000002c2b7808 */ /* 0x000fe20001800000 */
[----:B0-----:R-:W-:Y:S01]  /*4490*/  FADD.FTZ R44, R201, R8 ;  /* 0x00000008c92c7221 */ /* 0x001fe20000010000 */
[----:B------:R-:W-:Y:S01]  /*44a0*/  FMNMX.FTZ R4, R41, R4, !PT ;  /* 0x0000000429047209 */ /* 0x000fe20007810000 */
[----:B------:R-:W-:Y:S01]  /*44b0*/  MUFU.EX2 R193, R193 ;  /* 0x000000c100c17308 */ /* 0x000fe20000000800 */
[----:B------:R-:W-:Y:S01]  /*44c0*/  ISETP.GT.AND P3, PT, R7, 0x50, PT ;  /* 0x000000500700780c */ /* 0x000fe20003f64270 */
[----:B-1----:R-:W-:Y:S01]  /*44d0*/  @P2 IMAD.HI.U32 R48, R17, R48, RZ ;  /* 0x0000003011302227 */ /* 0x002fe200078e00ff */
[----:B------:R-:W-:-:S03]  /*44e0*/  FMNMX.FTZ R4, R43, R4, !PT ;  /* 0x000000042b047209 */ /* 0x000fc60007810000 */
[----:B------:R-:W-:Y:S01]  /*44f0*/  FFMA.FTZ R30, R119, R0, -R30 ;  /* 0x00000000771e7223 */ /* 0x000fe2000001081e */
[----:B------:R-:W-:Y:S02]  /*4500*/  FSEL R47, R32, -INF , P3 ;  /* 0xff800000202f7808 */ /* 0x000fe40001800000 */
[----:B------:R-:W-:Y:S02]  /*4510*/  CS2R R118, SRZ ;  /* 0x0000000000767805 */ /* 0x000fe4000001ff00 */
[----:B------:R-:W-:Y:S01]  /*4520*/  FMNMX.FTZ R4, R45, R4, !PT ;  /* 0x000000042d047209 */ /* 0x000fe20007810000 */
[----:B------:R-:W-:Y:S01]  /*4530*/  MUFU.EX2 R20, R20 ;  /* 0x0000001400147308 */ /* 0x000fe20000000800 */
[----:B------:R-:W-:Y:S02]  /*4540*/  ISETP.GT.AND P3, PT, R7, 0x58, PT ;  /* 0x000000580700780c */ /* 0x000fe40003f64270 */
[----:B------:R-:W-:Y:S02]  /*4550*/  CS2R R88, SRZ ;  /* 0x0000000000587805 */ /* 0x000fe4000001ff00 */
[----:B------:R-:W-:-:S02]  /*4560*/  FMNMX.FTZ R4, R47, R4, !PT ;  /* 0x000000042f047209 */ /* 0x000fc40007810000 */
[----:B------:R-:W-:Y:S02]  /*4570*/  CS2R R86, SRZ ;  /* 0x0000000000567805 */ /* 0x000fe4000001ff00 */
[----:B------:R-:W-:Y:S02]  /*4580*/  ISETP.GT.AND P4, PT, R7, 0x59, PT ;  /* 0x000000590700780c */ /* 0x000fe40003f84270 */
[----:B------:R-:W-:Y:S02]  /*4590*/  CS2R R84, SRZ ;  /* 0x0000000000547805 */ /* 0x000fe4000001ff00 */
[----:B------:R-:W-:Y:S01]  /*45a0*/  FSEL R51, R36, -INF , P3 ;  /* 0xff80000024337808 */ /* 0x000fe20001800000 */
[----:B------:R-:W-:Y:S01]  /*45b0*/  MUFU.EX2 R195, R195 ;  /* 0x000000c300c37308 */ /* 0x000fe20000000800 */
[----:B------:R-:W-:Y:S02]  /*45c0*/  FMNMX.FTZ R4, R33, R4, !PT ;  /* 0x0000000421047209 */ /* 0x000fe40007810000 */
[----:B------:R-:W-:-:S02]  /*45d0*/  CS2R R80, SRZ ;  /* 0x0000000000507805 */ /* 0x000fc4000001ff00 */
[----:B------:R-:W-:Y:S02]  /*45e0*/  FSEL R37, R37, -INF , P4 ;  /* 0xff80000025257808 */ /* 0x000fe40002000000 */
[----:B------:R-:W-:Y:S02]  /*45f0*/  CS2R R78, SRZ ;  /* 0x00000000004e7805 */ /* 0x000fe4000001ff00 */
[----:B------:R-:W-:Y:S02]  /*4600*/  ISETP.GT.AND P3, PT, R7, 0x60, PT ;  /* 0x000000600700780c */ /* 0x000fe40003f64270 */
[----:B------:R-:W-:Y:S02]  /*4610*/  CS2R R74, SRZ ;  /* 0x00000000004a7805 */ /* 0x000fe4000001ff00 */
[----:B------:R-:W-:Y:S01]  /*4620*/  FMNMX.FTZ R4, R51, R4, !PT ;  /* 0x0000000433047209 */ /* 0x000fe20007810000 */
[----:B------:R-:W-:Y:S01]  /*4630*/  MUFU.EX2 R26, R26 ;  /* 0x0000001a001a7308 */ /* 0x000fe20000000800 */
[----:B------:R-:W-:-:S02]  /*4640*/  ISETP.GT.AND P4, PT, R7, 0x61, PT ;  /* 0x000000610700780c */ /* 0x000fc40003f84270 */
[----:B------:R-:W-:Y:S02]  /*4650*/  CS2R R70, SRZ ;  /* 0x0000000000467805 */ /* 0x000fe4000001ff00 */
[----:B------:R-:W-:Y:S02]  /*4660*/  FSEL R55, R24, -INF , P3 ;  /* 0xff80000018377808 */ /* 0x000fe40001800000 */
[----:B------:R-:W-:Y:S02]  /*4670*/  CS2R R66, SRZ ;  /* 0x0000000000427805 */ /* 0x000fe4000001ff00 */
[----:B------:R-:W-:Y:S02]  /*4680*/  FMNMX.FTZ R4, R37, R4, !PT ;  /* 0x0000000425047209 */ /* 0x000fe40007810000 */
[----:B------:R-:W-:Y:S02]  /*4690*/  CS2R R62, SRZ ;  /* 0x00000000003e7805 */ /* 0x000fe4000001ff00 */
[----:B------:R-:W-:Y:S01]  /*46a0*/  ISETP.GT.AND P3, PT, R7, 0x68, PT ;  /* 0x000000680700780c */ /* 0x000fe20003f64270 */
[----:B------:R-:W-:Y:S01]  /*46b0*/  MUFU.EX2 R189, R189 ;  /* 0x000000bd00bd7308 */ /* 0x000fe20000000800 */
[----:B------:R-:W-:-:S02]  /*46c0*/  FSEL R25, R25, -INF , P4 ;  /* 0xff80000019197808 */ /* 0x000fc40002000000 */
[----:B------:R-:W-:Y:S02]  /*46d0*/  FMNMX.FTZ R4, R55, R4, !PT ;  /* 0x0000000437047209 */ /* 0x000fe40007810000 */
[----:B------:R-:W-:Y:S02]  /*46e0*/  ISETP.GT.AND P4, PT, R7, 0x69, PT ;  /* 0x000000690700780c */ /* 0x000fe40003f84270 */
[----:B------:R-:W-:Y:S01]  /*46f0*/  FSEL R7, R28, -INF , P3 ;  /* 0xff8000001c077808 */ /* 0x000fe20001800000 */
[----:B------:R-:W-:Y:S01]  /*4700*/  MUFU.EX2 R93, R93 ;  /* 0x0000005d005d7308 */ /* 0x000fe20000000800 */
[----:B------:R-:W-:Y:S02]  /*4710*/  FMNMX.FTZ R4, R25, R4, !PT ;  /* 0x0000000419047209 */ /* 0x000fe40007810000 */
[----:B------:R-:W-:Y:S02]  /*4720*/  FSEL R29, R29, -INF , P4 ;  /* 0xff8000001d1d7808 */ /* 0x000fe40002000000 */
[----:B------:R-:W-:-:S02]  /*4730*/  FMNMX.FTZ R4, R7, R4, !PT ;  /* 0x0000000407047209 */ /* 0x000fc40007810000 */
[----:B------:R-:W-:Y:S01]  /*4740*/  F2FP.BF16.F32.PACK_AB R201, R8, R201 ;  /* 0x000000c908c9723e */ /* 0x000fe200000010ff */
[----:B------:R0:W-:Y:S01]  /*4750*/  MUFU.EX2 R28, R91 ;  /* 0x0000005b001c7308 */ /* 0x0001e20000000800 */
[----:B------:R-:W-:-:S05]  /*4760*/  FMNMX.FTZ R4, R29, R4, !PT ;  /* 0x000000041d047209 */ /* 0x000fca0007810000 */
[----:B------:R-:W1:Y:S02]  /*4770*/  SHFL.BFLY PT, R59, R4, 0x2, 0x1f ;  /* 0x0c401f00043b7f89 */ /* 0x000e6400000e0000 */
[----:B------:R2:W3:Y:S01]  /*4780*/  MUFU.EX2 R32, R95 ;  /* 0x0000005f00207308 */ /* 0x0004e20000000800 */
[----:B0-----:R-:W-:-:S07]  /*4790*/  CS2R R90, SRZ ;  /* 0x00000000005a7805 */ /* 0x001fce000001ff00 */
[----:B------:R-:W-:Y:S01]  /*47a0*/  MUFU.EX2 R97, R97 ;  /* 0x0000006100617308 */ /* 0x000fe20000000800 */
[----:B--2---:R-:W-:-:S07]  /*47b0*/  CS2R R94, SRZ ;  /* 0x00000000005e7805 */ /* 0x004fce000001ff00 */
[----:B------:R0:W2:Y:S01]  /*47c0*/  MUFU.EX2 R34, R99 ;  /* 0x0000006300227308 */ /* 0x0000a20000000800 */
[----:B---3--:R-:W-:Y:S02]  /*47d0*/  F2FP.BF16.F32.PACK_AB R191, R32, R93 ;  /* 0x0000005d20bf723e */ /* 0x008fe400000010ff */
[----:B-1----:R-:W-:-:S05]  /*47e0*/  FMNMX.FTZ R59, R4, R59, !PT ;  /* 0x0000003b043b7209 */ /* 0x002fca0007810000 */
[----:B------:R-:W-:Y:S01]  /*47f0*/  MUFU.EX2 R101, R101 ;  /* 0x0000006500657308 */ /* 0x000fe20000000800 */
[----:B0-----:R-:W-:Y:S01]  /*4800*/  CS2R R98, SRZ ;  /* 0x0000000000627805 */ /* 0x001fe2000001ff00 */
[----:B------:R-:W0:Y:S06]  /*4810*/  SHFL.BFLY PT, R4, R59, 0x1, 0x1f ;  /* 0x0c201f003b047f89 */ /* 0x000e2c00000e0000 */
[----:B------:R1:W3:Y:S01]  /*4820*/  MUFU.EX2 R36, R103 ;  /* 0x0000006700247308 */ /* 0x0002e20000000800 */
[----:B--2---:R-:W-:-:S07]  /*4830*/  F2FP.BF16.F32.PACK_AB R185, R34, R97 ;  /* 0x0000006122b9723e */ /* 0x004fce00000010ff */
[----:B------:R-:W-:Y:S01]  /*4840*/  MUFU.EX2 R105, R105 ;  /* 0x0000006900697308 */ /* 0x000fe20000000800 */
[----:B-1----:R-:W-:-:S07]  /*4850*/  CS2R R102, SRZ ;  /* 0x0000000000667805 */ /* 0x002fce000001ff00 */
[----:B------:R1:W-:Y:S01]  /*4860*/  MUFU.EX2 R38, R107 ;  /* 0x0000006b00267308 */ /* 0x0003e20000000800 */
[----:B---3--:R-:W-:Y:S02]  /*4870*/  F2FP.BF16.F32.PACK_AB R187, R36, R101 ;  /* 0x0000006524bb723e */ /* 0x008fe400000010ff */
[----:B0-----:R-:W-:Y:S02]  /*4880*/  FMNMX.FTZ R4, R59, R4, !PT ;  /* 0x000000043b047209 */ /* 0x001fe40007810000 */
[----:B------:R-:W0:Y:S02]  /*4890*/  @P2 LDC R59, c[0x0][0x450] ;  /* 0x00011400ff3b2b82 */ /* 0x000e240000000800 */
[C---:B------:R-:W-:Y:S01]  /*48a0*/  FSETP.NEU.FTZ.AND P3, PT, R4.reuse, -INF , PT ;  /* 0xff8000000400780b */ /* 0x040fe20003f7d000 */
[----:B------:R-:W-:Y:S01]  /*48b0*/  FMUL.FTZ R24, R4, R0 ;  /* 0x0000000004187220 */ /* 0x000fe20000410000 */
[----:B------:R-:W-:Y:S01]  /*48c0*/  MUFU.EX2 R109, R109 ;  /* 0x0000006d006d7308 */ /* 0x000fe20000000800 */
[----:B-1----:R-:W-:-:S03]  /*48d0*/  CS2R R106, SRZ ;  /* 0x00000000006a7805 */ /* 0x002fc6000001ff00 */
[----:B------:R-:W-:-:S04]  /*48e0*/  FSEL R24, R24, RZ, P3 ;  /* 0x000000ff18187208 */ /* 0x000fc80001800000 */
        /* <DEDUP_REMOVED lines=13> */
[-CC-:B------:R-:W-:Y:S01]  /*49c0*/  FFMA.FTZ R21, R21, R0.reuse, -R24.reuse ;  /* 0x0000000015157223 */ /* 0x180fe20000010818 */
[-C--:B------:R-:W-:Y:S01]  /*49d0*/  FFMA.FTZ R27, R27, R0.reuse, -R24 ;  /* 0x000000001b1b7223 */ /* 0x080fe20000010818 */
[----:B0-----:R-:W-:Y:S01]  /*49e0*/  @P2 SHF.R.U32.HI R46, RZ, R59, R48 ;  /* 0x0000003bff2e2219 */ /* 0x001fe20000011630 */
[----:B------:R-:W0:Y:S01]  /*49f0*/  MUFU.EX2 R200, R73 ;  /* 0x0000004900c87308 */ /* 0x000e220000000800 */
[-CC-:B------:R-:W-:Y:S01]  /*4a00*/  FFMA.FTZ R41, R41, R0.reuse, -R24.reuse ;  /* 0x0000000029297223 */ /* 0x180fe20000010818 */
[-CC-:B------:R-:W-:Y:S01]  /*4a10*/  FFMA.FTZ R61, R61, R0.reuse, -R24.reuse ;  /* 0x000000003d3d7223 */ /* 0x180fe20000010818 */
[----:B------:R-:W-:Y:S01]  /*4a20*/  FFMA.FTZ R31, R31, R0, -R24 ;  /* 0x000000001f1f7223 */ /* 0x000fe20000010818 */
[----:B------:R-:W-:-:S02]  /*4a30*/  IMAD.IADD R3, R3, 0x1, R46 ;  /* 0x0000000103037824 */ /* 0x000fc400078e022e */
        /* <DEDUP_REMOVED lines=12> */
[----:B-1----:R-:W-:Y:S01]  /*4b00*/  FADD.FTZ R57, R203, R44 ;  /* 0x0000002ccb397221 */ /* 0x002fe20000010000 */
[----:B0-----:R-:W-:Y:S01]  /*4b10*/  FADD.FTZ R6, R9, R200 ;  /* 0x000000c809067221 */ /* 0x001fe20000010000 */
[-CC-:B------:R-:W-:Y:S01]  /*4b20*/  FFMA.FTZ R7, R7, R0.reuse, -R24.reuse ;  /* 0x0000000007077223 */ /* 0x180fe20000010818 */
[----:B------:R-:W-:Y:S01]  /*4b30*/  FFMA.FTZ R24, R29, R0, -R24 ;  /* 0x000000001d187223 */ /* 0x000fe20000010818 */
[----:B------:R-:W-:Y:S01]  /*4b40*/  FADD.FTZ R44, R10, R57 ;  /* 0x000000390a2c7221 */ /* 0x000fe20000010000 */
[----:B------:R-:W-:Y:S01]  /*4b50*/  F2FP.BF16.F32.PACK_AB R200, R200, R9 ;  /* 0x00000009c8c8723e */ /* 0x000fe200000010ff */
[----:B------:R-:W-:Y:S01]  /*4b60*/  VIADD R9, R82, 0xfffffffe ;  /* 0xfffffffe52097836 */ /* 0x000fe20000000000 */
[----:B------:R0:W1:Y:S01]  /*4b70*/  MUFU.EX2 R202, R77 ;  /* 0x0000004d00ca7308 */ /* 0x0000620000000800 */
[----:B------:R-:W-:Y:S01]  /*4b80*/  FADD.FTZ R57, R197, R44 ;  /* 0x0000002cc5397221 */ /* 0x000fe20000010000 */
[----:B------:R-:W-:-:S02]  /*4b90*/  F2FP.BF16.F32.PACK_AB R197, R12, R197 ;  /* 0x000000c50cc5723e */ /* 0x000fc400000010ff */
[----:B------:R-:W-:Y:S02]  /*4ba0*/  CS2R R110, SRZ ;  /* 0x00000000006e7805 */ /* 0x000fe4000001ff00 */
[----:B------:R-:W-:Y:S01]  /*4bb0*/  F2FP.BF16.F32.PACK_AB R181, R38, R105 ;  /* 0x0000006926b5723e */ /* 0x000fe200000010ff */
[----:B------:R-:W-:Y:S01]  /*4bc0*/  FADD.FTZ R44, R12, R57 ;  /* 0x000000390c2c7221 */ /* 0x000fe20000010000 */
[----:B------:R-:W-:Y:S02]  /*4bd0*/  F2FP.BF16.F32.PACK_AB R183, R40, R109 ;  /* 0x0000006d28b7723e */ /* 0x000fe400000010ff */
[----:B------:R-:W-:Y:S01]  /*4be0*/  CS2R R82, SRZ ;  /* 0x0000000000527805 */ /* 0x000fe2000001ff00 */
[----:B------:R-:W3:Y:S01]  /*4bf0*/  MUFU.EX2 R13, R13 ;  /* 0x0000000d000d7308 */ /* 0x000ee20000000800 */
[----:B------:R-:W-:Y:S01]  /*4c00*/  FADD.FTZ R57, R199, R44 ;  /* 0x0000002cc7397221 */ /* 0x000fe20000010000 */
[----:B------:R-:W-:Y:S02]  /*4c10*/  F2FP.BF16.F32.PACK_AB R203, R10, R203 ;  /* 0x000000cb0acb723e */ /* 0x000fe400000010ff */
[----:B0-----:R-:W-:-:S02]  /*4c20*/  CS2R R76, SRZ ;  /* 0x00000000004c7805 */ /* 0x001fc4000001ff00 */
[C---:B------:R-:W-:Y:S01]  /*4c30*/  F2FP.BF16.F32.PACK_AB R199, R14.reuse, R199 ;  /* 0x000000c70ec7723e */ /* 0x040fe200000010ff */
[----:B------:R-:W-:Y:S01]  /*4c40*/  FADD.FTZ R44, R14, R57 ;  /* 0x000000390e2c7221 */ /* 0x000fe20000010000 */
[----:B------:R-:W-:Y:S02]  /*4c50*/  CS2R R72, SRZ ;  /* 0x0000000000487805 */ /* 0x000fe4000001ff00 */
[----:B------:R-:W-:Y:S01]  /*4c60*/  CS2R R58, SRZ ;  /* 0x00000000003a7805 */ /* 0x000fe2000001ff00 */
[----:B------:R0:W4:Y:S01]  /*4c70*/  MUFU.EX2 R196, R65 ;  /* 0x0000004100c47308 */ /* 0x0001220000000800 */
[----:B------:R-:W-:-:S07]  /*4c80*/  CS2R R56, SRZ ;  /* 0x0000000000387805 */ /* 0x000fce000001ff00 */
[----:B------:R-:W5:Y:S01]  /*4c90*/  MUFU.EX2 R15, R15 ;  /* 0x0000000f000f7308 */ /* 0x000f620000000800 */
[----:B0-----:R-:W-:-:S07]  /*4ca0*/  CS2R R64, SRZ ;  /* 0x0000000000407805 */ /* 0x001fce000001ff00 */
[----:B------:R2:W-:Y:S08]  /*4cb0*/  MUFU.EX2 R188, R49 ;  /* 0x0000003100bc7308 */ /* 0x0005f00000000800 */
[----:B------:R0:W5:Y:S01]  /*4cc0*/  MUFU.EX2 R198, R69 ;  /* 0x0000004500c67308 */ /* 0x0001620000000800 */
[----:B--2---:R-:W-:-:S04]  /*4cd0*/  FADD.FTZ R49, R11, R6 ;  /* 0x000000060b317221 */ /* 0x004fc80000010000 */
[C---:B-1----:R-:W-:Y:S01]  /*4ce0*/  FADD.FTZ R6, R202.reuse, R49 ;  /* 0x00000031ca067221 */ /* 0x042fe20000010000 */
[----:B------:R-:W-:Y:S02]  /*4cf0*/  F2FP.BF16.F32.PACK_AB R202, R202, R11 ;  /* 0x0000000bcaca723e */ /* 0x000fe400000010ff */
[----:B------:R1:W-:Y:S01]  /*4d00*/  MUFU.EX2 R190, R53 ;  /* 0x0000003500be7308 */ /* 0x0003e20000000800 */
[----:B---3--:R-:W-:Y:S01]  /*4d10*/  FADD.FTZ R49, R13, R6 ;  /* 0x000000060d317221 */ /* 0x008fe20000010000 */
[----:B0-----:R-:W-:-:S03]  /*4d20*/  CS2R R68, SRZ ;  /* 0x0000000000447805 */ /* 0x001fc6000001ff00 */
[C---:B----4-:R-:W-:Y:S01]  /*4d30*/  FADD.FTZ R6, R196.reuse, R49 ;  /* 0x00000031c4067221 */ /* 0x050fe20000010000 */
[----:B------:R-:W-:Y:S02]  /*4d40*/  F2FP.BF16.F32.PACK_AB R196, R196, R13 ;  /* 0x0000000dc4c4723e */ /* 0x000fe400000010ff */
[----:B------:R-:W0:Y:S01]  /*4d50*/  MUFU.EX2 R21, R21 ;  /* 0x0000001500157308 */ /* 0x000e220000000800 */
[----:B-1----:R-:W-:Y:S01]  /*4d60*/  FADD.FTZ R53, R193, R44 ;  /* 0x0000002cc1357221 */ /* 0x002fe20000010000 */
[----:B------:R-:W-:-:S03]  /*4d70*/  F2FP.BF16.F32.PACK_AB R193, R20, R193 ;  /* 0x000000c114c1723e */ /* 0x000fc600000010ff */
[----:B------:R-:W-:Y:S01]  /*4d80*/  FADD.FTZ R44, R20, R53 ;  /* 0x00000035142c7221 */ /* 0x000fe20000010000 */
[----:B------:R-:W-:Y:S02]  /*4d90*/  CS2R R52, SRZ ;  /* 0x0000000000347805 */ /* 0x000fe4000001ff00 */
[----:B------:R-:W1:Y:S01]  /*4da0*/  MUFU.EX2 R27, R27 ;  /* 0x0000001b001b7308 */ /* 0x000e620000000800 */
[----:B------:R-:W-:Y:S01]  /*4db0*/  FADD.FTZ R49, R195, R44 ;  /* 0x0000002cc3317221 */ /* 0x000fe20000010000 */
[----:B------:R-:W-:Y:S01]  /*4dc0*/  IMAD.HI R44, R3, -0x6db6db6d, R2 ;  /* 0x92492493032c7827 */ /* 0x000fe200078e0202 */
[----:B------:R-:W-:-:S05]  /*4dd0*/  F2FP.BF16.F32.PACK_AB R195, R26, R195 ;  /* 0x000000c31ac3723e */ /* 0x000fca00000010ff */
[----:B------:R5:W-:Y:S08]  /*4de0*/  MUFU.EX2 R184, R41 ;  /* 0x0000002900b87308 */ /* 0x000bf00000000800 */
[----:B------:R2:W3:Y:S01]  /*4df0*/  MUFU.EX2 R194, R61 ;  /* 0x0000003d00c27308 */ /* 0x0004e20000000800 */
[----:B-----5:R-:W-:Y:S01]  /*4e00*/  FADD.FTZ R41, R15, R6 ;  /* 0x000000060f297221 */ /* 0x020fe20000010000 */
[----:B------:R-:W-:Y:S01]  /*4e10*/  FADD.FTZ R6, R26, R49 ;  /* 0x000000311a067221 */ /* 0x000fe20000010000 */
[----:B------:R-:W-:-:S02]  /*4e20*/  CS2R R48, SRZ ;  /* 0x0000000000307805 */ /* 0x000fc4000001ff00 */
[----:B------:R-:W-:Y:S01]  /*4e30*/  FADD.FTZ R2, R198, R41 ;  /* 0x00000029c6027221 */ /* 0x000fe20000010000 */
[----:B------:R-:W-:Y:S01]  /*4e40*/  FADD.FTZ R41, R189, R6 ;  /* 0x00000006bd297221 */ /* 0x000fe20000010000 */
[C---:B------:R-:W-:Y:S01]  /*4e50*/  F2FP.BF16.F32.PACK_AB R189, R28.reuse, R189 ;  /* 0x000000bd1cbd723e */ /* 0x040fe200000010ff */
[----:B------:R-:W4:Y:S01]  /*4e60*/  MUFU.EX2 R31, R31 ;  /* 0x0000001f001f7308 */ /* 0x000f220000000800 */
[----:B0-----:R-:W-:Y:S01]  /*4e70*/  FADD.FTZ R3, R21, R2 ;  /* 0x0000000215037221 */ /* 0x001fe20000010000 */
[----:B------:R-:W-:Y:S01]  /*4e80*/  FADD.FTZ R6, R28, R41 ;  /* 0x000000291c067221 */ /* 0x000fe20000010000 */
[----:B------:R-:W-:Y:S02]  /*4e90*/  F2FP.BF16.F32.PACK_AB R198, R198, R15 ;  /* 0x0000000fc6c6723e */ /* 0x000fe400000010ff */
[----:B--2---:R-:W-:Y:S01]  /*4ea0*/  CS2R R60, SRZ ;  /* 0x00000000003c7805 */ /* 0x004fe2000001ff00 */
[C---:B------:R-:W-:Y:S01]  /*4eb0*/  FADD.FTZ R2, R192.reuse, R3 ;  /* 0x00000003c0027221 */ /* 0x040fe20000010000 */
[----:B------:R-:W-:Y:S01]  /*4ec0*/  FADD.FTZ R41, R93, R6 ;  /* 0x000000065d297221 */ /* 0x000fe20000010000 */
[----:B------:R-:W-:Y:S01]  /*4ed0*/  F2FP.BF16.F32.PACK_AB R192, R192, R21 ;  /* 0x00000015c0c0723e */ /* 0x000fe200000010ff */
[----:B------:R-:W0:Y:S01]  /*4ee0*/  MUFU.EX2 R35, R35 ;  /* 0x0000002300237308 */ /* 0x000e220000000800 */
[----:B-1----:R-:W-:Y:S01]  /*4ef0*/  FADD.FTZ R3, R27, R2 ;  /* 0x000000021b037221 */ /* 0x002fe20000010000 */
[----:B------:R-:W-:Y:S01]  /*4f00*/  FADD.FTZ R6, R32, R41 ;  /* 0x0000002920067221 */ /* 0x000fe20000010000 */
[----:B------:R-:W-:-:S02]  /*4f10*/  CS2R R92, SRZ ;  /* 0x00000000005c7805 */ /* 0x000fc4000001ff00 */
[C---:B---3--:R-:W-:Y:S01]  /*4f20*/  FADD.FTZ R2, R194.reuse, R3 ;  /* 0x00000003c2027221 */ /* 0x048fe20000010000 */
[----:B------:R-:W-:Y:S01]  /*4f30*/  FADD.FTZ R41, R97, R6 ;  /* 0x0000000661297221 */ /* 0x000fe20000010000 */
[----:B------:R-:W-:Y:S01]  /*4f40*/  F2FP.BF16.F32.PACK_AB R194, R194, R27 ;  /* 0x0000001bc2c2723e */ /* 0x000fe200000010ff */
[----:B------:R-:W1:Y:S01]  /*4f50*/  MUFU.EX2 R39, R39 ;  /* 0x0000002700277308 */ /* 0x000e620000000800 */
[----:B----4-:R-:W-:Y:S01]  /*4f60*/  FADD.FTZ R3, R31, R2 ;  /* 0x000000021f037221 */ /* 0x010fe20000010000 */
[----:B------:R-:W-:Y:S01]  /*4f70*/  FADD.FTZ R6, R34, R41 ;  /* 0x0000002922067221 */ /* 0x000fe20000010000 */
[----:B------:R-:W-:Y:S02]  /*4f80*/  SHF.R.U32.HI R41, RZ, 0x1f, R44 ;  /* 0x0000001fff297819 */ /* 0x000fe4000001162c */
[----:B------:R-:W-:Y:S01]  /*4f90*/  CS2R R96, SRZ ;  /* 0x0000000000607805 */ /* 0x000fe2000001ff00 */
[----:B------:R-:W-:Y:S01]  /*4fa0*/  FADD.FTZ R2, R188, R3 ;  /* 0x00000003bc027221 */ /* 0x000fe20000010000 */
[----:B------:R-:W-:Y:S01]  /*4fb0*/  FADD.FTZ R29, R101, R6 ;  /* 0x00000006651d7221 */ /* 0x000fe20000010000 */
[----:B------:R-:W-:Y:S01]  /*4fc0*/  LEA.HI.SX32 R120, R44, R41, 0x1a ;  /* 0x000000292c787211 */ /* 0x000fe200078fd2ff */
[----:B------:R-:W2:Y:S01]  /*4fd0*/  MUFU.EX2 R43, R43 ;  /* 0x0000002b002b7308 */ /* 0x000ea20000000800 */
[----:B0-----:R-:W-:Y:S01]  /*4fe0*/  FADD.FTZ R3, R35, R2 ;  /* 0x0000000223037221 */ /* 0x001fe20000010000 */
[----:B------:R-:W-:Y:S01]  /*4ff0*/  FADD.FTZ R6, R36, R29 ;  /* 0x0000001d24067221 */ /* 0x000fe20000010000 */
[----:B------:R-:W-:-:S02]  /*5000*/  VIMNMX R12, RZ, R120, !PT ;  /* 0x00000078ff0c7248 */ /* 0x000fc40007fe0100 */
[----:B------:R-:W-:Y:S01]  /*5010*/  CS2R R100, SRZ ;  /* 0x0000000000647805 */ /* 0x000fe2000001ff00 */
[----:B------:R-:W-:Y:S01]  /*5020*/  FADD.FTZ R2, R190, R3 ;  /* 0x00000003be027221 */ /* 0x000fe20000010000 */
[----:B------:R-:W-:Y:S01]  /*5030*/  FADD.FTZ R29, R105, R6 ;  /* 0x00000006691d7221 */ /* 0x000fe20000010000 */
[----:B------:R-:W-:Y:S01]  /*5040*/  ISETP.GE.AND P3, PT, R9, R12, PT ;  /* 0x0000000c0900720c */ /* 0x000fe20003f66270 */
[----:B------:R0:W3:Y:S01]  /*5050*/  MUFU.EX2 R186, R45 ;  /* 0x0000002d00ba7308 */ /* 0x0000e20000000800 */
[----:B-1----:R-:W-:Y:S01]  /*5060*/  FADD.FTZ R3, R39, R2 ;  /* 0x0000000227037221 */ /* 0x002fe20000010000 */
[----:B------:R-:W-:Y:S01]  /*5070*/  FADD.FTZ R6, R38, R29 ;  /* 0x0000001d26067221 */ /* 0x000fe20000010000 */
[----:B------:R-:W-:Y:S02]  /*5080*/  F2FP.BF16.F32.PACK_AB R188, R188, R31 ;  /* 0x0000001fbcbc723e */ /* 0x000fe400000010ff */
[----:B------:R-:W-:Y:S01]  /*5090*/  CS2R R104, SRZ ;  /* 0x0000000000687805 */ /* 0x000fe2000001ff00 */
[----:B------:R-:W-:Y:S01]  /*50a0*/  FADD.FTZ R2, R184, R3 ;  /* 0x00000003b8027221 */ /* 0x000fe20000010000 */
[----:B------:R-:W-:Y:S01]  /*50b0*/  FADD.FTZ R29, R109, R6 ;  /* 0x000000066d1d7221 */ /* 0x000fe20000010000 */
[----:B------:R-:W-:Y:S01]  /*50c0*/  F2FP.BF16.F32.PACK_AB R190, R190, R35 ;  /* 0x00000023bebe723e */ /* 0x000fe200000010ff */
[----:B------:R-:W1:Y:S01]  /*50d0*/  MUFU.EX2 R113, R113 ;  /* 0x0000007100717308 */ /* 0x000e620000000800 */
[----:B--2---:R-:W-:Y:S01]  /*50e0*/  FADD.FTZ R3, R43, R2 ;  /* 0x000000022b037221 */ /* 0x004fe20000010000 */
[----:B------:R-:W-:Y:S01]  /*50f0*/  FADD.FTZ R6, R40, R29 ;  /* 0x0000001d28067221 */ /* 0x000fe20000010000 */
[----:B------:R-:W-:-:S02]  /*5100*/  F2FP.BF16.F32.PACK_AB R184, R184, R39 ;  /* 0x00000027b8b8723e */ /* 0x000fc400000010ff */
[----:B------:R-:W-:Y:S02]  /*5110*/  CS2R R108, SRZ ;  /* 0x00000000006c7805 */ /* 0x000fe4000001ff00 */
[----:B0-----:R-:W-:Y:S02]  /*5120*/  CS2R R44, SRZ ;  /* 0x00000000002c7805 */ /* 0x001fe4000001ff00 */
[----:B------:R-:W-:Y:S02]  /*5130*/  CS2R R40, SRZ ;  /* 0x0000000000287805 */ /* 0x000fe4000001ff00 */
[----:B------:R-:W-:Y:S01]  /*5140*/  CS2R R38, SRZ ;  /* 0x0000000000267805 */ /* 0x000fe2000001ff00 */
[----:B------:R-:W0:Y:S01]  /*5150*/  MUFU.EX2 R47, R47 ;  /* 0x0000002f002f7308 */ /* 0x000e220000000800 */
[C---:B---3--:R-:W-:Y:S01]  /*5160*/  FADD.FTZ R2, R186.reuse, R3 ;  /* 0x00000003ba027221 */ /* 0x048fe20000010000 */
[----:B------:R-:W-:Y:S02]  /*5170*/  F2FP.BF16.F32.PACK_AB R186, R186, R43 ;  /* 0x0000002bbaba723e */ /* 0x000fe400000010ff */
[----:B------:R-:W-:-:S02]  /*5180*/  CS2R R34, SRZ ;  /* 0x0000000000227805 */ /* 0x000fc4000001ff00 */
[----:B------:R-:W-:Y:S02]  /*5190*/  CS2R R26, SRZ ;  /* 0x00000000001a7805 */ /* 0x000fe4000001ff00 */
[----:B------:R2:W3:Y:S01]  /*51a0*/  MUFU.EX2 R42, R115 ;  /* 0x00000073002a7308 */ /* 0x0004e20000000800 */
[----:B-1----:R-:W-:-:S07]  /*51b0*/  FADD.FTZ R29, R113, R6 ;  /* 0x00000006711d7221 */ /* 0x002fce0000010000 */
[----:B------:R1:W4:Y:S01]  /*51c0*/  MUFU.EX2 R180, R33 ;  /* 0x0000002100b47308 */ /* 0x0003220000000800 */
[----:B0-----:R-:W-:Y:S01]  /*51d0*/  FADD.FTZ R3, R47, R2 ;  /* 0x000000022f037221 */ /* 0x001fe20000010000 */
[----:B--2---:R-:W-:-:S06]  /*51e0*/  CS2R R114, SRZ ;  /* 0x0000000000727805 */ /* 0x004fcc000001ff00 */
[----:B------:R-:W0:Y:S01]  /*51f0*/  MUFU.EX2 R117, R117 ;  /* 0x0000007500757308 */ /* 0x000e220000000800 */
[C---:B---3--:R-:W-:Y:S01]  /*5200*/  FADD.FTZ R6, R42.reuse, R29 ;  /* 0x0000001d2a067221 */ /* 0x048fe20000010000 */
[----:B------:R-:W-:Y:S02]  /*5210*/  F2FP.BF16.F32.PACK_AB R177, R42, R113 ;  /* 0x000000712ab1723e */ /* 0x000fe400000010ff */
[----:B------:R-:W-:Y:S02]  /*5220*/  CS2R R112, SRZ ;  /* 0x0000000000707805 */ /* 0x000fe4000001ff00 */
[----:B------:R-:W-:Y:S02]  /*5230*/  CS2R R42, SRZ ;  /* 0x00000000002a7805 */ /* 0x000fe4000001ff00 */
[----:B-1----:R-:W-:Y:S02]  /*5240*/  CS2R R32, SRZ ;  /* 0x0000000000207805 */ /* 0x002fe4000001ff00 */
[----:B------:R-:W-:Y:S01]  /*5250*/  CS2R R28, SRZ ;  /* 0x00000000001c7805 */ /* 0x000fe2000001ff00 */
[----:B------:R-:W-:Y:S01]  /*5260*/  MUFU.EX2 R51, R51 ;  /* 0x0000003300337308 */ /* 0x000fe20000000800 */
[C---:B----4-:R-:W-:Y:S01]  /*5270*/  FADD.FTZ R2, R180.reuse, R3 ;  /* 0x00000003b4027221 */ /* 0x050fe20000010000 */
[----:B------:R-:W-:-:S02]  /*5280*/  F2FP.BF16.F32.PACK_AB R180, R180, R47 ;  /* 0x0000002fb4b4723e */ /* 0x000fc400000010ff */
[----:B------:R-:W-:-:S04]  /*5290*/  CS2R R46, SRZ ;  /* 0x00000000002e7805 */ /* 0x000fc8000001ff00 */
[----:B------:R-:W1:Y:S01]  /*52a0*/  MUFU.EX2 R30, R30 ;  /* 0x0000001e001e7308 */ /* 0x000e620000000800 */
[----:B0-----:R-:W-:-:S07]  /*52b0*/  FADD.FTZ R3, R117, R6 ;  /* 0x0000000675037221 */ /* 0x001fce0000010000 */
[----:B------:R0:W2:Y:S08]  /*52c0*/  MUFU.EX2 R182, R37 ;  /* 0x0000002500b67308 */ /* 0x0000b00000000800 */
[----:B------:R-:W3:Y:S01]  /*52d0*/  MUFU.EX2 R55, R55 ;  /* 0x0000003700377308 */ /* 0x000ee20000000800 */
[C---:B-1----:R-:W-:Y:S01]  /*52e0*/  FADD.FTZ R6, R30.reuse, R3 ;  /* 0x000000031e067221 */ /* 0x042fe20000010000 */
[----:B------:R-:W-:-:S02]  /*52f0*/  F2FP.BF16.F32.PACK_AB R179, R30, R117 ;  /* 0x000000751eb3723e */ /* 0x000fc400000010ff */
[----:B------:R-:W-:Y:S02]  /*5300*/  CS2R R116, SRZ ;  /* 0x0000000000747805 */ /* 0x000fe4000001ff00 */
[----:B0-----:R-:W-:Y:S02]  /*5310*/  CS2R R36, SRZ ;  /* 0x0000000000247805 */ /* 0x001fe4000001ff00 */
[----:B------:R-:W-:Y:S01]  /*5320*/  CS2R R30, SRZ ;  /* 0x00000000001e7805 */ /* 0x000fe2000001ff00 */
[----:B------:R0:W1:Y:S08]  /*5330*/  MUFU.EX2 R176, R25 ;  /* 0x0000001900b07308 */ /* 0x0000700000000800 */
[----:B------:R3:W4:Y:S01]  /*5340*/  MUFU.EX2 R178, R7 ;  /* 0x0000000700b27308 */ /* 0x0007220000000800 */
[----:B0-----:R-:W-:-:S04]  /*5350*/  FADD.FTZ R25, R51, R2 ;  /* 0x0000000233197221 */ /* 0x001fc80000010000 */
[C---:B--2---:R-:W-:Y:S01]  /*5360*/  FADD.FTZ R2, R182.reuse, R25 ;  /* 0x00000019b6027221 */ /* 0x044fe20000010000 */
[----:B------:R-:W-:Y:S02]  /*5370*/  F2FP.BF16.F32.PACK_AB R182, R182, R51 ;  /* 0x00000033b6b6723e */ /* 0x000fe400000010ff */
[----:B------:R-:W-:Y:S01]  /*5380*/  CS2R R50, SRZ ;  /* 0x0000000000327805 */ /* 0x000fe2000001ff00 */
[----:B------:R0:W2:Y:S01]  /*5390*/  MUFU.EX2 R3, R24 ;  /* 0x0000001800037308 */ /* 0x0000a20000000800 */
[----:B---3--:R-:W-:-:S04]  /*53a0*/  FADD.FTZ R7, R55, R2 ;  /* 0x0000000237077221 */ /* 0x008fc80000010000 */
[C---:B-1----:R-:W-:Y:S01]  /*53b0*/  FADD.FTZ R7, R176.reuse, R7 ;  /* 0x00000007b0077221 */ /* 0x042fe20000010000 */
[----:B------:R-:W-:Y:S02]  /*53c0*/  F2FP.BF16.F32.PACK_AB R176, R176, R55 ;  /* 0x00000037b0b0723e */ /* 0x000fe400000010ff */
[----:B------:R-:W-:Y:S01]  /*53d0*/  CS2R R54, SRZ ;  /* 0x0000000000367805 */ /* 0x000fe2000001ff00 */
[----:B----4-:R-:W-:Y:S01]  /*53e0*/  FADD.FTZ R2, R178, R7 ;  /* 0x00000007b2027221 */ /* 0x010fe20000010000 */
[----:B0-----:R-:W-:-:S03]  /*53f0*/  CS2R R24, SRZ ;  /* 0x0000000000187805 */ /* 0x001fc6000001ff00 */
[C---:B--2---:R-:W-:Y:S01]  /*5400*/  FADD.FTZ R7, R3.reuse, R2 ;  /* 0x0000000203077221 */ /* 0x044fe20000010000 */
[----:B------:R-:W-:Y:S01]  /*5410*/  F2FP.BF16.F32.PACK_AB R178, R3, R178 ;  /* 0x000000b203b2723e */ /* 0x000fe200000010ff */
[----:B------:R-:W-:Y:S02]  /*5420*/  IMAD.MOV.U32 R3, RZ, RZ, 0x3f800000 ;  /* 0x3f800000ff037424 */ /* 0x000fe400078e00ff */
[----:B------:R-:W-:Y:S01]  /*5430*/  IMAD.MOV.U32 R2, RZ, RZ, 0x3f800000 ;  /* 0x3f800000ff027424 */ /* 0x000fe200078e00ff */
[----:B------:R-:W-:Y:S06]  /*5440*/  @!P3 BRA `(.L_x_2275) ;  /* 0x0000004000f4b947 */ /* 0x000fec0003800000 */
[----:B------:R-:W-:Y:S01]  /*5450*/  IMAD.MOV.U32 R8, RZ, RZ, R5 ;  /* 0x000000ffff087224 */ /* 0x000fe200078e0005 */
[----:B------:R-:W-:Y:S01]  /*5460*/  UMOV UR7, UR38 ;  /* 0x0000002600077c82 */ /* 0x000fe20008000000 */
[----:B------:R-:W-:Y:S01]  /*5470*/  IMAD.MOV.U32 R10, RZ, RZ, R4 ;  /* 0x000000ffff0a7224 */ /* 0x000fe200078e0004 */
[----:B------:R-:W-:Y:S01]  /*5480*/  UMOV UR5, UR36 ;  /* 0x0000002400057c82 */ /* 0x000fe20008000000 */
[----:B------:R-:W-:Y:S01]  /*5490*/  IMAD.MOV.U32 R3, RZ, RZ, 0x3f800000 ;  /* 0x3f800000ff037424 */ /* 0x000fe200078e00ff */
[----:B------:R-:W-:Y:S01]  /*54a0*/  ULDC UR61, c[0x0][0x288] ;  /* 0x0000a200003d7ab9 */ /* 0x000fe20000000800 */
[----:B------:R-:W-:-:S07]  /*54b0*/  IMAD.MOV.U32 R119, RZ, RZ, RZ ;  /* 0x000000ffff777224 */ /* 0x000fce00078e00ff */
.L_x_2284:
[----:B------:R-:W-:-:S04]  /*54c0*/  UIADD3 UR4, UR5, 0x1, URZ ;  /* 0x0000000105047890 */ /* 0x000fc8000fffe03f */
[----:B------:R-:W-:-:S04]  /*54d0*/  UISETP.NE.AND UP0, UPT, UR4, 0x2, UPT ;  /* 0x000000020400788c */ /* 0x000fc8000bf05270 */
[----:B------:R-:W-:Y:S02]  /*54e0*/  USEL UR38, URZ, 0x1, UP0 ;  /* 0x000000013f267887 */ /* 0x000fe40008000000 */
[----:B------:R-:W-:Y:S02]  /*54f0*/  USEL UR36, UR4, URZ, UP0 ;  /* 0x0000003f04247287 */ /* 0x000fe40008000000 */
[----:B------:R-:W-:Y:S01]  /*5500*/  ULOP3.LUT UR38, UR7, UR38, URZ, 0x3c, !UPT ;  /* 0x0000002607267292 */ /* 0x000fe2000f8e3c3f */
[----:B------:R-:W-:Y:S11]  /*5510*/  @!P0 BRA `(.L_x_2276) ;  /* 0x0000000000048947 */ /* 0x000ff60003800000 */
[----:B------:R-:W-:Y:S01]  /*5520*/  BPT.TRAP 0x1 ;  /* 0x000000040000795c */ /* 0x000fe20000300000 */
.L_x_2276:
[----:B------:R-:W-:Y:S01]  /*5530*/  ULEA UR6, UR36, UR37, 0x3 ;  /* 0x0000002524067291 */ /* 0x000fe2000f8e183f */
[----:B------:R-:W-:-:S05]  /*5540*/  IMAD.U32 R0, RZ, RZ, UR38 ;  /* 0x00000026ff007e24 */ /* 0x000fca000f8e00ff */
[----:B------:R-:W-:-:S04]  /*5550*/  SHF.L.U32 R0, R0, 0x1f, RZ ;  /* 0x0000001f00007819 */ /* 0x000fc800000006ff */
[----:B------:R0:W1:Y:S01]  /*5560*/  SYNCS.PHASECHK.TRANS64.TRYWAIT P3, [UR6+0x36830], R0 ;  /* 0x03683000ff0075a7 */ /* 0x0000620008060146 */
[----:B------:R-:W-:Y:S05]  /*5570*/  @!P0 BRA `(.L_x_2277) ;  /* 0x0000000000048947 */ /* 0x000fea0003800000 */
[----:B------:R-:W-:Y:S01]  /*5580*/  BPT.TRAP 0x1 ;  /* 0x000000040000795c */ /* 0x000fe20000300000 */
.L_x_2277:
[----:B-1----:R-:W-:Y:S05]  /*5590*/  @P3 BRA `(.L_x_2278) ;  /* 0x0000000000083947 */ /* 0x002fea0003800000 */
[----:B------:R-:W1:Y:S02]  /*55a0*/  SYNCS.PHASECHK.TRANS64.TRYWAIT P3, [UR6+0x36830], R0 ;  /* 0x03683000ff0075a7 */ /* 0x000e640008060146 */
[----:B-1----:R-:W-:Y:S05]  /*55b0*/  @!P3 BRA `(.L_x_2279) ;  /* 0x000001000048b947 */ /* 0x002fea0003800000 */
.L_x_2278:
[----:B------:R-:W-:Y:S01]  /*55c0*/  UIMAD UR4, UR36, 0xa80, UR60 ;  /* 0x00000a80240478a4 */ /* 0x000fe2000f8e023c */
[----:B------:R-:W-:Y:S01]  /*55d0*/  WARPGROUP.ARRIVE ;  /* 0x00000000000079c5 */ /* 0x000fe20000000000 */
[----:B------:R-:W-:Y:S01]  /*55e0*/  UMOV UR59, 0x40000040 ;  /* 0x40000040003b7882 */ /* 0x000fe20000000000 */
[----:B------:R-:W-:Y:S01]  /*55f0*/  UMOV UR19, 0x40000040 ;  /* 0x4000004000137882 */ /* 0x000fe20000000000 */
[----:B------:R-:W-:Y:S01]  /*5600*/  UIADD3 UR10, UR4, 0x80, URZ ;  /* 0x00000080040a7890 */ /* 0x000fe2000fffe03f */
[-C--:B------:R-:W-:Y:S01]  /*5610*/  FMUL.FTZ R24, R24, R2.reuse ;  /* 0x0000000218187220 */ /* 0x080fe20000410000 */
[----:B------:R-:W-:Y:S01]  /*5620*/  UIADD3 UR11, UR4, 0x100, URZ ;  /* 0x00000100040b7890 */ /* 0x000fe2000fffe03f */
[-C--:B------:R-:W-:Y:S01]  /*5630*/  FMUL.FTZ R25, R25, R2.reuse ;  /* 0x0000000219197220 */ /* 0x080fe20000410000 */
[----:B------:R-:W-:Y:S01]  /*5640*/  UMOV UR58, UR4 ;  /* 0x00000004003a7c82 */ /* 0x000fe20008000000 */
[----:B------:R-:W-:Y:S01]  /*5650*/  UIADD3 UR14, UR4, 0x82, URZ ;  /* 0x00000082040e7890 */ /* 0x000fe2000fffe03f */
[----:B------:R-:W-:Y:S01]  /*5660*/  HGMMA.64x16x16.F32.BF16 R168, gdesc[UR56], RZ, !UPT, gsb0 ;  /* 0x0020000038a879f0 */ /* 0x000fe2000c0018ff */
[----:B------:R-:W-:Y:S01]  /*5670*/  UMOV UR58, UR10 ;  /* 0x0000000a003a7c82 */ /* 0x000fe20008000000 */
[----:B------:R-:W-:Y:S01]  /*5680*/  UMOV UR59, 0x40000040 ;  /* 0x40000040003b7882 */ /* 0x000fe20000000000 */
        /* <DEDUP_REMOVED lines=142> */
[----:B------:R-:W-:Y:S01]  /*5f70*/  UMOV UR11, 0x40000040 ;  /* 0x40000040000b7882 */ /* 0x000fe20000000000 */
        /* <DEDUP_REMOVED lines=42> */
[----:B------:R-:W-:Y:S02]  /*6220*/  UIADD3 UR10, UR4, 0x84, URZ ;  /* 0x00000084040a7890 */ /* 0x000fe4000fffe03f */
        /* <DEDUP_REMOVED lines=392> */
.L_x_2280:
[----:B------:R-:W-:Y:S01]  /*7ab0*/  ULEA UR11, UR5, UR37, 0x3 ;  /* 0x00000025050b7291 */ /* 0x000fe2000f8e183f */
[----:B01----:R-:W-:-:S05]  /*7ac0*/  IMAD.U32 R0, RZ, RZ, UR7 ;  /* 0x00000007ff007e24 */ /* 0x003fca000f8e00ff */
[----:B------:R-:W-:-:S04]  /*7ad0*/  SHF.L.U32 R0, R0, 0x1f, RZ ;  /* 0x0000001f00007819 */ /* 0x000fc800000006ff */
[----:B------:R0:W1:Y:S01]  /*7ae0*/  SYNCS.PHASECHK.TRANS64.TRYWAIT P3, [UR11+0x36850], R0 ;  /* 0x03685000ff0075a7 */ /* 0x000062000806014b */
[----:B------:R-:W-:Y:S05]  /*7af0*/  @!P0 BRA `(.L_x_2281) ;  /* 0x0000000000048947 */ /* 0x000fea0003800000 */
[----:B------:R-:W-:Y:S01]  /*7b00*/  BPT.TRAP 0x1 ;  /* 0x000000040000795c */ /* 0x000fe20000300000 */
.L_x_2281:
[----:B-1----:R-:W-:Y:S05]  /*7b10*/  @P3 BRA `(.L_x_2282) ;  /* 0x0000000000083947 */ /* 0x002fea0003800000 */
[----:B------:R-:W1:Y:S02]  /*7b20*/  SYNCS.PHASECHK.TRANS64.TRYWAIT P3, [UR11+0x36850], R0 ;  /* 0x03685000ff0075a7 */ /* 0x000e64000806014b */
[----:B-1----:R-:W-:Y:S05]  /*7b30*/  @!P3 BRA `(.L_x_2283) ;  /* 0x000000dc0000b947 */ /* 0x002fea0003800000 */
.L_x_2282:
[----:B------:R-:W-:Y:S01]  /*7b40*/  UIADD3 UR4, UR37, 0x400, URZ ;  /* 0x0000040025047890 */ /* 0x000fe2000fffe03f */
[----:B------:R-:W-:Y:S01]  /*7b50*/  WARPGROUP.ARRIVE ;  /* 0x00000000000079c5 */ /* 0x000fe20000000000 */
[----:B------:R-:W-:Y:S01]  /*7b60*/  UMOV UR15, 0x40000040 ;  /* 0x40000040000f7882 */ /* 0x000fe20000000000 */
[----:B-1----:R-:W1:Y:S01]  /*7b70*/  @P2 LDC R3, c[0x0][0x44c] ;  /* 0x00011300ff032b82 */ /* 0x002e620000000800 */
[----:B------:R-:W-:Y:S01]  /*7b80*/  USHF.R.U32.HI UR4, URZ, 0x4, UR4 ;  /* 0x000000043f047899 */ /* 0x000fe20008011604 */
[----:B------:R-:W-:Y:S01]  /*7b90*/  IMAD.IADD R4, R22, 0x1, R17 ;  /* 0x0000000116047824 */ /* 0x000fe200078e0211 */
[----:B------:R-:W-:Y:S02]  /*7ba0*/  UMOV UR7, 0x40000040 ;  /* 0x4000004000077882 */ /* 0x000fe40000000000 */
[----:B------:R-:W-:-:S03]  /*7bb0*/  ULOP3.LUT UR4, UR4, 0x3fff, URZ, 0xc0, !UPT ;  /* 0x00003fff04047892 */ /* 0x000fc6000f8ec03f */
[----:B0-----:R-:W0:Y:S01]  /*7bc0*/  @P2 LDC R0, c[0x0][0x450] ;  /* 0x00011400ff002b82 */ /* 0x001e220000000800 */
[----:B------:R-:W-:-:S04]  /*7bd0*/  ULOP3.LUT UR4, UR4, 0x3800000, URZ, 0xfc, !UPT ;  /* 0x0380000004047892 */ /* 0x000fc8000f8efc3f */
[----:B------:R-:W-:-:S03]  /*7be0*/  UIMAD UR4, UR5, 0xa80, UR4 ;  /* 0x00000a80050478a4 */ /* 0x000fc6000f8e0204 */
[----:B------:R-:W2:Y:S01]  /*7bf0*/  LDC R5, c[0x0][0x2f0] ;  /* 0x0000bc00ff057b82 */ /* 0x000ea20000000800 */
[----:B------:R-:W-:Y:S01]  /*7c00*/  UIADD3 UR10, UR4, 0x80, URZ ;  /* 0x00000080040a7890 */ /* 0x000fe2000fffe03f */
[----:B------:R-:W-:Y:S02]  /*7c10*/  UMOV UR5, UR36 ;  /* 0x0000002400057c82 */ /* 0x000fe40008000000 */
[----:B------:R-:W-:Y:S02]  /*7c20*/  UMOV UR14, UR4 ;  /* 0x00000004000e7c82 */ /* 0x000fe40008000000 */
[----:B------:R-:W-:Y:S01]  /*7c30*/  HGMMA.64x192x16.F32.BF16 R24, R200, gdesc[UR12].tnspB, R24, gsb0 ;  /* 0x42e0000cc8187df0 */ /* 0x000fe20008001818 */
[----:B------:R-:W-:Y:S01]  /*7c40*/  UMOV UR15, 0x40000040 ;  /* 0x40000040000f7882 */ /* 0x000fe20000000000 */
[----:B------:R-:W-:Y:S01]  /*7c50*/  UMOV UR14, UR10 ;  /* 0x0000000a000e7c82 */ /* 0x000fe20008000000 */
[----:B------:R-:W-:Y:S01]  /*7c60*/  UIADD3 UR10, UR4, 0x100, URZ ;  /* 0x00000100040a7890 */ /* 0x000fe2000fffe03f */
[----:B-1----:R-:W-:-:S05]  /*7c70*/  @P2 IMAD.HI.U32 R3, R4, R3, RZ ;  /* 0x0000000304032227 */ /* 0x002fca00078e00ff */
[----:B0-----:R-:W-:Y:S01]  /*7c80*/  @P2 SHF.R.U32.HI R4, RZ, R0, R3 ;  /* 0x00000000ff042219 */ /* 0x001fe20000011603 */
[----:B------:R-:W-:-:S04]  /*7c90*/  IMAD.MOV.U32 R0, RZ, RZ, -0x70 ;  /* 0xffffff90ff007424 */ /* 0x000fc800078e00ff */
[----:B------:R-:W0:Y:S01]  /*7ca0*/  SHFL.IDX PT, R3, R4, 0x1, 0x1c1f ;  /* 0x003c1f0004037f89 */ /* 0x000e2200000e0000 */
[----:B------:R-:W-:-:S04]  /*7cb0*/  IMAD R0, R9, R0, 0x1 ;  /* 0x0000000109007424 */ /* 0x000fc800078e0200 */
[----:B------:R-:W-:-:S04]  /*7cc0*/  IMAD R0, R19, -0x2, R0 ;  /* 0xfffffffe13007824 */ /* 0x000fc800078e0200 */
[----:B--2---:R-:W-:-:S05]  /*7cd0*/  IMAD R2, R5, UR39, R0 ;  /* 0x0000002705027c24 */ /* 0x004fca000f8e0200 */
[----:B0-----:R-:W-:-:S04]  /*7ce0*/  IADD3 R0, R3, -UR61, R2 ;  /* 0x8000003d03007c10 */ /* 0x001fc8000fffe002 */
[C---:B------:R-:W-:Y:S02]  /*7cf0*/  ISETP.GT.AND P3, PT, R0.reuse, RZ, PT ;  /* 0x000000ff0000720c */ /* 0x040fe40003f64270 */
[----:B------:R-:W-:Y:S02]  /*7d00*/  ISETP.GT.AND P4, PT, R0, 0x1, PT ;  /* 0x000000010000780c */ /* 0x000fe40003f84270 */
[----:B------:R-:W-:Y:S02]  /*7d10*/  FSEL R219, R170, -INF , P3 ;  /* 0xff800000aadb7808 */ /* 0x000fe40001800000 */
[----:B------:R-:W-:Y:S02]  /*7d20*/  ISETP.GT.AND P3, PT, R0, 0x8, PT ;  /* 0x000000080000780c */ /* 0x000fe40003f64270 */
[----:B------:R-:W-:Y:S01]  /*7d30*/  FMNMX.FTZ R14, R219, R8, !PT ;  /* 0x00000008db0e7209 */ /* 0x000fe20007810000 */
[----:B------:R-:W-:Y:S02]  /*7d40*/  WARPGROUP.DEPBAR.LE gsb0, 0x0 ;  /* 0x00008000000079c5 */ /* 0x000fe40000010000 */
[----:B------:R-:W-:Y:S01]  /*7d50*/  WARPGROUP.ARRIVE ;  /* 0x00000000000079c5 */ /* 0x000fe20000000000 */
[----:B------:R-:W-:-:S02]  /*7d60*/  FSEL R201, R171, -INF , P4 ;  /* 0xff800000abc97808 */ /* 0x000fc40002000000 */
[----:B------:R-:W-:Y:S02]  /*7d70*/  ISETP.GT.AND P4, PT, R0, 0x9, PT ;  /* 0x000000090000780c */ /* 0x000fe40003f84270 */
[----:B------:R-:W-:Y:S01]  /*7d80*/  FSEL R203, R174, -INF , P3 ;  /* 0xff800000aecb7808 */ /* 0x000fe20001800000 */
[----:B------:R-:W-:Y:S01]  /*7d90*/  HGMMA.64x192x16.F32.BF16 R24, R196, gdesc[UR12].tnspB, R24, gsb0 ;  /* 0x42e0000cc4187df0 */ /* 0x000fe20008001818 */
[----:B------:R-:W-:Y:S01]  /*7da0*/  UMOV UR14, UR10 ;  /* 0x0000000a000e7c82 */ /* 0x000fe20008000000 */
[----:B------:R-:W-:Y:S01]  /*7db0*/  UMOV UR15, 0x40000040 ;  /* 0x40000040000f7882 */ /* 0x000fe20000000000 */
[----:B------:R-:W-:Y:S01]  /*7dc0*/  UIADD3 UR10, UR4, 0x180, URZ ;  /* 0x00000180040a7890 */ /* 0x000fe2000fffe03f */
[----:B------:R-:W-:Y:S02]  /*7dd0*/  FMNMX.FTZ R14, R201, R14, !PT ;  /* 0x0000000ec90e7209 */ /* 0x000fe40007810000 */
[----:B------:R-:W-:Y:S02]  /*7de0*/  ISETP.GT.AND P3, PT, R0, 0x10, PT ;  /* 0x000000100000780c */ /* 0x000fe40003f64270 */
[----:B------:R-:W-:-:S02]  /*7df0*/  FSEL R221, R175, -INF , P4 ;  /* 0xff800000afdd7808 */ /* 0x000fc40002000000 */
[----:B------:R-:W-:Y:S02]  /*7e00*/  FMNMX.FTZ R14, R203, R14, !PT ;  /* 0x0000000ecb0e7209 */ /* 0x000fe40007810000 */
[----:B------:R-:W-:Y:S02]  /*7e10*/  ISETP.GT.AND P4, PT, R0, 0x11, PT ;  /* 0x000000110000780c */ /* 0x000fe40003f84270 */
[----:B------:R-:W-:Y:S01]  /*7e20*/  FMNMX.FTZ R14, R221, R14, !PT ;  /* 0x0000000edd0e7209 */ /* 0x000fe20007810000 */
[----:B------:R-:W-:Y:S02]  /*7e30*/  WARPGROUP.DEPBAR.LE gsb0, 0x0 ;  /* 0x00008000000079c5 */ /* 0x000fe40000010000 */
[----:B------:R-:W-:Y:S01]  /*7e40*/  WARPGROUP.ARRIVE ;  /* 0x00000000000079c5 */ /* 0x000fe20000000000 */
[----:B------:R-:W-:Y:S02]  /*7e50*/  FSEL R199, R162, -INF , P3 ;  /* 0xff800000a2c77808 */ /* 0x000fe40001800000 */
[----:B------:R-:W-:-:S02]  /*7e60*/  ISETP.GT.AND P3, PT, R0, 0x18, PT ;  /* 0x000000180000780c */ /* 0x000fc40003f64270 */
[----:B------:R-:W-:Y:S01]  /*7e70*/  FSEL R197, R163, -INF , P4 ;  /* 0xff800000a3c57808 */ /* 0x000fe20002000000 */
[----:B------:R-:W-:Y:S01]  /*7e80*/  HGMMA.64x192x16.F32.BF16 R24, R192, gdesc[UR12].tnspB, R24, gsb0 ;  /* 0x42e0000cc0187df0 */ /* 0x000fe20008001818 */
[----:B------:R-:W-:Y:S01]  /*7e90*/  UMOV UR14, UR10 ;  /* 0x0000000a000e7c82 */ /* 0x000fe20008000000 */
[----:B------:R-:W-:Y:S01]  /*7ea0*/  UMOV UR15, 0x40000040 ;  /* 0x40000040000f7882 */ /* 0x000fe20000000000 */
[----:B------:R-:W-:Y:S01]  /*7eb0*/  FMNMX.FTZ R14, R199, R14, !PT ;  /* 0x0000000ec70e7209 */ /* 0x000fe20007810000 */
[----:B------:R-:W-:Y:S01]  /*7ec0*/  UIADD3 UR10, UR4, 0x200, URZ ;  /* 0x00000200040a7890 */ /* 0x000fe2000fffe03f */
[----:B------:R-:W-:Y:S02]  /*7ed0*/  ISETP.GT.AND P4, PT, R0, 0x19, PT ;  /* 0x000000190000780c */ /* 0x000fe40003f84270 */
[----:B------:R-:W-:Y:S01]  /*7ee0*/  FMNMX.FTZ R14, R197, R14, !PT ;  /* 0x0000000ec50e7209 */ /* 0x000fe20007810000 */
[----:B------:R-:W-:Y:S02]  /*7ef0*/  WARPGROUP.DEPBAR.LE gsb0, 0x0 ;  /* 0x00008000000079c5 */ /* 0x000fe40000010000 */
[----:B------:R-:W-:Y:S01]  /*7f00*/  WARPGROUP.ARRIVE ;  /* 0x00000000000079c5 */ /* 0x000fe20000000000 */
[----:B------:R-:W-:-:S02]  /*7f10*/  FSEL R195, R166, -INF , P3 ;  /* 0xff800000a6c37808 */ /* 0x000fc40001800000 */
[----:B------:R-:W-:Y:S02]  /*7f20*/  ISETP.GT.AND P3, PT, R0, 0x20, PT ;  /* 0x000000200000780c */ /* 0x000fe40003f64270 */
[----:B------:R-:W-:-:S05]  /*7f30*/  FSEL R193, R167, -INF , P4 ;  /* 0xff800000a7c17808 */ /* 0x000fca0002000000 */
[----:B------:R-:W-:Y:S01]  /*7f40*/  HGMMA.64x192x16.F32.BF16 R24, R188, gdesc[UR12].tnspB, R24, gsb0 ;  /* 0x42e0000cbc187df0 */ /* 0x000fe20008001818 */
[----:B------:R-:W-:Y:S01]  /*7f50*/  FMNMX.FTZ R14, R195, R14, !PT ;  /* 0x0000000ec30e7209 */ /* 0x000fe20007810000 */
[----:B------:R-:W-:Y:S01]  /*7f60*/  UMOV UR14, UR10 ;  /* 0x0000000a000e7c82 */ /* 0x000fe20008000000 */
[----:B------:R-:W-:Y:S01]  /*7f70*/  UMOV UR15, 0x40000040 ;  /* 0x40000040000f7882 */ /* 0x000fe20000000000 */
[----:B------:R-:W-:Y:S01]  /*7f80*/  ISETP.GT.AND P4, PT, R0, 0x21, PT ;  /* 0x000000210000780c */ /* 0x000fe20003f84270 */
[----:B------:R-:W-:Y:S01]  /*7f90*/  UIADD3 UR10, UR4, 0x280, URZ ;  /* 0x00000280040a7890 */ /* 0x000fe2000fffe03f */
[----:B------:R-:W-:Y:S01]  /*7fa0*/  FSEL R11, R154, -INF , P3 ;  /* 0xff8000009a0b7808 */ /* 0x000fe20001800000 */
[----:B------:R-:W-:Y:S01]  /*7fb0*/  UIADD3 UR4, UR4, 0x300, URZ ;  /* 0x0000030004047890 */ /* 0x000fe2000fffe03f */
[----:B------:R-:W-:Y:S02]  /*7fc0*/  FMNMX.FTZ R14, R193, R14, !PT ;  /* 0x0000000ec10e7209 */ /* 0x000fe40007810000 */
        /* <DEDUP_REMOVED lines=52> */
[----:B------:R-:W-:Y:S01]  /*8310*/  FMNMX.FTZ R14, R123, R14, !PT ;  /* 0x0000000e7b0e7209 */ /* 0x000fe20007810000 */
[----:B------:R-:W0:Y:S01]  /*8320*/  LDC R0, c[0x0][0x988] ;  /* 0x00026200ff007b82 */ /* 0x000e220000000800 */
[----:B------:R-:W-:Y:S01]  /*8330*/  FSEL R127, R127, -INF , P4 ;  /* 0xff8000007f7f7808 */ /* 0x000fe20002000000 */
[----:B------:R-:W-:Y:S02]  /*8340*/  WARPGROUP.DEPBAR.LE gsb0, 0x0 ;  /* 0x00008000000079c5 */ /* 0x000fe40000010000 */
[----:B------:R-:W-:Y:S01]  /*8350*/  WARPGROUP.ARRIVE ;  /* 0x00000000000079c5 */ /* 0x000fe20000000000 */
[----:B------:R-:W-:Y:S01]  /*8360*/  FSEL R189, R126, -INF , P3 ;  /* 0xff8000007ebd7808 */ /* 0x000fe20001800000 */
[----:B------:R-:W1:Y:S03]  /*8370*/  SHFL.IDX PT, R191, R4, RZ, 0x1c1f ;  /* 0x001c1fff04bf7589 */ /* 0x000e6600000e0000 */
[----:B------:R-:W-:Y:S01]  /*8380*/  FMNMX.FTZ R14, R189, R14, !PT ;  /* 0x0000000ebd0e7209 */ /* 0x000fe20007810000 */
[----:B------:R-:W-:Y:S01]  /*8390*/  HGMMA.64x192x16.F32.BF16 R24, R184, gdesc[UR12].tnspB, R24, gsb0 ;  /* 0x42e0000cb8187df0 */ /* 0x000fe20008001818 */
[----:B------:R-:W-:Y:S01]  /*83a0*/  UMOV UR14, UR10 ;  /* 0x0000000a000e7c82 */ /* 0x000fe20008000000 */
[----:B------:R-:W-:Y:S01]  /*83b0*/  UMOV UR15, 0x40000040 ;  /* 0x40000040000f7882 */ /* 0x000fe20000000000 */
[----:B------:R-:W-:-:S05]  /*83c0*/  FMNMX.FTZ R14, R127, R14, !PT ;  /* 0x0000000e7f0e7209 */ /* 0x000fca0007810000 */
[----:B------:R-:W2:Y:S01]  /*83d0*/  SHFL.BFLY PT, R5, R14, 0x2, 0x1f ;  /* 0x0c401f000e057f89 */ /* 0x000ea200000e0000 */
[----:B-1----:R-:W-:-:S04]  /*83e0*/  IADD3 R2, R191, -UR61, R2 ;  /* 0x8000003dbf027c10 */ /* 0x002fc8000fffe002 */
[C---:B------:R-:W-:Y:S02]  /*83f0*/  ISETP.GT.AND P4, PT, R2.reuse, RZ, PT ;  /* 0x000000ff0200720c */ /* 0x040fe40003f84270 */
[----:B------:R-:W-:-:S04]  /*8400*/  ISETP.GT.AND P5, PT, R2, 0x1, PT ;  /* 0x000000010200780c */ /* 0x000fc80003fa4270 */
[----:B------:R-:W-:Y:S02]  /*8410*/  FSEL R169, R169, -INF , P5 ;  /* 0xff800000a9a97808 */ /* 0x000fe40002800000 */
[----:B--2---:R-:W-:Y:S02]  /*8420*/  FMNMX.FTZ R20, R14, R5, !PT ;  /* 0x000000050e147209 */ /* 0x004fe40007810000 */
[----:B------:R-:W-:-:S03]  /*8430*/  ISETP.GT.AND P5, PT, R2, 0x9, PT ;  /* 0x000000090200780c */ /* 0x000fc60003fa4270 */
[----:B------:R-:W1:Y:S01]  /*8440*/  SHFL.BFLY PT, R5, R20, 0x1, 0x1f ;  /* 0x0c201f0014057f89 */ /* 0x000e6200000e0000 */
[----:B------:R-:W-:Y:S02]  /*8450*/  FSEL R173, R173, -INF , P5 ;  /* 0xff800000adad7808 */ /* 0x000fe40002800000 */
[----:B------:R-:W-:-:S04]  /*8460*/  ISETP.GT.AND P5, PT, R2, 0x11, PT ;  /* 0x000000110200780c */ /* 0x000fc80003fa4270 */
        /* <DEDUP_REMOVED lines=8> */
[C---:B------:R-:W-:Y:S01]  /*84f0*/  FSETP.NEU.FTZ.AND P3, PT, R5.reuse, -INF , PT ;  /* 0xff8000000500780b */ /* 0x040fe20003f7d000 */
[----:B0-----:R-:W-:Y:S01]  /*8500*/  FMUL.FTZ R122, R5, R0 ;  /* 0x00000000057a7220 */ /* 0x001fe20000410000 */
[----:B------:R-:W-:-:S04]  /*8510*/  ISETP.GT.AND P5, PT, R2, 0x31, PT ;  /* 0x000000310200780c */ /* 0x000fc80003fa4270 */
[----:B------:R-:W-:Y:S02]  /*8520*/  FSEL R14, R122, RZ, P3 ;  /* 0x000000ff7a0e7208 */ /* 0x000fe40001800000 */
[----:B------:R-:W-:Y:S02]  /*8530*/  FSEL R145, R145, -INF , P5 ;  /* 0xff80000091917808 */ /* 0x000fe40002800000 */
[C---:B------:R-:W-:Y:S01]  /*8540*/  ISETP.GT.AND P5, PT, R2.reuse, 0x39, PT ;  /* 0x000000390200780c */ /* 0x040fe20003fa4270 */
[-CC-:B------:R-:W-:Y:S01]  /*8550*/  FFMA.FTZ R20, R219, R0.reuse, -R14.reuse ;  /* 0x00000000db147223 */ /* 0x180fe2000001080e */
[-CC-:B------:R-:W-:Y:S01]  /*8560*/  FFMA.FTZ R122, R221, R0.reuse, -R14.reuse ;  /* 0x00000000dd7a7223 */ /* 0x180fe2000001080e */
[-CC-:B------:R-:W-:Y:S01]  /*8570*/  FFMA.FTZ R130, R193, R0.reuse, -R14.reuse ;  /* 0x00000000c1827223 */ /* 0x180fe2000001080e */
[----:B------:R-:W-:Y:S01]  /*8580*/  FSEL R149, R149, -INF , P5 ;  /* 0xff80000095957808 */ /* 0x000fe20002800000 */
[-CC-:B------:R-:W-:Y:S01]  /*8590*/  FFMA.FTZ R193, R11, R0.reuse, -R14.reuse ;  /* 0x000000000bc17223 */ /* 0x180fe2000001080e */
        /* <DEDUP_REMOVED lines=13> */
[----:B------:R-:W-:Y:S01]  /*8670*/  MUFU.EX2 R20, R20 ;  /* 0x0000001400147308 */ /* 0x000fe20000000800 */
[-CC-:B------:R-:W-:Y:S01]  /*8680*/  FFMA.FTZ R203, R203, R0.reuse, -R14.reuse ;  /* 0x00000000cbcb7223 */ /* 0x180fe2000001080e */
[-CC-:B------:R-:W-:Y:S01]  /*8690*/  FFMA.FTZ R197, R197, R0.reuse, -R14.reuse ;  /* 0x00000000c5c57223 */ /* 0x180fe2000001080e */
[----:B------:R-:W-:Y:S01]  /*86a0*/  FSEL R129, R129, -INF , P5 ;  /* 0xff80000081817808 */ /* 0x000fe20002800000 */
[-CC-:B------:R-:W-:Y:S01]  /*86b0*/  FFMA.FTZ R142, R123, R0.reuse, -R14.reuse ;  /* 0x000000007b8e7223 */ /* 0x180fe2000001080e */
[C---:B------:R-:W-:Y:S01]  /*86c0*/  ISETP.GT.AND P5, PT, R2.reuse, 0x59, PT ;  /* 0x000000590200780c */ /* 0x040fe20003fa4270 */
[-CC-:B------:R-:W-:Y:S01]  /*86d0*/  FFMA.FTZ R13, R13, R0.reuse, -R14.reuse ;  /* 0x000000000d0d7223 */ /* 0x180fe2000001080e */
[-CC-:B------:R-:W-:Y:S01]  /*86e0*/  FFMA.FTZ R21, R21, R0.reuse, -R14.reuse ;  /* 0x0000000015157223 */ /* 0x180fe2000001080e */
[----:B------:R-:W-:Y:S01]  /*86f0*/  MUFU.EX2 R201, R201 ;  /* 0x000000c900c97308 */ /* 0x000fe20000000800 */
[----:B------:R-:W-:Y:S01]  /*8700*/  FSEL R133, R133, -INF , P5 ;  /* 0xff80000085857808 */ /* 0x000fe20002800000 */
[----:B------:R-:W-:Y:S01]  /*8710*/  FFMA.FTZ R123, R189, R0, -R14 ;  /* 0x00000000bd7b7223 */ /* 0x000fe2000001080e */
[----:B------:R-:W-:-:S04]  /*8720*/  ISETP.GT.AND P5, PT, R2, 0x61, PT ;  /* 0x000000610200780c */ /* 0x000fc80003fa4270 */
[----:B------:R-:W-:Y:S01]  /*8730*/  FSEL R233, R121, -INF , P5 ;  /* 0xff80000079e97808 */ /* 0x000fe20002800000 */
[-CC-:B------:R-:W-:Y:S01]  /*8740*/  FFMA.FTZ R121, R15, R0.reuse, -R14.reuse ;  /* 0x000000000f797223 */ /* 0x180fe2000001080e */
[----:B------:R-:W-:Y:S01]  /*8750*/  ISETP.GT.AND P5, PT, R2, 0x69, PT ;  /* 0x000000690200780c */ /* 0x000fe20003fa4270 */
[-CC-:B------:R-:W-:Y:S01]  /*8760*/  FFMA.FTZ R15, R139, R0.reuse, -R14.reuse ;  /* 0x000000008b0f7223 */ /* 0x180fe2000001080e */
[----:B------:R-:W-:Y:S02]  /*8770*/  MUFU.EX2 R203, R203 ;  /* 0x000000cb00cb7308 */ /* 0x000fe40000000800 */
[----:B------:R-:W-:Y:S01]  /*8780*/  FSEL R237, R125, -INF , P5 ;  /* 0xff8000007ded7808 */ /* 0x000fe20002800000 */
[----:B------:R-:W-:-:S05]  /*8790*/  FFMA.FTZ R125, R151, R0, -R14 ;  /* 0x00000000977d7223 */ /* 0x000fca000001080e */
        /* <DEDUP_REMOVED lines=12> */
[----:B------:R-:W-:Y:S01]  /*8860*/  FSEL R185, R168, -INF , P4 ;  /* 0xff800000a8b97808 */ /* 0x000fe20002000000 */
[----:B------:R-:W-:Y:S01]  /*8870*/  WARPGROUP.ARRIVE ;  /* 0x00000000000079c5 */ /* 0x000fe20000000000 */
[----:B------:R-:W-:-:S03]  /*8880*/  ISETP.GT.AND P4, PT, R2, 0x8, PT ;  /* 0x000000080200780c */ /* 0x000fc60003f84270 */
[----:B------:R-:W-:Y:S01]  /*8890*/  MUFU.EX2 R21, R21 ;  /* 0x0000001500157308 */ /* 0x000fe20000000800 */
[----:B------:R-:W-:Y:S02]  /*88a0*/  FMNMX.FTZ R4, R185, R10, !PT ;  /* 0x0000000ab9047209 */ /* 0x000fe40007810000 */
[----:B------:R-:W-:Y:S01]  /*88b0*/  FSEL R187, R172, -INF , P4 ;  /* 0xff800000acbb7808 */ /* 0x000fe20002000000 */
[----:B------:R-:W-:Y:S01]  /*88c0*/  HGMMA.64x192x16.F32.BF16 R24, R180, gdesc[UR12].tnspB, R24, gsb0 ;  /* 0x42e0000cb4187df0 */ /* 0x000fe20008001818 */
[----:B------:R-:W-:Y:S02]  /*88d0*/  FMNMX.FTZ R4, R169, R4, !PT ;  /* 0x00000004a9047209 */ /* 0x000fe40007810000 */
[----:B------:R-:W-:Y:S01]  /*88e0*/  ISETP.GT.AND P4, PT, R2, 0x10, PT ;  /* 0x000000100200780c */ /* 0x000fe20003f84270 */
[----:B------:R-:W-:Y:S01]  /*88f0*/  MUFU.EX2 R138, R138 ;  /* 0x0000008a008a7308 */ /* 0x000fe20000000800 */
[----:B------:R-:W-:Y:S02]  /*8900*/  FMNMX.FTZ R4, R187, R4, !PT ;  /* 0x00000004bb047209 */ /* 0x000fe40007810000 */
[----:B------:R-:W-:-:S02]  /*8910*/  FSEL R191, R160, -INF , P4 ;  /* 0xff800000a0bf7808 */ /* 0x000fc40002000000 */
[----:B------:R-:W-:Y:S02]  /*8920*/  FMNMX.FTZ R4, R173, R4, !PT ;  /* 0x00000004ad047209 */ /* 0x000fe40007810000 */
[----:B------:R-:W-:Y:S01]  /*8930*/  ISETP.GT.AND P4, PT, R2, 0x18, PT ;  /* 0x000000180200780c */ /* 0x000fe20003f84270 */
[----:B------:R-:W-:Y:S01]  /*8940*/  MUFU.EX2 R131, R131 ;  /* 0x0000008300837308 */ /* 0x000fe20000000800 */
[----:B------:R-:W-:Y:S02]  /*8950*/  FMNMX.FTZ R4, R191, R4, !PT ;  /* 0x00000004bf047209 */ /* 0x000fe40007810000 */
[----:B------:R-:W-:Y:S02]  /*8960*/  FSEL R219, R164, -INF , P4 ;  /* 0xff800000a4db7808 */ /* 0x000fe40002000000 */
[----:B------:R-:W-:Y:S02]  /*8970*/  FMNMX.FTZ R4, R161, R4, !PT ;  /* 0x00000004a1047209 */ /* 0x000fe40007810000 */
[----:B------:R-:W-:Y:S01]  /*8980*/  ISETP.GT.AND P4, PT, R2, 0x20, PT ;  /* 0x000000200200780c */ /* 0x000fe20003f84270 */
[----:B------:R-:W-:Y:S01]  /*8990*/  MUFU.EX2 R142, R142 ;  /* 0x0000008e008e7308 */ /* 0x000fe20000000800 */
[----:B------:R-:W-:-:S02]  /*89a0*/  FMNMX.FTZ R4, R219, R4, !PT ;  /* 0x00000004db047209 */ /* 0x000fc40007810000 */
[----:B------:R-:W-:Y:S02]  /*89b0*/  FSEL R221, R152, -INF , P4 ;  /* 0xff80000098dd7808 */ /* 0x000fe40002000000 */
[----:B------:R-:W-:Y:S02]  /*89c0*/  FMNMX.FTZ R4, R165, R4, !PT ;  /* 0x00000004a5047209 */ /* 0x000fe40007810000 */
[----:B------:R-:W-:Y:S01]  /*89d0*/  ISETP.GT.AND P4, PT, R2, 0x28, PT ;  /* 0x000000280200780c */ /* 0x000fe20003f84270 */
[----:B------:R-:W-:Y:S01]  /*89e0*/  MUFU.EX2 R123, R123 ;  /* 0x0000007b007b7308 */ /* 0x000fe20000000800 */
[----:B------:R-:W-:Y:S02]  /*89f0*/  FMNMX.FTZ R4, R221, R4, !PT ;  /* 0x00000004dd047209 */ /* 0x000fe40007810000 */
[----:B------:R-:W-:Y:S02]  /*8a00*/  FSEL R223, R156, -INF , P4 ;  /* 0xff8000009cdf7808 */ /* 0x000fe40002000000 */
[----:B------:R-:W-:-:S02]  /*8a10*/  FMNMX.FTZ R4, R153, R4, !PT ;  /* 0x0000000499047209 */ /* 0x000fc40007810000 */
[----:B------:R-:W-:Y:S02]  /*8a20*/  ISETP.GT.AND P4, PT, R2, 0x30, PT ;  /* 0x000000300200780c */ /* 0x000fe40003f84270 */
[----:B------:R-:W-:Y:S02]  /*8a30*/  FMNMX.FTZ R4, R223, R4, !PT ;  /* 0x00000004df047209 */ /* 0x000fe40007810000 */
[----:B------:R-:W-:Y:S02]  /*8a40*/  FSEL R225, R144, -INF , P4 ;  /* 0xff80000090e17808 */ /* 0x000fe40002000000 */
[----:B------:R-:W-:Y:S02]  /*8a50*/  FMNMX.FTZ R4, R157, R4, !PT ;  /* 0x000000049d047209 */ /* 0x000fe40007810000 */
[----:B------:R-:W-:Y:S02]  /*8a60*/  ISETP.GT.AND P4, PT, R2, 0x38, PT ;  /* 0x000000380200780c */ /* 0x000fe40003f84270 */
[----:B------:R-:W-:-:S02]  /*8a70*/  FMNMX.FTZ R4, R225, R4, !PT ;  /* 0x00000004e1047209 */ /* 0x000fc40007810000 */
[----:B------:R-:W-:Y:S02]  /*8a80*/  FSEL R227, R148, -INF , P4 ;  /* 0xff80000094e37808 */ /* 0x000fe40002000000 */
[----:B------:R-:W-:Y:S02]  /*8a90*/  FMNMX.FTZ R4, R145, R4, !PT ;  /* 0x0000000491047209 */ /* 0x000fe40007810000 */
[----:B------:R-:W-:Y:S02]  /*8aa0*/  ISETP.GT.AND P4, PT, R2, 0x40, PT ;  /* 0x000000400200780c */ /* 0x000fe40003f84270 */
[----:B------:R-:W-:Y:S02]  /*8ab0*/  FMNMX.FTZ R4, R227, R4, !PT ;  /* 0x00000004e3047209 */ /* 0x000fe40007810000 */
[----:B------:R-:W-:Y:S01]  /*8ac0*/  FSEL R229, R136, -INF , P4 ;  /* 0xff80000088e57808 */ /* 0x000fe20002000000 */
[----:B------:R-:W-:Y:S01]  /*8ad0*/  FFMA.FTZ R136, R147, R0, -R14 ;  /* 0x0000000093887223 */ /* 0x000fe2000001080e */
[----:B------:R-:W-:-:S02]  /*8ae0*/  FMNMX.FTZ R4, R149, R4, !PT ;  /* 0x0000000495047209 */ /* 0x000fc40007810000 */
[----:B------:R-:W-:Y:S02]  /*8af0*/  ISETP.GT.AND P4, PT, R2, 0x48, PT ;  /* 0x000000480200780c */ /* 0x000fe40003f84270 */
[----:B------:R-:W-:Y:S01]  /*8b00*/  FMNMX.FTZ R4, R229, R4, !PT ;  /* 0x00000004e5047209 */ /* 0x000fe20007810000 */
[----:B------:R-:W-:Y:S01]  /*8b10*/  MUFU.EX2 R136, R136 ;  /* 0x0000008800887308 */ /* 0x000fe20000000800 */
[----:B------:R-:W-:Y:S01]  /*8b20*/  FSEL R11, R140, -INF , P4 ;  /* 0xff8000008c0b7808 */ /* 0x000fe20002000000 */
[----:B------:R-:W-:Y:S01]  /*8b30*/  FFMA.FTZ R140, R175, R0, -R14 ;  /* 0x00000000af8c7223 */ /* 0x000fe2000001080e */
[----:B------:R-:W-:Y:S02]  /*8b40*/  FMNMX.FTZ R4, R137, R4, !PT ;  /* 0x0000000489047209 */ /* 0x000fe40007810000 */
[----:B------:R-:W-:Y:S02]  /*8b50*/  ISETP.GT.AND P4, PT, R2, 0x50, PT ;  /* 0x000000500200780c */ /* 0x000fe40003f84270 */
[----:B------:R-:W-:Y:S01]  /*8b60*/  FMNMX.FTZ R4, R11, R4, !PT ;  /* 0x000000040b047209 */ /* 0x000fe20007810000 */
[----:B------:R-:W-:Y:S01]  /*8b70*/  MUFU.EX2 R140, R140 ;  /* 0x0000008c008c7308 */ /* 0x000fe20000000800 */
[----:B------:R-:W-:-:S02]  /*8b80*/  FSEL R155, R128, -INF , P4 ;  /* 0xff800000809b7808 */ /* 0x000fc40002000000 */
[----:B------:R-:W-:Y:S02]  /*8b90*/  FMNMX.FTZ R4, R141, R4, !PT ;  /* 0x000000048d047209 */ /* 0x000fe40007810000 */
[----:B------:R-:W-:Y:S02]  /*8ba0*/  ISETP.GT.AND P4, PT, R2, 0x58, PT ;  /* 0x000000580200780c */ /* 0x000fe40003f84270 */
[----:B------:R-:W-:Y:S01]  /*8bb0*/  FMNMX.FTZ R4, R155, R4, !PT ;  /* 0x000000049b047209 */ /* 0x000fe20007810000 */
[----:B------:R0:W-:Y:S01]  /*8bc0*/  MUFU.EX2 R128, R134 ;  /* 0x0000008600807308 */ /* 0x0001e20000000800 */
[----:B------:R-:W-:Y:S01]  /*8bd0*/  FSEL R231, R132, -INF , P4 ;  /* 0xff80000084e77808 */ /* 0x000fe20002000000 */
[----:B------:R-:W-:Y:S01]  /*8be0*/  FFMA.FTZ R132, R167, R0, -R14 ;  /* 0x00000000a7847223 */ /* 0x000fe2000001080e */
[----:B------:R-:W-:Y:S02]  /*8bf0*/  FMNMX.FTZ R4, R129, R4, !PT ;  /* 0x0000000481047209 */ /* 0x000fe40007810000 */
[----:B------:R-:W-:-:S02]  /*8c00*/  ISETP.GT.AND P4, PT, R2, 0x60, PT ;  /* 0x000000600200780c */ /* 0x000fc40003f84270 */
[----:B------:R-:W-:Y:S01]  /*8c10*/  FMNMX.FTZ R4, R231, R4, !PT ;  /* 0x00000004e7047209 */ /* 0x000fe20007810000 */
[----:B------:R-:W1:Y:S01]  /*8c20*/  MUFU.EX2 R132, R132 ;  /* 0x0000008400847308 */ /* 0x000e620000000800 */
[----:B------:R-:W-:Y:S01]  /*8c30*/  FSEL R159, R120, -INF , P4 ;  /* 0xff800000789f7808 */ /* 0x000fe20002000000 */
[--C-:B0-----:R-:W-:Y:S01]  /*8c40*/  FFMA.FTZ R134, R143, R0, -R14.reuse ;  /* 0x000000008f867223 */ /* 0x101fe2000001080e */
[----:B------:R-:W-:Y:S02]  /*8c50*/  FMNMX.FTZ R4, R133, R4, !PT ;  /* 0x0000000485047209 */ /* 0x000fe40007810000 */
[----:B------:R-:W-:Y:S02]  /*8c60*/  ISETP.GT.AND P4, PT, R2, 0x68, PT ;  /* 0x000000680200780c */ /* 0x000fe40003f84270 */
[----:B------:R-:W-:Y:S01]  /*8c70*/  FMNMX.FTZ R4, R159, R4, !PT ;  /* 0x000000049f047209 */ /* 0x000fe20007810000 */
[----:B------:R0:W-:Y:S01]  /*8c80*/  MUFU.EX2 R120, R3 ;  /* 0x0000000300787308 */ /* 0x0001e20000000800 */
[----:B------:R-:W-:Y:S01]  /*8c90*/  FSEL R235, R124, -INF , P4 ;  /* 0xff8000007ceb7808 */ /* 0x000fe20002000000 */
[----:B------:R-:W-:Y:S01]  /*8ca0*/  FFMA.FTZ R124, R163, R0, -R14 ;  /* 0x00000000a37c7223 */ /* 0x000fe2000001080e */
[----:B------:R-:W-:-:S04]  /*8cb0*/  FMNMX.FTZ R4, R233, R4, !PT ;  /* 0x00000004e9047209 */ /* 0x000fc80007810000 */
[----:B------:R-:W-:Y:S01]  /*8cc0*/  FMNMX.FTZ R4, R235, R4, !PT ;  /* 0x00000004eb047209 */ /* 0x000fe20007810000 */
[----:B------:R-:W-:Y:S01]  /*8cd0*/  MUFU.EX2 R124, R124 ;  /* 0x0000007c007c7308 */ /* 0x000fe20000000800 */
[----:B-1----:R-:W-:Y:S02]  /*8ce0*/  F2FP.BF16.F32.PACK_AB R189, R132, R13 ;  /* 0x0000000d84bd723e */ /* 0x002fe400000010ff */
[----:B------:R-:W-:-:S05]  /*8cf0*/  FMNMX.FTZ R4, R237, R4, !PT ;  /* 0x00000004ed047209 */ /* 0x000fca0007810000 */
[----:B0-----:R-:W0:Y:S01]  /*8d00*/  SHFL.BFLY PT, R3, R4, 0x2, 0x1f ;  /* 0x0c401f0004037f89 */ /* 0x001e2200000e0000 */
[----:B------:R-:W-:Y:S01]  /*8d10*/  MUFU.EX2 R134, R134 ;  /* 0x0000008600867308 */ /* 0x000fe20000000800 */
[----:B0-----:R-:W-:-:S05]  /*8d20*/  FMNMX.FTZ R3, R4, R3, !PT ;  /* 0x0000000304037209 */ /* 0x001fca0007810000 */
[----:B------:R-:W0:Y:S02]  /*8d30*/  SHFL.BFLY PT, R4, R3, 0x1, 0x1f ;  /* 0x0c201f0003047f89 */ /* 0x000e2400000e0000 */
[----:B0-----:R-:W-:Y:S02]  /*8d40*/  FMNMX.FTZ R4, R3, R4, !PT ;  /* 0x0000000403047209 */ /* 0x001fe40007810000 */
[----:B------:R-:W-:Y:S02]  /*8d50*/  FSEL R3, R5, RZ, P3 ;  /* 0x000000ff05037208 */ /* 0x000fe40001800000 */
[C---:B------:R-:W-:Y:S01]  /*8d60*/  FSETP.NEU.FTZ.AND P4, PT, R4.reuse, -INF , PT ;  /* 0xff8000000400780b */ /* 0x040fe20003f9d000 */
[----:B------:R-:W-:Y:S01]  /*8d70*/  FMUL.FTZ R144, R4, R0 ;  /* 0x0000000004907220 */ /* 0x000fe20000410000 */
[C---:B------:R-:W-:Y:S01]  /*8d80*/  ISETP.GT.AND P3, PT, R9.reuse, R12, PT ;  /* 0x0000000c0900720c */ /* 0x040fe20003f64270 */
[----:B------:R-:W-:-:S03]  /*8d90*/  VIADD R9, R9, 0xffffffff ;  /* 0xffffffff09097836 */ /* 0x000fc60000000000 */
[----:B------:R-:W-:-:S05]  /*8da0*/  FSEL R144, R144, RZ, P4 ;  /* 0x000000ff90907208 */ /* 0x000fca0002000000 */
[-CC-:B------:R-:W-:Y:S01]  /*8db0*/  FFMA.FTZ R151, R153, R0.reuse, -R144.reuse ;  /* 0x0000000099977223 */ /* 0x180fe20000010890 */
[-C--:B------:R-:W-:Y:S01]  /*8dc0*/  FFMA.FTZ R153, R157, R0.reuse, -R144 ;  /* 0x000000009d997223 */ /* 0x080fe20000010890 */
[----:B------:R-:W-:Y:S01]  /*8dd0*/  FADD.FTZ R157, -R3, R8 ;  /* 0x00000008039d7221 */ /* 0x000fe20000010100 */
[----:B------:R-:W-:Y:S01]  /*8de0*/  IMAD.U32 R8, RZ, RZ, UR6 ;  /* 0x00000006ff087e24 */ /* 0x000fe2000f8e00ff */
[----:B------:R-:W-:Y:S01]  /*8df0*/  UMOV UR6, UR4 ;  /* 0x0000000400067c82 */ /* 0x000fe20008000000 */
[----:B------:R-:W-:Y:S01]  /*8e00*/  FSEL R3, R4, RZ, P4 ;  /* 0x000000ff04037208 */ /* 0x000fe20002000000 */
[-C--:B------:R-:W-:Y:S01]  /*8e10*/  FMUL.FTZ R146, R157, R0.reuse ;  /* 0x000000009d927220 */ /* 0x080fe20000410000 */
[-CC-:B------:R-:W-:Y:S01]  /*8e20*/  FFMA.FTZ R135, R185, R0.reuse, -R144.reuse ;  /* 0x00000000b9877223 */ /* 0x180fe20000010890 */
[-CC-:B------:R-:W-:Y:S01]  /*8e30*/  FFMA.FTZ R200, R169, R0.reuse, -R144.reuse ;  /* 0x00000000a9c87223 */ /* 0x180fe20000010890 */
[-C--:B------:R-:W-:Y:S01]  /*8e40*/  FFMA.FTZ R202, R187, R0.reuse, -R144 ;  /* 0x00000000bbca7223 */ /* 0x080fe20000010890 */
[----:B------:R-:W-:Y:S01]  /*8e50*/  FADD.FTZ R157, -R3, R10 ;  /* 0x0000000a039d7221 */ /* 0x000fe20000010100 */
[----:B------:R-:W-:Y:S01]  /*8e60*/  @!P1 VIADD R8, R8, 0x36840 ;  /* 0x0003684008089836 */ /* 0x000fe20000000000 */
[----:B------:R-:W0:Y:S01]  /*8e70*/  MUFU.EX2 R3, R146 ;  /* 0x0000009200037308 */ /* 0x000e220000000800 */
[-CC-:B------:R-:W-:Y:S01]  /*8e80*/  FFMA.FTZ R139, R173, R0.reuse, -R144.reuse ;  /* 0x00000000ad8b7223 */ /* 0x180fe20000010890 */
[-C--:B------:R-:W-:Y:S01]  /*8e90*/  FMUL.FTZ R157, R157, R0.reuse ;  /* 0x000000009d9d7220 */ /* 0x080fe20000410000 */
[----:B------:R-:W-:Y:S01]  /*8ea0*/  FFMA.FTZ R196, R191, R0, -R144 ;  /* 0x00000000bfc47223 */ /* 0x000fe20000010890 */
[----:B------:R-:W-:Y:S01]  /*8eb0*/  @!P1 PRMT R8, RZ, 0x654, R8 ;  /* 0x00000654ff089816 */ /* 0x000fe20000000008 */
[----:B------:R-:W-:-:S02]  /*8ec0*/  IMAD.U32 R10, RZ, RZ, UR11 ;  /* 0x0000000bff0a7e24 */ /* 0x000fc4000f8e00ff */
        /* <DEDUP_REMOVED lines=8> */
[-CC-:B------:R-:W-:Y:S01]  /*8f50*/  FFMA.FTZ R145, R145, R0.reuse, -R144.reuse ;  /* 0x0000000091917223 */ /* 0x180fe20000010890 */
[----:B------:R-:W-:Y:S01]  /*8f60*/  FFMA.FTZ R190, R227, R0, -R144 ;  /* 0x00000000e3be7223 */ /* 0x000fe20000010890 */
[----:B------:R-:W-:-:S02]  /*8f70*/  WARPGROUP.DEPBAR.LE gsb0, 0x0 ;  /* 0x00008000000079c5 */ /* 0x000fc40000010000 */
[----:B------:R-:W-:Y:S01]  /*8f80*/  WARPGROUP.ARRIVE ;  /* 0x00000000000079c5 */ /* 0x000fe20000000000 */
[----:B------:R-:W1:Y:S01]  /*8f90*/  MUFU.EX2 R2, R157 ;  /* 0x0000009d00027308 */ /* 0x000e620000000800 */
[----:B0-----:R-:W-:Y:S01]  /*8fa0*/  FFMA.FTZ R6, R3, R6, R20 ;  /* 0x0000000603067223 */ /* 0x001fe20000010014 */
[-CC-:B------:R-:W-:Y:S01]  /*8fb0*/  FFMA.FTZ R183, R171, R0.reuse, -R14.reuse ;  /* 0x00000000abb77223 */ /* 0x180fe2000001080e */
[-C--:B------:R-:W-:Y:S01]  /*8fc0*/  FFMA.FTZ R14, R127, R0.reuse, -R14 ;  /* 0x000000007f0e7223 */ /* 0x080fe2000001080e */
[-C--:B------:R-:W-:Y:S01]  /*8fd0*/  FFMA.FTZ R149, R149, R0.reuse, -R144 ;  /* 0x0000000095957223 */ /* 0x080fe20000010890 */
[----:B------:R-:W-:Y:S01]  /*8fe0*/  HGMMA.64x192x16.F32.BF16 R24, R176, gdesc[UR4].tnspB, R24, gsb0 ;  /* 0x42e00004b0187df0 */ /* 0x000fe20008001818 */
        /* <DEDUP_REMOVED lines=8> */
[-CC-:B------:R-:W-:Y:S01]  /*9070*/  FFMA.FTZ R159, R159, R0.reuse, -R144.reuse ;  /* 0x000000009f9f7223 */ /* 0x180fe20000010890 */
[-CC-:B------:R-:W-:Y:S01]  /*9080*/  FFMA.FTZ R233, R233, R0.reuse, -R144.reuse ;  /* 0x00000000e9e97223 */ /* 0x180fe20000010890 */
[----:B------:R-:W-:Y:S01]  /*9090*/  MUFU.EX2 R202, R202 ;  /* 0x000000ca00ca7308 */ /* 0x000fe20000000800 */
[----:B-1----:R-:W-:Y:S01]  /*90a0*/  FFMA.FTZ R157, R2, R7, R135 ;  /* 0x00000007029d7223 */ /* 0x002fe20000010087 */
[-CC-:B------:R-:W-:Y:S01]  /*90b0*/  FFMA.FTZ R7, R137, R0.reuse, -R144.reuse ;  /* 0x0000000089077223 */ /* 0x180fe20000010890 */
[----:B------:R-:W-:Y:S01]  /*90c0*/  FADD.FTZ R137, R122, R11 ;  /* 0x0000000b7a897221 */ /* 0x000fe20000010000 */
[-CC-:B------:R-:W-:Y:S01]  /*90d0*/  FFMA.FTZ R11, R141, R0.reuse, -R144.reuse ;  /* 0x000000008d0b7223 */ /* 0x180fe20000010890 */
[-CC-:B------:R-:W-:Y:S01]  /*90e0*/  FFMA.FTZ R235, R235, R0.reuse, -R144.reuse ;  /* 0x00000000ebeb7223 */ /* 0x180fe20000010890 */
[----:B------:R-:W-:Y:S01]  /*90f0*/  FFMA.FTZ R144, R237, R0, -R144 ;  /* 0x00000000ed907223 */ /* 0x000fe20000010890 */
[----:B------:R-:W-:Y:S01]  /*9100*/  UMOV UR7, UR38 ;  /* 0x0000002600077c82 */ /* 0x000fe20008000000 */
[----:B------:R-:W-:Y:S01]  /*9110*/  MUFU.EX2 R139, R139 ;  /* 0x0000008b008b7308 */ /* 0x000fe20000000800 */
[----:B0-----:R-:W-:Y:S01]  /*9120*/  FADD.FTZ R157, R200, R157 ;  /* 0x0000009dc89d7221 */ /* 0x001fe20000010000 */
[----:B------:R-:W-:-:S02]  /*9130*/  F2FP.BF16.F32.PACK_AB R201, R201, R20 ;  /* 0x00000014c9c9723e */ /* 0x000fc400000010ff */
[----:B------:R-:W-:Y:S02]  /*9140*/  F2FP.BF16.F32.PACK_AB R203, R122, R203 ;  /* 0x000000cb7acb723e */ /* 0x000fe400000010ff */
[----:B------:R-:W-:Y:S02]  /*9150*/  F2FP.BF16.F32.PACK_AB R200, R200, R135 ;  /* 0x00000087c8c8723e */ /* 0x000fe400000010ff */
[----:B------:R-:W-:Y:S01]  /*9160*/  MUFU.EX2 R196, R196 ;  /* 0x000000c400c47308 */ /* 0x000fe20000000800 */
[----:B------:R-:W-:Y:S02]  /*9170*/  F2FP.BF16.F32.PACK_AB R191, R125, R124 ;  /* 0x0000007c7dbf723e */ /* 0x000fe400000010ff */
[----:B------:R-:W-:Y:S02]  /*9180*/  F2FP.BF16.F32.PACK_AB R185, R136, R121 ;  /* 0x0000007988b9723e */ /* 0x000fe400000010ff */
[----:B------:R-:W-:Y:S02]  /*9190*/  F2FP.BF16.F32.PACK_AB R187, R134, R15 ;  /* 0x0000000f86bb723e */ /* 0x000fe400000010ff */
[----:B------:R-:W-:Y:S01]  /*91a0*/  F2FP.BF16.F32.PACK_AB R181, R138, R21 ;  /* 0x000000158ab5723e */ /* 0x000fe200000010ff */
        /* <DEDUP_REMOVED lines=21> */
[----:B------:R-:W0:Y:S01]  /*9300*/  MUFU.EX2 R14, R14 ;  /* 0x0000000e000e7308 */ /* 0x000e220000000800 */
[----:B------:R-:W-:-:S02]  /*9310*/  WARPGROUP.DEPBAR.LE gsb0, 0x0 ;  /* 0x00008000000079c5 */ /* 0x000fc40000010000 */
[----:B------:R1:W-:Y:S01]  /*9320*/  @!P1 SYNCS.ARRIVE.TRANS64.RED.A1T0 RZ, [R8+URZ], RZ ;  /* 0x000000ff08ff99a7 */ /* 0x0003e2000810043f */
[----:B------:R-:W-:-:S04]  /*9330*/  F2FP.BF16.F32.PACK_AB R177, R142, R131 ;  /* 0x000000838eb1723e */ /* 0x000fc800000010ff */
[----:B------:R-:W-:Y:S01]  /*9340*/  MUFU.EX2 R176, R159 ;  /* 0x0000009f00b07308 */ /* 0x000fe20000000800 */
[----:B-1----:R-:W-:-:S07]  /*9350*/  @!P1 VIADD R8, R10, 0x36860 ;  /* 0x000368600a089836 */ /* 0x002fce0000000000 */
[----:B------:R1:W2:Y:S01]  /*9360*/  MUFU.EX2 R10, R129 ;  /* 0x00000081000a7308 */ /* 0x0002a20000000800 */
[----:B0-----:R-:W-:Y:S02]  /*9370*/  F2FP.BF16.F32.PACK_AB R179, R14, R123 ;  /* 0x0000007b0eb3723e */ /* 0x001fe400000010ff */
[----:B------:R-:W-:-:S04]  /*9380*/  @!P1 PRMT R8, RZ, 0x654, R8 ;  /* 0x00000654ff089816 */ /* 0x000fc80000000008 */
[----:B------:R0:W-:Y:S01]  /*9390*/  @!P1 SYNCS.ARRIVE.TRANS64.RED.A1T0 RZ, [R8+URZ], RZ ;  /* 0x000000ff08ff99a7 */ /* 0x0001e2000810043f */
[----:B------:R-:W3:Y:S01]  /*93a0*/  MUFU.EX2 R178, R235 ;  /* 0x000000eb00b27308 */ /* 0x000ee20000000800 */
[----:B0-----:R-:W-:Y:S01]  /*93b0*/  FADD.FTZ R8, R202, R157 ;  /* 0x0000009dca087221 */ /* 0x001fe20000010000 */
[----:B------:R-:W-:-:S03]  /*93c0*/  F2FP.BF16.F32.PACK_AB R202, R139, R202 ;  /* 0x000000ca8bca723e */ /* 0x000fc600000010ff */
[----:B------:R-:W-:Y:S01]  /*93d0*/  FADD.FTZ R127, R139, R8 ;  /* 0x000000088b7f7221 */ /* 0x000fe20000010000 */
[----:B------:R-:W-:-:S03]  /*93e0*/  FADD.FTZ R8, R126, R137 ;  /* 0x000000897e087221 */ /* 0x000fc60000010000 */
[----:B------:R-:W-:Y:S01]  /*93f0*/  FADD.FTZ R6, R196, R127 ;  /* 0x0000007fc4067221 */ /* 0x000fe20000010000 */
[C---:B------:R-:W-:Y:S01]  /*9400*/  FADD.FTZ R8, R197.reuse, R8 ;  /* 0x00000008c5087221 */ /* 0x040fe20000010000 */
[----:B------:R-:W-:Y:S02]  /*9410*/  F2FP.BF16.F32.PACK_AB R197, R197, R126 ;  /* 0x0000007ec5c5723e */ /* 0x000fe400000010ff */
[C---:B------:R-:W-:Y:S01]  /*9420*/  FADD.FTZ R127, R143.reuse, R6 ;  /* 0x000000068f7f7221 */ /* 0x040fe20000010000 */
[----:B------:R-:W-:-:S03]  /*9430*/  F2FP.BF16.F32.PACK_AB R196, R143, R196 ;  /* 0x000000c48fc4723e */ /* 0x000fc600000010ff */
        /* <DEDUP_REMOVED lines=20> */
[C---:B------:R-:W-:Y:S02]  /*9580*/  F2FP.BF16.F32.PACK_AB R188, R145.reuse, R188 ;  /* 0x000000bc91bc723e */ /* 0x040fe400000010ff */
[----:B-1----:R-:W-:Y:S01]  /*9590*/  FADD.FTZ R129, R145, R8 ;  /* 0x0000000891817221 */ /* 0x002fe20000010000 */
[----:B------:R-:W-:-:S03]  /*95a0*/  FADD.FTZ R127, R132, R127 ;  /* 0x0000007f847f7221 */ /* 0x000fc60000010000 */
[----:B------:R-:W-:Y:S01]  /*95b0*/  FADD.FTZ R6, R190, R129 ;  /* 0x00000081be067221 */ /* 0x000fe20000010000 */
[----:B------:R-:W-:Y:S01]  /*95c0*/  FADD.FTZ R8, R124, R127 ;  /* 0x0000007f7c087221 */ /* 0x000fe20000010000 */
[C---:B------:R-:W-:Y:S02]  /*95d0*/  F2FP.BF16.F32.PACK_AB R190, R149.reuse, R190 ;  /* 0x000000be95be723e */ /* 0x040fe400000010ff */
[----:B------:R-:W-:Y:S01]  /*95e0*/  FADD.FTZ R127, R149, R6 ;  /* 0x00000006957f7221 */ /* 0x000fe20000010000 */
        /* <DEDUP_REMOVED lines=10> */
[----:B------:R-:W-:Y:S01]  /*9690*/  FADD.FTZ R6, R134, R13 ;  /* 0x0000000d86067221 */ /* 0x000fe20000010000 */
[----:B------:R-:W-:Y:S02]  /*96a0*/  IMAD.MOV.U32 R8, RZ, RZ, R5 ;  /* 0x000000ffff087224 */ /* 0x000fe400078e0005 */
[----:B------:R-:W-:Y:S01]  /*96b0*/  FADD.FTZ R127, R180, R127 ;  /* 0x0000007fb47f7221 */ /* 0x000fe20000010000 */
[----:B------:R-:W-:Y:S01]  /*96c0*/  FADD.FTZ R7, R21, R6 ;  /* 0x0000000615077221 */ /* 0x000fe20000010000 */
[----:B--2---:R-:W-:-:S02]  /*96d0*/  F2FP.BF16.F32.PACK_AB R180, R10, R180 ;  /* 0x000000b40ab4723e */ /* 0x004fc400000010ff */
[----:B------:R-:W-:Y:S01]  /*96e0*/  FADD.FTZ R127, R10, R127 ;  /* 0x0000007f0a7f7221 */ /* 0x000fe20000010000 */
[----:B------:R-:W-:Y:S01]  /*96f0*/  FADD.FTZ R6, R138, R7 ;  /* 0x000000078a067221 */ /* 0x000fe20000010000 */
[----:B------:R-:W-:Y:S02]  /*9700*/  IMAD.MOV.U32 R10, RZ, RZ, R4 ;  /* 0x000000ffff0a7224 */ /* 0x000fe400078e0004 */
        /* <DEDUP_REMOVED lines=9> */
[----:B------:R-:W-:Y:S01]  /*97a0*/  FADD.FTZ R127, R233, R127 ;  /* 0x0000007fe97f7221 */ /* 0x000fe20000010000 */
[----:B------:R-:W-:-:S03]  /*97b0*/  FADD.FTZ R6, R142, R7 ;  /* 0x000000078e067221 */ /* 0x000fc60000010000 */
[----:B---3--:R-:W-:Y:S01]  /*97c0*/  FADD.FTZ R127, R178, R127 ;  /* 0x0000007fb27f7221 */ /* 0x008fe20000010000 */
[----:B------:R-:W-:Y:S01]  /*97d0*/  FADD.FTZ R6, R123, R6 ;  /* 0x000000067b067221 */ /* 0x000fe20000010000 */
[C---:B------:R-:W-:Y:S02]  /*97e0*/  F2FP.BF16.F32.PACK_AB R178, R144.reuse, R178 ;  /* 0x000000b290b2723e */ /* 0x040fe400000010ff */
[----:B------:R-:W-:Y:S01]  /*97f0*/  FADD.FTZ R7, R144, R127 ;  /* 0x0000007f90077221 */ /* 0x000fe20000010000 */
[----:B------:R-:W-:Y:S01]  /*9800*/  FADD.FTZ R6, R14, R6 ;  /* 0x000000060e067221 */ /* 0x000fe20000010000 */
[----:B------:R-:W-:Y:S06]  /*9810*/  @P3 BRA `(.L_x_2284) ;  /* 0xffffffbc00283947 */ /* 0x000fec000383ffff */
.L_x_2275:
[----:B------:R-:W-:-:S13]  /*9820*/  ISETP.GE.AND P2, PT, R9, RZ, PT ;  /* 0x000000ff0900720c */ /* 0x000fda0003f46270 */
[----:B------:R-:W-:Y:S05]  /*9830*/  @!P2 BRA `(.L_x_2285) ;  /* 0x0000003800e0a947 */ /* 0x000fea0003800000 */
[----:B------:R-:W-:Y:S01]  /*9840*/  IMAD.MOV.U32 R8, RZ, RZ, R5 ;  /* 0x000000ffff087224 */ /* 0x000fe200078e0005 */
[----:B------:R-:W-:Y:S01]  /*9850*/  UMOV UR6, UR38 ;  /* 0x0000002600067c82 */ /* 0x000fe20008000000 */
[----:B------:R-:W-:Y:S01]  /*9860*/  IMAD.MOV.U32 R11, RZ, RZ, R4 ;  /* 0x000000ffff0b7224 */ /* 0x000fe200078e0004 */
[----:B------:R-:W-:-:S06]  /*9870*/  UMOV UR5, UR36 ;  /* 0x0000002400057c82 */ /* 0x000fcc0008000000 */
.L_x_2294:
        /* <DEDUP_REMOVED lines=8> */
.L_x_2286:
[----:B------:R-:W-:Y:S01]  /*9900*/  ULEA UR4, UR36, UR37, 0x3 ;  /* 0x0000002524047291 */ /* 0x000fe2000f8e183f */
[----:B------:R-:W-:-:S05]  /*9910*/  IMAD.U32 R0, RZ, RZ, UR38 ;  /* 0x00000026ff007e24 */ /* 0x000fca000f8e00ff */
[----:B------:R-:W-:-:S04]  /*9920*/  SHF.L.U32 R0, R0, 0x1f, RZ ;  /* 0x0000001f00007819 */ /* 0x000fc800000006ff */
[----:B------:R0:W1:Y:S01]  /*9930*/  SYNCS.PHASECHK.TRANS64.TRYWAIT P2, [UR4+0x36830], R0 ;  /* 0x03683000ff0075a7 */ /* 0x0000620008040144 */
[----:B------:R-:W-:Y:S05]  /*9940*/  @!P0 BRA `(.L_x_2287) ;  /* 0x0000000000048947 */ /* 0x000fea0003800000 */
[----:B------:R-:W-:Y:S01]  /*9950*/  BPT.TRAP 0x1 ;  /* 0x000000040000795c */ /* 0x000fe20000300000 */
.L_x_2287:
[----:B-1----:R-:W-:Y:S05]  /*9960*/  @P2 BRA `(.L_x_2288) ;  /* 0x0000000000082947 */ /* 0x002fea0003800000 */
[----:B------:R-:W1:Y:S02]  /*9970*/  SYNCS.PHASECHK.TRANS64.TRYWAIT P2, [UR4+0x36830], R0 ;  /* 0x03683000ff0075a7 */ /* 0x000e640008040144 */
[----:B-1----:R-:W-:Y:S05]  /*9980*/  @!P2 BRA `(.L_x_2289) ;  /* 0x000000bc0084a947 */ /* 0x002fea0003800000 */
.L_x_2288:
        /* <DEDUP_REMOVED lines=591> */
.L_x_2290:
[----:B------:R-:W-:Y:S01]  /*be80*/  ULEA UR10, UR5, UR37, 0x3 ;  /* 0x00000025050a7291 */ /* 0x000fe2000f8e183f */
[----:B01----:R-:W-:-:S05]  /*be90*/  IMAD.U32 R0, RZ, RZ, UR6 ;  /* 0x00000006ff007e24 */ /* 0x003fca000f8e00ff */
[----:B------:R-:W-:-:S04]  /*bea0*/  SHF.L.U32 R0, R0, 0x1f, RZ ;  /* 0x0000001f00007819 */ /* 0x000fc800000006ff */
[----:B------:R0:W1:Y:S01]  /*beb0*/  SYNCS.PHASECHK.TRANS64.TRYWAIT P2, [UR10+0x36850], R0 ;  /* 0x03685000ff0075a7 */ /* 0x000062000804014a */
[----:B------:R-:W-:Y:S05]  /*bec0*/  @!P0 BRA `(.L_x_2291) ;  /* 0x0000000000048947 */ /* 0x000fea0003800000 */
[----:B------:R-:W-:Y:S01]  /*bed0*/  BPT.TRAP 0x1 ;  /* 0x000000040000795c */ /* 0x000fe20000300000 */
.L_x_2291:
[----:B-1----:R-:W-:Y:S05]  /*bee0*/  @P2 BRA `(.L_x_2292) ;  /* 0x0000000000082947 */ /* 0x002fea0003800000 */
[----:B------:R-:W1:Y:S02]  /*bef0*/  SYNCS.PHASECHK.TRANS64.TRYWAIT P2, [UR10+0x36850], R0 ;  /* 0x03685000ff0075a7 */ /* 0x000e64000804014a */
[----:B-1----:R-:W-:Y:S05]  /*bf00*/  @!P2 BRA `(.L_x_2293) ;  /* 0x00000098003ca947 */ /* 0x002fea0003800000 */
.L_x_2292:
[----:B------:R-:W-:Y:S01]  /*bf10*/  UIADD3 UR4, UR37, 0x400, URZ ;  /* 0x0000040025047890 */ /* 0x000fe2000fffe03f */
[----:B------:R-:W-:Y:S01]  /*bf20*/  WARPGROUP.ARRIVE ;  /* 0x00000000000079c5 */ /* 0x000fe20000000000 */
[----:B------:R-:W-:Y:S01]  /*bf30*/  UMOV UR15, 0x40000040 ;  /* 0x40000040000f7882 */ /* 0x000fe20000000000 */
[----:B01----:R-:W-:Y:S01]  /*bf40*/  FMNMX.FTZ R0, R168, R11, !PT ;  /* 0x0000000ba8007209 */ /* 0x003fe20007810000 */
[----:B------:R-:W-:Y:S01]  /*bf50*/  USHF.R.U32.HI UR4, URZ, 0x4, UR4 ;  /* 0x000000043f047899 */ /* 0x000fe20008011604 */
[C---:B------:R-:W-:Y:S01]  /*bf60*/  ISETP.GT.AND P2, PT, R9.reuse, RZ, PT ;  /* 0x000000ff0900720c */ /* 0x040fe20003f44270 */
[----:B------:R-:W-:Y:S01]  /*bf70*/  VIADD R9, R9, 0xffffffff ;  /* 0xffffffff09097836 */ /* 0x000fe20000000000 */
[----:B------:R-:W-:Y:S01]  /*bf80*/  FMNMX.FTZ R3, R169, R0, !PT ;  /* 0x00000000a9037209 */ /* 0x000fe20007810000 */
[----:B------:R-:W-:-:S03]  /*bf90*/  ULOP3.LUT UR4, UR4, 0x3fff, URZ, 0xc0, !UPT ;  /* 0x00003fff04047892 */ /* 0x000fc6000f8ec03f */
[----:B------:R-:W-:Y:S01]  /*bfa0*/  FMNMX.FTZ R0, R172, R3, !PT ;  /* 0x00000003ac007209 */ /* 0x000fe20007810000 */
[----:B------:R-:W-:-:S03]  /*bfb0*/  ULOP3.LUT UR4, UR4, 0x3800000, URZ, 0xfc, !UPT ;  /* 0x0380000004047892 */ /* 0x000fc6000f8efc3f */
[----:B------:R-:W-:Y:S01]  /*bfc0*/  FMNMX.FTZ R3, R173, R0, !PT ;  /* 0x00000000ad037209 */ /* 0x000fe20007810000 */
[----:B------:R-:W-:-:S03]  /*bfd0*/  UIMAD UR4, UR5, 0xa80, UR4 ;  /* 0x00000a80050478a4 */ /* 0x000fc6000f8e0204 */
[----:B------:R-:W-:Y:S01]  /*bfe0*/  FMNMX.FTZ R0, R160, R3, !PT ;  /* 0x00000003a0007209 */ /* 0x000fe20007810000 */
[----:B------:R-:W-:Y:S01]  /*bff0*/  UIADD3 UR6, UR4, 0x80, URZ ;  /* 0x0000008004067890 */ /* 0x000fe2000fffe03f */
[----:B------:R-:W-:Y:S02]  /*c000*/  UMOV UR5, UR36 ;  /* 0x0000002400057c82 */ /* 0x000fe40008000000 */
[----:B------:R-:W-:Y:S01]  /*c010*/  UMOV UR14, UR4 ;  /* 0x00000004000e7c82 */ /* 0x000fe20008000000 */
[----:B------:R-:W-:Y:S01]  /*c020*/  FMNMX.FTZ R3, R161, R0, !PT ;  /* 0x00000000a1037209 */ /* 0x000fe20007810000 */
[----:B------:R-:W-:Y:S01]  /*c030*/  HGMMA.64x192x16.F32.BF16 R24, R200, gdesc[UR12].tnspB, R24, gsb0 ;  /* 0x42e0000cc8187df0 */ /* 0x000fe20008001818 */
[----:B------:R-:W-:Y:S01]  /*c040*/  UMOV UR15, 0x40000040 ;  /* 0x40000040000f7882 */ /* 0x000fe20000000000 */
[----:B------:R-:W-:Y:S01]  /*c050*/  UMOV UR14, UR6 ;  /* 0x00000006000e7c82 */ /* 0x000fe20008000000 */
[----:B------:R-:W-:Y:S01]  /*c060*/  UIADD3 UR6, UR4, 0x100, URZ ;  /* 0x0000010004067890 */ /* 0x000fe2000fffe03f */
        /* <DEDUP_REMOVED lines=23> */
[----:B0-----:R-:W-:Y:S02]  /*c1e0*/  FMNMX.FTZ R10, R5, R0, !PT ;  /* 0x00000000050a7209 */ /* 0x001fe40007810000 */
[----:B------:R-:W0:Y:S03]  /*c1f0*/  LDC R0, c[0x0][0x988] ;  /* 0x00026200ff007b82 */ /* 0x000e260000000800 */
[----:B------:R-:W1:Y:S02]  /*c200*/  SHFL.BFLY PT, R3, R10, 0x1, 0x1f ;  /* 0x0c201f000a037f89 */ /* 0x000e6400000e0000 */
[----:B-1----:R-:W-:Y:S02]  /*c210*/  FMNMX.FTZ R4, R10, R3, !PT ;  /* 0x000000030a047209 */ /* 0x002fe40007810000 */
[----:B------:R-:W-:-:S03]  /*c220*/  FMNMX.FTZ R10, R170, R8, !PT ;  /* 0x00000008aa0a7209 */ /* 0x000fc60007810000 */
[----:B------:R-:W-:Y:S01]  /*c230*/  FADD.FTZ R3, -R4, R11 ;  /* 0x0000000b04037221 */ /* 0x000fe20000010100 */
[----:B------:R-:W-:-:S03]  /*c240*/  FMNMX.FTZ R5, R171, R10, !PT ;  /* 0x0000000aab057209 */ /* 0x000fc60007810000 */
[-C--:B0-----:R-:W-:Y:S01]  /*c250*/  FMUL.FTZ R2, R3, R0.reuse ;  /* 0x0000000003027220 */ /* 0x081fe20000410000 */
[----:B------:R-:W-:Y:S01]  /*c260*/  FMNMX.FTZ R10, R174, R5, !PT ;  /* 0x00000005ae0a7209 */ /* 0x000fe20007810000 */
[----:B------:R-:W-:-:S03]  /*c270*/  FMUL.FTZ R3, R4, R0 ;  /* 0x0000000004037220 */ /* 0x000fc60000410000 */
[----:B------:R-:W-:Y:S01]  /*c280*/  FMNMX.FTZ R5, R175, R10, !PT ;  /* 0x0000000aaf057209 */ /* 0x000fe20007810000 */
[-CC-:B------:R-:W-:Y:S01]  /*c290*/  FFMA.FTZ R21, R145, R0.reuse, -R3.reuse ;  /* 0x0000000091157223 */ /* 0x180fe20000010803 */
[-CC-:B------:R-:W-:Y:S01]  /*c2a0*/  FFMA.FTZ R145, R149, R0.reuse, -R3.reuse ;  /* 0x0000000095917223 */ /* 0x180fe20000010803 */
[-CC-:B------:R-:W-:Y:S01]  /*c2b0*/  FFMA.FTZ R149, R129, R0.reuse, -R3.reuse ;  /* 0x0000000081957223 */ /* 0x180fe20000010803 */
[----:B------:R-:W-:Y:S01]  /*c2c0*/  FMNMX.FTZ R10, R162, R5, !PT ;  /* 0x00000005a20a7209 */ /* 0x000fe20007810000 */
[-CC-:B------:R-:W-:Y:S01]  /*c2d0*/  FFMA.FTZ R11, R168, R0.reuse, -R3.reuse ;  /* 0x00000000a80b7223 */ /* 0x180fe20000010803 */
[-CC-:B------:R-:W-:Y:S01]  /*c2e0*/  FFMA.FTZ R161, R161, R0.reuse, -R3.reuse ;  /* 0x00000000a1a17223 */ /* 0x180fe20000010803 */
[--C-:B------:R-:W-:Y:S01]  /*c2f0*/  FFMA.FTZ R13, R165, R0, -R3.reuse ;  /* 0x00000000a50d7223 */ /* 0x100fe20000010803 */
        /* <DEDUP_REMOVED lines=12> */
[----:B------:R-:W-:-:S04]  /*c3c0*/  FMNMX.FTZ R10, R154, R5, !PT ;  /* 0x000000059a0a7209 */ /* 0x000fc80007810000 */
[----:B------:R-:W-:-:S03]  /*c3d0*/  FMNMX.FTZ R5, R155, R10, !PT ;  /* 0x0000000a9b057209 */ /* 0x000fc60007810000 */
[----:B------:R-:W0:Y:S01]  /*c3e0*/  MUFU.EX2 R11, R11 ;  /* 0x0000000b000b7308 */ /* 0x000e220000000800 */
[----:B------:R-:W-:-:S04]  /*c3f0*/  FMNMX.FTZ R10, R158, R5, !PT ;  /* 0x000000059e0a7209 */ /* 0x000fc80007810000 */
[----:B------:R-:W-:-:S03]  /*c400*/  FMNMX.FTZ R5, R159, R10, !PT ;  /* 0x0000000a9f057209 */ /* 0x000fc60007810000 */
[----:B------:R-:W-:Y:S01]  /*c410*/  MUFU.EX2 R161, R161 ;  /* 0x000000a100a17308 */ /* 0x000fe20000000800 */
[----:B------:R-:W-:-:S04]  /*c420*/  FMNMX.FTZ R10, R146, R5, !PT ;  /* 0x00000005920a7209 */ /* 0x000fc80007810000 */
[----:B------:R-:W-:-:S03]  /*c430*/  FMNMX.FTZ R5, R147, R10, !PT ;  /* 0x0000000a93057209 */ /* 0x000fc60007810000 */
[----:B------:R-:W-:Y:S01]  /*c440*/  MUFU.EX2 R13, R13 ;  /* 0x0000000d000d7308 */ /* 0x000fe20000000800 */
[----:B------:R-:W-:Y:S01]  /*c450*/  FMNMX.FTZ R10, R150, R5, !PT ;  /* 0x00000005960a7209 */ /* 0x000fe20007810000 */
[----:B0-----:R-:W-:Y:S01]  /*c460*/  FFMA.FTZ R7, R2, R7, R11 ;  /* 0x0000000702077223 */ /* 0x001fe2000001000b */
[----:B------:R-:W-:Y:S02]  /*c470*/  WARPGROUP.DEPBAR.LE gsb0, 0x0 ;  /* 0x00008000000079c5 */ /* 0x000fe40000010000 */
[----:B------:R-:W-:Y:S01]  /*c480*/  WARPGROUP.ARRIVE ;  /* 0x00000000000079c5 */ /* 0x000fe20000000000 */
[----:B------:R-:W-:Y:S01]  /*c490*/  FMNMX.FTZ R5, R151, R10, !PT ;  /* 0x0000000a97057209 */ /* 0x000fe20007810000 */
[-CC-:B------:R-:W-:Y:S01]  /*c4a0*/  FFMA.FTZ R200, R169, R0.reuse, -R3.reuse ;  /* 0x00000000a9c87223 */ /* 0x180fe20000010803 */
[-CC-:B------:R-:W-:Y:S01]  /*c4b0*/  FFMA.FTZ R202, R172, R0.reuse, -R3.reuse ;  /* 0x00000000acca7223 */ /* 0x180fe20000010803 */
[----:B------:R-:W-:Y:S01]  /*c4c0*/  FFMA.FTZ R169, R173, R0, -R3 ;  /* 0x00000000ada97223 */ /* 0x000fe20000010803 */
[----:B------:R-:W-:Y:S01]  /*c4d0*/  FMNMX.FTZ R10, R138, R5, !PT ;  /* 0x000000058a0a7209 */ /* 0x000fe20007810000 */
[----:B------:R-:W-:Y:S01]  /*c4e0*/  HGMMA.64x192x16.F32.BF16 R24, R196, gdesc[UR12].tnspB, R24, gsb0 ;  /* 0x42e0000cc4187df0 */ /* 0x000fe20008001818 */
[----:B------:R-:W-:Y:S01]  /*c4f0*/  UMOV UR14, UR6 ;  /* 0x00000006000e7c82 */ /* 0x000fe20008000000 */
[----:B------:R-:W-:Y:S01]  /*c500*/  UMOV UR15, 0x40000040 ;  /* 0x40000040000f7882 */ /* 0x000fe20000000000 */
[----:B------:R-:W-:Y:S01]  /*c510*/  UIADD3 UR6, UR4, 0x180, URZ ;  /* 0x0000018004067890 */ /* 0x000fe2000fffe03f */
[----:B------:R-:W-:Y:S01]  /*c520*/  FMNMX.FTZ R5, R139, R10, !PT ;  /* 0x0000000a8b057209 */ /* 0x000fe20007810000 */
[----:B------:R-:W0:Y:S03]  /*c530*/  MUFU.EX2 R200, R200 ;  /* 0x000000c800c87308 */ /* 0x000e260000000800 */
[----:B------:R-:W-:-:S04]  /*c540*/  FMNMX.FTZ R10, R142, R5, !PT ;  /* 0x000000058e0a7209 */ /* 0x000fc80007810000 */
[----:B------:R-:W-:Y:S01]  /*c550*/  FMNMX.FTZ R5, R143, R10, !PT ;  /* 0x0000000a8f057209 */ /* 0x000fe20007810000 */
[----:B------:R-:W-:Y:S03]  /*c560*/  MUFU.EX2 R202, R202 ;  /* 0x000000ca00ca7308 */ /* 0x000fe60000000800 */
[----:B------:R-:W-:-:S04]  /*c570*/  FMNMX.FTZ R10, R130, R5, !PT ;  /* 0x00000005820a7209 */ /* 0x000fc80007810000 */
[----:B------:R-:W-:Y:S01]  /*c580*/  FMNMX.FTZ R5, R131, R10, !PT ;  /* 0x0000000a83057209 */ /* 0x000fe20007810000 */
[----:B------:R-:W-:Y:S01]  /*c590*/  MUFU.EX2 R169, R169 ;  /* 0x000000a900a97308 */ /* 0x000fe20000000800 */
[C---:B0-----:R-:W-:Y:S01]  /*c5a0*/  FADD.FTZ R7, R200.reuse, R7 ;  /* 0x00000007c8077221 */ /* 0x041fe20000010000 */
[----:B------:R-:W-:Y:S02]  /*c5b0*/  F2FP.BF16.F32.PACK_AB R200, R200, R11 ;  /* 0x0000000bc8c8723e */ /* 0x000fe400000010ff */
[----:B------:R-:W-:-:S04]  /*c5c0*/  FMNMX.FTZ R10, R134, R5, !PT ;  /* 0x00000005860a7209 */ /* 0x000fc80007810000 */
[----:B------:R-:W-:Y:S01]  /*c5d0*/  FMNMX.FTZ R5, R135, R10, !PT ;  /* 0x0000000a87057209 */ /* 0x000fe20007810000 */
[----:B------:R-:W-:Y:S03]  /*c5e0*/  MUFU.EX2 R153, R153 ;  /* 0x0000009900997308 */ /* 0x000fe60000000800 */
[----:B------:R-:W-:-:S04]  /*c5f0*/  FMNMX.FTZ R10, R122, R5, !PT ;  /* 0x000000057a0a7209 */ /* 0x000fc80007810000 */
[----:B------:R-:W-:Y:S01]  /*c600*/  FMNMX.FTZ R5, R123, R10, !PT ;  /* 0x0000000a7b057209 */ /* 0x000fe20007810000 */
[----:B------:R-:W-:Y:S03]  /*c610*/  MUFU.EX2 R15, R15 ;  /* 0x0000000f000f7308 */ /* 0x000fe60000000800 */
[----:B------:R-:W-:-:S04]  /*c620*/  FMNMX.FTZ R10, R126, R5, !PT ;  /* 0x000000057e0a7209 */ /* 0x000fc80007810000 */
[----:B------:R-:W-:Y:S01]  /*c630*/  FMNMX.FTZ R10, R127, R10, !PT ;  /* 0x0000000a7f0a7209 */ /* 0x000fe20007810000 */
[----:B------:R-:W-:Y:S04]  /*c640*/  MUFU.EX2 R21, R21 ;  /* 0x0000001500157308 */ /* 0x000fe80000000800 */
[----:B------:R-:W0:Y:S04]  /*c650*/  SHFL.BFLY PT, R5, R10, 0x2, 0x1f ;  /* 0x0c401f000a057f89 */ /* 0x000e2800000e0000 */
[----:B------:R-:W-:Y:S08]  /*c660*/  MUFU.EX2 R145, R145 ;  /* 0x0000009100917308 */ /* 0x000ff00000000800 */
[----:B------:R-:W-:Y:S08]  /*c670*/  MUFU.EX2 R137, R137 ;  /* 0x0000008900897308 */ /* 0x000ff00000000800 */
[----:B------:R-:W-:Y:S01]  /*c680*/  MUFU.EX2 R141, R141 ;  /* 0x0000008d008d7308 */ /* 0x000fe20000000800 */
[----:B0-----:R-:W-:Y:S01]  /*c690*/  FMNMX.FTZ R12, R10, R5, !PT ;  /* 0x000000050a0c7209 */ /* 0x001fe20007810000 */
[----:B------:R-:W-:-:S06]  /*c6a0*/  FFMA.FTZ R10, R120, R0, -R3 ;  /* 0x00000000780a7223 */ /* 0x000fcc0000010803 */
[----:B------:R-:W-:Y:S01]  /*c6b0*/  MUFU.EX2 R149, R149 ;  /* 0x0000009500957308 */ /* 0x000fe20000000800 */
[----:B------:R-:W0:Y:S07]  /*c6c0*/  SHFL.BFLY PT, R5, R12, 0x1, 0x1f ;  /* 0x0c201f000c057f89 */ /* 0x000e2e00000e0000 */
[----:B------:R-:W-:Y:S08]  /*c6d0*/  MUFU.EX2 R129, R129 ;  /* 0x0000008100817308 */ /* 0x000ff00000000800 */
[----:B------:R-:W-:Y:S08]  /*c6e0*/  MUFU.EX2 R10, R10 ;  /* 0x0000000a000a7308 */ /* 0x000ff00000000800 */
[----:B------:R-:W-:Y:S01]  /*c6f0*/  MUFU.EX2 R121, R121 ;  /* 0x0000007900797308 */ /* 0x000fe20000000800 */
[----:B0-----:R-:W-:-:S05]  /*c700*/  FMNMX.FTZ R5, R12, R5, !PT ;  /* 0x000000050c057209 */ /* 0x001fca0007810000 */
[-C--:B------:R-:W-:Y:S02]  /*c710*/  FMUL.FTZ R133, R5, R0.reuse ;  /* 0x0000000005857220 */ /* 0x080fe40000410000 */
[----:B------:R0:W-:Y:S02]  /*c720*/  MUFU.EX2 R12, R124 ;  /* 0x0000007c000c7308 */ /* 0x0001e40000000800 */
[-CC-:B------:R-:W-:Y:S01]  /*c730*/  FFMA.FTZ R201, R171, R0.reuse, -R133.reuse ;  /* 0x00000000abc97223 */ /* 0x180fe20000010885 */
[-CC-:B------:R-:W-:Y:S01]  /*c740*/  FFMA.FTZ R203, R174, R0.reuse, -R133.reuse ;  /* 0x00000000aecb7223 */ /* 0x180fe20000010885 */
[-CC-:B------:R-:W-:Y:S01]  /*c750*/  FFMA.FTZ R14, R175, R0.reuse, -R133.reuse ;  /* 0x00000000af0e7223 */ /* 0x180fe20000010885 */
[-CC-:B------:R-:W-:Y:S01]  /*c760*/  FFMA.FTZ R20, R163, R0.reuse, -R133.reuse ;  /* 0x00000000a3147223 */ /* 0x180fe20000010885 */
[-CC-:B------:R-:W-:Y:S01]  /*c770*/  FFMA.FTZ R120, R167, R0.reuse, -R133.reuse ;  /* 0x00000000a7787223 */ /* 0x180fe20000010885 */
[-CC-:B------:R-:W-:Y:S01]  /*c780*/  FFMA.FTZ R151, R151, R0.reuse, -R133.reuse ;  /* 0x0000000097977223 */ /* 0x180fe20000010885 */
[----:B------:R-:W-:Y:S01]  /*c790*/  MUFU.EX2 R201, R201 ;  /* 0x000000c900c97308 */ /* 0x000fe20000000800 */
[-CC-:B0-----:R-:W-:Y:S01]  /*c7a0*/  FFMA.FTZ R124, R155, R0.reuse, -R133.reuse ;  /* 0x000000009b7c7223 */ /* 0x181fe20000010885 */
[-CC-:B------:R-:W-:Y:S01]  /*c7b0*/  FFMA.FTZ R143, R143, R0.reuse, -R133.reuse ;  /* 0x000000008f8f7223 */ /* 0x180fe20000010885 */
[-CC-:B------:R-:W-:Y:S01]  /*c7c0*/  FFMA.FTZ R131, R131, R0.reuse, -R133.reuse ;  /* 0x0000000083837223 */ /* 0x180fe20000010885 */
[-CC-:B------:R-:W-:Y:S01]  /*c7d0*/  FFMA.FTZ R134, R134, R0.reuse, -R133.reuse ;  /* 0x0000000086867223 */ /* 0x180fe20000010885 */
[-CC-:B------:R-:W-:Y:S01]  /*c7e0*/  FFMA.FTZ R135, R135, R0.reuse, -R133.reuse ;  /* 0x0000000087877223 */ /* 0x180fe20000010885 */
[-CC-:B------:R-:W-:Y:S01]  /*c7f0*/  FFMA.FTZ R123, R123, R0.reuse, -R133.reuse ;  /* 0x000000007b7b7223 */ /* 0x180fe20000010885 */
[-CC-:B------:R-:W-:Y:S01]  /*c800*/  FFMA.FTZ R126, R126, R0.reuse, -R133.reuse ;  /* 0x000000007e7e7223 */ /* 0x180fe20000010885 */
[----:B------:R-:W-:Y:S01]  /*c810*/  MUFU.EX2 R203, R203 ;  /* 0x000000cb00cb7308 */ /* 0x000fe20000000800 */
[----:B------:R-:W-:-:S07]  /*c820*/  FFMA.FTZ R127, R127, R0, -R133 ;  /* 0x000000007f7f7223 */ /* 0x000fce0000010885 */
        /* <DEDUP_REMOVED lines=16> */
[----:B------:R-:W-:Y:S01]  /*c930*/  UMOV UR14, UR6 ;  /* 0x00000006000e7c82 */ /* 0x000fe20008000000 */
[----:B------:R-:W-:Y:S01]  /*c940*/  UMOV UR15, 0x40000040 ;  /* 0x40000040000f7882 */ /* 0x000fe20000000000 */
[----:B------:R-:W-:Y:S01]  /*c950*/  UIADD3 UR6, UR4, 0x200, URZ ;  /* 0x0000020004067890 */ /* 0x000fe2000fffe03f */
        /* <DEDUP_REMOVED lines=14> */
[----:B------:R-:W-:Y:S01]  /*ca40*/  MUFU.EX2 R192, R192 ;  /* 0x000000c000c07308 */ /* 0x000fe20000000800 */
[----:B------:R-:W-:-:S07]  /*ca50*/  UIADD3 UR4, UR4, 0x300, URZ ;  /* 0x0000030004047890 */ /* 0x000fce000fffe03f */
[----:B------:R-:W-:Y:S08]  /*ca60*/  MUFU.EX2 R193, R193 ;  /* 0x000000c100c17308 */ /* 0x000ff00000000800 */
[----:B------:R-:W-:Y:S08]  /*ca70*/  MUFU.EX2 R194, R194 ;  /* 0x000000c200c27308 */ /* 0x000ff00000000800 */
[----:B------:R-:W-:Y:S01]  /*ca80*/  MUFU.EX2 R195, R195 ;  /* 0x000000c300c37308 */ /* 0x000fe20000000800 */
[----:B------:R-:W-:-:S02]  /*ca90*/  WARPGROUP.DEPBAR.LE gsb0, 0x0 ;  /* 0x00008000000079c5 */ /* 0x000fc40000010000 */
[----:B------:R-:W-:Y:S01]  /*caa0*/  WARPGROUP.ARRIVE ;  /* 0x00000000000079c5 */ /* 0x000fe20000000000 */
[-CC-:B------:R-:W-:Y:S01]  /*cab0*/  FFMA.FTZ R188, R144, R0.reuse, -R3.reuse ;  /* 0x0000000090bc7223 */ /* 0x180fe20000010803 */
[-C--:B------:R-:W-:Y:S01]  /*cac0*/  FFMA.FTZ R190, R148, R0.reuse, -R3 ;  /* 0x0000000094be7223 */ /* 0x080fe20000010803 */
[----:B------:R-:W-:Y:S02]  /*cad0*/  IMAD.U32 R144, RZ, RZ, UR10 ;  /* 0x0000000aff907e24 */ /* 0x000fe4000f8e00ff */
[-CC-:B------:R-:W-:Y:S01]  /*cae0*/  FFMA.FTZ R189, R146, R0.reuse, -R133.reuse ;  /* 0x0000000092bd7223 */ /* 0x180fe20000010885 */
[----:B------:R-:W-:Y:S01]  /*caf0*/  FFMA.FTZ R191, R150, R0, -R133 ;  /* 0x0000000096bf7223 */ /* 0x000fe20000010885 */
[----:B------:R-:W-:Y:S01]  /*cb00*/  HGMMA.64x192x16.F32.BF16 R24, R184, gdesc[UR12].tnspB, R24, gsb0 ;  /* 0x42e0000cb8187df0 */ /* 0x000fe20008001818 */
[----:B------:R-:W-:Y:S01]  /*cb10*/  UMOV UR14, UR6 ;  /* 0x00000006000e7c82 */ /* 0x000fe20008000000 */
[----:B------:R-:W-:Y:S01]  /*cb20*/  UMOV UR15, 0x40000040 ;  /* 0x40000040000f7882 */ /* 0x000fe20000000000 */
[----:B------:R-:W-:Y:S01]  /*cb30*/  UMOV UR6, UR4 ;  /* 0x0000000400067c82 */ /* 0x000fe20008000000 */
[----:B------:R-:W-:Y:S08]  /*cb40*/  MUFU.EX2 R188, R188 ;  /* 0x000000bc00bc7308 */ /* 0x000ff00000000800 */
[----:B------:R-:W-:Y:S08]  /*cb50*/  MUFU.EX2 R189, R189 ;  /* 0x000000bd00bd7308 */ /* 0x000ff00000000800 */
[----:B------:R-:W-:Y:S08]  /*cb60*/  MUFU.EX2 R190, R190 ;  /* 0x000000be00be7308 */ /* 0x000ff00000000800 */
[----:B------:R-:W-:Y:S01]  /*cb70*/  MUFU.EX2 R191, R191 ;  /* 0x000000bf00bf7308 */ /* 0x000fe20000000800 */
[----:B------:R-:W-:-:S02]  /*cb80*/  WARPGROUP.DEPBAR.LE gsb0, 0x0 ;  /* 0x00008000000079c5 */ /* 0x000fc40000010000 */
[----:B------:R-:W-:Y:S01]  /*cb90*/  WARPGROUP.ARRIVE ;  /* 0x00000000000079c5 */ /* 0x000fe20000000000 */
[-CC-:B------:R-:W-:Y:S01]  /*cba0*/  FFMA.FTZ R184, R136, R0.reuse, -R3.reuse ;  /* 0x0000000088b87223 */ /* 0x180fe20000010803 */
[----:B------:R-:W-:Y:S01]  /*cbb0*/  IMAD.U32 R136, RZ, RZ, UR7 ;  /* 0x00000007ff887e24 */ /* 0x000fe2000f8e00ff */
[----:B------:R-:W-:Y:S01]  /*cbc0*/  UMOV UR7, 0x40000040 ;  /* 0x4000004000077882 */ /* 0x000fe20000000000 */
[-C--:B------:R-:W-:Y:S01]  /*cbd0*/  FFMA.FTZ R186, R140, R0.reuse, -R3 ;  /* 0x000000008cba7223 */ /* 0x080fe20000010803 */
[-CC-:B------:R-:W-:Y:S01]  /*cbe0*/  FFMA.FTZ R185, R138, R0.reuse, -R133.reuse ;  /* 0x000000008ab97223 */ /* 0x180fe20000010885 */
[----:B------:R-:W-:Y:S01]  /*cbf0*/  HGMMA.64x192x16.F32.BF16 R24, R180, gdesc[UR12].tnspB, R24, gsb0 ;  /* 0x42e0000cb4187df0 */ /* 0x000fe20008001818 */
[----:B------:R-:W-:Y:S01]  /*cc00*/  @!P1 LEA R136, R136, UR37, 0x3 ;  /* 0x0000002588889c11 */ /* 0x000fe2000f8e18ff */
[----:B------:R-:W-:Y:S01]  /*cc10*/  FFMA.FTZ R187, R142, R0, -R133 ;  /* 0x000000008ebb7223 */ /* 0x000fe20000010885 */
[----:B------:R-:W-:Y:S03]  /*cc20*/  MUFU.EX2 R184, R184 ;  /* 0x000000b800b87308 */ /* 0x000fe60000000800 */
[----:B------:R-:W-:-:S05]  /*cc30*/  @!P1 VIADD R136, R136, 0x36840 ;  /* 0x0003684088889836 */ /* 0x000fca0000000000 */
[----:B------:R-:W-:Y:S01]  /*cc40*/  @!P1 PRMT R140, RZ, 0x654, R136 ;  /* 0x00000654ff8c9816 */ /* 0x000fe20000000088 */
        /* <DEDUP_REMOVED lines=8> */
[----:B------:R-:W-:Y:S01]  /*ccd0*/  FADD.FTZ R3, -R5, R8 ;  /* 0x0000000805037221 */ /* 0x000fe20000010100 */
[-CC-:B------:R-:W-:Y:S01]  /*cce0*/  FFMA.FTZ R8, R170, R0.reuse, -R133.reuse ;  /* 0x00000000aa087223 */ /* 0x180fe20000010885 */
[-CC-:B------:R-:W-:Y:S01]  /*ccf0*/  FFMA.FTZ R181, R130, R0.reuse, -R133.reuse ;  /* 0x0000000082b57223 */ /* 0x180fe20000010885 */
[----:B------:R-:W-:Y:S01]  /*cd00*/  HGMMA.64x192x16.F32.BF16 R24, R176, gdesc[UR4].tnspB, R24, gsb0 ;  /* 0x42e00004b0187df0 */ /* 0x000fe20008001818 */
[-C--:B------:R-:W-:Y:S01]  /*cd10*/  FMUL.FTZ R3, R3, R0.reuse ;  /* 0x0000000003037220 */ /* 0x080fe20000410000 */
[-CC-:B------:R-:W-:Y:S01]  /*cd20*/  FFMA.FTZ R128, R159, R0.reuse, -R133.reuse ;  /* 0x000000009f807223 */ /* 0x180fe20000010885 */
[----:B------:R-:W-:Y:S01]  /*cd30*/  FFMA.FTZ R132, R147, R0, -R133 ;  /* 0x0000000093847223 */ /* 0x000fe20000010885 */
[----:B------:R-:W-:Y:S01]  /*cd40*/  MUFU.EX2 R8, R8 ;  /* 0x0000000800087308 */ /* 0x000fe20000000800 */
[----:B------:R-:W-:-:S07]  /*cd50*/  UMOV UR6, UR38 ;  /* 0x0000002600067c82 */ /* 0x000fce0008000000 */
[----:B------:R-:W0:Y:S08]  /*cd60*/  MUFU.EX2 R3, R3 ;  /* 0x0000000300037308 */ /* 0x000e300000000800 */
[----:B------:R-:W1:Y:S08]  /*cd70*/  MUFU.EX2 R128, R128 ;  /* 0x0000008000807308 */ /* 0x000e700000000800 */
[----:B------:R-:W2:Y:S01]  /*cd80*/  MUFU.EX2 R132, R132 ;  /* 0x0000008400847308 */ /* 0x000ea20000000800 */
[----:B0-----:R-:W-:-:S04]  /*cd90*/  FFMA.FTZ R6, R3, R6, R8 ;  /* 0x0000000603067223 */ /* 0x001fc80000010008 */
[----:B------:R-:W-:Y:S01]  /*cda0*/  FADD.FTZ R138, R201, R6 ;  /* 0x00000006c98a7221 */ /* 0x000fe20000010000 */
[----:B------:R-:W-:Y:S01]  /*cdb0*/  FFMA.FTZ R6, R139, R0, -R133 ;  /* 0x000000008b067223 */ /* 0x000fe20000010885 */
[----:B------:R-:W-:Y:S01]  /*cdc0*/  F2FP.BF16.F32.PACK_AB R201, R201, R8 ;  /* 0x00000008c9c9723e */ /* 0x000fe200000010ff */
[----:B------:R-:W-:Y:S08]  /*cdd0*/  MUFU.EX2 R180, R180 ;  /* 0x000000b400b47308 */ /* 0x000ff00000000800 */
[----:B------:R-:W0:Y:S08]  /*cde0*/  MUFU.EX2 R6, R6 ;  /* 0x0000000600067308 */ /* 0x000e300000000800 */
        /* <DEDUP_REMOVED lines=8> */
[----:B---3--:R-:W-:-:S05]  /*ce70*/  @!P1 VIADD R140, R144, 0x36860 ;  /* 0x00036860908c9836 */ /* 0x008fca0000000000 */
[----:B------:R-:W-:-:S04]  /*ce80*/  @!P1 PRMT R140, RZ, 0x654, R140 ;  /* 0x00000654ff8c9816 */ /* 0x000fc8000000008c */
[----:B------:R3:W-:Y:S02]  /*ce90*/  @!P1 SYNCS.ARRIVE.TRANS64.RED.A1T0 RZ, [R140+URZ], RZ ;  /* 0x000000ff8cff99a7 */ /* 0x0007e4000810043f */
[----:B---3--:R-:W-:Y:S01]  /*cea0*/  FADD.FTZ R140, R202, R7 ;  /* 0x00000007ca8c7221 */ /* 0x008fe20000010000 */
[----:B------:R-:W-:Y:S01]  /*ceb0*/  FADD.FTZ R7, R203, R138 ;  /* 0x0000008acb077221 */ /* 0x000fe20000010000 */
[C---:B------:R-:W-:Y:S02]  /*cec0*/  F2FP.BF16.F32.PACK_AB R203, R14.reuse, R203 ;  /* 0x000000cb0ecb723e */ /* 0x040fe400000010ff */
[C---:B------:R-:W-:Y:S01]  /*ced0*/  FADD.FTZ R139, R169.reuse, R140 ;  /* 0x0000008ca98b7221 */ /* 0x040fe20000010000 */
[----:B------:R-:W-:Y:S01]  /*cee0*/  FADD.FTZ R138, R14, R7 ;  /* 0x000000070e8a7221 */ /* 0x000fe20000010000 */
[----:B------:R-:W-:Y:S02]  /*cef0*/  F2FP.BF16.F32.PACK_AB R202, R169, R202 ;  /* 0x000000caa9ca723e */ /* 0x000fe400000010ff */
[----:B------:R-:W-:Y:S01]  /*cf00*/  FADD.FTZ R140, R196, R139 ;  /* 0x0000008bc48c7221 */ /* 0x000fe20000010000 */
[----:B------:R-:W-:Y:S01]  /*cf10*/  FADD.FTZ R7, R197, R138 ;  /* 0x0000008ac5077221 */ /* 0x000fe20000010000 */
[----:B------:R-:W-:-:S02]  /*cf20*/  F2FP.BF16.F32.PACK_AB R196, R161, R196 ;  /* 0x000000c4a1c4723e */ /* 0x000fc400000010ff */
[----:B------:R-:W-:Y:S01]  /*cf30*/  FADD.FTZ R139, R161, R140 ;  /* 0x0000008ca18b7221 */ /* 0x000fe20000010000 */
[----:B------:R-:W-:Y:S01]  /*cf40*/  FADD.FTZ R130, R20, R7 ;  /* 0x0000000714827221 */ /* 0x000fe20000010000 */
[----:B------:R-:W-:Y:S01]  /*cf50*/  FFMA.FTZ R7, R122, R0, -R133 ;  /* 0x000000007a077223 */ /* 0x000fe20000010885 */
[----:B------:R-:W-:Y:S01]  /*cf60*/  F2FP.BF16.F32.PACK_AB R197, R20, R197 ;  /* 0x000000c514c5723e */ /* 0x000fe200000010ff */
[----:B------:R-:W-:Y:S01]  /*cf70*/  FADD.FTZ R138, R198, R139 ;  /* 0x0000008bc68a7221 */ /* 0x000fe20000010000 */
[----:B------:R-:W-:Y:S01]  /*cf80*/  FADD.FTZ R139, R199, R130 ;  /* 0x00000082c78b7221 */ /* 0x000fe20000010000 */
[C---:B------:R-:W-:Y:S01]  /*cf90*/  F2FP.BF16.F32.PACK_AB R198, R13.reuse, R198 ;  /* 0x000000c60dc6723e */ /* 0x040fe200000010ff */
[----:B------:R-:W3:Y:S01]  /*cfa0*/  MUFU.EX2 R122, R143 ;  /* 0x0000008f007a7308 */ /* 0x000ee20000000800 */
[----:B------:R-:W-:Y:S01]  /*cfb0*/  FADD.FTZ R147, R13, R138 ;  /* 0x0000008a0d937221 */ /* 0x000fe20000010000 */
[C---:B------:R-:W-:Y:S01]  /*cfc0*/  FADD.FTZ R130, R120.reuse, R139 ;  /* 0x0000008b78827221 */ /* 0x040fe20000010000 */
[----:B------:R-:W-:-:S02]  /*cfd0*/  F2FP.BF16.F32.PACK_AB R199, R120, R199 ;  /* 0x000000c778c7723e */ /* 0x000fc400000010ff */
[----:B------:R-:W-:Y:S01]  /*cfe0*/  FADD.FTZ R138, R192, R147 ;  /* 0x00000093c08a7221 */ /* 0x000fe20000010000 */
[----:B------:R-:W-:Y:S01]  /*cff0*/  FADD.FTZ R139, R193, R130 ;  /* 0x00000082c18b7221 */ /* 0x000fe20000010000 */
[C---:B------:R-:W-:Y:S01]  /*d000*/  F2FP.BF16.F32.PACK_AB R192, R153.reuse, R192 ;  /* 0x000000c099c0723e */ /* 0x040fe200000010ff */
[----:B------:R4:W5:Y:S01]  /*d010*/  MUFU.EX2 R177, R7 ;  /* 0x0000000700b17308 */ /* 0x0009620000000800 */
[----:B------:R-:W-:Y:S01]  /*d020*/  FADD.FTZ R133, R153, R138 ;  /* 0x0000008a99857221 */ /* 0x000fe20000010000 */
[C---:B------:R-:W-:Y:S01]  /*d030*/  FADD.FTZ R130, R124.reuse, R139 ;  /* 0x0000008b7c827221 */ /* 0x040fe20000010000 */
[----:B------:R-:W-:Y:S02]  /*d040*/  F2FP.BF16.F32.PACK_AB R193, R124, R193 ;  /* 0x000000c17cc1723e */ /* 0x000fe400000010ff */
[----:B------:R-:W-:Y:S01]  /*d050*/  FADD.FTZ R138, R194, R133 ;  /* 0x00000085c28a7221 */ /* 0x000fe20000010000 */
[----:B------:R-:W-:Y:S01]  /*d060*/  FADD.FTZ R11, R195, R130 ;  /* 0x00000082c30b7221 */ /* 0x000fe20000010000 */
[----:B------:R-:W-:-:S02]  /*d070*/  F2FP.BF16.F32.PACK_AB R194, R15, R194 ;  /* 0x000000c20fc2723e */ /* 0x000fc400000010ff */
[----:B------:R-:W-:Y:S01]  /*d080*/  FADD.FTZ R133, R15, R138 ;  /* 0x0000008a0f857221 */ /* 0x000fe20000010000 */
[C---:B-1----:R-:W-:Y:S01]  /*d090*/  FADD.FTZ R130, R128.reuse, R11 ;  /* 0x0000000b80827221 */ /* 0x042fe20000010000 */
[----:B------:R-:W-:Y:S02]  /*d0a0*/  F2FP.BF16.F32.PACK_AB R195, R128, R195 ;  /* 0x000000c380c3723e */ /* 0x000fe400000010ff */
[----:B------:R-:W-:Y:S01]  /*d0b0*/  FADD.FTZ R8, R188, R133 ;  /* 0x00000085bc087221 */ /* 0x000fe20000010000 */
[----:B------:R-:W-:Y:S01]  /*d0c0*/  FADD.FTZ R11, R189, R130 ;  /* 0x00000082bd0b7221 */ /* 0x000fe20000010000 */
[C---:B------:R-:W-:Y:S02]  /*d0d0*/  F2FP.BF16.F32.PACK_AB R188, R21.reuse, R188 ;  /* 0x000000bc15bc723e */ /* 0x040fe400000010ff */
[----:B------:R-:W-:Y:S01]  /*d0e0*/  FADD.FTZ R133, R21, R8 ;  /* 0x0000000815857221 */ /* 0x000fe20000010000 */
[C---:B--2---:R-:W-:Y:S01]  /*d0f0*/  FADD.FTZ R8, R132.reuse, R11 ;  /* 0x0000000b84087221 */ /* 0x044fe20000010000 */
        /* <DEDUP_REMOVED lines=9> */
[----:B0-----:R-:W-:-:S02]  /*d190*/  F2FP.BF16.F32.PACK_AB R185, R6, R185 ;  /* 0x000000b906b9723e */ /* 0x001fc400000010ff */
[C---:B------:R-:W-:Y:S01]  /*d1a0*/  FADD.FTZ R13, R137.reuse, R14 ;  /* 0x0000000e890d7221 */ /* 0x040fe20000010000 */
[----:B------:R-:W-:Y:S01]  /*d1b0*/  FADD.FTZ R8, R6, R11 ;  /* 0x0000000b06087221 */ /* 0x000fe20000010000 */
[----:B------:R-:W-:Y:S02]  /*d1c0*/  F2FP.BF16.F32.PACK_AB R184, R137, R184 ;  /* 0x000000b889b8723e */ /* 0x000fe400000010ff */
[----:B------:R-:W-:Y:S01]  /*d1d0*/  FADD.FTZ R14, R186, R13 ;  /* 0x0000000dba0e7221 */ /* 0x000fe20000010000 */
[----:B------:R-:W-:Y:S01]  /*d1e0*/  FADD.FTZ R11, R187, R8 ;  /* 0x00000008bb0b7221 */ /* 0x000fe20000010000 */
[C---:B------:R-:W-:Y:S02]  /*d1f0*/  F2FP.BF16.F32.PACK_AB R186, R141.reuse, R186 ;  /* 0x000000ba8dba723e */ /* 0x040fe400000010ff */
[----:B------:R-:W-:Y:S01]  /*d200*/  FADD.FTZ R13, R141, R14 ;  /* 0x0000000e8d0d7221 */ /* 0x000fe20000010000 */
[C---:B---3--:R-:W-:Y:S01]  /*d210*/  FADD.FTZ R8, R122.reuse, R11 ;  /* 0x0000000b7a087221 */ /* 0x048fe20000010000 */
[----:B------:R-:W-:Y:S01]  /*d220*/  F2FP.BF16.F32.PACK_AB R187, R122, R187 ;  /* 0x000000bb7abb723e */ /* 0x000fe200000010ff */
[----:B------:R-:W-:-:S02]  /*d230*/  IMAD.MOV.U32 R11, RZ, RZ, R4 ;  /* 0x000000ffff0b7224 */ /* 0x000fc400078e0004 */
[----:B------:R-:W-:Y:S01]  /*d240*/  FADD.FTZ R14, R180, R13 ;  /* 0x0000000db40e7221 */ /* 0x000fe20000010000 */
[----:B------:R-:W-:Y:S01]  /*d250*/  FADD.FTZ R8, R181, R8 ;  /* 0x00000008b5087221 */ /* 0x000fe20000010000 */
[C---:B------:R-:W-:Y:S02]  /*d260*/  F2FP.BF16.F32.PACK_AB R180, R149.reuse, R180 ;  /* 0x000000b495b4723e */ /* 0x040fe400000010ff */
[----:B----4-:R-:W-:Y:S01]  /*d270*/  FADD.FTZ R7, R149, R14 ;  /* 0x0000000e95077221 */ /* 0x010fe20000010000 */
        /* <DEDUP_REMOVED lines=9> */
[----:B-----5:R-:W-:Y:S01]  /*d310*/  FADD.FTZ R8, R177, R8 ;  /* 0x00000008b1087221 */ /* 0x020fe20000010000 */
[----:B------:R-:W-:Y:S02]  /*d320*/  F2FP.BF16.F32.PACK_AB R177, R123, R177 ;  /* 0x000000b17bb1723e */ /* 0x000fe400000010ff */
[----:B------:R-:W-:Y:S01]  /*d330*/  FADD.FTZ R7, R121, R6 ;  /* 0x0000000679077221 */ /* 0x000fe20000010000 */
[----:B------:R-:W-:-:S03]  /*d340*/  FADD.FTZ R8, R123, R8 ;  /* 0x000000087b087221 */ /* 0x000fc60000010000 */
[----:B------:R-:W-:Y:S01]  /*d350*/  FADD.FTZ R6, R12, R7 ;  /* 0x000000070c067221 */ /* 0x000fe20000010000 */
[----:B------:R-:W-:Y:S01]  /*d360*/  FADD.FTZ R8, R179, R8 ;  /* 0x00000008b3087221 */ /* 0x000fe20000010000 */
[----:B------:R-:W-:Y:S02]  /*d370*/  F2FP.BF16.F32.PACK_AB R179, R127, R179 ;  /* 0x000000b37fb3723e */ /* 0x000fe400000010ff */
[----:B------:R-:W-:Y:S01]  /*d380*/  FADD.FTZ R7, R125, R6 ;  /* 0x000000067d077221 */ /* 0x000fe20000010000 */
[----:B------:R-:W-:Y:S01]  /*d390*/  FADD.FTZ R6, R127, R8 ;  /* 0x000000087f067221 */ /* 0x000fe20000010000 */
[----:B------:R-:W-:Y:S01]  /*d3a0*/  IMAD.MOV.U32 R8, RZ, RZ, R5 ;  /* 0x000000ffff087224 */ /* 0x000fe200078e0005 */
[----:B------:R-:W-:Y:S06]  /*d3b0*/  @P2 BRA `(.L_x_2294) ;  /* 0xffffffc400302947 */ /* 0x000fec000383ffff */
.L_x_2285:
        /* <DEDUP_REMOVED lines=99> */
.L_x_2295:
[----:B------:R-:W-:Y:S01]  /*d9f0*/  ULEA UR5, UR36, UR37, 0x3 ;  /* 0x0000002524057291 */ /* 0x000fe2000f8e183f */
[----:B------:R-:W-:-:S05]  /*da00*/  IMAD.U32 R2, RZ, RZ, UR38 ;  /* 0x00000026ff027e24 */ /* 0x000fca000f8e00ff */
[----:B------:R-:W-:-:S04]  /*da10*/  SHF.L.U32 R2, R2, 0x1f, RZ ;  /* 0x0000001f02027819 */ /* 0x000fc800000006ff */
[----:B------:R0:W1:Y:S01]  /*da20*/  SYNCS.PHASECHK.TRANS64.TRYWAIT P2, [UR5+0x36850], R2 ;  /* 0x03685002ff0075a7 */ /* 0x0000620008040145 */
[----:B------:R-:W-:Y:S05]  /*da30*/  @!P0 BRA `(.L_x_2296) ;  /* 0x0000000000048947 */ /* 0x000fea0003800000 */
[----:B------:R-:W-:Y:S01]  /*da40*/  BPT.TRAP 0x1 ;  /* 0x000000040000795c */ /* 0x000fe20000300000 */
.L_x_2296:
[----:B-1----:R-:W-:Y:S05]  /*da50*/  @P2 BRA `(.L_x_2297) ;  /* 0x0000000000082947 */ /* 0x002fea0003800000 */
[----:B------:R-:W1:Y:S02]  /*da60*/  SYNCS.PHASECHK.TRANS64.TRYWAIT P0, [UR5+0x36850], R2 ;  /* 0x03685002ff0075a7 */ /* 0x000e640008000145 */
[----:B-1----:R-:W-:Y:S05]  /*da70*/  @!P0 BRA `(.L_x_2298) ;  /* 0x0000007c00788947 */ /* 0x002fea0003800000 */
.L_x_2297:
[----:B------:R-:W-:Y:S01]  /*da80*/  UIADD3 UR37, UR37, 0x400, URZ ;  /* 0x0000040025257890 */ /* 0x000fe2000fffe03f */
[----:B------:R-:W-:Y:S01]  /*da90*/  WARPGROUP.ARRIVE ;  /* 0x00000000000079c5 */ /* 0x000fe20000000000 */
[----:B------:R-:W-:Y:S01]  /*daa0*/  UMOV UR7, 0x40000040 ;  /* 0x4000004000077882 */ /* 0x000fe20000000000 */
[----:B01----:R-:W0:Y:S01]  /*dab0*/  SHFL.BFLY PT, R2, R7, 0x2, 0x1f ;  /* 0x0c401f0007027f89 */ /* 0x003e2200000e0000 */
[----:B------:R-:W-:Y:S01]  /*dac0*/  USHF.R.U32.HI UR37, URZ, 0x4, UR37 ;  /* 0x000000043f257899 */ /* 0x000fe20008011625 */
[----:B------:R-:W-:Y:S01]  /*dad0*/  CS2R R20, SRZ ;  /* 0x0000000000147805 */ /* 0x000fe2000001ff00 */
[----:B------:R-:W-:Y:S01]  /*dae0*/  VIADD R209, R209, 0x1 ;  /* 0x00000001d1d17836 */ /* 0x000fe20000000000 */
[----:B------:R-:W1:Y:S01]  /*daf0*/  SHFL.BFLY PT, R3, R6, 0x2, 0x1f ;  /* 0x0c401f0006037f89 */ /* 0x000e6200000e0000 */
[----:B------:R-:W-:-:S04]  /*db00*/  ULOP3.LUT UR37, UR37, 0x3fff, URZ, 0xc0, !UPT ;  /* 0x00003fff25257892 */ /* 0x000fc8000f8ec03f */
[----:B------:R-:W-:-:S04]  /*db10*/  ULOP3.LUT UR4, UR37, 0x3800000, URZ, 0xfc, !UPT ;  /* 0x0380000025047892 */ /* 0x000fc8000f8efc3f */
[----:B------:R-:W-:Y:S02]  /*db20*/  UIMAD UR4, UR36, 0xa80, UR4 ;  /* 0x00000a80240478a4 */ /* 0x000fe4000f8e0204 */
[----:B------:R-:W-:-:S04]  /*db30*/  UIADD3 UR36, UR36, 0x1, URZ ;  /* 0x0000000124247890 */ /* 0x000fc8000fffe03f */
[----:B------:R-:W-:Y:S01]  /*db40*/  UISETP.NE.AND UP0, UPT, UR36, 0x2, UPT ;  /* 0x000000022400788c */ /* 0x000fe2000bf05270 */
[----:B------:R-:W-:Y:S02]  /*db50*/  UMOV UR6, UR4 ;  /* 0x0000000400067c82 */ /* 0x000fe40008000000 */
[----:B------:R-:W-:Y:S01]  /*db60*/  HGMMA.64x192x16.F32.BF16 R24, R200, gdesc[UR4].tnspB, R24, gsb0 ;  /* 0x42e00004c8187df0 */ /* 0x000fe20008001818 */
[----:B------:R-:W-:Y:S01]  /*db70*/  UIADD3 UR6, UR4, 0x80, URZ ;  /* 0x0000008004067890 */ /* 0x000fe2000fffe03f */
[----:B0-----:R-:W-:Y:S01]  /*db80*/  FADD.FTZ R2, R2, R7 ;  /* 0x0000000702027221 */ /* 0x001fe20000010000 */
[----:B------:R-:W-:Y:S01]  /*db90*/  UMOV UR7, 0x40000040 ;  /* 0x4000004000077882 */ /* 0x000fe20000000000 */
[----:B------:R-:W-:Y:S01]  /*dba0*/  USEL UR36, UR36, URZ, UP0 ;  /* 0x0000003f24247287 */ /* 0x000fe20008000000 */
[----:B-1----:R-:W-:Y:S01]  /*dbb0*/  FADD.FTZ R8, R3, R6 ;  /* 0x0000000603087221 */ /* 0x002fe20000010000 */
[----:B------:R-:W-:Y:S01]  /*dbc0*/  IMAD.U32 R6, RZ, RZ, UR5 ;  /* 0x00000005ff067e24 */ /* 0x000fe2000f8e00ff */
[----:B------:R-:W0:Y:S03]  /*dbd0*/  SHFL.BFLY PT, R3, R2, 0x1, 0x1f ;  /* 0x0c201f0002037f89 */ /* 0x000e2600000e0000 */
[----:B------:R-:W-:Y:S01]  /*dbe0*/  @!P1 VIADD R6, R6, 0x36860 ;  /* 0x0003686006069836 */ /* 0x000fe20000000000 */
[----:B------:R-:W1:Y:S04]  /*dbf0*/  SHFL.BFLY PT, R9, R8, 0x1, 0x1f ;  /* 0x0c201f0008097f89 */ /* 0x000e6800000e0000 */
[----:B------:R-:W-:Y:S01]  /*dc00*/  @!P1 PRMT R122, RZ, 0x654, R6 ;  /* 0x00000654ff7a9816 */ /* 0x000fe20000000006 */
[----:B0-----:R-:W-:Y:S01]  /*dc10*/  FADD.FTZ R11, R2, R3 ;  /* 0x00000003020b7221 */ /* 0x001fe20000010000 */
[----:B------:R-:W-:-:S02]  /*dc20*/  IMAD.MOV.U32 R3, RZ, RZ, -0x800000 ;  /* 0xff800000ff037424 */ /* 0x000fc400078e00ff */
[----:B------:R-:W-:Y:S02]  /*dc30*/  IMAD.MOV.U32 R2, RZ, RZ, -0x800000 ;  /* 0xff800000ff027424 */ /* 0x000fe400078e00ff */
[----:B-1----:R-:W-:Y:S01]  /*dc40*/  FADD.FTZ R12, R8, R9 ;  /* 0x00000009080c7221 */ /* 0x002fe20000010000 */
[----:B------:R-:W-:-:S04]  /*dc50*/  FSETP.NE.FTZ.AND P0, PT, R11, RZ, PT ;  /* 0x000000ff0b00720b */ /* 0x000fc80003f15000 */
        /* <DEDUP_REMOVED lines=44> */
[-C--:B--2---:R-:W-:Y:S01]  /*df20*/  FMUL.FTZ R128, R95, R21.reuse ;  /* 0x000000155f807220 */ /* 0x084fe20000410000 */
[-C--:B------:R-:W-:Y:S01]  /*df30*/  FMUL.FTZ R127, R99, R21.reuse ;  /* 0x00000015637f7220 */ /* 0x080fe20000410000 */
[-C--:B0-----:R-:W-:Y:S01]  /*df40*/  FMUL.FTZ R120, R33, R20.reuse ;  /* 0x0000001421787220 */ /* 0x081fe20000410000 */
[-C--:B------:R-:W-:Y:S01]  /*df50*/  FMUL.FTZ R121, R37, R20.reuse ;  /* 0x0000001425797220 */ /* 0x080fe20000410000 */
        /* <DEDUP_REMOVED lines=92> */
[----:B------:R-:W-:-:S07]  /*e520*/  FMUL.FTZ R119, R119, R21 ;  /* 0x0000001577777220 */ /* 0x000fce0000410000 */
.L_x_2268:
[----:B------:R-:W0:Y:S01]  /*e530*/  S2R R21, SR_CgaCtaId ;  /* 0x0000000000157919 */ /* 0x000e220000008800 */
[----:B------:R-:W-:Y:S01]  /*e540*/  MOV R90, 0x400 ;  /* 0x00000400005a7802 */ /* 0x000fe20000000f00 */
[----:B------:R-:W-:Y:S01]  /*e550*/  BSSY B0, `(.L_x_2299) ;  /* 0x000022a000007945 */ /* 0x000fe20003800000 */
[----:B------:R-:W-:Y:S02]  /*e560*/  BAR.SYNC.DEFER_BLOCKING 0x5, 0x180 ;  /* 0x0146000000007b1d */ /* 0x000fe40000010000 */
[----:B0-----:R-:W-:-:S05]  /*e570*/  LEA R90, R21, R90, 0x18 ;  /* 0x0000005a155a7211 */ /* 0x001fca00078ec0ff */
[----:B------:R0:W1:Y:S01]  /*e580*/  LDS R52, [R90+0x368d0] ;  /* 0x0368d0005a347984 */ /* 0x0000620000000800 */
[----:B------:R-:W-:Y:S06]  /*e590*/  BAR.ARV 0x4, 0x180 ;  /* 0x0106000000007b1d */ /* 0x000fec0000002000 */
[----:B------:R-:W-:Y:S05]  /*e5a0*/  @P0 BRA `(.L_x_2300) ;  /* 0x0000001400fc0947 */ /* 0x000fea0003800000 */
[----:B------:R-:W2:Y:S01]  /*e5b0*/  S2R R21, SR_SWINHI ;  /* 0x0000000000157919 */ /* 0x000ea20000002f00 */
[----:B------:R-:W-:Y:S01]  /*e5c0*/  SHF.R.S32.HI R91, RZ, 0x1f, R207 ;  /* 0x0000001fff5b7819 */ /* 0x000fe200000114cf */
[----:B------:R-:W-:Y:S01]  /*e5d0*/  ULDC.64 UR4, c[0x0][0xb90] ;  /* 0x0002e40000047ab9 */ /* 0x000fe20000000a00 */
[----:B------:R-:W3:Y:S01]  /*e5e0*/  LDC R94, c[0x0][0xbe8] ;  /* 0x0002fa00ff5e7b82 */ /* 0x000ee20000000800 */
[----:B------:R-:W-:Y:S01]  /*e5f0*/  IMAD.WIDE.U32 R24, R207, UR4, RZ ;  /* 0x00000004cf187c25 */ /* 0x000fe2000f8e00ff */
[----:B------:R-:W-:Y:S01]  /*e600*/  F2FP.BF16.F32.PACK_AB R6, R7, R6 ;  /* 0x000000060706723e */ /* 0x000fe200000010ff */
[----:B------:R-:W-:Y:S01]  /*e610*/  ULDC UR6, c[0x0][0xa88] ;  /* 0x0002a20000067ab9 */ /* 0x000fe20000000800 */
[----:B------:R-:W-:Y:S01]  /*e620*/  F2FP.BF16.F32.PACK_AB R7, R156, R33 ;  /* 0x000000219c07723e */ /* 0x000fe200000010ff */
[----:B------:R-:W-:Y:S01]  /*e630*/  IMAD R20, R91, UR4, RZ ;  /* 0x000000045b147c24 */ /* 0x000fe2000f8e02ff */
[----:B------:R-:W-:Y:S01]  /*e640*/  F2FP.BF16.F32.PACK_AB R4, R5, R4 ;  /* 0x000000040504723e */ /* 0x000fe200000010ff */
[----:B------:R-:W-:Y:S01]  /*e650*/  ULDC.64 UR8, c[0x0][0x208] ;  /* 0x0000820000087ab9 */ /* 0x000fe20000000a00 */
[----:B------:R-:W-:Y:S01]  /*e660*/  F2FP.BF16.F32.PACK_AB R5, R158, R37 ;  /* 0x000000259e05723e */ /* 0x000fe200000010ff */
[----:B------:R-:W-:Y:S01]  /*e670*/  IMAD R29, R207, UR5, R20 ;  /* 0x00000005cf1d7c24 */ /* 0x000fe2000f8e0214 */
[----:B------:R-:W-:Y:S01]  /*e680*/  F2FP.BF16.F32.PACK_AB R14, R53, R14 ;  /* 0x0000000e350e723e */ /* 0x000fe200000010ff */
[----:B------:R-:W-:Y:S01]  /*e690*/  ULDC.64 UR4, c[0x0][0xb98] ;  /* 0x0002e60000047ab9 */ /* 0x000fe20000000a00 */
[----:B------:R-:W-:Y:S01]  /*e6a0*/  F2FP.BF16.F32.PACK_AB R10, R11, R10 ;  /* 0x0000000a0b0a723e */ /* 0x000fe200000010ff */
[----:B------:R-:W-:Y:S01]  /*e6b0*/  IMAD.IADD R25, R25, 0x1, R29 ;  /* 0x0000000119197824 */ /* 0x000fe200078e021d */
        /* <DEDUP_REMOVED lines=8> */
[----:B------:R-:W-:Y:S02]  /*e740*/  MOV R48, R90 ;  /* 0x0000005a00307202 */ /* 0x000fe40000000f00 */
[----:B--2---:R-:W-:Y:S01]  /*e750*/  MOV R49, R21 ;  /* 0x0000001500317202 */ /* 0x004fe20000000f00 */
[----:B------:R-:W-:Y:S01]  /*e760*/  IMAD R21, R208, 0x40, R16 ;  /* 0x00000040d0157824 */ /* 0x000fe200078e0210 */
[----:B------:R-:W-:Y:S02]  /*e770*/  F2FP.BF16.F32.PACK_AB R98, R101, R100 ;  /* 0x000000646562723e */ /* 0x000fe400000010ff */
[----:B------:R-:W-:Y:S01]  /*e780*/  F2FP.BF16.F32.PACK_AB R99, R126, R99 ;  /* 0x000000637e63723e */ /* 0x000fe200000010ff */
[----:B------:R-:W-:Y:S01]  /*e790*/  IMAD.WIDE R46, R213, 0x2, R48 ;  /* 0x00000002d52e7825 */ /* 0x000fe200078e0230 */
[----:B------:R-:W-:-:S02]  /*e7a0*/  F2FP.BF16.F32.PACK_AB R105, R95, R106 ;  /* 0x0000006a5f69723e */ /* 0x000fc400000010ff */
[----:B------:R-:W-:Y:S01]  /*e7b0*/  F2FP.BF16.F32.PACK_AB R112, R113, R112 ;  /* 0x000000707170723e */ /* 0x000fe200000010ff */
[----:B------:R-:W-:Y:S01]  /*e7c0*/  IMAD.WIDE R48, R21, 0x2, R48 ;  /* 0x0000000215307825 */ /* 0x000fe200078e0230 */
[C---:B------:R-:W-:Y:S02]  /*e7d0*/  IADD3 R27, P5, R46.reuse, 0x8060, RZ ;  /* 0x000080602e1b7810 */ /* 0x040fe40007fbe0ff */
[C---:B------:R-:W-:Y:S02]  /*e7e0*/  LOP3.LUT R21, R46.reuse, 0x380, RZ, 0xc0, !PT ;  /* 0x000003802e157812 */ /* 0x040fe400078ec0ff */
[----:B------:R-:W-:Y:S02]  /*e7f0*/  LOP3.LUT R26, R27, 0x380, RZ, 0xc0, !PT ;  /* 0x000003801b1a7812 */ /* 0x000fe400078ec0ff */
[----:B------:R-:W-:Y:S02]  /*e800*/  IADD3 R103, P6, R46, 0x8040, RZ ;  /* 0x000080402e677810 */ /* 0x000fe40007fde0ff */
[----:B------:R-:W-:-:S02]  /*e810*/  SHF.R.U64 R26, R26, 0x3, RZ ;  /* 0x000000031a1a7819 */ /* 0x000fc400000012ff */
[C---:B------:R-:W-:Y:S01]  /*e820*/  IADD3 R45, P0, R46.reuse, 0x8020, RZ ;  /* 0x000080202e2d7810 */ /* 0x040fe20007f1e0ff */
[--C-:B------:R-:W-:Y:S01]  /*e830*/  IMAD.X R51, RZ, RZ, R47.reuse, P6 ;  /* 0x000000ffff337224 */ /* 0x100fe200030e062f */
[C---:B------:R-:W-:Y:S02]  /*e840*/  IADD3 R30, P1, R46.reuse, 0x8000, RZ ;  /* 0x000080002e1e7810 */ /* 0x040fe40007f3e0ff */
[----:B------:R-:W-:Y:S01]  /*e850*/  IADD3 R43, P2, R46, 0x4060, RZ ;  /* 0x000040602e2b7810 */ /* 0x000fe20007f5e0ff */
[--C-:B------:R-:W-:Y:S01]  /*e860*/  IMAD.X R55, RZ, RZ, R47.reuse, P0 ;  /* 0x000000ffff377224 */ /* 0x100fe200000e062f */
[----:B------:R-:W-:Y:S01]  /*e870*/  SHF.R.U64 R21, R21, 0x3, RZ ;  /* 0x0000000315157819 */ /* 0x000fe200000012ff */
[--C-:B------:R-:W-:Y:S01]  /*e880*/  IMAD.X R59, RZ, RZ, R47.reuse, P1 ;  /* 0x000000ffff3b7224 */ /* 0x100fe200008e062f */
[----:B------:R-:W-:Y:S01]  /*e890*/  LOP3.LUT R26, R26, R27, RZ, 0x3c, !PT ;  /* 0x0000001b1a1a7212 */ /* 0x000fe200078e3cff */
[--C-:B------:R-:W-:Y:S01]  /*e8a0*/  IMAD.X R27, RZ, RZ, R47.reuse, P5 ;  /* 0x000000ffff1b7224 */ /* 0x100fe200028e062f */
[----:B------:R-:W-:Y:S01]  /*e8b0*/  LOP3.LUT R32, R45, 0x380, RZ, 0xc0, !PT ;  /* 0x000003802d207812 */ /* 0x000fe200078ec0ff */
[----:B------:R-:W-:Y:S01]  /*e8c0*/  IMAD.X R63, RZ, RZ, R47, P2 ;  /* 0x000000ffff3f7224 */ /* 0x000fe200010e062f */
[----:B------:R-:W-:-:S02]  /*e8d0*/  LOP3.LUT R20, R43, 0x380, RZ, 0xc0, !PT ;  /* 0x000003802b147812 */ /* 0x000fc400078ec0ff */
[C---:B------:R-:W-:Y:S02]  /*e8e0*/  IADD3 R29, P3, R46.reuse, 0x20, RZ ;  /* 0x000000202e1d7810 */ /* 0x040fe40007f7e0ff */
[C---:B------:R-:W-:Y:S02]  /*e8f0*/  IADD3 R41, P4, R46.reuse, 0x4040, RZ ;  /* 0x000040402e297810 */ /* 0x040fe40007f9e0ff */
        /* <DEDUP_REMOVED lines=12> */
[----:B------:R-:W-:-:S02]  /*e9c0*/  SHF.R.U64 R32, R32, 0x3, RZ ;  /* 0x0000000320207819 */ /* 0x000fc400000012ff */
[----:B------:R-:W-:Y:S02]  /*e9d0*/  SHF.R.U64 R20, R20, 0x3, RZ ;  /* 0x0000000314147819 */ /* 0x000fe400000012ff */
[----:B------:R-:W-:Y:S02]  /*e9e0*/  SHF.R.U64 R21, R21, 0x3, RZ ;  /* 0x0000000315157819 */ /* 0x000fe400000012ff */
[----:B------:R-:W-:Y:S02]  /*e9f0*/  LOP3.LUT R54, R32, R45, RZ, 0x3c, !PT ;  /* 0x0000002d20367212 */ /* 0x000fe400078e3cff */
[----:B------:R-:W-:Y:S02]  /*ea00*/  LOP3.LUT R62, R20, R43, RZ, 0x3c, !PT ;  /* 0x0000002b143e7212 */ /* 0x000fe400078e3cff */
[----:B------:R-:W-:Y:S02]  /*ea10*/  LOP3.LUT R20, R29, 0x380, RZ, 0xc0, !PT ;  /* 0x000003801d147812 */ /* 0x000fe400078ec0ff */
[----:B------:R-:W-:-:S02]  /*ea20*/  LOP3.LUT R32, R41, 0x380, RZ, 0xc0, !PT ;  /* 0x0000038029207812 */ /* 0x000fc400078ec0ff */
[----:B------:R-:W-:Y:S02]  /*ea30*/  LOP3.LUT R58, R21, R30, RZ, 0x3c, !PT ;  /* 0x0000001e153a7212 */ /* 0x000fe400078e3cff */
[----:B------:R-:W-:Y:S02]  /*ea40*/  LOP3.LUT R21, R28, 0x380, RZ, 0xc0, !PT ;  /* 0x000003801c157812 */ /* 0x000fe400078ec0ff */
[----:B------:R-:W-:Y:S02]  /*ea50*/  SHF.R.U64 R20, R20, 0x3, RZ ;  /* 0x0000000314147819 */ /* 0x000fe400000012ff */
[----:B------:R-:W-:Y:S02]  /*ea60*/  SHF.R.U64 R32, R32, 0x3, RZ ;  /* 0x0000000320207819 */ /* 0x000fe400000012ff */
[----:B------:R-:W-:Y:S02]  /*ea70*/  SHF.R.U64 R21, R21, 0x3, RZ ;  /* 0x0000000315157819 */ /* 0x000fe400000012ff */
[----:B------:R-:W-:-:S02]  /*ea80*/  LOP3.LUT R66, R20, R29, RZ, 0x3c, !PT ;  /* 0x0000001d14427212 */ /* 0x000fc400078e3cff */
[----:B------:R-:W-:Y:S02]  /*ea90*/  LOP3.LUT R70, R32, R41, RZ, 0x3c, !PT ;  /* 0x0000002920467212 */ /* 0x000fe400078e3cff */
[----:B------:R-:W-:Y:S02]  /*eaa0*/  IADD3 R29, P5, R48, 0x2000, RZ ;  /* 0x00002000301d7810 */ /* 0x000fe40007fbe0ff */
[----:B------:R-:W-:Y:S02]  /*eab0*/  LOP3.LUT R32, R35, 0x380, RZ, 0xc0, !PT ;  /* 0x0000038023207812 */ /* 0x000fe400078ec0ff */
[----:B------:R-:W-:Y:S02]  /*eac0*/  LOP3.LUT R78, R21, R28, RZ, 0x3c, !PT ;  /* 0x0000001c154e7212 */ /* 0x000fe400078e3cff */
[----:B------:R-:W-:Y:S02]  /*ead0*/  LOP3.LUT R34, R103, 0x380, RZ, 0xc0, !PT ;  /* 0x0000038067227812 */ /* 0x000fe400078ec0ff */
[----:B------:R-:W-:-:S02]  /*eae0*/  LOP3.LUT R28, R29, 0x380, RZ, 0xc0, !PT ;  /* 0x000003801d1c7812 */ /* 0x000fc400078ec0ff */
[----:B------:R-:W-:Y:S02]  /*eaf0*/  SHF.R.U64 R32, R32, 0x3, RZ ;  /* 0x0000000320207819 */ /* 0x000fe400000012ff */
[----:B------:R-:W-:Y:S02]  /*eb00*/  SHF.R.U64 R34, R34, 0x3, RZ ;  /* 0x0000000322227819 */ /* 0x000fe400000012ff */
[----:B------:R-:W-:Y:S02]  /*eb10*/  SHF.R.U64 R28, R28, 0x3, RZ ;  /* 0x000000031c1c7819 */ /* 0x000fe400000012ff */
[----:B------:R-:W-:Y:S02]  /*eb20*/  LOP3.LUT R82, R32, R35, RZ, 0x3c, !PT ;  /* 0x0000002320527212 */ /* 0x000fe400078e3cff */
[----:B------:R-:W-:Y:S02]  /*eb30*/  IADD3 R35, P0, R48, 0x5000, RZ ;  /* 0x0000500030237810 */ /* 0x000fe40007f1e0ff */
[----:B------:R-:W-:-:S02]  /*eb40*/  LOP3.LUT R50, R34, R103, RZ, 0x3c, !PT ;  /* 0x0000006722327212 */ /* 0x000fc400078e3cff */
[----:B------:R-:W-:Y:S02]  /*eb50*/  LOP3.LUT R28, R28, R29, RZ, 0x3c, !PT ;  /* 0x0000001d1c1c7212 */ /* 0x000fe400078e3cff */
[----:B------:R-:W-:Y:S02]  /*eb60*/  IADD3 R29, P1, R48, 0x4000, RZ ;  /* 0x00004000301d7810 */ /* 0x000fe40007f3e0ff */
[----:B------:R-:W-:Y:S02]  /*eb70*/  LOP3.LUT R34, R35, 0x380, RZ, 0xc0, !PT ;  /* 0x0000038023227812 */ /* 0x000fe400078ec0ff */
[----:B------:R-:W-:Y:S01]  /*eb80*/  MOV R111, R46 ;  /* 0x0000002e006f7202 */ /* 0x000fe20000000f00 */
[----:B------:R-:W-:Y:S01]  /*eb90*/  IMAD.X R33, RZ, RZ, R49, P1 ;  /* 0x000000ffff217224 */ /* 0x000fe200008e0631 */
[----:B------:R-:W-:Y:S01]  /*eba0*/  SHF.R.U64 R34, R34, 0x3, RZ ;  /* 0x0000000322227819 */ /* 0x000fe200000012ff */
[----:B------:R-:W-:Y:S01]  /*ebb0*/  BAR.SYNC.DEFER_BLOCKING 0x1, 0x100 ;  /* 0x0044000000007b1d */ /* 0x000fe20000010000 */
[----:B---3--:R-:W-:-:S02]  /*ebc0*/  ISETP.NE.AND P1, PT, R94, 0x1, PT ;  /* 0x000000015e00780c */ /* 0x008fc40003f25270 */
[----:B------:R-:W-:Y:S01]  /*ebd0*/  LOP3.LUT R34, R34, R35, RZ, 0x3c, !PT ;  /* 0x0000002322227212 */ /* 0x000fe200078e3cff */
[--C-:B------:R-:W-:Y:S01]  /*ebe0*/  IMAD.X R35, RZ, RZ, R49.reuse, P0 ;  /* 0x000000ffff237224 */ /* 0x100fe200000e0631 */
[----:B------:R-:W-:Y:S02]  /*ebf0*/  IADD3 R103, P0, R48, 0xb000, RZ ;  /* 0x0000b00030677810 */ /* 0x000fe40007f1e0ff */
[----:B------:R-:W-:Y:S02]  /*ec00*/  LOP3.LUT R30, R39, 0x380, RZ, 0xc0, !PT ;  /* 0x00000380271e7812 */ /* 0x000fe400078ec0ff */
[----:B------:R-:W-:Y:S01]  /*ec10*/  LOP3.LUT R46, R103, 0x380, RZ, 0xc0, !PT ;  /* 0x00000380672e7812 */ /* 0x000fe200078ec0ff */
[----:B------:R-:W-:Y:S01]  /*ec20*/  IMAD.X R47, RZ, RZ, R49, P0 ;  /* 0x000000ffff2f7224 */ /* 0x000fe200000e0631 */
[----:B------:R-:W-:Y:S01]  /*ec30*/  MOV R110, R50 ;  /* 0x00000032006e7202 */ /* 0x000fe20000000f00 */
[----:B------:R-:W-:Y:S01]  /*ec40*/  IMAD.IADD R51, R22, 0x1, R17 ;  /* 0x0000000116337824 */ /* 0x000fe200078e0211 */
[----:B------:R-:W-:Y:S01]  /*ec50*/  SHF.R.U64 R46, R46, 0x3, RZ ;  /* 0x000000032e2e7819 */ /* 0x000fe200000012ff */
[----:B------:R-:W2:Y:S01]  /*ec60*/  @P1 LDC R156, c[0x0][0xbec] ;  /* 0x0002fb00ff9c1b82 */ /* 0x000ea20000000800 */
[----:B------:R-:W-:-:S02]  /*ec70*/  SHF.R.U64 R30, R30, 0x3, RZ ;  /* 0x000000031e1e7819 */ /* 0x000fc400000012ff */
[----:B------:R-:W-:Y:S02]  /*ec80*/  LOP3.LUT R46, R46, R103, RZ, 0x3c, !PT ;  /* 0x000000672e2e7212 */ /* 0x000fe400078e3cff */
[----:B------:R-:W-:Y:S02]  /*ec90*/  MOV R103, R26 ;  /* 0x0000001a00677202 */ /* 0x000fe40000000f00 */
[----:B------:R-:W-:Y:S01]  /*eca0*/  LOP3.LUT R74, R30, R39, RZ, 0x3c, !PT ;  /* 0x000000271e4a7212 */ /* 0x000fe200078e3cff */
[----:B------:R-:W3:Y:S01]  /*ecb0*/  @P1 LDC R27, c[0x0][0xbf0] ;  /* 0x0002fc00ff1b1b82 */ /* 0x000ee20000000800 */
[----:B------:R-:W-:Y:S01]  /*ecc0*/  LOP3.LUT R30, R31, 0x380, RZ, 0xc0, !PT ;  /* 0x000003801f1e7812 */ /* 0x000fe200078ec0ff */
[----:B------:R2:W-:Y:S01]  /*ecd0*/  STSM.16.M88.4 [R111], R4 ;  /* 0x000000046f007844 */ /* 0x0005e20000000200 */
[----:B------:R-:W-:Y:S01]  /*ece0*/  MOV R54, R54 ;  /* 0x0000003600367202 */ /* 0x000fe20000000f00 */
[----:B------:R-:W-:Y:S01]  /*ecf0*/  IMAD.MOV.U32 R55, RZ, RZ, R51 ;  /* 0x000000ffff377224 */ /* 0x000fe200078e0033 */
[----:B------:R-:W-:-:S02]  /*ed00*/  SHF.R.U64 R30, R30, 0x3, RZ ;  /* 0x000000031e1e7819 */ /* 0x000fc400000012ff */
[----:B------:R-:W-:Y:S02]  /*ed10*/  MOV R66, R66 ;  /* 0x0000004200427202 */ /* 0x000fe40000000f00 */
[----:B------:R-:W-:Y:S02]  /*ed20*/  LOP3.LUT R86, R30, R31, RZ, 0x3c, !PT ;  /* 0x0000001f1e567212 */ /* 0x000fe400078e3cff */
[----:B------:R-:W-:Y:S02]  /*ed30*/  MOV R82, R82 ;  /* 0x0000005200527202 */ /* 0x000fe40000000f00 */
[----:B------:R-:W-:Y:S02]  /*ed40*/  MOV R86, R86 ;  /* 0x0000005600567202 */ /* 0x000fe40000000f00 */
[----:B------:R-:W-:Y:S02]  /*ed50*/  IADD3 R21, P4, R48, 0x1000, RZ ;  /* 0x0000100030157810 */ /* 0x000fe40007f9e0ff */
[----:B------:R-:W-:Y:S01]  /*ed60*/  MOV R58, R58 ;  /* 0x0000003a003a7202 */ /* 0x000fe20000000f00 */
[----:B--2---:R-:W-:Y:S01]  /*ed70*/  @P1 IMAD.HI.U32 R4, R51, R156, RZ ;  /* 0x0000009c33041227 */ /* 0x004fe200078e00ff */
[----:B------:R-:W-:-:S02]  /*ed80*/  F2FP.BF16.F32.PACK_AB R6, R121, R0 ;  /* 0x000000007906723e */ /* 0x000fc400000010ff */
[----:B------:R-:W-:Y:S02]  /*ed90*/  SHF.R.S32.HI R0, RZ, 0x1f, R205 ;  /* 0x0000001fff007819 */ /* 0x000fe400000114cd */
[----:B------:R-:W-:Y:S02]  /*eda0*/  F2FP.BF16.F32.PACK_AB R5, R155, R150 ;  /* 0x000000969b05723e */ /* 0x000fe400000010ff */
[----:B---3--:R-:W-:Y:S01]  /*edb0*/  @P1 SHF.R.U32.HI R55, RZ, R27, R4 ;  /* 0x0000001bff371219 */ /* 0x008fe20000011604 */
[----:B------:R-:W-:Y:S01]  /*edc0*/  IMAD R26, R0, UR4, RZ ;  /* 0x00000004001a7c24 */ /* 0x000fe2000f8e02ff */
[----:B------:R-:W-:Y:S02]  /*edd0*/  F2FP.BF16.F32.PACK_AB R4, R120, R9 ;  /* 0x000000097804723e */ /* 0x000fe400000010ff */
[----:B------:R-:W-:Y:S01]  /*ede0*/  F2FP.BF16.F32.PACK_AB R7, R154, R149 ;  /* 0x000000959a07723e */ /* 0x000fe200000010ff */
[----:B------:R-:W-:Y:S01]  /*edf0*/  IMAD.MOV R53, RZ, RZ, -R55 ;  /* 0x000000ffff357224 */ /* 0x000fe200078e0a37 */
[----:B------:R-:W-:Y:S01]  /*ee00*/  F2FP.BF16.F32.PACK_AB R9, R153, R148 ;  /* 0x000000949909723e */ /* 0x000fe200000010ff */
[C---:B------:R-:W-:Y:S01]  /*ee10*/  IMAD R59, R205.reuse, UR5, R26 ;  /* 0x00000005cd3b7c24 */ /* 0x040fe2000f8e021a */
[----:B------:R-:W-:Y:S01]  /*ee20*/  IADD3 R39, P3, R48, 0x7000, RZ ;  /* 0x0000700030277810 */ /* 0x000fe20007f7e0ff */
[----:B------:R-:W-:Y:S01]  /*ee30*/  IMAD R53, R94, R53, R51 ;  /* 0x000000355e357224 */ /* 0x000fe200078e0233 */
[----:B------:R-:W-:Y:S01]  /*ee40*/  STSM.16.M88.4 [R66], R4 ;  /* 0x0000000442007844 */ /* 0x000fe20000000200 */
[----:B------:R-:W-:Y:S01]  /*ee50*/  IMAD.WIDE.U32 R50, R205, UR4, R24 ;  /* 0x00000004cd327c25 */ /* 0x000fe2000f8e0018 */
[----:B------:R-:W-:Y:S01]  /*ee60*/  LOP3.LUT R20, R21, 0x380, RZ, 0xc0, !PT ;  /* 0x0000038015147812 */ /* 0x000fe200078ec0ff */
[----:B------:R-:W-:Y:S01]  /*ee70*/  ULDC.64 UR4, c[0x0][0xb88] ;  /* 0x0002e20000047ab9 */ /* 0x000fe20000000a00 */
[----:B------:R2:W-:Y:S01]  /*ee80*/  STSM.16.M88.4 [R86], R8 ;  /* 0x0000000856007844 */ /* 0x0005e20000000200 */
[----:B------:R-:W-:-:S02]  /*ee90*/  LOP3.LUT R38, R39, 0x380, RZ, 0xc0, !PT ;  /* 0x0000038027267812 */ /* 0x000fc400078ec0ff */
[----:B------:R-:W-:Y:S01]  /*eea0*/  SHF.R.U64 R20, R20, 0x3, RZ ;  /* 0x0000000314147819 */ /* 0x000fe200000012ff */
[----:B------:R3:W-:Y:S01]  /*eeb0*/  STSM.16.M88.4 [R82], R12 ;  /* 0x0000000c52007844 */ /* 0x0007e20000000200 */
[----:B------:R-:W-:Y:S02]  /*eec0*/  MOV R78, R78 ;  /* 0x0000004e004e7202 */ /* 0x000fe40000000f00 */
[----:B------:R-:W-:Y:S02]  /*eed0*/  F2FP.BF16.F32.PACK_AB R24, R57, R56 ;  /* 0x000000383918723e */ /* 0x000fe400000010ff */
[----:B------:R-:W-:Y:S02]  /*eee0*/  F2FP.BF16.F32.PACK_AB R25, R140, R137 ;  /* 0x000000898c19723e */ /* 0x000fe400000010ff */
[----:B------:R-:W-:Y:S02]  /*eef0*/  F2FP.BF16.F32.PACK_AB R26, R61, R60 ;  /* 0x0000003c3d1a723e */ /* 0x000fe400000010ff */
[----:B------:R-:W-:-:S02]  /*ef00*/  F2FP.BF16.F32.PACK_AB R27, R143, R136 ;  /* 0x000000888f1b723e */ /* 0x000fc400000010ff */
[----:B------:R-:W-:Y:S02]  /*ef10*/  MOV R74, R74 ;  /* 0x0000004a004a7202 */ /* 0x000fe40000000f00 */
[----:B--2---:R-:W-:Y:S01]  /*ef20*/  SHF.R.S32.HI R9, RZ, 0x1f, R55 ;  /* 0x0000001fff097819 */ /* 0x004fe20000011437 */
[----:B------:R2:W-:Y:S01]  /*ef30*/  STSM.16.M88.4 [R78], R24 ;  /* 0x000000184e007844 */ /* 0x0005e20000000200 */
[----:B------:R-:W-:Y:S01]  /*ef40*/  SHF.R.S32.HI R8, RZ, 0x1f, R53 ;  /* 0x0000001fff087819 */ /* 0x000fe20000011435 */
[----:B---3--:R-:W-:Y:S01]  /*ef50*/  IMAD.IADD R14, R212, 0x1, R17 ;  /* 0x00000001d40e7824 */ /* 0x008fe200078e0211 */
[----:B------:R-:W-:Y:S02]  /*ef60*/  IADD3 R12, P0, R55, R50, RZ ;  /* 0x00000032370c7210 */ /* 0x000fe40007f1e0ff */
[----:B------:R-:W-:Y:S01]  /*ef70*/  F2FP.BF16.F32.PACK_AB R4, R65, R64 ;  /* 0x000000404104723e */ /* 0x000fe200000010ff */
[----:B------:R-:W-:Y:S01]  /*ef80*/  IMAD R8, R8, UR4, RZ ;  /* 0x0000000408087c24 */ /* 0x000fe2000f8e02ff */
[----:B------:R-:W-:Y:S01]  /*ef90*/  IADD3.X R13, R9, R51, R59, P0, !PT ;  /* 0x00000033090d7210 */ /* 0x000fe200007fe43b */
[----:B------:R-:W3:Y:S01]  /*efa0*/  @P1 LDC R55, c[0x0][0xbec] ;  /* 0x0002fb00ff371b82 */ /* 0x000ee20000000800 */
[----:B------:R-:W-:Y:S01]  /*efb0*/  F2FP.BF16.F32.PACK_AB R5, R142, R135 ;  /* 0x000000878e05723e */ /* 0x000fe200000010ff */
[----:B------:R-:W-:Y:S01]  /*efc0*/  IMAD R15, R53, UR5, R8 ;  /* 0x00000005350f7c24 */ /* 0x000fe2000f8e0208 */
[----:B------:R-:W-:Y:S01]  /*efd0*/  F2FP.BF16.F32.PACK_AB R6, R69, R68 ;  /* 0x000000444506723e */ /* 0x000fe200000010ff */
[----:B------:R-:W-:Y:S01]  /*efe0*/  IMAD.WIDE.U32 R12, R53, UR4, R12 ;  /* 0x00000004350c7c25 */ /* 0x000fe2000f8e000c */
[----:B------:R-:W-:Y:S01]  /*eff0*/  F2FP.BF16.F32.PACK_AB R7, R141, R134 ;  /* 0x000000868d07723e */ /* 0x000fe200000010ff */
[----:B------:R-:W-:Y:S01]  /*f000*/  ULDC.64 UR4, c[0x0][0xb50] ;  /* 0x0002d40000047ab9 */ /* 0x000fe20000000a00 */
[----:B------:R-:W-:Y:S01]  /*f010*/  SHF.R.U64 R38, R38, 0x3, RZ ;  /* 0x0000000326267819 */ /* 0x000fe200000012ff */
[----:B------:R-:W-:Y:S01]  /*f020*/  IMAD R53, R94, UR6, RZ ;  /* 0x000000065e357c24 */ /* 0x000fe2000f8e02ff */
[----:B------:R-:W-:Y:S01]  /*f030*/  LOP3.LUT R20, R20, R21, RZ, 0x3c, !PT ;  /* 0x0000001514147212 */ /* 0x000fe200078e3cff */
[----:B------:R4:W-:Y:S01]  /*f040*/  STSM.16.M88.4 [R74], R4 ;  /* 0x000000044a007844 */ /* 0x0009e20000000200 */
[----:B------:R-:W-:-:S02]  /*f050*/  IADD3 R21, P2, R48, 0x6000, RZ ;  /* 0x0000600030157810 */ /* 0x000fc40007f5e0ff */
[----:B------:R-:W-:Y:S01]  /*f060*/  LOP3.LUT R38, R38, R39, RZ, 0x3c, !PT ;  /* 0x0000002726267212 */ /* 0x000fe200078e3cff */
[--C-:B------:R-:W-:Y:S01]  /*f070*/  IMAD.X R39, RZ, RZ, R49.reuse, P3 ;  /* 0x000000ffff277224 */ /* 0x100fe200018e0631 */
[----:B------:R-:W-:Y:S01]  /*f080*/  LOP3.LUT P0, RZ, R210, 0x3, RZ, 0xc0, !PT ;  /* 0x00000003d2ff7812 */ /* 0x000fe2000780c0ff */
[----:B------:R-:W-:Y:S01]  /*f090*/  IMAD.X R37, RZ, RZ, R49, P2 ;  /* 0x000000ffff257224 */ /* 0x000fe200010e0631 */
[----:B--2---:R-:W-:Y:S02]  /*f0a0*/  LEA R24, P3, R12, UR4, 0x2 ;  /* 0x000000040c187c11 */ /* 0x004fe4000f8610ff */
[----:B------:R-:W-:Y:S02]  /*f0b0*/  ISETP.GE.OR P2, PT, R14, R53, P0 ;  /* 0x000000350e00720c */ /* 0x000fe40000746670 */
[----:B------:R-:W-:Y:S01]  /*f0c0*/  MOV R70, R70 ;  /* 0x0000004600467202 */ /* 0x000fe20000000f00 */
[----:B------:R-:W-:Y:S01]  /*f0d0*/  SHFL.IDX PT, R64, R24, RZ, 0x1c1f ;  /* 0x001c1fff18407589 */ /* 0x000fe200000e0000 */
[----:B------:R-:W-:-:S02]  /*f0e0*/  F2FP.BF16.F32.PACK_AB R8, R73, R72 ;  /* 0x000000484908723e */ /* 0x000fc400000010ff */
[----:B------:R-:W-:Y:S01]  /*f0f0*/  F2FP.BF16.F32.PACK_AB R9, R138, R133 ;  /* 0x000000858a09723e */ /* 0x000fe200000010ff */
[----:B----4-:R-:W-:Y:S01]  /*f100*/  VIADD R4, R14, 0x8 ;  /* 0x000000080e047836 */ /* 0x010fe20000000000 */
[----:B------:R-:W-:Y:S01]  /*f110*/  F2FP.BF16.F32.PACK_AB R10, R77, R76 ;  /* 0x0000004c4d0a723e */ /* 0x000fe200000010ff */
[----:B------:R-:W-:Y:S01]  /*f120*/  IMAD.IADD R5, R13, 0x1, R15 ;  /* 0x000000010d057824 */ /* 0x000fe200078e020f */
[----:B------:R-:W-:Y:S01]  /*f130*/  F2FP.BF16.F32.PACK_AB R11, R139, R132 ;  /* 0x000000848b0b723e */ /* 0x000fe200000010ff */
[----:B------:R-:W-:Y:S01]  /*f140*/  SHFL.IDX PT, R66, R24, 0x1, 0x1c1f ;  /* 0x003c1f0018427f89 */ /* 0x000fe200000e0000 */
[----:B------:R-:W-:Y:S02]  /*f150*/  ISETP.GE.OR P0, PT, R4, R53, P0 ;  /* 0x000000350400720c */ /* 0x000fe40000706670 */
[----:B------:R-:W-:Y:S01]  /*f160*/  LEA.HI.X R25, R12, UR5, R5, 0x2, P3 ;  /* 0x000000050c197c11 */ /* 0x000fe200098f1405 */
[----:B------:R-:W-:Y:S01]  /*f170*/  STSM.16.M88.4 [R70], R8 ;  /* 0x0000000846007844 */ /* 0x000fe20000000200 */
[----:B------:R-:W-:Y:S01]  /*f180*/  MOV R62, R62 ;  /* 0x0000003e003e7202 */ /* 0x000fe20000000f00 */
[----:B------:R-:W-:Y:S01]  /*f190*/  ULDC.64 UR4, c[0x0][0xae8] ;  /* 0x0002ba0000047ab9 */ /* 0x000fe20000000a00 */
[----:B------:R-:W-:Y:S01]  /*f1a0*/  F2FP.BF16.F32.PACK_AB R4, R81, R80 ;  /* 0x000000505104723e */ /* 0x000fe200000010ff */
[----:B------:R-:W2:Y:S01]  /*f1b0*/  SHFL.IDX PT, R65, R25, RZ, 0x1c1f ;  /* 0x001c1fff19417589 */ /* 0x000ea200000e0000 */
[----:B------:R-:W-:-:S02]  /*f1c0*/  F2FP.BF16.F32.PACK_AB R5, R129, R122 ;  /* 0x0000007a8105723e */ /* 0x000fc400000010ff */
[----:B------:R-:W-:Y:S01]  /*f1d0*/  F2FP.BF16.F32.PACK_AB R6, R85, R84 ;  /* 0x000000545506723e */ /* 0x000fe200000010ff */
[----:B------:R-:W4:Y:S01]  /*f1e0*/  SHFL.IDX PT, R67, R25, 0x1, 0x1c1f ;  /* 0x003c1f0019437f89 */ /* 0x000f2200000e0000 */
        /* <DEDUP_REMOVED lines=10> */
[----:B------:R-:W-:Y:S01]  /*f290*/  F2FP.BF16.F32.PACK_AB R114, R117, R116 ;  /* 0x000000747572723e */ /* 0x000fe200000010ff */
[----:B------:R-:W-:Y:S01]  /*f2a0*/  STSM.16.M88.4 [R54], R96 ;  /* 0x0000006036007844 */ /* 0x000fe20000000200 */
[----:B------:R-:W-:Y:S02]  /*f2b0*/  F2FP.BF16.F32.PACK_AB R115, R119, R118 ;  /* 0x000000767773723e */ /* 0x000fe400000010ff */
[----:B------:R-:W-:Y:S01]  /*f2c0*/  LOP3.LUT R32, R29, 0x380, RZ, 0xc0, !PT ;  /* 0x000003801d207812 */ /* 0x000fe200078ec0ff */
[----:B------:R-:W-:Y:S01]  /*f2d0*/  STSM.16.M88.4 [R110], R104 ;  /* 0x000000686e007844 */ /* 0x000fe20000000200 */
[----:B------:R-:W-:-:S02]  /*f2e0*/  LOP3.LUT R36, R21, 0x380, RZ, 0xc0, !PT ;  /* 0x0000038015247812 */ /* 0x000fc400078ec0ff */
[----:B------:R-:W-:Y:S01]  /*f2f0*/  SHF.R.U64 R32, R32, 0x3, RZ ;  /* 0x0000000320207819 */ /* 0x000fe200000012ff */
[----:B------:R-:W-:Y:S01]  /*f300*/  STSM.16.M88.4 [R103], R112 ;  /* 0x0000007067007844 */ /* 0x000fe20000000200 */
[----:B------:R-:W-:Y:S02]  /*f310*/  SHF.R.U64 R36, R36, 0x3, RZ ;  /* 0x0000000324247819 */ /* 0x000fe400000012ff */
[----:B------:R-:W-:Y:S01]  /*f320*/  LOP3.LUT R32, R32, R29, RZ, 0x3c, !PT ;  /* 0x0000001d20207212 */ /* 0x000fe200078e3cff */
[----:B------:R-:W-:Y:S01]  /*f330*/  BAR.SYNC.DEFER_BLOCKING 0x1, 0x100 ;  /* 0x0044000000007b1d */ /* 0x000fe20000010000 */
[--C-:B------:R-:W-:Y:S01]  /*f340*/  IMAD.X R29, RZ, RZ, R49.reuse, P5 ;  /* 0x000000ffff1d7224 */ /* 0x100fe200028e0631 */
[----:B------:R-:W-:Y:S02]  /*f350*/  IADD3 R31, P6, R48, 0x3000, RZ ;  /* 0x00003000301f7810 */ /* 0x000fe40007fde0ff */
[----:B------:R-:W-:Y:S01]  /*f360*/  LOP3.LUT R36, R36, R21, RZ, 0x3c, !PT ;  /* 0x0000001524247212 */ /* 0x000fe200078e3cff */
[----:B------:R-:W-:Y:S01]  /*f370*/  IMAD.X R21, RZ, RZ, R49, P4 ;  /* 0x000000ffff157224 */ /* 0x000fe200020e0631 */
[----:B------:R-:W-:-:S02]  /*f380*/  LOP3.LUT R30, R31, 0x380, RZ, 0xc0, !PT ;  /* 0x000003801f1e7812 */ /* 0x000fc400078ec0ff */
[----:B------:R-:W-:Y:S02]  /*f390*/  IADD3 R43, P5, R48, 0x9000, RZ ;  /* 0x00009000302b7810 */ /* 0x000fe40007fbe0ff */
[----:B------:R-:W-:Y:S02]  /*f3a0*/  SHF.R.U64 R30, R30, 0x3, RZ ;  /* 0x000000031e1e7819 */ /* 0x000fe400000012ff */
[----:B------:R-:W-:Y:S02]  /*f3b0*/  LOP3.LUT R42, R43, 0x380, RZ, 0xc0, !PT ;  /* 0x000003802b2a7812 */ /* 0x000fe400078ec0ff */
[----:B------:R-:W-:Y:S01]  /*f3c0*/  LOP3.LUT R30, R30, R31, RZ, 0x3c, !PT ;  /* 0x0000001f1e1e7212 */ /* 0x000fe200078e3cff */
[----:B------:R-:W-:Y:S01]  /*f3d0*/  IMAD.X R31, RZ, RZ, R49, P6 ;  /* 0x000000ffff1f7224 */ /* 0x000fe200030e0631 */
[----:B------:R-:W-:Y:S02]  /*f3e0*/  SHF.R.U64 R42, R42, 0x3, RZ ;  /* 0x000000032a2a7819 */ /* 0x000fe400000012ff */
[----:B------:R-:W-:-:S02]  /*f3f0*/  IADD3 R41, P4, R48, 0x8000, RZ ;  /* 0x0000800030297810 */ /* 0x000fc40007f9e0ff */
[----:B------:R-:W-:Y:S02]  /*f400*/  IADD3 R45, P6, R48, 0xa000, RZ ;  /* 0x0000a000302d7810 */ /* 0x000fe40007fde0ff */
[----:B------:R-:W-:Y:S01]  /*f410*/  LOP3.LUT R42, R42, R43, RZ, 0x3c, !PT ;  /* 0x0000002b2a2a7212 */ /* 0x000fe200078e3cff */
[----:B--2---:R-:W-:Y:S01]  /*f420*/  @!P2 ST.E desc[UR8][R64.64], R3 ;  /* 0x000000034000a985 */ /* 0x004fe2000c101908 */
[----:B------:R-:W-:Y:S02]  /*f430*/  LOP3.LUT R40, R41, 0x380, RZ, 0xc0, !PT ;  /* 0x0000038029287812 */ /* 0x000fe400078ec0ff */
[----:B------:R-:W-:Y:S01]  /*f440*/  LOP3.LUT R44, R45, 0x380, RZ, 0xc0, !PT ;  /* 0x000003802d2c7812 */ /* 0x000fe200078ec0ff */
[----:B----4-:R2:W-:Y:S01]  /*f450*/  @!P0 ST.E desc[UR8][R66.64], R2 ;  /* 0x0000000242008985 */ /* 0x0105e2000c101908 */
[----:B------:R-:W-:Y:S02]  /*f460*/  LOP3.LUT R43, R48, 0x380, RZ, 0xc0, !PT ;  /* 0x00000380302b7812 */ /* 0x000fe400078ec0ff */
[----:B------:R-:W-:Y:S01]  /*f470*/  SHF.R.U64 R40, R40, 0x3, RZ ;  /* 0x0000000328287819 */ /* 0x000fe200000012ff */
[----:B------:R4:W5:Y:S01]  /*f480*/  LD.E.128 R24, desc[UR8][R28.64] ;  /* 0x000000081c187980 */ /* 0x000962000c101d00 */
[----:B------:R-:W-:-:S02]  /*f490*/  SHF.R.U64 R44, R44, 0x3, RZ ;  /* 0x000000032c2c7819 */ /* 0x000fc400000012ff */
[----:B------:R-:W-:Y:S01]  /*f4a0*/  SHF.R.U64 R43, R43, 0x3, RZ ;  /* 0x000000032b2b7819 */ /* 0x000fe200000012ff */
[----:B------:R0:W5:Y:S01]  /*f4b0*/  LD.E.128 R8, desc[UR8][R20.64] ;  /* 0x0000000814087980 */ /* 0x000162000c101d00 */
[----:B------:R-:W-:Y:S01]  /*f4c0*/  LOP3.LUT R40, R40, R41, RZ, 0x3c, !PT ;  /* 0x0000002928287212 */ /* 0x000fe200078e3cff */
[--C-:B------:R-:W-:Y:S01]  /*f4d0*/  IMAD.X R41, RZ, RZ, R49.reuse, P4 ;  /* 0x000000ffff297224 */ /* 0x100fe200020e0631 */
[----:B------:R-:W-:Y:S01]  /*f4e0*/  LOP3.LUT R44, R44, R45, RZ, 0x3c, !PT ;  /* 0x0000002d2c2c7212 */ /* 0x000fe200078e3cff */
[----:B--2---:R-:W-:Y:S01]  /*f4f0*/  IMAD R2, R91, UR4, RZ ;  /* 0x000000045b027c24 */ /* 0x004fe2000f8e02ff */
[----:B------:R2:W5:Y:S01]  /*f500*/  LD.E.128 R4, desc[UR8][R30.64] ;  /* 0x000000081e047980 */ /* 0x000562000c101d00 */
[----:B----4-:R-:W4:Y:S01]  /*f510*/  @P1 LDC R29, c[0x0][0xbf0] ;  /* 0x0002fc00ff1d1b82 */ /* 0x010f220000000800 */
[----:B------:R-:W-:Y:S01]  /*f520*/  LOP3.LUT R48, R43, R48, RZ, 0x3c, !PT ;  /* 0x000000302b307212 */ /* 0x000fe200078e3cff */
[----:B------:R-:W-:Y:S01]  /*f530*/  IMAD.X R43, RZ, RZ, R49, P5 ;  /* 0x000000ffff2b7224 */ /* 0x000fe200028e0631 */
[----:B------:R1:W5:Y:S01]  /*f540*/  LD.E.128 R68, desc[UR8][R32.64] ;  /* 0x0000000820447980 */ /* 0x000362000c101d00 */
[----:B0-----:R-:W-:-:S02]  /*f550*/  IMAD R20, R206, 0x20, R208 ;  /* 0x00000020ce147824 */ /* 0x001fc400078e02d0 */
[----:B------:R-:W-:Y:S01]  /*f560*/  IMAD R21, R207, UR5, R2 ;  /* 0x00000005cf157c24 */ /* 0x000fe2000f8e0202 */
[----:B------:R0:W5:Y:S01]  /*f570*/  LD.E.128 R60, desc[UR8][R34.64] ;  /* 0x00000008223c7980 */ /* 0x000162000c101d00 */
[----:B------:R-:W-:Y:S02]  /*f580*/  IMAD.IADD R28, R17, 0x1, R20 ;  /* 0x00000001111c7824 */ /* 0x000fe400078e0214 */
[----:B------:R-:W-:Y:S01]  /*f590*/  IMAD.WIDE.U32 R2, R207, UR4, RZ ;  /* 0x00000004cf027c25 */ /* 0x000fe2000f8e00ff */
[----:B------:R-:W-:Y:S01]  /*f5a0*/  ULDC.64 UR4, c[0x0][0xaf0] ;  /* 0x0002bc0000047ab9 */ /* 0x000fe20000000a00 */
[----:B------:R0:W5:Y:S02]  /*f5b0*/  LD.E.128 R12, desc[UR8][R36.64] ;  /* 0x00000008240c7980 */ /* 0x000164000c101d00 */
[----:B---3--:R-:W-:Y:S02]  /*f5c0*/  @P1 IMAD.HI.U32 R20, R28, R55, RZ ;  /* 0x000000371c141227 */ /* 0x008fe400078e00ff */
[----:B------:R0:W5:Y:S02]  /*f5d0*/  LD.E.128 R56, desc[UR8][R38.64] ;  /* 0x0000000826387980 */ /* 0x000164000c101d00 */
[----:B------:R-:W-:-:S02]  /*f5e0*/  IMAD.IADD R3, R3, 0x1, R21 ;  /* 0x0000000103037824 */ /* 0x000fc400078e0215 */
[----:B------:R-:W-:Y:S01]  /*f5f0*/  IMAD.MOV.U32 R21, RZ, RZ, R28 ;  /* 0x000000ffff157224 */ /* 0x000fe200078e001c */
[----:B------:R0:W5:Y:S01]  /*f600*/  LD.E.128 R80, desc[UR8][R40.64] ;  /* 0x0000000828507980 */ /* 0x000162000c101d00 */
[----:B------:R-:W-:Y:S01]  /*f610*/  IMAD R0, R0, UR4, RZ ;  /* 0x0000000400007c24 */ /* 0x000fe2000f8e02ff */
[----:B----4-:R-:W-:Y:S01]  /*f620*/  @P1 SHF.R.U32.HI R21, RZ, R29, R20 ;  /* 0x0000001dff151219 */ /* 0x010fe20000011614 */
[C---:B------:R-:W-:Y:S01]  /*f630*/  IMAD.WIDE.U32 R2, R205.reuse, UR4, R2 ;  /* 0x00000004cd027c25 */ /* 0x040fe2000f8e0002 */
[----:B------:R0:W5:Y:S03]  /*f640*/  LD.E.128 R76, desc[UR8][R42.64] ;  /* 0x000000082a4c7980 */ /* 0x000166000c101d00 */
[----:B------:R-:W-:Y:S01]  /*f650*/  IMAD R29, R205, UR5, R0 ;  /* 0x00000005cd1d7c24 */ /* 0x000fe2000f8e0200 */
[--C-:B------:R-:W-:Y:S01]  /*f660*/  SHF.R.S32.HI R0, RZ, 0x1f, R21.reuse ;  /* 0x0000001fff007819 */ /* 0x100fe20000011415 */
[----:B--2---:R-:W-:Y:S01]  /*f670*/  IMAD.MOV R31, RZ, RZ, -R21 ;  /* 0x000000ffff1f7224 */ /* 0x004fe200078e0a15 */
[----:B------:R-:W-:Y:S01]  /*f680*/  ULDC.64 UR4, c[0x0][0xae0] ;  /* 0x0002b80000047ab9 */ /* 0x000fe20000000a00 */
[----:B------:R-:W-:Y:S01]  /*f690*/  IMAD.X R45, RZ, RZ, R49, P6 ;  /* 0x000000ffff2d7224 */ /* 0x000fe200030e0631 */
[----:B------:R0:W5:Y:S01]  /*f6a0*/  LD.E.128 R64, desc[UR8][R46.64] ;  /* 0x000000082e407980 */ /* 0x000162000c101d00 */
[----:B------:R-:W-:-:S02]  /*f6b0*/  IMAD.IADD R3, R3, 0x1, R29 ;  /* 0x0000000103037824 */ /* 0x000fc400078e021d */
[----:B------:R-:W-:Y:S01]  /*f6c0*/  IMAD R0, R0, UR4, RZ ;  /* 0x0000000400007c24 */ /* 0x000fe2000f8e02ff */
[----:B------:R-:W5:Y:S01]  /*f6d0*/  LD.E.128 R48, desc[UR8][R48.64] ;  /* 0x0000000830307980 */ /* 0x000f62000c101d00 */
[----:B------:R-:W-:Y:S02]  /*f6e0*/  IMAD R29, R94, R31, R28 ;  /* 0x0000001f5e1d7224 */ /* 0x000fe400078e021c */
[C---:B------:R-:W-:Y:S01]  /*f6f0*/  IMAD R31, R21.reuse, UR5, R0 ;  /* 0x00000005151f7c24 */ /* 0x040fe2000f8e0200 */
[----:B------:R0:W5:Y:S01]  /*f700*/  LD.E.128 R72, desc[UR8][R44.64] ;  /* 0x000000082c487980 */ /* 0x000162000c101d00 */
[----:B------:R-:W-:Y:S01]  /*f710*/  IMAD.WIDE.U32 R2, R21, UR4, R2 ;  /* 0x0000000415027c25 */ /* 0x000fe2000f8e0002 */
[----:B------:R-:W-:Y:S01]  /*f720*/  SHF.R.S32.HI R0, RZ, 0x1f, R29 ;  /* 0x0000001fff007819 */ /* 0x000fe2000001141d */
[----:B------:R-:W-:Y:S01]  /*f730*/  ULDC.64 UR4, c[0x0][0xad8] ;  /* 0x0002b60000047ab9 */ /* 0x000fe20000000a00 */
[----:B------:R-:W-:Y:S01]  /*f740*/  @!PT LDS RZ, [RZ] ;  /* 0x00000000fffff984 */ /* 0x000fe20000000800 */
[----:B------:R-:W-:Y:S01]  /*f750*/  @!PT LDS RZ, [RZ] ;  /* 0x00000000fffff984 */ /* 0x000fe20000000800 */
[----:B------:R-:W-:Y:S01]  /*f760*/  @!PT LDS RZ, [RZ] ;  /* 0x00000000fffff984 */ /* 0x000fe20000000800 */
[----:B------:R-:W-:Y:S01]  /*f770*/  @!PT LDS RZ, [RZ] ;  /* 0x00000000fffff984 */ /* 0x000fe20000000800 */
[----:B------:R2:W-:Y:S06]  /*f780*/  MEMBAR.ALL.CTA ;  /* 0x0000000000007992 */ /* 0x0005ec0000008000 */
[----:B--2---:R-:W2:Y:S01]  /*f790*/  FENCE.VIEW.ASYNC.S ;  /* 0x00000000000073c6 */ /* 0x004ea20000000000 */
[----:B------:R-:W-:-:S02]  /*f7a0*/  IMAD.IADD R3, R3, 0x1, R31 ;  /* 0x0000000103037824 */ /* 0x000fc400078e021f */
[----:B------:R-:W-:Y:S02]  /*f7b0*/  IMAD R20, R0, UR4, RZ ;  /* 0x0000000400147c24 */ /* 0x000fe4000f8e02ff */
[----:B-1----:R-:W-:Y:S02]  /*f7c0*/  IMAD.IADD R32, R208, 0x1, R17 ;  /* 0x00000001d0207824 */ /* 0x002fe400078e0211 */
[C---:B------:R-:W-:Y:S02]  /*f7d0*/  IMAD R17, R29.reuse, UR5, R20 ;  /* 0x000000051d117c24 */ /* 0x040fe4000f8e0214 */
[----:B------:R-:W-:Y:S01]  /*f7e0*/  IMAD.WIDE.U32 R2, R29, UR4, R2 ;  /* 0x000000041d027c25 */ /* 0x000fe2000f8e0002 */
[----:B------:R-:W-:Y:S01]  /*f7f0*/  ISETP.GE.AND P2, PT, R32, R53, PT ;  /* 0x000000352000720c */ /* 0x000fe20003f46270 */
[----:B------:R-:W-:Y:S02]  /*f800*/  ULDC.64 UR4, c[0x0][0xa80] ;  /* 0x0002a00000047ab9 */ /* 0x000fe40000000a00 */
[----:B------:R-:W-:Y:S01]  /*f810*/  IMAD.IADD R3, R3, 0x1, R17 ;  /* 0x0000000103037824 */ /* 0x000fe200078e0211 */
[----:B------:R-:W-:Y:S01]  /*f820*/  LEA R17, P3, R2, UR4, 0x1 ;  /* 0x0000000402117c11 */ /* 0x000fe2000f8608ff */
[----:B------:R-:W-:-:S02]  /*f830*/  VIADD R90, R90, 0x36820 ;  /* 0x000368205a5a7836 */ /* 0x000fc40000000000 */
[----:B------:R-:W-:Y:S01]  /*f840*/  VIADD R0, R32, 0x20 ;  /* 0x0000002020007836 */ /* 0x000fe20000000000 */
[----:B------:R-:W-:Y:S02]  /*f850*/  LEA.HI.X R30, R2, UR5, R3, 0x1, P3 ;  /* 0x00000005021e7c11 */ /* 0x000fe400098f0c03 */
[----:B------:R-:W-:Y:S02]  /*f860*/  PRMT R90, RZ, 0x654, R90 ;  /* 0x00000654ff5a7816 */ /* 0x000fe4000000005a */
[-C--:B------:R-:W-:Y:S01]  /*f870*/  ISETP.GE.AND P1, PT, R0, R53.reuse, PT ;  /* 0x000000350000720c */ /* 0x080fe20003f26270 */
[----:B------:R-:W-:Y:S01]  /*f880*/  VIADD R0, R32, 0x40 ;  /* 0x0000004020007836 */ /* 0x000fe20000000000 */
[----:B--2---:R0:W-:Y:S01]  /*f890*/  SYNCS.ARRIVE.TRANS64.RED.A1T0 RZ, [R90+URZ], RZ ;  /* 0x000000ff5aff79a7 */ /* 0x0041e2000810043f */
[----:B------:R0:W1:Y:S01]  /*f8a0*/  SHFL.IDX PT, R21, R17, RZ, 0x181f ;  /* 0x00181fff11157589 */ /* 0x00006200000e0000 */
[----:B------:R-:W-:Y:S03]  /*f8b0*/  BSSY B1, `(.L_x_2301) ;  /* 0x0000012000017945 */ /* 0x000fe60003800000 */
[----:B------:R0:W2:Y:S01]  /*f8c0*/  SHFL.IDX PT, R29, R30, RZ, 0x181f ;  /* 0x00181fff1e1d7589 */ /* 0x0000a200000e0000 */
[----:B------:R-:W-:Y:S01]  /*f8d0*/  ISETP.GE.AND P0, PT, R0, R53, PT ;  /* 0x000000350000720c */ /* 0x000fe20003f06270 */
[----:B------:R-:W-:-:S12]  /*f8e0*/  @P2 BRA `(.L_x_2302) ;  /* 0x0000000000382947 */ /* 0x000fd80003800000 */
        /* <DEDUP_REMOVED lines=10> */
[----:B-----5:R3:W-:Y:S01]  /*f990*/  @!P4 ST.E.128 desc[UR6][R2.64], R48 ;  /* 0x000000300200c985 */ /* 0x0207e2000c101d06 */
[----:B------:R-:W-:-:S03]  /*f9a0*/  @!P2 LEA.HI.X R29, R204, R29, R214, 0x1, P6 ;  /* 0x0000001dcc1da211 */ /* 0x000fc600030f0cd6 */
[----:B------:R3:W-:Y:S04]  /*f9b0*/  @!P3 ST.E.128 desc[UR6][R20.64], R68 ;  /* 0x000000441400b985 */ /* 0x0007e8000c101d06 */
[----:B------:R3:W-:Y:S02]  /*f9c0*/  @!P2 ST.E.128 desc[UR6][R28.64], R80 ;  /* 0x000000501c00a985 */ /* 0x0007e4000c101d06 */
.L_x_2302:
[----:B------:R-:W-:Y:S05]  /*f9d0*/  BSYNC B1 ;  /* 0x0000000000017941 */ /* 0x000fea0003800000 */
.L_x_2301:
[----:B--23--:R2:W3:Y:S01]  /*f9e0*/  SHFL.IDX PT, R29, R30, 0x1, 0x181f ;  /* 0x00381f001e1d7f89 */ /* 0x00c4e200000e0000 */
[----:B------:R-:W-:Y:S03]  /*f9f0*/  BSSY B1, `(.L_x_2303) ;  /* 0x0000011000017945 */ /* 0x000fe60003800000 */
[----:B------:R2:W4:Y:S01]  /*fa00*/  SHFL.IDX PT, R3, R17, 0x1, 0x181f ;  /* 0x00381f0011037f89 */ /* 0x00052200000e0000 */
[----:B------:R-:W-:Y:S05]  /*fa10*/  @P1 BRA `(.L_x_2304) ;  /* 0x0000000000381947 */ /* 0x000fea0003800000 */
[----:B------:R-:W-:Y:S01]  /*fa20*/  ULDC UR4, c[0x0][0xac8] ;  /* 0x0002b20000047ab9 */ /* 0x000fe20000000800 */
[----:B------:R-:W-:Y:S01]  /*fa30*/  ULDC.64 UR6, c[0x0][0x208] ;  /* 0x0000820000067ab9 */ /* 0x000fe20000000a00 */
[----:B------:R-:W-:Y:S02]  /*fa40*/  ISETP.GE.AND P4, PT, R16, UR4, PT ;  /* 0x0000000410007c0c */ /* 0x000fe4000bf86270 */
[----:B------:R-:W-:Y:S02]  /*fa50*/  ISETP.GE.AND P5, PT, R23, UR4, PT ;  /* 0x0000000417007c0c */ /* 0x000fe4000bfa6270 */
[----:B------:R-:W-:-:S09]  /*fa60*/  ISETP.GE.AND P6, PT, R204, UR4, PT ;  /* 0x00000004cc007c0c */ /* 0x000fd2000bfc6270 */
[-C--:B----4-:R-:W-:Y:S02]  /*fa70*/  @!P4 LEA R2, P1, R16, R3.reuse, 0x1 ;  /* 0x000000031002c211 */ /* 0x090fe400078208ff */
[CC--:B------:R-:W-:Y:S02]  /*fa80*/  @!P5 LEA R20, P2, R23.reuse, R3.reuse, 0x1 ;  /* 0x000000031714d211 */ /* 0x0c0fe400078408ff */
[----:B------:R-:W-:Y:S02]  /*fa90*/  @!P6 LEA R28, P3, R204, R3, 0x1 ;  /* 0x00000003cc1ce211 */ /* 0x000fe400078608ff */
[-C--:B---3--:R-:W-:Y:S02]  /*faa0*/  @!P4 LEA.HI.X R3, R16, R29.reuse, R216, 0x1, P1 ;  /* 0x0000001d1003c211 */ /* 0x088fe400008f0cd8 */
[-C--:B-1----:R-:W-:Y:S02]  /*fab0*/  @!P5 LEA.HI.X R21, R23, R29.reuse, R215, 0x1, P2 ;  /* 0x0000001d1715d211 */ /* 0x082fe400010f0cd7 */
[----:B------:R-:W-:Y:S01]  /*fac0*/  @!P6 LEA.HI.X R29, R204, R29, R214, 0x1, P3 ;  /* 0x0000001dcc1de211 */ /* 0x000fe200018f0cd6 */
[----:B-----5:R1:W-:Y:S04]  /*fad0*/  @!P4 ST.E.128 desc[UR6][R2.64], R8 ;  /* 0x000000080200c985 */ /* 0x0203e8000c101d06 */
[----:B------:R1:W-:Y:S04]  /*fae0*/  @!P5 ST.E.128 desc[UR6][R20.64], R60 ;  /* 0x0000003c1400d985 */ /* 0x0003e8000c101d06 */
[----:B------:R1:W-:Y:S02]  /*faf0*/  @!P6 ST.E.128 desc[UR6][R28.64], R76 ;  /* 0x0000004c1c00e985 */ /* 0x0003e4000c101d06 */
.L_x_2304:
[----:B------:R-:W-:Y:S05]  /*fb00*/  BSYNC B1 ;  /* 0x0000000000017941 */ /* 0x000fea0003800000 */
.L_x_2303:
[----:B-1---5:R1:W0:Y:S01]  /*fb10*/  SHFL.IDX PT, R11, R30, 0x2, 0x181f ;  /* 0x00581f001e0b7f89 */ /* 0x02222200000e0000 */
[----:B------:R-:W-:Y:S03]  /*fb20*/  BSSY B1, `(.L_x_2305) ;  /* 0x0000011000017945 */ /* 0x000fe60003800000 */
[----:B----4-:R1:W4:Y:S01]  /*fb30*/  SHFL.IDX PT, R3, R17, 0x2, 0x181f ;  /* 0x00581f0011037f89 */ /* 0x01032200000e0000 */
        /* <DEDUP_REMOVED lines=15> */
.L_x_2306:
[----:B------:R-:W-:Y:S05]  /*fc30*/  BSYNC B1 ;  /* 0x0000000000017941 */ /* 0x000fea0003800000 */
.L_x_2305:
[----:B------:R-:W-:Y:S01]  /*fc40*/  VIADD R0, R32, 0x60 ;  /* 0x0000006020007836 */ /* 0x000fe20000000000 */
[----:B0-----:R0:W0:Y:S04]  /*fc50*/  SHFL.IDX PT, R11, R30, 0x3, 0x181f ;  /* 0x00781f001e0b7f89 */ /* 0x00102800000e0000 */
[----:B------:R-:W-:Y:S01]  /*fc60*/  ISETP.GE.AND P0, PT, R0, R53, PT ;  /* 0x000000350000720c */ /* 0x000fe20003f06270 */
[----:B-12---:R-:W1:-:S12]  /*fc70*/  SHFL.IDX PT, R17, R17, 0x3, 0x181f ;  /* 0x00781f0011117f89 */ /* 0x006e5800000e0000 */
[----:B------:R-:W-:Y:S05]  /*fc80*/  @P0 BRA `(.L_x_2307) ;  /* 0x0000000800d80947 */ /* 0x000fea0003800000 */
[----:B------:R-:W-:Y:S01]  /*fc90*/  ULDC UR4, c[0x0][0xac8] ;  /* 0x0002b20000047ab9 */ /* 0x000fe20000000800 */
[----:B------:R-:W-:Y:S01]  /*fca0*/  ULDC.64 UR6, c[0x0][0x208] ;  /* 0x0000820000067ab9 */ /* 0x000fe20000000a00 */
[----:B------:R-:W-:Y:S02]  /*fcb0*/  ISETP.GE.AND P2, PT, R16, UR4, PT ;  /* 0x0000000410007c0c */ /* 0x000fe4000bf46270 */
[----:B------:R-:W-:-:S11]  /*fcc0*/  ISETP.GE.AND P3, PT, R23, UR4, PT ;  /* 0x0000000417007c0c */ /* 0x000fd6000bf66270 */
[CC--:B-1----:R-:W-:Y:S02]  /*fcd0*/  @!P2 LEA R2, P0, R16.reuse, R17.reuse, 0x1 ;  /* 0x000000111002a211 */ /* 0x0c2fe400078008ff */
[C---:B------:R-:W-:Y:S02]  /*fce0*/  @!P3 LEA R8, P1, R23.reuse, R17, 0x1 ;  /* 0x000000111708b211 */ /* 0x040fe400078208ff */
[-C--:B0---4-:R-:W-:Y:S02]  /*fcf0*/  @!P2 LEA.HI.X R3, R16, R11.reuse, R216, 0x1, P0 ;  /* 0x0000000b1003a211 */ /* 0x091fe400000f0cd8 */
        /* <DEDUP_REMOVED lines=10> */
.L_x_2300:
[----:B------:R-:W2:Y:S01]  /*fda0*/  LDC R12, c[0x0][0xbe8] ;  /* 0x0002fa00ff0c7b82 */ /* 0x000ea20000000800 */
[----:B------:R-:W-:Y:S01]  /*fdb0*/  ISETP.GE.AND P0, PT, R217, 0x80, PT ;  /* 0x00000080d900780c */ /* 0x000fe20003f06270 */
[----:B------:R-:W-:Y:S01]  /*fdc0*/  IMAD R0, R206, 0x20, R208 ;  /* 0x00000020ce007824 */ /* 0x000fe200078e02d0 */
[----:B------:R-:W-:Y:S01]  /*fdd0*/  BSSY B1, `(.L_x_2308) ;  /* 0x000002f000017945 */ /* 0x000fe20003800000 */
[----:B------:R-:W-:Y:S02]  /*fde0*/  SHF.R.S32.HI R8, RZ, 0x1f, R207 ;  /* 0x0000001fff087819 */ /* 0x000fe400000114cf */
[----:B------:R-:W-:Y:S01]  /*fdf0*/  IMAD.IADD R13, R17, 0x1, R0 ;  /* 0x00000001110d7824 */ /* 0x000fe200078e0200 */
[----:B------:R-:W-:Y:S02]  /*fe00*/  SHF.R.S32.HI R10, RZ, 0x1f, R205 ;  /* 0x0000001fff0a7819 */ /* 0x000fe400000114cd */
[----:B--2---:R-:W-:-:S13]  /*fe10*/  ISETP.NE.AND P1, PT, R12, 0x1, PT ;  /* 0x000000010c00780c */ /* 0x004fda0003f25270 */
[----:B------:R-:W2:Y:S08]  /*fe20*/  @P1 LDC R14, c[0x0][0xbec] ;  /* 0x0002fb00ff0e1b82 */ /* 0x000eb00000000800 */
[----:B------:R-:W3:Y:S01]  /*fe30*/  @P1 LDC R15, c[0x0][0xbf0] ;  /* 0x0002fc00ff0f1b82 */ /* 0x000ee20000000800 */
[----:B------:R-:W-:Y:S05]  /*fe40*/  @P0 BRA `(.L_x_2309) ;  /* 0x00000000009c0947 */ /* 0x000fea0003800000 */
[----:B------:R-:W4:Y:S01]  /*fe50*/  S2R R2, SR_TID.X ;  /* 0x0000000000027919 */ /* 0x000f220000002100 */
[----:B------:R-:W5:Y:S01]  /*fe60*/  LDC R9, c[0x0][0xbe8] ;  /* 0x0002fa00ff097b82 */ /* 0x000f620000000800 */
[----:B------:R-:W-:Y:S02]  /*fe70*/  ULDC UR4, c[0x0][0xa88] ;  /* 0x0002a20000047ab9 */ /* 0x000fe40000000800 */
[----:B-----5:R-:W-:Y:S01]  /*fe80*/  IMAD R3, R9, UR4, RZ ;  /* 0x0000000409037c24 */ /* 0x020fe2000f8e02ff */
[----:B----4-:R-:W-:-:S04]  /*fe90*/  IADD3 R6, R17, -0x80, R2 ;  /* 0xffffff8011067810 */ /* 0x010fc80007ffe002 */
[----:B------:R-:W-:-:S13]  /*fea0*/  ISETP.GE.AND P0, PT, R6, R3, PT ;  /* 0x000000030600720c */ /* 0x000fda0003f06270 */
[----:B------:R-:W-:Y:S05]  /*feb0*/  @P0 BRA `(.L_x_2309) ;  /* 0x0000000000800947 */ /* 0x000fea0003800000 */
[----:B------:R-:W-:Y:S01]  /*fec0*/  ISETP.NE.AND P0, PT, R9, 0x1, PT ;  /* 0x000000010900780c */ /* 0x000fe20003f05270 */
[----:B------:R-:W-:Y:S01]  /*fed0*/  ULDC.64 UR4, c[0x0][0xb90] ;  /* 0x0002e40000047ab9 */ /* 0x000fe20000000a00 */
[----:B------:R-:W-:Y:S01]  /*fee0*/  IMAD.MOV.U32 R5, RZ, RZ, R6 ;  /* 0x000000ffff057224 */ /* 0x000fe200078e0006 */
[----:B------:R-:W-:Y:S01]  /*fef0*/  ULDC.64 UR6, c[0x0][0x208] ;  /* 0x0000820000067ab9 */ /* 0x000fe20000000a00 */
[----:B------:R-:W-:-:S04]  /*ff00*/  IMAD R4, R8, UR4, RZ ;  /* 0x0000000408047c24 */ /* 0x000fc8000f8e02ff */
[----:B------:R-:W-:-:S05]  /*ff10*/  IMAD R7, R207, UR5, R4 ;  /* 0x00000005cf077c24 */ /* 0x000fca000f8e0204 */
[----:B------:R-:W4:Y:S08]  /*ff20*/  @P0 LDC R3, c[0x0][0xbec] ;  /* 0x0002fb00ff030b82 */ /* 0x000f300000000800 */
[----:B------:R-:W5:Y:S01]  /*ff30*/  @P0 LDC R11, c[0x0][0xbf0] ;  /* 0x0002fc00ff0b0b82 */ /* 0x000f620000000800 */
[----:B----4-:R-:W-:-:S04]  /*ff40*/  @P0 IMAD.HI.U32 R0, R6, R3, RZ ;  /* 0x0000000306000227 */ /* 0x010fc800078e00ff */
[----:B------:R-:W-:Y:S01]  /*ff50*/  IMAD.WIDE.U32 R2, R207, UR4, RZ ;  /* 0x00000004cf027c25 */ /* 0x000fe2000f8e00ff */
[----:B------:R-:W-:Y:S01]  /*ff60*/  ULDC.64 UR4, c[0x0][0xb98] ;  /* 0x0002e60000047ab9 */ /* 0x000fe20000000a00 */
[----:B-----5:R-:W-:Y:S02]  /*ff70*/  @P0 SHF.R.U32.HI R5, RZ, R11, R0 ;  /* 0x0000000bff050219 */ /* 0x020fe40000011600 */
[----:B------:R-:W-:Y:S02]  /*ff80*/  IMAD.IADD R3, R3, 0x1, R7 ;  /* 0x0000000103037824 */ /* 0x000fe400078e0207 */
[----:B------:R-:W-:Y:S02]  /*ff90*/  IMAD R0, R10, UR4, RZ ;  /* 0x000000040a007c24 */ /* 0x000fe4000f8e02ff */
[----:B------:R-:W-:Y:S02]  /*ffa0*/  IMAD.MOV R7, RZ, RZ, -R5 ;  /* 0x000000ffff077224 */ /* 0x000fe400078e0a05 */
        /* <DEDUP_REMOVED lines=17> */
.L_x_2309:
[----:B------:R-:W-:Y:S05]  /*100c0*/  BSYNC B1 ;  /* 0x0000000000017941 */ /* 0x000fea0003800000 */
.L_x_2308:
[----:B------:R-:W-:Y:S01]  /*100d0*/  ULDC.64 UR4, c[0x0][0xae8] ;  /* 0x0002ba0000047ab9 */ /* 0x000fe20000000a00 */
[----:B--2---:R-:W-:Y:S01]  /*100e0*/  @P1 IMAD.HI.U32 R0, R13, R14, RZ ;  /* 0x0000000e0d001227 */ /* 0x004fe200078e00ff */
[----:B------:R-:W-:Y:S01]  /*100f0*/  ULDC UR6, c[0x0][0xa88] ;  /* 0x0002a20000067ab9 */ /* 0x000fe20000000800 */
[----:B------:R-:W-:Y:S02]  /*10100*/  BSSY B1, `(.L_x_2310) ;  /* 0x0000035000017945 */ /* 0x000fe40003800000 */
[----:B------:R-:W-:Y:S02]  /*10110*/  IMAD R2, R8, UR4, RZ ;  /* 0x0000000408027c24 */ /* 0x000fe4000f8e02ff */
[----:B----4-:R-:W-:Y:S01]  /*10120*/  IMAD.MOV.U32 R5, RZ, RZ, R13 ;  /* 0x000000ffff057224 */ /* 0x010fe200078e000d */
[----:B---3--:R-:W-:Y:S01]  /*10130*/  @P1 SHF.R.U32.HI R5, RZ, R15, R0 ;  /* 0x0000000fff051219 */ /* 0x008fe20000011600 */
[C---:B------:R-:W-:Y:S02]  /*10140*/  IMAD R7, R207.reuse, UR5, R2 ;  /* 0x00000005cf077c24 */ /* 0x040fe4000f8e0202 */
[----:B------:R-:W-:Y:S01]  /*10150*/  IMAD.WIDE.U32 R2, R207, UR4, RZ ;  /* 0x00000004cf027c25 */ /* 0x000fe2000f8e00ff */
[----:B------:R-:W-:Y:S01]  /*10160*/  ULDC.64 UR4, c[0x0][0xaf0] ;  /* 0x0002bc0000047ab9 */ /* 0x000fe20000000a00 */
[----:B------:R-:W-:-:S02]  /*10170*/  SHF.R.S32.HI R0, RZ, 0x1f, R5 ;  /* 0x0000001fff007819 */ /* 0x000fc40000011405 */
[----:B------:R-:W-:Y:S02]  /*10180*/  IMAD R4, R10, UR4, RZ ;  /* 0x000000040a047c24 */ /* 0x000fe4000f8e02ff */
[----:B------:R-:W-:Y:S02]  /*10190*/  IMAD.IADD R3, R3, 0x1, R7 ;  /* 0x0000000103037824 */ /* 0x000fe400078e0207 */
        /* <DEDUP_REMOVED lines=14> */
[----:B------:R-:W-:Y:S02]  /*10280*/  IMAD R9, R12, UR6, RZ ;  /* 0x000000060c097c24 */ /* 0x000fe4000f8e02ff */
        /* <DEDUP_REMOVED lines=8> */
[----:B------:R2:W3:Y:S01]  /*10310*/  SHFL.IDX PT, R7, R4, RZ, 0x181f ;  /* 0x00181fff04077589 */ /* 0x0004e200000e0000 */
[-C--:B------:R-:W-:Y:S01]  /*10320*/  ISETP.GE.AND P1, PT, R0, R9.reuse, PT ;  /* 0x000000090000720c */ /* 0x080fe20003f26270 */
[----:B------:R-:W-:Y:S02]  /*10330*/  VIADD R0, R6, 0x40 ;  /* 0x0000004006007836 */ /* 0x000fe40000000000 */
[----:B------:R2:W4:Y:S03]  /*10340*/  SHFL.IDX PT, R3, R5, RZ, 0x181f ;  /* 0x00181fff05037589 */ /* 0x00052600000e0000 */
[----:B------:R-:W-:Y:S01]  /*10350*/  ISETP.GE.AND P0, PT, R0, R9, PT ;  /* 0x000000090000720c */ /* 0x000fe20003f06270 */
[----:B------:R-:W-:-:S12]  /*10360*/  @P2 BRA `(.L_x_2311) ;  /* 0x0000000000382947 */ /* 0x000fd80003800000 */
[----:B------:R-:W-:Y:S01]  /*10370*/  ULDC UR4, c[0x0][0xac8] ;  /* 0x0002b20000047ab9 */ /* 0x000fe20000000800 */
[----:B------:R-:W-:Y:S01]  /*10380*/  ULDC.64 UR6, c[0x0][0x208] ;  /* 0x0000820000067ab9 */ /* 0x000fe20000000a00 */
[----:B------:R-:W-:Y:S02]  /*10390*/  ISETP.GE.AND P4, PT, R16, UR4, PT ;  /* 0x0000000410007c0c */ /* 0x000fe4000bf86270 */
[----:B------:R-:W-:Y:S02]  /*103a0*/  ISETP.GE.AND P3, PT, R23, UR4, PT ;  /* 0x0000000417007c0c */ /* 0x000fe4000bf66270 */
[----:B------:R-:W-:-:S09]  /*103b0*/  ISETP.GE.AND P2, PT, R204, UR4, PT ;  /* 0x00000004cc007c0c */ /* 0x000fd2000bf46270 */
[CC--:B---3--:R-:W-:Y:S02]  /*103c0*/  @!P4 LEA R10, P6, R16.reuse, R7.reuse, 0x1 ;  /* 0x00000007100ac211 */ /* 0x0c8fe400078c08ff */
[C---:B------:R-:W-:Y:S02]  /*103d0*/  @!P3 LEA R12, P5, R23.reuse, R7, 0x1 ;  /* 0x00000007170cb211 */ /* 0x040fe400078a08ff */
[----:B----4-:R-:W-:Y:S02]  /*103e0*/  @!P4 LEA.HI.X R11, R16, R3, R216, 0x1, P6 ;  /* 0x00000003100bc211 */ /* 0x010fe400030f0cd8 */
[C---:B------:R-:W-:Y:S02]  /*103f0*/  @!P2 LEA R2, P6, R204.reuse, R7, 0x1 ;  /* 0x00000007cc02a211 */ /* 0x040fe400078c08ff */
[-C--:B------:R-:W-:Y:S01]  /*10400*/  @!P3 LEA.HI.X R13, R23, R3.reuse, R215, 0x1, P5 ;  /* 0x00000003170db211 */ /* 0x080fe200028f0cd7 */
[----:B------:R3:W-:Y:S01]  /*10410*/  @!P4 ST.E.128 desc[UR6][R10.64], RZ ;  /* 0x000000ff0a00c985 */ /* 0x0007e2000c101d06 */
[----:B------:R-:W-:-:S03]  /*10420*/  @!P2 LEA.HI.X R3, R204, R3, R214, 0x1, P6 ;  /* 0x00000003cc03a211 */ /* 0x000fc600030f0cd6 */
[----:B------:R3:W-:Y:S04]  /*10430*/  @!P3 ST.E.128 desc[UR6][R12.64], RZ ;  /* 0x000000ff0c00b985 */ /* 0x0007e8000c101d06 */
[----:B------:R3:W-:Y:S02]  /*10440*/  @!P2 ST.E.128 desc[UR6][R2.64], RZ ;  /* 0x000000ff0200a985 */ /* 0x0007e4000c101d06 */
.L_x_2311:
[----:B------:R-:W-:Y:S05]  /*10450*/  BSYNC B1 ;  /* 0x0000000000017941 */ /* 0x000fea0003800000 */
.L_x_2310:
[----:B---34-:R3:W4:Y:S01]  /*10460*/  SHFL.IDX PT, R3, R5, 0x1, 0x181f ;  /* 0x00381f0005037f89 */ /* 0x01872200000e0000 */
[----:B------:R-:W-:Y:S03]  /*10470*/  BSSY B1, `(.L_x_2312) ;  /* 0x0000011000017945 */ /* 0x000fe60003800000 */
[----:B------:R3:W0:Y:S01]  /*10480*/  SHFL.IDX PT, R7, R4, 0x1, 0x181f ;  /* 0x00381f0004077f89 */ /* 0x00062200000e0000 */
[----:B------:R-:W-:Y:S05]  /*10490*/  @P1 BRA `(.L_x_2313) ;  /* 0x0000000000381947 */ /* 0x000fea0003800000 */
[----:B------:R-:W-:Y:S01]  /*104a0*/  ULDC UR4, c[0x0][0xac8] ;  /* 0x0002b20000047ab9 */ /* 0x000fe20000000800 */
[----:B------:R-:W-:Y:S01]  /*104b0*/  ULDC.64 UR6, c[0x0][0x208] ;  /* 0x0000820000067ab9 */ /* 0x000fe20000000a00 */
[----:B------:R-:W-:Y:S02]  /*104c0*/  ISETP.GE.AND P4, PT, R16, UR4, PT ;  /* 0x0000000410007c0c */ /* 0x000fe4000bf86270 */
[----:B------:R-:W-:Y:S02]  /*104d0*/  ISETP.GE.AND P5, PT, R23, UR4, PT ;  /* 0x0000000417007c0c */ /* 0x000fe4000bfa6270 */
[----:B------:R-:W-:-:S09]  /*104e0*/  ISETP.GE.AND P6, PT, R204, UR4, PT ;  /* 0x00000004cc007c0c */ /* 0x000fd2000bfc6270 */
[-C--:B0-----:R-:W-:Y:S02]  /*104f0*/  @!P4 LEA R10, P1, R16, R7.reuse, 0x1 ;  /* 0x00000007100ac211 */ /* 0x081fe400078208ff */
        /* <DEDUP_REMOVED lines=8> */
.L_x_2313:
[----:B------:R-:W-:Y:S05]  /*10580*/  BSYNC B1 ;  /* 0x0000000000017941 */ /* 0x000fea0003800000 */
.L_x_2312:
[----:B0---4-:R0:W4:Y:S01]  /*10590*/  SHFL.IDX PT, R3, R5, 0x2, 0x181f ;  /* 0x00581f0005037f89 */ /* 0x01112200000e0000 */
        /* <DEDUP_REMOVED lines=17> */
.L_x_2315:
[----:B------:R-:W-:Y:S05]  /*106b0*/  BSYNC B1 ;  /* 0x0000000000017941 */ /* 0x000fea0003800000 */
.L_x_2314:
[----:B------:R-:W-:Y:S01]  /*106c0*/  VIADD R0, R6, 0x60 ;  /* 0x0000006006007836 */ /* 0x000fe20000000000 */
[----:B0-23--:R-:W0:Y:S04]  /*106d0*/  SHFL.IDX PT, R5, R5, 0x3, 0x181f ;  /* 0x00781f0005057f89 */ /* 0x00de2800000e0000 */
[----:B------:R-:W-:Y:S01]  /*106e0*/  ISETP.GE.AND P0, PT, R0, R9, PT ;  /* 0x000000090000720c */ /* 0x000fe20003f06270 */
[----:B----4-:R2:W3:-:S12]  /*106f0*/  SHFL.IDX PT, R3, R4, 0x3, 0x181f ;  /* 0x00781f0004037f89 */ /* 0x0104d800000e0000 */
[----:B--2---:R-:W-:Y:S05]  /*10700*/  @P0 BRA `(.L_x_2307) ;  /* 0x0000000000380947 */ /* 0x004fea0003800000 */
        /* <DEDUP_REMOVED lines=14> */
.L_x_2307:
[----:B------:R-:W-:Y:S05]  /*107f0*/  BSYNC B0 ;  /* 0x0000000000007941 */ /* 0x000fea0003800000 */
.L_x_2299:
[----:B------:R-:W-:Y:S02]  /*10800*/  ULDC UR4, c[0x0][0xc38] ;  /* 0x00030e0000047ab9 */ /* 0x000fe40000000800 */
[----:B-1----:R-:W-:-:S13]  /*10810*/  ISETP.GE.AND P0, PT, R52, UR4, PT ;  /* 0x0000000434007c0c */ /* 0x002fda000bf06270 */
[----:B------:R-:W-:Y:S05]  /*10820*/  @!P0 BRA `(.L_x_2316) ;  /* 0xffffff0400588947 */ /* 0x000fea000383ffff */
[----:B------:R-:W-:Y:S05]  /*10830*/  EXIT ;  /* 0x000000000000794d */ /* 0x000fea0003800000 */
.L_x_2264:
[----:B------:R-:W-:-:S08]  /*10840*/  NOP ;  /* 0x0000000000007918 */ /* 0x000fd00000000000 */
[----:B0-----:R-:W0:-:S00]  /*10850*/  USETMAXREG.DEALLOC.CTAPOOL 0x18 ;  /* 0x00000018000079c8 */ /* 0x001e0000080e0500 */
[----:B0-----:R-:W-:-:S06]  /*10860*/  LOP3.LUT R0, R0, 0x3, RZ, 0xc0, !PT ;  /* 0x0000000300007812 */ /* 0x001fcc00078ec0ff */
[----:B------:R-:W0:Y:S01]  /*10870*/  S2UR UR6, SR_CTAID.X ;  /* 0x00000000000679c3 */ /* 0x000e220000002500 */
[----:B------:R-:W-:Y:S01]  /*10880*/  IMAD.MOV.U32 R18, RZ, RZ, RZ ;  /* 0x000000ffff127224 */ /* 0x000fe200078e00ff */
[----:B------:R-:W1:Y:S02]  /*10890*/  SHFL.IDX PT, R0, R0, RZ, 0x1f ;  /* 0x00001fff00007589 */ /* 0x000e6400000e0000 */
[----:B-1----:R-:W-:-:S04]  /*108a0*/  ISETP.NE.AND P0, PT, R0, RZ, PT ;  /* 0x000000ff0000720c */ /* 0x002fc80003f05270 */
[----:B------:R-:W0:Y:S01]  /*108b0*/  LDC R0, c[0x0][0xc38] ;  /* 0x00030e00ff007b82 */ /* 0x000e220000000800 */
[----:B------:R-:W-:-:S05]  /*108c0*/  P2R R2, PR, RZ, 0x1 ;  /* 0x00000001ff027803 */ /* 0x000fca0000000000 */
[----:B------:R1:W-:Y:S03]  /*108d0*/  STL [R1+0x2c], R2 ;  /* 0x00002c0201007387 */ /* 0x0003e60000100800 */
[----:B------:R-:W-:Y:S06]  /*108e0*/  @P0 BAR.ARV 0x4, 0x180 ;  /* 0x0106000000000b1d */ /* 0x000fec0000002000 */
[----:B------:R1:W-:Y:S01]  /*108f0*/  STL [R1+0x28], RZ ;  /* 0x000028ff01007387 */ /* 0x0003e20000100800 */
[----:B0-----:R-:W-:Y:S01]  /*10900*/  ISETP.LE.AND P0, PT, R0, UR6, PT ;  /* 0x0000000600007c0c */ /* 0x001fe2000bf03270 */
[----:B------:R-:W-:-:S05]  /*10910*/  IMAD.MOV.U32 R0, RZ, RZ, 0x1 ;  /* 0x00000001ff007424 */ /* 0x000fca00078e00ff */
[----:B------:R1:W-:Y:S07]  /*10920*/  STL [R1+0x4], R0 ;  /* 0x0000040001007387 */ /* 0x0003ee0000100800 */
[----:B------:R-:W-:Y:S05]  /*10930*/  @P0 BRA `(.L_x_2317) ;  /* 0x0000004800500947 */ /* 0x000fea0003800000 */
[----:B------:R-:W0:Y:S01]  /*10940*/  S2R R6, SR_TID.X ;  /* 0x0000000000067919 */ /* 0x000e220000002100 */
[----:B------:R-:W2:Y:S01]  /*10950*/  S2UR UR5, SR_CgaCtaId ;  /* 0x00000000000579c3 */ /* 0x000ea20000008800 */
[----:B------:R-:W-:Y:S01]  /*10960*/  UMOV UR4, 0x400 ;  /* 0x0000040000047882 */ /* 0x000fe20000000000 */
[----:B------:R-:W-:Y:S01]  /*10970*/  IMAD.MOV.U32 R18, RZ, RZ, RZ ;  /* 0x000000ffff127224 */ /* 0x000fe200078e00ff */
[----:B------:R-:W-:Y:S01]  /*10980*/  ULDC UR40, c[0x0][0xc] ;  /* 0x0000030000287ab9 */ /* 0x000fe20000000800 */
[----:B------:R-:W-:Y:S01]  /*10990*/  ULDC.64 UR38, c[0x0][0x198] ;  /* 0x0000660000267ab9 */ /* 0x000fe20000000a00 */
[----:B--2---:R-:W-:-:S06]  /*109a0*/  ULEA UR4, UR5, UR4, 0x18 ;  /* 0x0000000405047291 */ /* 0x004fcc000f8ec03f */
[----:B------:R-:W-:Y:S01]  /*109b0*/  IMAD.U32 R17, RZ, RZ, UR4 ;  /* 0x00000004ff117e24 */ /* 0x000fe2000f8e00ff */
[C---:B0-----:R-:W-:Y:S01]  /*109c0*/  LOP3.LUT R5, R6.reuse, 0x7f, RZ, 0xc0, !PT ;  /* 0x0000007f06057812 */ /* 0x041fe200078ec0ff */
[----:B-1----:R-:W-:-:S05]  /*109d0*/  IMAD.SHL.U32 R0, R6, 0x8, RZ ;  /* 0x0000000806007824 */ /* 0x002fca00078e00ff */
        /* <DEDUP_REMOVED lines=13> */
[----:B------:R0:W-:Y:S04]  /*10ab0*/  STL [R1+0x4], R2 ;  /* 0x0000040201007387 */ /* 0x0001e80000100800 */
[----:B------:R1:W-:Y:S01]  /*10ac0*/  STL [R1+0x28], RZ ;  /* 0x000028ff01007387 */ /* 0x0003e20000100800 */
[----:B0-----:R-:W-:-:S02]  /*10ad0*/  LOP3.LUT R2, R0, 0x40, RZ, 0xfc, !PT ;  /* 0x0000004000027812 */ /* 0x001fc400078efcff */
[----:B-1----:R-:W-:-:S07]  /*10ae0*/  LOP3.LUT R0, R0, 0x80, RZ, 0xfc, !PT ;  /* 0x0000008000007812 */ /* 0x002fce00078efcff */
.L_x_2411:
[----:B--2---:R-:W2:Y:S01]  /*10af0*/  LDL R5, [R1+0x18] ;  /* 0x0000180001057983 */ /* 0x004ea20000100800 */
[----:B0-----:R-:W0:Y:S01]  /*10b00*/  LDC R0, c[0x0][0xc60] ;  /* 0x00031800ff007b82 */ /* 0x001e220000000800 */
[----:B------:R-:W-:Y:S01]  /*10b10*/  ULDC UR4, c[0x0][0xc78] ;  /* 0x00031e0000047ab9 */ /* 0x000fe20000000800 */
[----:B0-----:R-:W-:-:S13]  /*10b20*/  ISETP.NE.AND P0, PT, R0, 0x1, PT ;  /* 0x000000010000780c */ /* 0x001fda0003f05270 */
[----:B---3--:R-:W2:Y:S08]  /*10b30*/  @P0 LDC R2, c[0x0][0xc64] ;  /* 0x00031900ff020b82 */ /* 0x008eb00000000800 */
[----:B-1----:R-:W0:Y:S01]  /*10b40*/  @P0 LDC R3, c[0x0][0xc68] ;  /* 0x00031a00ff030b82 */ /* 0x002e220000000800 */
[----:B--2---:R-:W-:-:S04]  /*10b50*/  @P0 IMAD.HI.U32 R2, R5, R2, RZ ;  /* 0x0000000205020227 */ /* 0x004fc800078e00ff */
[----:B------:R-:W-:Y:S01]  /*10b60*/  IMAD.MOV.U32 R4, RZ, RZ, R5 ;  /* 0x000000ffff047224 */ /* 0x000fe200078e0005 */
[----:B0-----:R-:W-:-:S04]  /*10b70*/  @P0 SHF.R.U32.HI R4, RZ, R3, R2 ;  /* 0x00000003ff040219 */ /* 0x001fc80000011602 */
[----:B------:R-:W-:Y:S01]  /*10b80*/  ISETP.GE.AND P0, PT, R4, UR4, PT ;  /* 0x0000000404007c0c */ /* 0x000fe2000bf06270 */
[----:B------:R-:W-:-:S04]  /*10b90*/  IMAD.MOV R3, RZ, RZ, -R4 ;  /* 0x000000ffff037224 */ /* 0x000fc800078e0a04 */
[----:B------:R-:W-:-:S08]  /*10ba0*/  IMAD R0, R0, R3, R5 ;  /* 0x0000000300007224 */ /* 0x000fd000078e0205 */
[----:B------:R-:W-:Y:S05]  /*10bb0*/  @!P0 BRA `(.L_x_2318) ;  /* 0x0000000000208947 */ /* 0x000fea0003800000 */
[----:B------:R-:W0:Y:S02]  /*10bc0*/  LDC R5, c[0x0][0xc6c] ;  /* 0x00031b00ff057b82 */ /* 0x000e240000000800 */
[----:B0-----:R-:W-:-:S13]  /*10bd0*/  ISETP.NE.AND P0, PT, R5, 0x1, PT ;  /* 0x000000010500780c */ /* 0x001fda0003f05270 */
[----:B------:R-:W0:Y:S02]  /*10be0*/  @P0 LDC.64 R2, c[0x0][0xc70] ;  /* 0x00031c00ff020b82 */ /* 0x000e240000000a00 */
[----:B0-----:R-:W-:-:S04]  /*10bf0*/  @P0 IMAD.HI.U32 R6, R0, R2, RZ ;  /* 0x0000000200060227 */ /* 0x001fc800078e00ff */
[----:B------:R-:W-:Y:S01]  /*10c00*/  IMAD.MOV.U32 R2, RZ, RZ, R0 ;  /* 0x000000ffff027224 */ /* 0x000fe200078e0000 */
[----:B------:R-:W-:-:S05]  /*10c10*/  @P0 SHF.R.U32.HI R2, RZ, R3, R6 ;  /* 0x00000003ff020219 */ /* 0x000fca0000011606 */
[----:B------:R-:W-:Y:S01]  /*10c20*/  IMAD R5, R2, R5, RZ ;  /* 0x0000000502057224 */ /* 0x000fe200078e02ff */
[----:B------:R-:W-:Y:S06]  /*10c30*/  BRA `(.L_x_2319) ;  /* 0x00000000001c7947 */ /* 0x000fec0003800000 */
.L_x_2318:
[----:B------:R-:W0:Y:S02]  /*10c40*/  LDC R5, c[0x0][0xc54] ;  /* 0x00031500ff057b82 */ /* 0x000e240000000800 */
[----:B0-----:R-:W-:-:S13]  /*10c50*/  ISETP.NE.AND P0, PT, R5, 0x1, PT ;  /* 0x000000010500780c */ /* 0x001fda0003f05270 */
[----:B------:R-:W0:Y:S02]  /*10c60*/  @P0 LDC.64 R2, c[0x0][0xc58] ;  /* 0x00031600ff020b82 */ /* 0x000e240000000a00 */
[----:B0-----:R-:W-:-:S04]  /*10c70*/  @P0 IMAD.HI.U32 R6, R0, R2, RZ ;  /* 0x0000000200060227 */ /* 0x001fc800078e00ff */
[----:B------:R-:W-:Y:S01]  /*10c80*/  IMAD.MOV.U32 R2, RZ, RZ, R0 ;  /* 0x000000ffff027224 */ /* 0x000fe200078e0000 */
[----:B------:R-:W-:-:S05]  /*10c90*/  @P0 SHF.R.U32.HI R2, RZ, R3, R6 ;  /* 0x00000003ff020219 */ /* 0x000fca0000011606 */
[----:B------:R-:W-:-:S07]  /*10ca0*/  IMAD R5, R2, R5, RZ ;  /* 0x0000000502057224 */ /* 0x000fce00078e02ff */
.L_x_2319:
[----:B------:R-:W0:Y:S01]  /*10cb0*/  LDC R3, c[0x0][0xc48] ;  /* 0x00031200ff037b82 */ /* 0x000e220000000800 */
[----:B------:R-:W-:Y:S01]  /*10cc0*/  IMAD.IADD R5, R0, 0x1, -R5 ;  /* 0x0000000100057824 */ /* 0x000fe200078e0a05 */
[----:B------:R-:W-:Y:S01]  /*10cd0*/  LOP3.LUT R2, RZ, R2, RZ, 0x33, !PT ;  /* 0x00000002ff027212 */ /* 0x000fe200078e33ff */
[----:B------:R-:W-:Y:S01]  /*10ce0*/  ULDC UR4, c[0x0][0xc3c] ;  /* 0x00030f0000047ab9 */ /* 0x000fe20000000800 */
[----:B------:R-:W-:Y:S03]  /*10cf0*/  BSSY B7, `(.L_x_2320) ;  /* 0x000043b000077945 */ /* 0x000fe60003800000 */
[----:B------:R-:W-:Y:S01]  /*10d00*/  VIADD R7, R2, UR4 ;  /* 0x0000000402077c36 */ /* 0x000fe20008000000 */
[----:B------:R-:W1:Y:S01]  /*10d10*/  LDC R0, c[0x0][0xc54] ;  /* 0x00031500ff007b82 */ /* 0x000e620000000800 */
[----:B------:R-:W-:Y:S02]  /*10d20*/  ULDC.64 UR4, c[0x0][0x418] ;  /* 0x0001060000047ab9 */ /* 0x000fe40000000a00 */
[----:B------:R-:W-:Y:S01]  /*10d30*/  IMAD.SHL.U32 R2, R7, 0x80, RZ ;  /* 0x0000008007027824 */ /* 0x000fe200078e00ff */
[----:B------:R-:W-:-:S03]  /*10d40*/  UISETP.NE.U32.AND UP0, UPT, UR4, URZ, UPT ;  /* 0x0000003f0400728c */ /* 0x000fc6000bf05070 */
[----:B------:R-:W-:Y:S01]  /*10d50*/  VIADD R2, R2, 0x7f ;  /* 0x0000007f02027836 */ /* 0x000fe20000000000 */
[----:B------:R-:W-:Y:S01]  /*10d60*/  UISETP.NE.AND.EX UP0, UPT, UR5, URZ, UPT, UP0 ;  /* 0x0000003f0500728c */ /* 0x000fe2000bf05300 */
[----:B------:R-:W-:Y:S02]  /*10d70*/  ULDC UR4, c[0x0][0x424] ;  /* 0x0001090000047ab9 */ /* 0x000fe40000000800 */
[----:B------:R-:W-:Y:S01]  /*10d80*/  ULDC UR5, c[0x0][0x288] ;  /* 0x0000a20000057ab9 */ /* 0x000fe20000000800 */
[----:B------:R-:W-:Y:S02]  /*10d90*/  USEL UR4, UR4, 0x1, UP0 ;  /* 0x0000000104047887 */ /* 0x000fe40008000000 */
[----:B------:R-:W-:Y:S01]  /*10da0*/  UIADD3 UR6, -UR5, 0x70, URZ ;  /* 0x0000007005067890 */ /* 0x000fe2000fffe13f */
[C---:B0-----:R-:W-:Y:S02]  /*10db0*/  ISETP.NE.AND P0, PT, R3.reuse, 0x1, PT ;  /* 0x000000010300780c */ /* 0x041fe40003f05270 */
[----:B------:R-:W-:Y:S01]  /*10dc0*/  ULDC UR5, c[0x0][0x2f0] ;  /* 0x0000bc0000057ab9 */ /* 0x000fe20000000800 */
[----:B------:R-:W-:Y:S01]  /*10dd0*/  R2UR UR36, R3 ;  /* 0x00000000032472ca */ /* 0x000fe200000e0000 */
[----:B------:R-:W-:-:S02]  /*10de0*/  UIMAD UR6, UR4, UR5, UR6 ;  /* 0x00000005040672a4 */ /* 0x000fc4000f8e0206 */
[----:B------:R-:W-:Y:S01]  /*10df0*/  UIMAD UR5, UR4, UR5, 0x6f ;  /* 0x0000006f040574a4 */ /* 0x000fe2000f8e0205 */
[----:B-1----:R-:W-:Y:S02]  /*10e00*/  IMAD R0, R4, R0, R5 ;  /* 0x0000000004007224 */ /* 0x002fe400078e0205 */
[----:B------:R-:W-:Y:S02]  /*10e10*/  UMOV UR4, URZ ;  /* 0x0000003f00047c82 */ /* 0x000fe40008000000 */
[----:B------:R-:W-:Y:S01]  /*10e20*/  UIMAD.WIDE UR4, UR5, -0x6db6db6d, UR4 ;  /* 0x92492493050478a5 */ /* 0x000fe2000f8e0204 */
[----:B------:R-:W-:Y:S01]  /*10e30*/  IMAD.MOV.U32 R6, RZ, RZ, R0 ;  /* 0x000000ffff067224 */ /* 0x000fe200078e0000 */
[----:B------:R-:W0:Y:S01]  /*10e40*/  @P0 LDC R5, c[0x0][0xc4c] ;  /* 0x00031300ff050b82 */ /* 0x000e220000000800 */
[----:B------:R-:W-:Y:S01]  /*10e50*/  R2UR UR7, R0 ;  /* 0x00000000000772ca */ /* 0x000fe200000e0000 */
[----:B------:R-:W-:-:S04]  /*10e60*/  USHF.R.U32.HI UR4, URZ, 0x1f, UR5 ;  /* 0x0000001f3f047899 */ /* 0x000fc80008011605 */
[----:B------:R-:W-:Y:S02]  /*10e70*/  ULEA.HI.SX32 UR4, UR5, UR4, 0x1a ;  /* 0x0000000405047291 */ /* 0x000fe4000f8fd23f */
[----:B------:R-:W1:Y:S01]  /*10e80*/  @P0 LDC R3, c[0x0][0xc50] ;  /* 0x00031400ff030b82 */ /* 0x000e620000000800 */
[----:B0-----:R-:W-:-:S07]  /*10e90*/  @P0 IMAD.HI.U32 R4, R0, R5, RZ ;  /* 0x0000000500040227 */ /* 0x001fce00078e00ff */
[----:B------:R-:W0:Y:S01]  /*10ea0*/  LDC R0, c[0x0][0x448] ;  /* 0x00011200ff007b82 */ /* 0x000e220000000800 */
[----:B-1----:R-:W-:-:S05]  /*10eb0*/  @P0 SHF.R.U32.HI R6, RZ, R3, R4 ;  /* 0x00000003ff060219 */ /* 0x002fca0000011604 */
[----:B------:R1:W-:Y:S04]  /*10ec0*/  STL [R1+0x1c], R6 ;  /* 0x00001c0601007387 */ /* 0x0003e80000100800 */
[----:B------:R1:W-:Y:S01]  /*10ed0*/  STL [R1+0x24], R7 ;  /* 0x0000240701007387 */ /* 0x0003e20000100800 */
[----:B0-----:R-:W-:-:S13]  /*10ee0*/  ISETP.NE.AND P0, PT, R0, 0x1, PT ;  /* 0x000000010000780c */ /* 0x001fda0003f05270 */
[----:B------:R-:W0:Y:S08]  /*10ef0*/  @P0 LDC R3, c[0x0][0x44c] ;  /* 0x00011300ff030b82 */ /* 0x000e300000000800 */
[----:B------:R-:W2:Y:S01]  /*10f00*/  @P0 LDC R0, c[0x0][0x450] ;  /* 0x00011400ff000b82 */ /* 0x000ea20000000800 */
[----:B0-----:R-:W-:-:S05]  /*10f10*/  @P0 IMAD.HI.U32 R3, R2, R3, RZ ;  /* 0x0000000302030227 */ /* 0x001fca00078e00ff */
[----:B--2---:R-:W-:Y:S01]  /*10f20*/  @P0 SHF.R.U32.HI R2, RZ, R0, R3 ;  /* 0x00000000ff020219 */ /* 0x004fe20000011603 */
[----:B------:R-:W-:-:S04]  /*10f30*/  IMAD.MOV R0, RZ, RZ, -R6 ;  /* 0x000000ffff007224 */ /* 0x000fc800078e0a06 */
[----:B------:R-:W-:Y:S01]  /*10f40*/  VIADD R3, R2, UR6 ;  /* 0x0000000602037c36 */ /* 0x000fe20008000000 */
[----:B------:R-:W-:Y:S01]  /*10f50*/  R2UR UR6, R0 ;  /* 0x00000000000672ca */ /* 0x000fe200000e0000 */
[----:B------:R-:W-:-:S04]  /*10f60*/  IMAD.MOV.U32 R2, RZ, RZ, RZ ;  /* 0x000000ffff027224 */ /* 0x000fc800078e00ff */
[----:B------:R-:W-:-:S05]  /*10f70*/  IMAD.HI R2, R3, -0x6db6db6d, R2 ;  /* 0x9249249303027827 */ /* 0x000fca00078e0202 */
[----:B------:R-:W-:-:S03]  /*10f80*/  SHF.R.U32.HI R3, RZ, 0x1f, R2 ;  /* 0x0000001fff037819 */ /* 0x000fc60000011602 */
[----:B------:R-:W-:Y:S01]  /*10f90*/  UIMAD UR36, UR36, UR6, UR7 ;  /* 0x00000006242472a4 */ /* 0x000fe2000f8e0207 */
[----:B------:R-:W-:-:S04]  /*10fa0*/  LEA.HI.SX32 R3, R2, R3, 0x1a ;  /* 0x0000000302037211 */ /* 0x000fc800078fd2ff */
[----:B------:R-:W-:-:S04]  /*10fb0*/  VIMNMX R19, R3, UR4, PT ;  /* 0x0000000403137c48 */ /* 0x000fc8000bfe0100 */
[----:B------:R-:W-:Y:S01]  /*10fc0*/  ISETP.GT.AND P0, PT, R19, RZ, PT ;  /* 0x000000ff1300720c */ /* 0x000fe20003f04270 */
[----:B------:R1:W-:-:S12]  /*10fd0*/  STL [R1+0x20], R19 ;  /* 0x0000201301007387 */ /* 0x0003d80000100800 */
[----:B-1----:R-:W-:Y:S05]  /*10fe0*/  @P0 BRA `(.L_x_2321) ;  /* 0x00000000004c0947 */ /* 0x002fea0003800000 */
        /* <DEDUP_REMOVED lines=19> */
.L_x_2321:
        /* <DEDUP_REMOVED lines=20> */
.L_x_2324:
[----:B------:R-:W-:Y:S05]  /*11260*/  BSYNC B6 ;  /* 0x0000000000067941 */ /* 0x000fea0003800000 */
.L_x_2323:
        /* <DEDUP_REMOVED lines=20> */
.L_x_2327:
        /* <DEDUP_REMOVED lines=15> */
.L_x_2326:
[----:B------:R-:W-:Y:S05]  /*114a0*/  BSYNC B6 ;  /* 0x0000000000067941 */ /* 0x000fea0003800000 */
.L_x_2325:
[----:B------:R-:W2:Y:S01]  /*114b0*/  LDL R16, [R1+0x1c] ;  /* 0x00001c0001107983 */ /* 0x000ea20000100800 */
[----:B------:R-:W0:Y:S01]  /*114c0*/  LDC.64 R2, c[0x0][0x9f8] ;  /* 0x00027e00ff027b82 */ /* 0x000e220000000a00 */
[----:B------:R-:W-:Y:S01]  /*114d0*/  ULDC.64 UR4, c[0x0][0x208] ;  /* 0x0000820000047ab9 */ /* 0x000fe20000000a00 */
[----:B0-----:R-:W-:-:S04]  /*114e0*/  ISETP.NE.U32.AND P0, PT, R2, RZ, PT ;  /* 0x000000ff0200720c */ /* 0x001fc80003f05070 */
[----:B------:R-:W-:-:S13]  /*114f0*/  ISETP.NE.AND.EX P0, PT, R3, RZ, PT, P0 ;  /* 0x000000ff0300720c */ /* 0x000fda0003f05300 */
[----:B------:R-:W0:Y:S01]  /*11500*/  @P0 LDC.64 R2, c[0x0][0x9f8] ;  /* 0x00027e00ff020b82 */ /* 0x000e220000000a00 */
[----:B--2---:R-:W-:Y:S02]  /*11510*/  IMAD.MOV.U32 R7, RZ, RZ, R16 ;  /* 0x000000ffff077224 */ /* 0x004fe400078e0010 */
[----:B0-----:R-:W-:-:S05]  /*11520*/  @P0 IMAD.WIDE R2, R16, 0x4, R2 ;  /* 0x0000000410020825 */ /* 0x001fca00078e0202 */
[----:B------:R0:W2:Y:S01]  /*11530*/  @P0 LDG.E R7, desc[UR4][R2.64] ;  /* 0x0000000402070981 */ /* 0x0000a2000c1e1900 */
[----:B------:R-:W-:Y:S01]  /*11540*/  UMOV UR4, 0xffffffff ;  /* 0xffffffff00047882 */ /* 0x000fe20000000000 */
[----:B------:R-:W-:Y:S01]  /*11550*/  VIADD R19, R19, 0xffffffff ;  /* 0xffffffff13137836 */ /* 0x000fe20000000000 */
[----:B------:R-:W1:Y:S01]  /*11560*/  S2R R0, SR_TID.X ;  /* 0x0000000000007919 */ /* 0x000e620000002100 */
[----:B0-----:R-:W0:Y:S02]  /*11570*/  LDC.64 R2, c[0x0][0x418] ;  /* 0x00010600ff027b82 */ /* 0x001e240000000a00 */
[----:B0-----:R-:W-:Y:S02]  /*11580*/  ISETP.NE.U32.AND P0, PT, R2, RZ, PT ;  /* 0x000000ff0200720c */ /* 0x001fe40003f05070 */
[----:B-1----:R-:W-:Y:S02]  /*11590*/  SHF.R.U32.HI R0, RZ, 0x5, R0 ;  /* 0x00000005ff007819 */ /* 0x002fe40000011600 */
[----:B------:R-:W-:-:S02]  /*115a0*/  ISETP.NE.AND.EX P1, PT, R3, RZ, PT, P0 ;  /* 0x000000ff0300720c */ /* 0x000fc40003f25300 */
[----:B------:R-:W-:Y:S02]  /*115b0*/  LOP3.LUT R0, R0, 0x3, RZ, 0xc0, !PT ;  /* 0x0000000300007812 */ /* 0x000fe400078ec0ff */
[----:B------:R-:W-:Y:S02]  /*115c0*/  P2R R4, PR, RZ, 0x2 ;  /* 0x00000002ff047803 */ /* 0x000fe40000000000 */
[----:B--2---:R-:W-:Y:S01]  /*115d0*/  SHF.R.S32.HI R8, RZ, 0x1f, R7 ;  /* 0x0000001fff087819 */ /* 0x004fe20000011407 */
[----:B------:R0:W-:Y:S01]  /*115e0*/  STL [R1], R7 ;  /* 0x0000000701007387 */ /* 0x0001e20000100800 */
[----:B------:R-:W-:-:S03]  /*115f0*/  SEL R16, R7, RZ, !P1 ;  /* 0x000000ff07107207 */ /* 0x000fc60004800000 */
[----:B------:R0:W-:Y:S04]  /*11600*/  STL [R1+0x10], R4 ;  /* 0x0000100401007387 */ /* 0x0001e80000100800 */
[----:B------:R0:W-:Y:S01]  /*11610*/  STL [R1+0x8], R8 ;  /* 0x0000080801007387 */ /* 0x0001e20000100800 */
[----:B------:R-:W-:Y:S05]  /*11620*/  BRA.DIV UR4, `(.L_x_2328) ;  /* 0x0000004204a47947 */ /* 0x000fea000b800000 */
[----:B------:R1:W2:Y:S02]  /*11630*/  SHFL.IDX PT, R14, R0, RZ, 0x1f ;  /* 0x00001fff000e7589 */ /* 0x0002a400000e0000 */
.L_x_2426:
[----:B------:R-:W-:Y:S02]  /*11640*/  PLOP3.LUT P2, PT, PT, PT, PT, 0x8, 0x0 ;  /* 0x000000000000781c */ /* 0x000fe40003f4e170 */
[----:B--2---:R-:W-:Y:S02]  /*11650*/  ISETP.NE.AND P0, PT, R14, RZ, PT ;  /* 0x000000ff0e00720c */ /* 0x004fe40003f05270 */
[----:B-1----:R-:W-:-:S05]  /*11660*/  P2R R0, PR, RZ, 0x4 ;  /* 0x00000004ff007803 */ /* 0x002fca0000000000 */
[----:B------:R1:W-:Y:S06]  /*11670*/  STL [R1+0xc], R0 ;  /* 0x00000c0001007387 */ /* 0x0003ec0000100800 */
[----:B------:R-:W-:Y:S05]  /*11680*/  @P0 BRA `(.L_x_2329) ;  /* 0x0000000400200947 */ /* 0x000fea0003800000 */
[----:B------:R-:W-:-:S03]  /*11690*/  UMOV UR4, 0xffffffff ;  /* 0xffffffff00047882 */ /* 0x000fc60000000000 */
[----:B------:R-:W-:Y:S05]  /*116a0*/  BRA.DIV UR4, `(.L_x_2330) ;  /* 0x0000004204a47947 */ /* 0x000fea000b800000 */
[----:B------:R-:W-:-:S13]  /*116b0*/  ELECT P6, URZ, PT ;  /* 0x00000000003f782f */ /* 0x000fda00038c0000 */
.L_x_2429:
[----:B------:R-:W-:Y:S05]  /*116c0*/  @!P6 BRA `(.L_x_2329) ;  /* 0x000000040010e947 */ /* 0x000fea0003800000 */
[----:B------:R-:W-:Y:S01]  /*116d0*/  IMAD.MOV.U32 R16, RZ, RZ, R7 ;  /* 0x000000ffff107224 */ /* 0x000fe200078e0007 */
[----:B------:R-:W-:Y:S06]  /*116e0*/  @!P1 BRA `(.L_x_2331) ;  /* 0x0000000000489947 */ /* 0x000fec0003800000 */
[----:B------:R-:W2:Y:S01]  /*116f0*/  LDC R6, c[0x0][0x43c] ;  /* 0x00010f00ff067b82 */ /* 0x000ea20000000800 */
[----:B------:R-:W-:Y:S01]  /*11700*/  ULDC.64 UR4, c[0x0][0x428] ;  /* 0x00010a0000047ab9 */ /* 0x000fe20000000a00 */
[----:B------:R-:W-:Y:S01]  /*11710*/  ULDC.64 UR6, c[0x0][0x208] ;  /* 0x0000820000067ab9 */ /* 0x000fe20000000a00 */
[----:B--2---:R-:W-:-:S13]  /*11720*/  ISETP.NE.AND P0, PT, R6, 0x1, PT ;  /* 0x000000010600780c */ /* 0x004fda0003f05270 */
[----:B0-----:R-:W1:Y:S02]  /*11730*/  @P0 LDC.64 R4, c[0x0][0x440] ;  /* 0x00011000ff040b82 */ /* 0x001e640000000a00 */
[----:B-1----:R-:W-:-:S04]  /*11740*/  @P0 IMAD.HI.U32 R0, R19, R4, RZ ;  /* 0x0000000413000227 */ /* 0x002fc800078e00ff */
        /* <DEDUP_REMOVED lines=12> */
.L_x_2331:
[----:B-1----:R-:W3:Y:S01]  /*11810*/  LDL R0, [R1+0x4] ;  /* 0x0000040001007983 */ /* 0x002ee20000100800 */
[----:B--2---:R-:W-:Y:S01]  /*11820*/  IMAD R2, R18, 0x8, R17 ;  /* 0x0000000812027824 */ /* 0x004fe200078e0211 */
[----:B---3--:R-:W-:-:S04]  /*11830*/  SHF.L.U32 R0, R0, 0x1f, RZ ;  /* 0x0000001f00007819 */ /* 0x008fc800000006ff */
[----:B------:R-:W1:Y:S02]  /*11840*/  SYNCS.PHASECHK.TRANS64.TRYWAIT P0, [R2+URZ+0x36840], R0 ;  /* 0x03684000020075a7 */ /* 0x000e64000800017f */
[----:B-1----:R-:W-:Y:S05]  /*11850*/  @!P0 BRA `(.L_x_2332) ;  /* 0x0000004000588947 */ /* 0x002fea0003800000 */
.L_x_2430:
        /* <DEDUP_REMOVED lines=11> */
.L_x_2333:
[----:B-1----:R-:W-:Y:S01]  /*11910*/  IMAD R0, R18, 0xa800, R17 ;  /* 0x0000a80012007824 */ /* 0x002fe200078e0211 */
[----:B------:R-:W-:Y:S01]  /*11920*/  R2UR UR33, R2 ;  /* 0x00000000022172ca */ /* 0x000fe200000e0000 */
[----:B------:R-:W-:Y:S01]  /*11930*/  UIADD3 UR4, UP0, UR38, 0x370, URZ ;  /* 0x0000037026047890 */ /* 0x000fe2000ff1e03f */
[----:B------:R-:W-:Y:S01]  /*11940*/  R2UR UR35, R19 ;  /* 0x00000000132372ca */ /* 0x000fe200000e0000 */
[----:B------:R-:W-:Y:S01]  /*11950*/  UMOV UR6, 0x0 ;  /* 0x0000000000067882 */ /* 0x000fe20000000000 */
[----:B------:R-:W-:Y:S01]  /*11960*/  R2UR UR8, R0 ;  /* 0x00000000000872ca */ /* 0x000fe200000e0000 */
[----:B------:R-:W-:Y:S01]  /*11970*/  UIADD3.X UR5, URZ, UR39, URZ, UP0, !UPT ;  /* 0x000000273f057290 */ /* 0x000fe200087fe43f */
[----:B-----5:R-:W-:Y:S01]  /*11980*/  R2UR UR37, R16 ;  /* 0x00000000102572ca */ /* 0x020fe200000e0000 */
[----:B------:R-:W-:Y:S01]  /*11990*/  UMOV UR7, 0x14f00000 ;  /* 0x14f0000000077882 */ /* 0x000fe20000000000 */
[----:B------:R-:W-:Y:S01]  /*119a0*/  PLOP3.LUT P0, PT, PT, PT, PT, 0x80, 0x0 ;  /* 0x000000000000781c */ /* 0x000fe20003f0f070 */
[----:B------:R-:W-:Y:S01]  /*119b0*/  UMOV UR34, URZ ;  /* 0x0000003f00227c82 */ /* 0x000fe20008000000 */
[----:B------:R-:W-:Y:S01]  /*119c0*/  UMOV UR18, 0x40 ;  /* 0x0000004000127882 */ /* 0x000fe20000000000 */
[----:B------:R-:W-:Y:S01]  /*119d0*/  UMOV UR20, UR36 ;  /* 0x0000002400147c82 */ /* 0x000fe20008000000 */
[----:B------:R-:W-:Y:S01]  /*119e0*/  P2R R0, PR, RZ, 0x1 ;  /* 0x00000001ff007803 */ /* 0x000fe20000000000 */
[----:B------:R-:W-:-:S02]  /*119f0*/  UIADD3 UR33, UR33, 0x36830, URZ ;  /* 0x0003683021217890 */ /* 0x000fc4000fffe03f */
[----:B------:R-:W-:Y:S02]  /*11a00*/  UIMAD UR35, UR35, 0x70, URZ ;  /* 0x00000070232378a4 */ /* 0x000fe4000f8e023f */
[----:B------:R-:W-:Y:S01]  /*11a10*/  UIADD3 UR32, UR8, 0x21400, URZ ;  /* 0x0002140008207890 */ /* 0x000fe2000fffe03f */
[----:B------:R2:W-:Y:S01]  /*11a20*/  STL [R1+0xc], R0 ;  /* 0x00000c0001007387 */ /* 0x0005e20000100800 */
[----:B------:R-:W-:Y:S02]  /*11a30*/  UIADD3 UR16, UR8, 0x24c00, URZ ;  /* 0x00024c0008107890 */ /* 0x000fe4000fffe03f */
[----:B------:R-:W-:Y:S01]  /*11a40*/  UIADD3 UR8, UR8, 0x28400, URZ ;  /* 0x0002840008087890 */ /* 0x000fe2000fffe03f */
[----:B------:R-:W-:Y:S01]  /*11a50*/  UMOV UR21, UR37 ;  /* 0x0000002500157c82 */ /* 0x000fe20008000000 */
[----:B------:R-:W-:Y:S01]  /*11a60*/  UMOV UR17, UR33 ;  /* 0x0000002100117c82 */ /* 0x000fe20008000000 */
[----:B------:R-:W-:Y:S01]  /*11a70*/  UMOV UR19, UR35 ;  /* 0x0000002300137c82 */ /* 0x000fe20008000000 */
[----:B------:R-:W-:Y:S01]  /*11a80*/  UMOV UR10, 0x80 ;  /* 0x00000080000a7882 */ /* 0x000fe20000000000 */
[----:B------:R-:W-:Y:S01]  /*11a90*/  UMOV UR12, UR36 ;  /* 0x00000024000c7c82 */ /* 0x000fe20008000000 */
[----:B------:R-:W-:Y:S01]  /*11aa0*/  UMOV UR13, UR37 ;  /* 0x00000025000d7c82 */ /* 0x000fe20008000000 */
[----:B------:R-:W-:Y:S01]  /*11ab0*/  UMOV UR9, UR33 ;  /* 0x0000002100097c82 */ /* 0x000fe20008000000 */
[----:B------:R-:W-:Y:S01]  /*11ac0*/  UMOV UR11, UR35 ;  /* 0x00000023000b7c82 */ /* 0x000fe20008000000 */
[----:B------:R2:W-:Y:S01]  /*11ad0*/  UTMALDG.4D [UR32], [UR4], desc[UR6] ;  /* 0x00000620040075b4 */ /* 0x0005e20008019000 */
[----:B------:R2:W-:Y:S01]  /*11ae0*/  UTMALDG.4D [UR16], [UR4], desc[UR6] ;  /* 0x00000610040075b4 */ /* 0x0005e20008019000 */
[----:B------:R2:W-:Y:S02]  /*11af0*/  UTMALDG.4D [UR8], [UR4], desc[UR6] ;  /* 0x00000608040075b4 */ /* 0x0005e40008019000 */
[----:B--2---:R-:W-:Y:S01]  /*11b00*/  NOP ;  /* 0x0000000000007918 */ /* 0x004fe20000000000 */
.L_x_2329:
[----:B-1----:R-:W-:Y:S01]  /*11b10*/  VIADD R0, R17, 0x15400 ;  /* 0x0001540011007836 */ /* 0x002fe20000000000 */
[----:B------:R-:W-:Y:S05]  /*11b20*/  WARPSYNC.ALL ;  /* 0x0000000000007948 */ /* 0x000fea0003800000 */
[----:B------:R-:W-:Y:S01]  /*11b30*/  BAR.SYNC.DEFER_BLOCKING 0x8, 0x180 ;  /* 0x0206000000007b1d */ /* 0x000fe20000010000 */
[----:B------:R-:W-:-:S05]  /*11b40*/  LOP3.LUT P0, RZ, R0, 0x3ff, RZ, 0xc0, !PT ;  /* 0x000003ff00ff7812 */ /* 0x000fca000780c0ff */
[----:B------:R-:W-:Y:S08]  /*11b50*/  BSSY B6, `(.L_x_2334) ;  /* 0x0000012000067945 */ /* 0x000ff00003800000 */
        /* <DEDUP_REMOVED lines=17> */
.L_x_2335:
[----:B------:R-:W-:Y:S05]  /*11c70*/  BSYNC B6 ;  /* 0x0000000000067941 */ /* 0x000fea0003800000 */
.L_x_2334:
[----:B------:R-:W2:Y:S01]  /*11c80*/  LDL.LU R6, [R1+0x1c] ;  /* 0x00001c0001067983 */ /* 0x000ea20000300800 */
[----:B0-----:R-:W0:Y:S08]  /*11c90*/  LDC R7, c[0x0][0x448] ;  /* 0x00011200ff077b82 */ /* 0x001e300000000800 */
[----:B------:R-:W1:Y:S01]  /*11ca0*/  LDC.64 R2, c[0x0][0x2e0] ;  /* 0x0000b800ff027b82 */ /* 0x000e620000000a00 */
[----:B------:R-:W3:Y:S01]  /*11cb0*/  LDL R8, [R1+0x24] ;  /* 0x0000240001087983 */ /* 0x000ee20000100800 */
[----:B------:R-:W-:Y:S01]  /*11cc0*/  USHF.R.S32.HI UR4, URZ, 0x1f, UR36 ;  /* 0x0000001f3f047899 */ /* 0x000fe20008011424 */
[----:B------:R-:W-:Y:S01]  /*11cd0*/  ULDC.64 UR8, c[0x0][0x2d8] ;  /* 0x0000b60000087ab9 */ /* 0x000fe20000000a00 */
[----:B------:R-:W4:Y:S02]  /*11ce0*/  S2R R4, SR_TID.X ;  /* 0x0000000000047919 */ /* 0x000f240000002100 */
[----:B------:R-:W-:-:S02]  /*11cf0*/  UIMAD UR6, UR4, UR8, URZ ;  /* 0x00000008040672a4 */ /* 0x000fc4000f8e023f */
[----:B------:R-:W-:Y:S01]  /*11d00*/  UIMAD.WIDE.U32 UR4, UR36, UR8, URZ ;  /* 0x00000008240472a5 */ /* 0x000fe2000f8e003f */
[----:B------:R-:W4:Y:S01]  /*11d10*/  S2R R9, SR_TID.X ;  /* 0x0000000000097919 */ /* 0x000f220000002100 */
[----:B------:R-:W-:-:S04]  /*11d20*/  UIMAD UR6, UR36, UR9, UR6 ;  /* 0x00000009240672a4 */ /* 0x000fc8000f8e0206 */
[----:B------:R-:W-:Y:S01]  /*11d30*/  UIADD3 UR5, UR5, UR6, URZ ;  /* 0x0000000605057290 */ /* 0x000fe2000fffe03f */
[----:B0-----:R-:W-:Y:S02]  /*11d40*/  ISETP.NE.AND P0, PT, R7, 0x1, PT ;  /* 0x000000010700780c */ /* 0x001fe40003f05270 */
[----:B------:R-:W-:Y:S01]  /*11d50*/  ULDC.64 UR6, c[0x0][0x280] ;  /* 0x0000a00000067ab9 */ /* 0x000fe20000000a00 */
[C---:B----4-:R-:W-:Y:S01]  /*11d60*/  LOP3.LUT R5, R4.reuse, 0x7f, RZ, 0xc0, !PT ;  /* 0x0000007f04057812 */ /* 0x050fe200078ec0ff */
[----:B------:R-:W-:-:S03]  /*11d70*/  IMAD.SHL.U32 R4, R4, 0x10, RZ ;  /* 0x0000001004047824 */ /* 0x000fc600078e00ff */
[----:B------:R-:W-:Y:S01]  /*11d80*/  SHF.R.U32.HI R5, RZ, 0x3, R5 ;  /* 0x00000003ff057819 */ /* 0x000fe20000011605 */
[----:B------:R-:W-:-:S03]  /*11d90*/  IMAD.SHL.U32 R9, R9, 0x8, RZ ;  /* 0x0000000809097824 */ /* 0x000fc600078e00ff */
[----:B------:R-:W-:Y:S02]  /*11da0*/  LOP3.LUT R4, R5, 0x70, R4, 0xf8, !PT ;  /* 0x0000007005047812 */ /* 0x000fe400078ef804 */
[----:B------:R-:W0:Y:S01]  /*11db0*/  @P0 LDC R5, c[0x0][0x44c] ;  /* 0x00011300ff050b82 */ /* 0x000e220000000800 */
[----:B------:R-:W-:-:S04]  /*11dc0*/  LOP3.LUT R9, R9, 0x38, RZ, 0xc0, !PT ;  /* 0x0000003809097812 */ /* 0x000fc800078ec0ff */
[C---:B------:R-:W-:Y:S02]  /*11dd0*/  LOP3.LUT R11, R9.reuse, 0x40, RZ, 0xfc, !PT ;  /* 0x00000040090b7812 */ /* 0x040fe400078efcff */
[----:B------:R-:W-:Y:S02]  /*11de0*/  LOP3.LUT R9, R9, 0x80, RZ, 0xfc, !PT ;  /* 0x0000008009097812 */ /* 0x000fe400078efcff */
[----:B--2---:R-:W-:-:S05]  /*11df0*/  SHF.R.S32.HI R0, RZ, 0x1f, R6 ;  /* 0x0000001fff007819 */ /* 0x004fca0000011406 */
[----:B-1----:R-:W-:-:S04]  /*11e00*/  IMAD R0, R0, R2, RZ ;  /* 0x0000000200007224 */ /* 0x002fc800078e02ff */
[C---:B------:R-:W-:Y:S02]  /*11e10*/  IMAD R0, R6.reuse, R3, R0 ;  /* 0x0000000306007224 */ /* 0x040fe400078e0200 */
[----:B------:R-:W-:Y:S01]  /*11e20*/  IMAD.WIDE.U32 R2, R6, R2, UR4 ;  /* 0x0000000406027e25 */ /* 0x000fe2000f8e0002 */
[----:B------:R-:W-:Y:S01]  /*11e30*/  ULDC.64 UR4, c[0x0][0x2d0] ;  /* 0x0000b40000047ab9 */ /* 0x000fe20000000a00 */
[----:B------:R-:W1:Y:S02]  /*11e40*/  @P0 LDC R6, c[0x0][0x450] ;  /* 0x00011400ff060b82 */ /* 0x000e640000000800 */
[----:B------:R-:W-:Y:S02]  /*11e50*/  IMAD.IADD R3, R3, 0x1, R0 ;  /* 0x0000000103037824 */ /* 0x000fe400078e0200 */
[----:B---3--:R-:W-:-:S04]  /*11e60*/  IMAD R0, R8, 0x80, R4 ;  /* 0x0000008008007824 */ /* 0x008fc800078e0204 */
[----:B0-----:R-:W-:-:S04]  /*11e70*/  @P0 IMAD.HI.U32 R5, R0, R5, RZ ;  /* 0x0000000500050227 */ /* 0x001fc800078e00ff */
[----:B------:R-:W-:Y:S01]  /*11e80*/  IMAD.MOV.U32 R4, RZ, RZ, R0 ;  /* 0x000000ffff047224 */ /* 0x000fe200078e0000 */
[----:B-1----:R-:W-:Y:S02]  /*11e90*/  @P0 SHF.R.U32.HI R4, RZ, R6, R5 ;  /* 0x00000006ff040219 */ /* 0x002fe40000011605 */
[----:B------:R-:W0:Y:S03]  /*11ea0*/  S2R R6, SR_TID.X ;  /* 0x0000000000067919 */ /* 0x000e260000002100 */
[----:B------:R-:W-:Y:S02]  /*11eb0*/  IMAD.MOV R5, RZ, RZ, -R4 ;  /* 0x000000ffff057224 */ /* 0x000fe400078e0a04 */
[----:B------:R-:W-:-:S04]  /*11ec0*/  IMAD.WIDE.U32 R2, R4, UR4, R2 ;  /* 0x0000000404027c25 */ /* 0x000fc8000f8e0002 */
[----:B------:R-:W-:Y:S01]  /*11ed0*/  IMAD R0, R7, R5, R0 ;  /* 0x0000000507007224 */ /* 0x000fe200078e0200 */
[----:B------:R-:W-:-:S05]  /*11ee0*/  SHF.R.S32.HI R5, RZ, 0x1f, R4 ;  /* 0x0000001fff057819 */ /* 0x000fca0000011404 */
[----:B------:R-:W-:-:S04]  /*11ef0*/  IMAD R5, R5, UR4, RZ ;  /* 0x0000000405057c24 */ /* 0x000fc8000f8e02ff */
[----:B------:R-:W-:Y:S01]  /*11f00*/  IMAD R5, R4, UR5, R5 ;  /* 0x0000000504057c24 */ /* 0x000fe2000f8e0205 */
[----:B------:R-:W-:Y:S01]  /*11f10*/  SHF.R.S32.HI R4, RZ, 0x1f, R0 ;  /* 0x0000001fff047819 */ /* 0x000fe20000011400 */
[----:B------:R-:W-:Y:S02]  /*11f20*/  ULDC.64 UR4, c[0x0][0x2c8] ;  /* 0x0000b20000047ab9 */ /* 0x000fe40000000a00 */
[----:B------:R-:W-:Y:S02]  /*11f30*/  IMAD.IADD R3, R3, 0x1, R5 ;  /* 0x0000000103037824 */ /* 0x000fe400078e0205 */
[----:B------:R-:W-:Y:S02]  /*11f40*/  IMAD R4, R4, UR4, RZ ;  /* 0x0000000404047c24 */ /* 0x000fe4000f8e02ff */
[C---:B------:R-:W-:Y:S01]  /*11f50*/  IMAD.WIDE.U32 R2, R0.reuse, UR4, R2 ;  /* 0x0000000400027c25 */ /* 0x040fe2000f8e0002 */
[----:B------:R-:W-:Y:S02]  /*11f60*/  ULDC UR4, c[0x0][0x2b8] ;  /* 0x0000ae0000047ab9 */ /* 0x000fe40000000800 */
[----:B------:R-:W-:Y:S01]  /*11f70*/  ISETP.GE.AND P2, PT, R9, UR4, PT ;  /* 0x0000000409007c0c */ /* 0x000fe2000bf46270 */
[----:B------:R-:W-:Y:S01]  /*11f80*/  IMAD R4, R0, UR5, R4 ;  /* 0x0000000500047c24 */ /* 0x000fe2000f8e0204 */
[----:B------:R1:W5:Y:S01]  /*11f90*/  LDL R9, [R1+0x14] ;  /* 0x0000140001097983 */ /* 0x0003620000100800 */
[----:B0-----:R-:W-:Y:S01]  /*11fa0*/  IMAD.SHL.U32 R10, R6, 0x8, RZ ;  /* 0x00000008060a7824 */ /* 0x001fe200078e00ff */
[----:B------:R-:W-:Y:S01]  /*11fb0*/  LEA R0, P3, R2, UR6, 0x1 ;  /* 0x0000000602007c11 */ /* 0x000fe2000f8608ff */
[----:B------:R-:W-:Y:S01]  /*11fc0*/  IMAD.IADD R4, R3, 0x1, R4 ;  /* 0x0000000103047824 */ /* 0x000fe200078e0204 */
[----:B------:R-:W-:-:S02]  /*11fd0*/  ISETP.GE.AND P1, PT, R11, UR4, PT ;  /* 0x000000040b007c0c */ /* 0x000fc4000bf26270 */
[----:B------:R-:W-:-:S04]  /*11fe0*/  LOP3.LUT R10, R10, 0x38, RZ, 0xc0, !PT ;  /* 0x000000380a0a7812 */ /* 0x000fc800078ec0ff */
[----:B------:R-:W-:Y:S01]  /*11ff0*/  ISETP.GE.AND P0, PT, R10, UR4, PT ;  /* 0x000000040a007c0c */ /* 0x000fe2000bf06270 */
[----:B------:R-:W-:Y:S01]  /*12000*/  UMOV UR4, 0xffffffff ;  /* 0xffffffff00047882 */ /* 0x000fe20000000000 */
[----:B------:R-:W-:Y:S02]  /*12010*/  LEA.HI.X R4, R2, UR7, R4, 0x1, P3 ;  /* 0x0000000702047c11 */ /* 0x000fe400098f0c04 */
[----:B-1----:R-:W-:Y:S09]  /*12020*/  BRA.DIV UR4, `(.L_x_2336) ;  /* 0x0000003a04787947 */ /* 0x002ff2000b800000 */
[----:B------:R-:W2:Y:S01]  /*12030*/  LDL.LU R8, [R1+0x24] ;  /* 0x0000240001087983 */ /* 0x000ea20000300800 */
[----:B------:R-:W-:Y:S01]  /*12040*/  ULDC UR4, c[0x0][0x288] ;  /* 0x0000a20000047ab9 */ /* 0x000fe20000000800 */
[----:B------:R-:W0:Y:S02]  /*12050*/  S2R R5, SR_TID.X ;  /* 0x0000000000057919 */ /* 0x000e240000002100 */
[----:B------:R-:W1:Y:S01]  /*12060*/  SHFL.IDX PT, R6, R0, RZ, 0x181f ;  /* 0x00181fff00067589 */ /* 0x000e6200000e0000 */
[----:B------:R-:W-:Y:S01]  /*12070*/  IMAD R3, R7, UR4, RZ ;  /* 0x0000000407037c24 */ /* 0x000fe2000f8e02ff */
[----:B0-----:R-:W-:-:S04]  /*12080*/  LOP3.LUT R5, R5, 0x7f, RZ, 0xc0, !PT ;  /* 0x0000007f05057812 */ /* 0x001fc800078ec0ff */
[----:B------:R-:W-:Y:S02]  /*12090*/  SHF.R.U32.HI R11, RZ, 0x3, R5 ;  /* 0x00000003ff0b7819 */ /* 0x000fe40000011605 */
[----:B------:R-:W0:Y:S01]  /*120a0*/  SHFL.IDX PT, R5, R4, RZ, 0x181f ;  /* 0x00181fff04057589 */ /* 0x000e2200000e0000 */
[----:B------:R-:W-:Y:S02]  /*120b0*/  ULDC.64 UR6, c[0x0][0x208] ;  /* 0x0000820000067ab9 */ /* 0x000fe40000000a00 */
[----:B--2---:R-:W-:-:S05]  /*120c0*/  IMAD R2, R8, 0x80, R11 ;  /* 0x0000008008027824 */ /* 0x004fca00078e020b */
[----:B------:R-:W-:-:S13]  /*120d0*/  ISETP.GE.AND P4, PT, R2, R3, PT ;  /* 0x000000030200720c */ /* 0x000fda0003f86270 */
[----:B-1----:R-:W-:-:S05]  /*120e0*/  @!P4 LEA R6, P3, R10, R6, 0x1 ;  /* 0x000000060a06c211 */ /* 0x002fca00078608ff */
[----:B0-----:R-:W-:-:S04]  /*120f0*/  @!P4 IMAD.X R5, RZ, RZ, R5, P3 ;  /* 0x000000ffff05c224 */ /* 0x001fc800018e0605 */
[----:B------:R-:W-:Y:S02]  /*12100*/  @!P4 IMAD.MOV.U32 R7, RZ, RZ, R5 ;  /* 0x000000ffff07c224 */ /* 0x000fe400078e0005 */
[----:B------:R-:W-:-:S03]  /*12110*/  VIADD R5, R2, 0x10 ;  /* 0x0000001002057836 */ /* 0x000fc60000000000 */
[----:B------:R-:W-:Y:S01]  /*12120*/  @!PT LDS RZ, [RZ] ;  /* 0x00000000fffff984 */ /* 0x000fe20000000800 */
[----:B-----5:R-:W-:Y:S04]  /*12130*/  @!P4 LDGSTS.E.BYPASS.LTC128B.128 [R9+0x15400], desc[UR6][R6.64], !P0 ;  /* 0x154000000609cfae */ /* 0x020fe8000c101d46 */
        /* <DEDUP_REMOVED lines=54> */
[----:B0-----:R-:W0:Y:S04]  /*124a0*/  SHFL.IDX PT, R6, R0, 0x6, 0x181f ;  /* 0x00d81f0000067f89 */ /* 0x001e2800000e0000 */
[----:B------:R-:W1:Y:S04]  /*124b0*/  SHFL.IDX PT, R4, R4, 0x7, 0x181f ;  /* 0x00f81f0004047f89 */ /* 0x000e6800000e0000 */
[----:B------:R-:W2:Y:S01]  /*124c0*/  SHFL.IDX PT, R0, R0, 0x7, 0x181f ;  /* 0x00f81f0000007f89 */ /* 0x000ea200000e0000 */
[----:B0-----:R-:W-:-:S05]  /*124d0*/  @!P4 LEA R6, P3, R10, R6, 0x1 ;  /* 0x000000060a06c211 */ /* 0x001fca00078608ff */
[----:B------:R-:W-:-:S04]  /*124e0*/  @!P4 IMAD.X R5, RZ, RZ, R5, P3 ;  /* 0x000000ffff05c224 */ /* 0x000fc800018e0605 */
[----:B------:R-:W-:-:S05]  /*124f0*/  @!P4 IMAD.MOV.U32 R7, RZ, RZ, R5 ;  /* 0x000000ffff07c224 */ /* 0x000fca00078e0005 */
[----:B------:R0:W-:Y:S04]  /*12500*/  @!P4 LDGSTS.E.BYPASS.LTC128B.128 [R9+0x18400], desc[UR6][R6.64], !P0 ;  /* 0x184000000609cfae */ /* 0x0001e8000c101d46 */
[----:B------:R0:W-:Y:S04]  /*12510*/  @!P4 LDGSTS.E.BYPASS.LTC128B.128 [R9+0x1c400], desc[UR6][R6.64+0x80], !P1 ;  /* 0x1c4000800609cfae */ /* 0x0001e8000c901d46 */
[----:B-12---:R0:W-:Y:S02]  /*12520*/  @!P4 LDGSTS.E.BYPASS.LTC128B.128 [R9+0x20400], desc[UR6][R6.64+0x100], !P2 ;  /* 0x204001000609cfae */ /* 0x0061e4000d101d46 */
.L_x_2447:
[----:B------:R-:W-:Y:S01]  /*12530*/  VIADD R2, R2, 0x70 ;  /* 0x0000007002027836 */ /* 0x000fe20000000000 */
[----:B------:R-:W-:Y:S04]  /*12540*/  BSSY B0, `(.L_x_2337) ;  /* 0x000000c000007945 */ /* 0x000fe80003800000 */
[----:B------:R-:W-:-:S13]  /*12550*/  ISETP.GE.AND P3, PT, R2, R3, PT ;  /* 0x000000030200720c */ /* 0x000fda0003f66270 */
[----:B------:R-:W-:Y:S05]  /*12560*/  @P3 BRA `(.L_x_2338) ;  /* 0x0000000000243947 */ /* 0x000fea0003800000 */
[----:B------:R-:W-:Y:S01]  /*12570*/  LEA R2, P3, R10, R0, 0x1 ;  /* 0x000000000a027211 */ /* 0x000fe200078608ff */
        /* <DEDUP_REMOVED lines=8> */
.L_x_2338:
[----:B------:R-:W-:Y:S05]  /*12600*/  BSYNC B0 ;  /* 0x0000000000007941 */ /* 0x000fea0003800000 */
.L_x_2337:
[----:B------:R-:W-:Y:S01]  /*12610*/  NOP ;  /* 0x0000000000007918 */ /* 0x000fe20000000000 */
[----:B------:R-:W-:Y:S01]  /*12620*/  PLOP3.LUT P0, PT, PT, PT, PT, 0x80, 0x0 ;  /* 0x000000000000781c */ /* 0x000fe20003f0f070 */
[----:B0-----:R-:W-:-:S12]  /*12630*/  VIADD R6, R17, 0x36800 ;  /* 0x0003680011067836 */ /* 0x001fd80000000000 */
.L_x_2339:
[----:B------:R-:W-:Y:S02]  /*12640*/  PLOP3.LUT P1, PT, P1, P0, PT, 0xa2, 0x0 ;  /* 0x000000000000781c */ /* 0x000fe40000f21472 */
[----:B------:R-:W-:-:S08]  /*12650*/  @P0 R2UR P1, UR4, R17 ;  /* 0x00000000110402ca */ /* 0x000fd00000020000 */
[----:B------:R-:W-:-:S05]  /*12660*/  @P0 PLOP3.LUT P0, PT, P1, PT, PT, 0x80, 0x0 ;  /* 0x000000000000081c */ /* 0x000fca0000f0f070 */
[----:B------:R-:W-:Y:S01]  /*12670*/  @!P1 SYNCS.ARRIVE.TRANS64.RED.A0T1 RZ, [UR4+0x36800], RZ ;  /* 0x036800ffffff99a7 */ /* 0x000fe20008200404 */
[----:B------:R-:W-:Y:S07]  /*12680*/  @!P1 ARRIVES.LDGSTSBAR.64.TRANSCNT [UR4+0x36800] ;  /* 0x03680000ff0099b0 */ /* 0x000fee0008000a84 */
[----:B------:R-:W-:Y:S05]  /*12690*/  @P0 BRA.U.ANY `(.L_x_2339) ;  /* 0xfffffffd00e80947 */ /* 0x000fea000393ffff */
[----:B-1----:R-:W2:Y:S02]  /*126a0*/  LDL.LU R2, [R1+0x28] ;  /* 0x0000280001027983 */ /* 0x002ea40000300800 */
        /* <DEDUP_REMOVED lines=11> */
.L_x_2448:
[----:B------:R-:W-:Y:S05]  /*12760*/  BSYNC B0 ;  /* 0x0000000000007941 */ /* 0x000fea0003800000 */
.L_x_2340:
[----:B------:R-:W2:Y:S02]  /*12770*/  LDL R2, [R1+0x20] ;  /* 0x0000200001027983 */ /* 0x000ea40000100800 */
[----:B--2---:R-:W-:-:S13]  /*12780*/  ISETP.GE.AND P0, PT, R2, 0x2, PT ;  /* 0x000000020200780c */ /* 0x004fda0003f06270 */
[----:B------:R-:W-:Y:S05]  /*12790*/  @!P0 BRA `(.L_x_2342) ;  /* 0x0000002000b08947 */ /* 0x000fea0003800000 */
[C---:B0-----:R-:W-:Y:S01]  /*127a0*/  LOP3.LUT R0, R2.reuse, 0x1, RZ, 0xc0, !PT ;  /* 0x0000000102007812 */ /* 0x041fe200078ec0ff */
[----:B------:R-:W-:-:S03]  /*127b0*/  VIADD R7, R2, 0xfffffffe ;  /* 0xfffffffe02077836 */ /* 0x000fc60000000000 */
[----:B------:R-:W-:Y:S01]  /*127c0*/  ISETP.NE.U32.AND P0, PT, R0, 0x1, PT ;  /* 0x000000010000780c */ /* 0x000fe20003f05070 */
[----:B------:R-:W-:-:S12]  /*127d0*/  IMAD.MOV.U32 R0, RZ, RZ, R7 ;  /* 0x000000ffff007224 */ /* 0x000fd800078e0007 */
[----:B------:R-:W-:Y:S05]  /*127e0*/  @!P0 BRA `(.L_x_2343) ;  /* 0x0000000800e08947 */ /* 0x000fea0003800000 */
[----:B------:R-:W2:Y:S04]  /*127f0*/  LDL R3, [R1+0xc] ;  /* 0x00000c0001037983 */ /* 0x000ea80000100800 */
[----:B------:R-:W3:Y:S01]  /*12800*/  LDL R2, [R1+0x4] ;  /* 0x0000040001027983 */ /* 0x000ee20000100800 */
[----:B------:R-:W-:Y:S01]  /*12810*/  VIADD R8, R18, 0x1 ;  /* 0x0000000112087836 */ /* 0x000fe20000000000 */
[----:B------:R-:W-:Y:S04]  /*12820*/  BSSY B0, `(.L_x_2344) ;  /* 0x00000b0000007945 */ /* 0x000fe80003800000 */
[----:B------:R-:W-:-:S04]  /*12830*/  ISETP.NE.AND P0, PT, R8, 0x2, PT ;  /* 0x000000020800780c */ /* 0x000fc80003f05270 */
[----:B------:R-:W-:Y:S02]  /*12840*/  SEL R9, RZ, 0x1, P0 ;  /* 0x00000001ff097807 */ /* 0x000fe40000000000 */
[----:B------:R-:W-:Y:S02]  /*12850*/  SEL R8, R8, RZ, P0 ;  /* 0x000000ff08087207 */ /* 0x000fe40000000000 */
[----:B--2---:R-:W-:Y:S02]  /*12860*/  ISETP.NE.AND P1, PT, R3, RZ, PT ;  /* 0x000000ff0300720c */ /* 0x004fe40003f25270 */
[----:B---3--:R-:W-:-:S11]  /*12870*/  LOP3.LUT R9, R2, R9, RZ, 0x3c, !PT ;  /* 0x0000000902097212 */ /* 0x008fd600078e3cff */
[----:B------:R-:W-:Y:S05]  /*12880*/  @!P1 BRA `(.L_x_2345) ;  /* 0x0000000800a49947 */ /* 0x000fea0003800000 */
[----:B------:R-:W2:Y:S01]  /*12890*/  LDL R2, [R1+0x10] ;  /* 0x0000100001027983 */ /* 0x000ea20000100800 */
[----:B------:R-:W-:Y:S02]  /*128a0*/  IMAD.MOV.U32 R4, RZ, RZ, R16 ;  /* 0x000000ffff047224 */ /* 0x000fe400078e0010 */
[----:B------:R-:W-:Y:S01]  /*128b0*/  IMAD.MOV.U32 R0, RZ, RZ, R7 ;  /* 0x000000ffff007224 */ /* 0x000fe200078e0007 */
[----:B--2---:R-:W-:-:S13]  /*128c0*/  ISETP.NE.AND P1, PT, R2, RZ, PT ;  /* 0x000000ff0200720c */ /* 0x004fda0003f25270 */
        /* <DEDUP_REMOVED lines=10> */
[----:B------:R-:W-:Y:S02]  /*12970*/  @P0 SHF.R.U32.HI R4, RZ, R3, R2 ;  /* 0x00000003ff040219 */ /* 0x000fe40000011602 */
[----:B------:R-:W0:Y:S03]  /*12980*/  LDC.64 R2, c[0x0][0x418] ;  /* 0x00010600ff027b82 */ /* 0x000e260000000a00 */
[----:B------:R-:W-:-:S04]  /*12990*/  IMAD.MOV R0, RZ, RZ, -R4 ;  /* 0x000000ffff007224 */ /* 0x000fc800078e0a04 */
[----:B------:R-:W-:Y:S01]  /*129a0*/  IMAD R0, R5, R0, R7 ;  /* 0x0000000005007224 */ /* 0x000fe200078e0207 */
[----:B------:R-:W-:Y:S01]  /*129b0*/  SHF.R.S32.HI R5, RZ, 0x1f, R4 ;  /* 0x0000001fff057819 */ /* 0x000fe20000011404 */
[----:B--2---:R-:W-:-:S04]  /*129c0*/  IMAD R10, R10, UR4, RZ ;  /* 0x000000040a0a7c24 */ /* 0x004fc8000f8e02ff */
[C---:B---3--:R-:W-:Y:S02]  /*129d0*/  IMAD R10, R11.reuse, UR5, R10 ;  /* 0x000000050b0a7c24 */ /* 0x048fe4000f8e020a */
[----:B------:R-:W-:-:S04]  /*129e0*/  IMAD.WIDE.U32 R4, R11, UR4, R4 ;  /* 0x000000040b047c25 */ /* 0x000fc8000f8e0004 */
[----:B------:R-:W-:Y:S01]  /*129f0*/  IMAD.IADD R5, R10, 0x1, R5 ;  /* 0x000000010a057824 */ /* 0x000fe200078e0205 */
[----:B0-----:R-:W-:-:S04]  /*12a00*/  LEA R2, P0, R4, R2, 0x2 ;  /* 0x0000000204027211 */ /* 0x001fc800078010ff */
[----:B------:R-:W-:-:S05]  /*12a10*/  LEA.HI.X R3, R4, R3, R5, 0x2, P0 ;  /* 0x0000000304037211 */ /* 0x000fca00000f1405 */
[----:B------:R0:W5:Y:S04]  /*12a20*/  LDG.E R4, desc[UR6][R2.64] ;  /* 0x0000000602047981 */ /* 0x000168000c1e1900 */
.L_x_2346:
[----:B0-----:R-:W-:Y:S01]  /*12a30*/  IMAD R2, R8, 0x8, R17 ;  /* 0x0000000808027824 */ /* 0x001fe200078e0211 */
[----:B------:R-:W-:Y:S01]  /*12a40*/  SHF.L.U32 R3, R9, 0x1f, RZ ;  /* 0x0000001f09037819 */ /* 0x000fe200000006ff */
[----:B------:R-:W-:Y:S03]  /*12a50*/  BSSY B1, `(.L_x_2347) ;  /* 0x0000003000017945 */ /* 0x000fe60003800000 */
[----:B------:R-:W0:Y:S02]  /*12a60*/  SYNCS.PHASECHK.TRANS64.TRYWAIT P0, [R2+URZ+0x36840], R3 ;  /* 0x03684003020075a7 */ /* 0x000e24000800017f */
[----:B0-----:R-:W-:Y:S05]  /*12a70*/  @!P0 BRA `(.L_x_2348) ;  /* 0x0000003800c48947 */ /* 0x001fea0003800000 */
.L_x_2449:
[----:B------:R-:W-:Y:S05]  /*12a80*/  BSYNC B1 ;  /* 0x0000000000017941 */ /* 0x000fea0003800000 */
.L_x_2347:
        /* <DEDUP_REMOVED lines=12> */
.L_x_2350:
[----:B------:R-:W-:Y:S05]  /*12b50*/  BSYNC B1 ;  /* 0x0000000000017941 */ /* 0x000fea0003800000 */
.L_x_2349:
[----:B------:R-:W-:Y:S01]  /*12b60*/  IMAD.MOV.U32 R10, RZ, RZ, RZ ;  /* 0x000000ffff0a7224 */ /* 0x000fe200078e00ff */
[----:B------:R-:W-:Y:S01]  /*12b70*/  R2UR UR11, R0 ;  /* 0x00000000000b72ca */ /* 0x000fe200000e0000 */
[----:B0-----:R-:W-:Y:S01]  /*12b80*/  IMAD R3, R8, 0xa800, R17 ;  /* 0x0000a80008037824 */ /* 0x001fe200078e0211 */
[----:B------:R-:W-:Y:S01]  /*12b90*/  UIADD3 UR4, UP0, UR38, 0x370, URZ ;  /* 0x0000037026047890 */ /* 0x000fe2000ff1e03f */
[----:B------:R-:W-:Y:S01]  /*12ba0*/  PLOP3.LUT P0, PT, PT, PT, PT, 0x80, 0x0 ;  /* 0x000000000000781c */ /* 0x000fe20003f0f070 */
[----:B------:R-:W-:Y:S01]  /*12bb0*/  VIADD R2, R2, 0x36830 ;  /* 0x0003683002027836 */ /* 0x000fe20000000000 */
[----:B------:R-:W-:Y:S01]  /*12bc0*/  R2UR UR10, R10 ;  /* 0x000000000a0a72ca */ /* 0x000fe200000e0000 */
[----:B------:R-:W-:Y:S01]  /*12bd0*/  VIADD R5, R3, 0x21400 ;  /* 0x0002140003057836 */ /* 0x000fe20000000000 */
[----:B------:R-:W-:Y:S01]  /*12be0*/  UIADD3.X UR5, URZ, UR39, URZ, UP0, !UPT ;  /* 0x000000273f057290 */ /* 0x000fe200087fe43f */
[----:B------:R-:W-:Y:S01]  /*12bf0*/  UMOV UR6, 0x0 ;  /* 0x0000000000067882 */ /* 0x000fe20000000000 */
[----:B------:R-:W-:-:S04]  /*12c00*/  UMOV UR7, 0x14f00000 ;  /* 0x14f0000000077882 */ /* 0x000fc80000000000 */
[----:B------:R-:W-:-:S12]  /*12c10*/  UIMAD UR11, UR11, 0x70, URZ ;  /* 0x000000700b0b78a4 */ /* 0x000fd8000f8e023f */
.L_x_2351:
[----:B------:R-:W-:-:S13]  /*12c20*/  @P0 ELECT P2, URZ, PT ;  /* 0x00000000003f082f */ /* 0x000fda0003840000 */
[----:B-----5:R-:W-:Y:S01]  /*12c30*/  @P2 R2UR UR13, R4 ;  /* 0x00000000040d22ca */ /* 0x020fe200000e0000 */
[----:B------:R-:W-:Y:S01]  /*12c40*/  UMOV UR12, UR36 ;  /* 0x00000024000c7c82 */ /* 0x000fe20008000000 */
        /* <DEDUP_REMOVED lines=12> */
.L_x_2352:
[----:B------:R-:W-:-:S13]  /*12d10*/  @P0 ELECT P2, URZ, PT ;  /* 0x00000000003f082f */ /* 0x000fda0003840000 */
[----:B------:R-:W-:Y:S01]  /*12d20*/  @P2 R2UR UR13, R4 ;  /* 0x00000000040d22ca */ /* 0x000fe200000e0000 */
        /* <DEDUP_REMOVED lines=13> */
.L_x_2353:
        /* <DEDUP_REMOVED lines=15> */
.L_x_2450:
[----:B------:R-:W-:Y:S05]  /*12ef0*/  BSYNC B1 ;  /* 0x0000000000017941 */ /* 0x000fea0003800000 */
.L_x_2354:
        /* <DEDUP_REMOVED lines=12> */
.L_x_2357:
[----:B------:R-:W-:Y:S05]  /*12fc0*/  BSYNC B1 ;  /* 0x0000000000017941 */ /* 0x000fea0003800000 */
.L_x_2356:
[----:B------:R-:W-:Y:S01]  /*12fd0*/  R2UR UR6, R12 ;  /* 0x000000000c0672ca */ /* 0x000fe200000e0000 */
[C-C-:B0-----:R-:W-:Y:S01]  /*12fe0*/  IMAD R2, R18.reuse, 0x8, R17.reuse ;  /* 0x0000000812027824 */ /* 0x141fe200078e0211 */
        /* <DEDUP_REMOVED lines=9> */
.L_x_2358:
        /* <DEDUP_REMOVED lines=15> */
.L_x_2359:
        /* <DEDUP_REMOVED lines=15> */
.L_x_2360:
        /* <DEDUP_REMOVED lines=12> */
.L_x_2345:
[----:B------:R-:W-:Y:S05]  /*13320*/  BSYNC B0 ;  /* 0x0000000000007941 */ /* 0x000fea0003800000 */
.L_x_2344:
[----:B------:R-:W2:Y:S01]  /*13330*/  LDL.LU R0, [R1+0x20] ;  /* 0x0000200001007983 */ /* 0x000ea20000300800 */
[----:B------:R-:W-:-:S03]  /*13340*/  IMAD.MOV.U32 R18, RZ, RZ, R8 ;  /* 0x000000ffff127224 */ /* 0x000fc600078e0008 */
[----:B------:R0:W-:Y:S02]  /*13350*/  STL [R1+0x4], R9 ;  /* 0x0000040901007387 */ /* 0x0001e40000100800 */
[----:B0-2---:R-:W-:-:S07]  /*13360*/  VIADD R0, R0, 0xfffffffd ;  /* 0xfffffffd00007836 */ /* 0x005fce0000000000 */
.L_x_2343:
[----:B------:R-:W-:Y:S01]  /*13370*/  ISETP.NE.AND P0, PT, R7, RZ, PT ;  /* 0x000000ff0700720c */ /* 0x000fe20003f05270 */
[----:B------:R-:W-:-:S12]  /*13380*/  BSSY B0, `(.L_x_2342) ;  /* 0x000016d000007945 */ /* 0x000fd80003800000 */
[----:B------:R-:W-:Y:S05]  /*13390*/  @!P0 BRA `(.L_x_2361) ;  /* 0x0000001400ac8947 */ /* 0x000fea0003800000 */
[----:B------:R-:W-:-:S07]  /*133a0*/  IMAD.MOV.U32 R8, RZ, RZ, R16 ;  /* 0x000000ffff087224 */ /* 0x000fce00078e0010 */
.L_x_2396:
        /* <DEDUP_REMOVED lines=8> */
[----:B--2---:R-:W-:Y:S02]  /*13430*/  ISETP.NE.AND P1, PT, R3, RZ, PT ;  /* 0x000000ff0300720c */ /* 0x004fe40003f25270 */
[----:B---3--:R-:W-:-:S11]  /*13440*/  LOP3.LUT R5, R2, R5, RZ, 0x3c, !PT ;  /* 0x0000000502057212 */ /* 0x008fd600078e3cff */
[----:B0-----:R-:W-:Y:S05]  /*13450*/  @!P1 BRA `(.L_x_2363) ;  /* 0x0000000800a09947 */ /* 0x001fea0003800000 */
[----:B------:R-:W2:Y:S01]  /*13460*/  LDL R2, [R1+0x10] ;  /* 0x0000100001027983 */ /* 0x000ea20000100800 */
[----:B------:R-:W-:Y:S01]  /*13470*/  IMAD.MOV.U32 R7, RZ, RZ, R0 ;  /* 0x000000ffff077224 */ /* 0x000fe200078e0000 */
[----:B--2---:R-:W-:-:S13]  /*13480*/  ISETP.NE.AND P1, PT, R2, RZ, PT ;  /* 0x000000ff0200720c */ /* 0x004fda0003f25270 */
        /* <DEDUP_REMOVED lines=22> */
.L_x_2364:
[----:B------:R-:W-:Y:S01]  /*135f0*/  IMAD R3, R4, 0x8, R17 ;  /* 0x0000000804037824 */ /* 0x000fe200078e0211 */
[----:B------:R-:W-:Y:S01]  /*13600*/  SHF.L.U32 R2, R5, 0x1f, RZ ;  /* 0x0000001f05027819 */ /* 0x000fe200000006ff */
[----:B------:R-:W-:Y:S03]  /*13610*/  BSSY B2, `(.L_x_2365) ;  /* 0x0000003000027945 */ /* 0x000fe60003800000 */
[----:B------:R-:W1:Y:S02]  /*13620*/  SYNCS.PHASECHK.TRANS64.TRYWAIT P0, [R3+URZ+0x36840], R2 ;  /* 0x03684002030075a7 */ /* 0x000e64000800017f */
[----:B-1----:R-:W-:Y:S05]  /*13630*/  @!P0 BRA `(.L_x_2366) ;  /* 0x0000002c00fc8947 */ /* 0x002fea0003800000 */
.L_x_2451:
[----:B------:R-:W-:Y:S05]  /*13640*/  BSYNC B2 ;  /* 0x0000000000027941 */ /* 0x000fea0003800000 */
.L_x_2365:
        /* <DEDUP_REMOVED lines=12> */
.L_x_2368:
[----:B------:R-:W-:Y:S05]  /*13710*/  BSYNC B2 ;  /* 0x0000000000027941 */ /* 0x000fea0003800000 */
.L_x_2367:
        /* <DEDUP_REMOVED lines=11> */
.L_x_2369:
        /* <DEDUP_REMOVED lines=16> */
.L_x_2370:
        /* <DEDUP_REMOVED lines=16> */
.L_x_2371:
        /* <DEDUP_REMOVED lines=16> */
.L_x_2452:
[----:B------:R-:W-:Y:S05]  /*13ad0*/  BSYNC B2 ;  /* 0x0000000000027941 */ /* 0x000fea0003800000 */
.L_x_2372:
        /* <DEDUP_REMOVED lines=11> */
.L_x_2375:
[----:B------:R-:W-:Y:S05]  /*13b90*/  BSYNC B2 ;  /* 0x0000000000027941 */ /* 0x000fea0003800000 */
.L_x_2374:
[----:B------:R-:W-:Y:S01]  /*13ba0*/  R2UR UR10, R12 ;  /* 0x000000000c0a72ca */ /* 0x000fe200000e0000 */
[----:B------:R-:W-:Y:S01]  /*13bb0*/  IMAD R18, R18, 0xa800, R17 ;  /* 0x0000a80012127824 */ /* 0x000fe200078e0211 */
[----:B------:R-:W-:Y:S01]  /*13bc0*/  R2UR UR6, R10 ;  /* 0x000000000a0672ca */ /* 0x000fe200000e0000 */
[----:B------:R-:W-:Y:S01]  /*13bd0*/  UIADD3 UR4, UP0, UR38, 0x470, URZ ;  /* 0x0000047026047890 */ /* 0x000fe2000ff1e03f */
[----:B------:R-:W-:Y:S01]  /*13be0*/  R2UR UR7, R11 ;  /* 0x000000000b0772ca */ /* 0x000fe200000e0000 */
[----:B0-----:R-:W-:Y:S01]  /*13bf0*/  IMAD R3, R19, 0x70, RZ ;  /* 0x0000007013037824 */ /* 0x001fe200078e02ff */
[----:B------:R-:W-:Y:S01]  /*13c00*/  PLOP3.LUT P0, PT, PT, PT, PT, 0x80, 0x0 ;  /* 0x000000000000781c */ /* 0x000fe20003f0f070 */
[----:B------:R-:W-:Y:S01]  /*13c10*/  VIADD R2, R2, 0x50 ;  /* 0x0000005002027836 */ /* 0x000fe20000000000 */
[----:B------:R-:W-:Y:S01]  /*13c20*/  UIADD3.X UR5, URZ, UR39, URZ, UP0, !UPT ;  /* 0x000000273f057290 */ /* 0x000fe200087fe43f */
[----:B------:R-:W-:-:S11]  /*13c30*/  VIADD R9, R18, 0x400 ;  /* 0x0000040012097836 */ /* 0x000fd60000000000 */
.L_x_2376:
        /* <DEDUP_REMOVED lines=15> */
.L_x_2377:
        /* <DEDUP_REMOVED lines=15> */
.L_x_2378:
        /* <DEDUP_REMOVED lines=12> */
.L_x_2363:
[----:B------:R-:W-:Y:S05]  /*13ee0*/  BSYNC B1 ;  /* 0x0000000000017941 */ /* 0x000fea0003800000 */
.L_x_2362:
[----:B------:R-:W2:Y:S01]  /*13ef0*/  LDL R2, [R1+0xc] ;  /* 0x00000c0001027983 */ /* 0x000ea20000100800 */
[----:B------:R-:W-:Y:S01]  /*13f00*/  VIADD R18, R4, 0x1 ;  /* 0x0000000104127836 */ /* 0x000fe20000000000 */
[----:B------:R-:W-:Y:S04]  /*13f10*/  BSSY B1, `(.L_x_2379) ;  /* 0x00000b0000017945 */ /* 0x000fe80003800000 */
[----:B------:R-:W-:-:S04]  /*13f20*/  ISETP.NE.AND P0, PT, R18, 0x2, PT ;  /* 0x000000021200780c */ /* 0x000fc80003f05270 */
[----:B------:R-:W-:Y:S02]  /*13f30*/  SEL R18, R18, RZ, P0 ;  /* 0x000000ff12127207 */ /* 0x000fe40000000000 */
[----:B--2---:R-:W-:Y:S02]  /*13f40*/  ISETP.NE.AND P1, PT, R2, RZ, PT ;  /* 0x000000ff0200720c */ /* 0x004fe40003f25270 */
[----:B------:R-:W-:-:S04]  /*13f50*/  SEL R2, RZ, 0x1, P0 ;  /* 0x00000001ff027807 */ /* 0x000fc80000000000 */
[----:B------:R-:W-:-:S05]  /*13f60*/  LOP3.LUT R10, R5, R2, RZ, 0x3c, !PT ;  /* 0x00000002050a7212 */ /* 0x000fca00078e3cff */
[----:B------:R0:W-:Y:S02]  /*13f70*/  STL [R1+0x4], R10 ;  /* 0x0000040a01007387 */ /* 0x0001e40000100800 */
[----:B------:R-:W-:Y:S05]  /*13f80*/  @!P1 BRA `(.L_x_2380) ;  /* 0x0000000800a09947 */ /* 0x000fea0003800000 */
[----:B------:R-:W2:Y:S01]  /*13f90*/  LDL R3, [R1+0x10] ;  /* 0x0000100001037983 */ /* 0x000ea20000100800 */
[----:B------:R-:W-:Y:S01]  /*13fa0*/  VIADD R7, R0, 0xffffffff ;  /* 0xffffffff00077836 */ /* 0x000fe20000000000 */
[----:B--2---:R-:W-:-:S13]  /*13fb0*/  ISETP.NE.AND P1, PT, R3, RZ, PT ;  /* 0x000000ff0300720c */ /* 0x004fda0003f25270 */
[----:B------:R-:W-:Y:S05]  /*13fc0*/  @!P1 BRA `(.L_x_2381) ;  /* 0x0000000000549947 */ /* 0x000fea0003800000 */
[----:B------:R-:W2:Y:S01]  /*13fd0*/  LDL R12, [R1+0x8] ;  /* 0x00000800010c7983 */ /* 0x000ea20000100800 */
[----:B------:R-:W1:Y:S01]  /*13fe0*/  LDC R9, c[0x0][0x43c] ;  /* 0x00010f00ff097b82 */ /* 0x000e620000000800 */
[----:B------:R-:W-:Y:S02]  /*13ff0*/  ULDC.64 UR4, c[0x0][0x428] ;  /* 0x00010a0000047ab9 */ /* 0x000fe40000000a00 */
[----:B------:R-:W3:Y:S01]  /*14000*/  LDL R11, [R1] ;  /* 0x00000000010b7983 */ /* 0x000ee20000100800 */
[----:B------:R-:W-:Y:S01]  /*14010*/  ULDC.64 UR6, c[0x0][0x208] ;  /* 0x0000820000067ab9 */ /* 0x000fe20000000a00 */
[----:B-1----:R-:W-:-:S13]  /*14020*/  ISETP.NE.AND P0, PT, R9, 0x1, PT ;  /* 0x000000010900780c */ /* 0x002fda0003f05270 */
[----:B------:R-:W1:Y:S02]  /*14030*/  @P0 LDC.64 R2, c[0x0][0x440] ;  /* 0x00011000ff020b82 */ /* 0x000e640000000a00 */
[----:B-1----:R-:W-:-:S04]  /*14040*/  @P0 IMAD.HI.U32 R8, R7, R2, RZ ;  /* 0x0000000207080227 */ /* 0x002fc800078e00ff */
        /* <DEDUP_REMOVED lines=13> */
.L_x_2381:
[----:B------:R-:W-:Y:S01]  /*14120*/  IMAD R2, R18, 0x8, R17 ;  /* 0x0000000812027824 */ /* 0x000fe200078e0211 */
[----:B------:R-:W-:Y:S01]  /*14130*/  SHF.L.U32 R3, R10, 0x1f, RZ ;  /* 0x0000001f0a037819 */ /* 0x000fe200000006ff */
[----:B------:R-:W-:Y:S03]  /*14140*/  BSSY B2, `(.L_x_2382) ;  /* 0x0000003000027945 */ /* 0x000fe60003800000 */
[----:B------:R-:W2:Y:S02]  /*14150*/  SYNCS.PHASECHK.TRANS64.TRYWAIT P0, [R2+URZ+0x36840], R3 ;  /* 0x03684003020075a7 */ /* 0x000ea4000800017f */
[----:B--2---:R-:W-:Y:S05]  /*14160*/  @!P0 BRA `(.L_x_2383) ;  /* 0x0000002400588947 */ /* 0x004fea0003800000 */
.L_x_2453:
[----:B------:R-:W-:Y:S05]  /*14170*/  BSYNC B2 ;  /* 0x0000000000027941 */ /* 0x000fea0003800000 */
.L_x_2382:
        /* <DEDUP_REMOVED lines=12> */
.L_x_2385:
[----:B------:R-:W-:Y:S05]  /*14240*/  BSYNC B2 ;  /* 0x0000000000027941 */ /* 0x000fea0003800000 */
.L_x_2384:
        /* <DEDUP_REMOVED lines=10> */
[----:B0-----:R-:W-:Y:S01]  /*142f0*/  VIADD R10, R9, 0x21400 ;  /* 0x00021400090a7836 */ /* 0x001fe20000000000 */
[----:B------:R-:W-:-:S09]  /*14300*/  UMOV UR7, 0x14f00000 ;  /* 0x14f0000000077882 */ /* 0x000fd20000000000 */
.L_x_2386:
        /* <DEDUP_REMOVED lines=16> */
.L_x_2387:
        /* <DEDUP_REMOVED lines=16> */
.L_x_2388:
        /* <DEDUP_REMOVED lines=15> */
.L_x_2454:
[----:B------:R-:W-:Y:S05]  /*14600*/  BSYNC B2 ;  /* 0x0000000000027941 */ /* 0x000fea0003800000 */
.L_x_2389:
        /* <DEDUP_REMOVED lines=11> */
.L_x_2392:
[----:B------:R-:W-:Y:S05]  /*146c0*/  BSYNC B2 ;  /* 0x0000000000027941 */ /* 0x000fea0003800000 */
.L_x_2391:
        /* <DEDUP_REMOVED lines=10> */
.L_x_2393:
        /* <DEDUP_REMOVED lines=15> */
.L_x_2394:
        /* <DEDUP_REMOVED lines=15> */
.L_x_2395:
        /* <DEDUP_REMOVED lines=12> */
.L_x_2380:
[----:B------:R-:W-:Y:S05]  /*14a10*/  BSYNC B1 ;  /* 0x0000000000017941 */ /* 0x000fea0003800000 */
.L_x_2379:
[C---:B------:R-:W-:Y:S01]  /*14a20*/  ISETP.GT.AND P0, PT, R0.reuse, 0x1, PT ;  /* 0x000000010000780c */ /* 0x040fe20003f04270 */
[----:B------:R-:W-:-:S12]  /*14a30*/  VIADD R0, R0, 0xfffffffe ;  /* 0xfffffffe00007836 */ /* 0x000fd80000000000 */
[----:B------:R-:W-:Y:S05]  /*14a40*/  @P0 BRA `(.L_x_2396) ;  /* 0xffffffe800580947 */ /* 0x000fea000383ffff */
.L_x_2361:
[----:B------:R-:W-:Y:S05]  /*14a50*/  BSYNC B0 ;  /* 0x0000000000007941 */ /* 0x000fea0003800000 */
.L_x_2342:
[----:B0-----:R-:W0:Y:S01]  /*14a60*/  S2R R0, SR_TID.X ;  /* 0x0000000000007919 */ /* 0x001e220000002100 */
[----:B------:R-:W-:Y:S01]  /*14a70*/  BSSY B0, `(.L_x_2397) ;  /* 0x0000012000007945 */ /* 0x000fe20003800000 */
[----:B0-----:R-:W-:-:S04]  /*14a80*/  LOP3.LUT R6, R0, 0x7f, RZ, 0xc0, !PT ;  /* 0x0000007f00067812 */ /* 0x001fc800078ec0ff */
[----:B------:R-:W-:-:S13]  /*14a90*/  ISETP.NE.AND P1, PT, R6, RZ, PT ;  /* 0x000000ff0600720c */ /* 0x000fda0003f25270 */
[----:B------:R-:W-:Y:S05]  /*14aa0*/  @P1 BRA `(.L_x_2398) ;  /* 0x0000000000381947 */ /* 0x000fea0003800000 */
[----:B------:R-:W0:Y:S01]  /*14ab0*/  S2R R3, SR_LANEID ;  /* 0x0000000000037919 */ /* 0x000e220000000000 */
[----:B------:R-:W-:Y:S01]  /*14ac0*/  VOTEU.ANY UR4, UPT, PT ;  /* 0x0000000000047886 */ /* 0x000fe200038e0100 */
[----:B------:R-:W1:Y:S01]  /*14ad0*/  LDC.64 R4, c[0x0][0xc80] ;  /* 0x00032000ff047b82 */ /* 0x000e620000000a00 */
[----:B------:R-:W0:Y:S01]  /*14ae0*/  FLO.U32 R0, UR4 ;  /* 0x0000000400007d00 */ /* 0x000e2200080e0000 */
[----:B------:R-:W-:-:S07]  /*14af0*/  ULDC.64 UR6, c[0x0][0x208] ;  /* 0x0000820000067ab9 */ /* 0x000fce0000000a00 */
[----:B------:R-:W1:Y:S01]  /*14b00*/  POPC R2, UR4 ;  /* 0x0000000400027d09 */ /* 0x000e620008000000 */
[----:B0-----:R-:W-:-:S13]  /*14b10*/  ISETP.EQ.U32.AND P0, PT, R0, R3, PT ;  /* 0x000000030000720c */ /* 0x001fda0003f02070 */
[----:B-1----:R-:W2:Y:S01]  /*14b20*/  @P0 ATOMG.E.ADD.STRONG.GPU PT, R5, desc[UR6][R4.64], R2 ;  /* 0x00000002040509a8 */ /* 0x002ea200081ee1c6 */
[----:B------:R-:W0:Y:S02]  /*14b30*/  S2R R3, SR_LTMASK ;  /* 0x0000000000037919 */ /* 0x000e240000003900 */
[----:B0-----:R-:W-:-:S06]  /*14b40*/  LOP3.LUT R3, R3, UR4, RZ, 0xc0, !PT ;  /* 0x0000000403037c12 */ /* 0x001fcc000f8ec0ff */
[----:B------:R-:W0:Y:S01]  /*14b50*/  POPC R3, R3 ;  /* 0x0000000300037309 */ /* 0x000e220000000000 */
[----:B--2---:R-:W0:Y:S02]  /*14b60*/  SHFL.IDX PT, R0, R5, R0, 0x1f ;  /* 0x00001f0005007589 */ /* 0x004e2400000e0000 */
[----:B0-----:R-:W-:-:S05]  /*14b70*/  IADD3 R0, R0, UR40, R3 ;  /* 0x0000002800007c10 */ /* 0x001fca000fffe003 */
[----:B------:R0:W-:Y:S02]  /*14b80*/  STL [R1+0x18], R0 ;  /* 0x0000180001007387 */ /* 0x0001e40000100800 */
.L_x_2398:
[----:B------:R-:W-:Y:S05]  /*14b90*/  BSYNC B0 ;  /* 0x0000000000007941 */ /* 0x000fea0003800000 */
.L_x_2397:
[----:B0-----:R-:W2:Y:S01]  /*14ba0*/  LDL.LU R0, [R1+0xc] ;  /* 0x00000c0001007983 */ /* 0x001ea20000300800 */
[----:B------:R-:W-:Y:S01]  /*14bb0*/  BSSY B0, `(.L_x_2399) ;  /* 0x0000047000007945 */ /* 0x000fe20003800000 */
[----:B--2---:R-:W-:-:S13]  /*14bc0*/  ISETP.NE.AND P0, PT, R0, RZ, PT ;  /* 0x000000ff0000720c */ /* 0x004fda0003f05270 */
        /* <DEDUP_REMOVED lines=8> */
.L_x_2455:
[----:B------:R-:W-:Y:S05]  /*14c50*/  BSYNC B1 ;  /* 0x0000000000017941 */ /* 0x000fea0003800000 */
.L_x_2401:
        /* <DEDUP_REMOVED lines=9> */
.L_x_2404:
[----:B------:R-:W-:Y:S05]  /*14cf0*/  BSYNC B1 ;  /* 0x0000000000017941 */ /* 0x000fea0003800000 */
.L_x_2403:
        /* <DEDUP_REMOVED lines=10> */
.L_x_2405:
        /* <DEDUP_REMOVED lines=15> */
.L_x_2406:
        /* <DEDUP_REMOVED lines=15> */
.L_x_2407:
        /* <DEDUP_REMOVED lines=10> */
.L_x_2400:
[----:B------:R-:W-:Y:S05]  /*15020*/  BSYNC B0 ;  /* 0x0000000000007941 */ /* 0x000fea0003800000 */
.L_x_2399:
[----:B------:R-:W2:Y:S01]  /*15030*/  LDL.LU R3, [R1+0x4] ;  /* 0x0000040001037983 */ /* 0x000ea20000300800 */
[----:B------:R-:W-:-:S05]  /*15040*/  VIADD R18, R18, 0x1 ;  /* 0x0000000112127836 */ /* 0x000fca0000000000 */
[----:B------:R-:W-:-:S04]  /*15050*/  ISETP.NE.AND P0, PT, R18, 0x2, PT ;  /* 0x000000021200780c */ /* 0x000fc80003f05270 */
[----:B------:R-:W-:Y:S02]  /*15060*/  SEL R0, RZ, 0x1, P0 ;  /* 0x00000001ff007807 */ /* 0x000fe40000000000 */
[----:B------:R-:W-:Y:S02]  /*15070*/  SEL R18, R18, RZ, P0 ;  /* 0x000000ff12127207 */ /* 0x000fe40000000000 */
[----:B--2---:R-:W-:-:S05]  /*15080*/  LOP3.LUT R3, R3, R0, RZ, 0x3c, !PT ;  /* 0x0000000003037212 */ /* 0x004fca00078e3cff */
[----:B------:R1:W-:Y:S02]  /*15090*/  STL [R1+0x4], R3 ;  /* 0x0000040301007387 */ /* 0x0003e40000100800 */
.L_x_2322:
[----:B------:R-:W-:Y:S05]  /*150a0*/  BSYNC B7 ;  /* 0x0000000000077941 */ /* 0x000fea0003800000 */
.L_x_2320:
[----:B0-----:R-:W2:Y:S04]  /*150b0*/  LDL R0, [R1+0x2c] ;  /* 0x00002c0001007983 */ /* 0x001ea80000100800 */
[----:B------:R0:W5:Y:S01]  /*150c0*/  LDL R2, [R1+0x18] ;  /* 0x0000180001027983 */ /* 0x0001620000100800 */
[----:B--2---:R-:W-:-:S13]  /*150d0*/  ISETP.NE.AND P0, PT, R0, RZ, PT ;  /* 0x000000ff0000720c */ /* 0x004fda0003f05270 */
[----:B0-----:R-:W-:Y:S05]  /*150e0*/  @!P0 BRA `(.L_x_2408) ;  /* 0x0000000000288947 */ /* 0x001fea0003800000 */
[----:B------:R-:W-:Y:S05]  /*150f0*/  WARPSYNC.ALL ;  /* 0x0000000000007948 */ /* 0x000fea0003800000 */
[----:B------:R-:W0:Y:S08]  /*15100*/  S2UR UR5, SR_CgaCtaId ;  /* 0x00000000000579c3 */ /* 0x000e300000008800 */
[----:B------:R-:W-:Y:S06]  /*15110*/  BAR.SYNC.DEFER_BLOCKING 0x5, 0x180 ;  /* 0x0146000000007b1d */ /* 0x000fec0000010000 */
[----:B------:R-:W-:-:S02]  /*15120*/  UMOV UR4, 0x400 ;  /* 0x0000040000047882 */ /* 0x000fc40000000000 */
[----:B0-----:R-:W-:-:S06]  /*15130*/  ULEA UR4, UR5, UR4, 0x18 ;  /* 0x0000000405047291 */ /* 0x001fcc000f8ec03f */
[----:B------:R-:W-:-:S05]  /*15140*/  IMAD.U32 R17, RZ, RZ, UR4 ;  /* 0x00000004ff117e24 */ /* 0x000fca000f8e00ff */
[----:B-----5:R-:W0:Y:S04]  /*15150*/  LDS R2, [R17+0x368d0] ;  /* 0x0368d00011027984 */ /* 0x020e280000000800 */
[----:B0-----:R3:W-:Y:S01]  /*15160*/  STL [R1+0x18], R2 ;  /* 0x0000180201007387 */ /* 0x0017e20000100800 */
[----:B------:R-:W-:Y:S06]  /*15170*/  BAR.ARV 0x4, 0x180 ;  /* 0x0106000000007b1d */ /* 0x000fec0000002000 */
[----:B------:R-:W-:Y:S05]  /*15180*/  BRA `(.L_x_2409) ;  /* 0x00000000002c7947 */ /* 0x000fea0003800000 */
.L_x_2408:
[----:B------:R-:W-:-:S03]  /*15190*/  UMOV UR4, 0xffffffff ;  /* 0xffffffff00047882 */ /* 0x000fc60000000000 */
[----:B------:R-:W-:Y:S05]  /*151a0*/  BRA.DIV UR4, `(.L_x_2410) ;  /* 0x0000001604847947 */ /* 0x000fea000b800000 */
[----:B-----5:R0:W2:Y:S02]  /*151b0*/  SHFL.IDX PT, R14, R2, RZ, 0x1f ;  /* 0x00001fff020e7589 */ /* 0x0200a400000e0000 */
.L_x_2458:
[----:B-1----:R-:W1:Y:S01]  /*151c0*/  @!P1 S2R R3, SR_CgaCtaId ;  /* 0x0000000000039919 */ /* 0x002e620000008800 */
[----:B------:R-:W-:Y:S05]  /*151d0*/  WARPSYNC.ALL ;  /* 0x0000000000007948 */ /* 0x000fea0003800000 */
[----:B------:R-:W-:Y:S01]  /*151e0*/  BAR.SYNC.DEFER_BLOCKING 0x4, 0x180 ;  /* 0x0106000000007b1d */ /* 0x000fe20000010000 */
[----:B------:R-:W-:-:S05]  /*151f0*/  @!P1 MOV R0, 0x400 ;  /* 0x0000040000009802 */ /* 0x000fca0000000f00 */
[----:B--2---:R2:W-:Y:S01]  /*15200*/  STL [R1+0x18], R14 ;  /* 0x0000180e01007387 */ /* 0x0045e20000100800 */
[----:B-1----:R-:W-:-:S05]  /*15210*/  @!P1 LEA R17, R3, R0, 0x18 ;  /* 0x0000000003119211 */ /* 0x002fca00078ec0ff */
[----:B------:R2:W-:Y:S01]  /*15220*/  @!P1 STS [R17+0x368d0], R2 ;  /* 0x0368d00211009388 */ /* 0x0005e20000000800 */
[----:B------:R-:W-:Y:S06]  /*15230*/  BAR.ARV 0x5, 0x180 ;  /* 0x0146000000007b1d */ /* 0x000fec0000002000 */
.L_x_2409:
[----:B------:R-:W4:Y:S01]  /*15240*/  LDL R0, [R1+0x18] ;  /* 0x0000180001007983 */ /* 0x000f220000100800 */
[----:B------:R-:W-:Y:S02]  /*15250*/  ULDC UR4, c[0x0][0xc38] ;  /* 0x00030e0000047ab9 */ /* 0x000fe40000000800 */
[----:B----4-:R-:W-:-:S13]  /*15260*/  ISETP.GE.AND P0, PT, R0, UR4, PT ;  /* 0x0000000400007c0c */ /* 0x010fda000bf06270 */
[----:B------:R-:W-:Y:S05]  /*15270*/  @!P0 BRA `(.L_x_2411) ;  /* 0xffffffb8001c8947 */ /* 0x000fea000383ffff */
.L_x_2317:
[----:B-1----:R-:W4:Y:S01]  /*15280*/  LDL.LU R0, [R1+0x28] ;  /* 0x0000280001007983 */ /* 0x002f220000300800 */
[----:B------:R-:W-:Y:S01]  /*15290*/  BSSY B0, `(.L_x_2412) ;  /* 0x000000b000007945 */ /* 0x000fe20003800000 */
[----:B------:R-:W1:Y:S01]  /*152a0*/  S2R R5, SR_CgaCtaId ;  /* 0x0000000000057919 */ /* 0x000e620000008800 */
[----:B----4-:R-:W-:-:S05]  /*152b0*/  VIADD R0, R0, 0x1 ;  /* 0x0000000100007836 */ /* 0x010fca0000000000 */
[----:B0-23--:R-:W-:-:S04]  /*152c0*/  LEA.HI R2, R0, R0, RZ, 0x1 ;  /* 0x0000000000027211 */ /* 0x00dfc800078f08ff */
[----:B------:R-:W-:-:S05]  /*152d0*/  LOP3.LUT R3, R2, 0xfffffffe, RZ, 0xc0, !PT ;  /* 0xfffffffe02037812 */ /* 0x000fca00078ec0ff */
[----:B------:R-:W-:Y:S01]  /*152e0*/  IMAD.IADD R3, R0, 0x1, -R3 ;  /* 0x0000000100037824 */ /* 0x000fe200078e0a03 */
[----:B------:R-:W-:-:S04]  /*152f0*/  MOV R0, 0x400 ;  /* 0x0000040000007802 */ /* 0x000fc80000000f00 */
[----:B-1----:R-:W-:Y:S02]  /*15300*/  LEA R0, R5, R0, 0x18 ;  /* 0x0000000005007211 */ /* 0x002fe400078ec0ff */
[----:B------:R-:W-:-:S04]  /*15310*/  SHF.L.U32 R3, R3, 0x1f, RZ ;  /* 0x0000001f03037819 */ /* 0x000fc800000006ff */
[----:B------:R-:W0:Y:S02]  /*15320*/  SYNCS.PHASECHK.TRANS64.TRYWAIT P0, [R0+URZ+0x36820], R3 ;  /* 0x03682003000075a7 */ /* 0x000e24000800017f */
[----:B0-----:R-:W-:Y:S05]  /*15330*/  @!P0 BRA `(.L_x_2413) ;  /* 0x0000001400488947 */ /* 0x001fea0003800000 */
.L_x_2459:
[----:B------:R-:W-:Y:S05]  /*15340*/  BSYNC B0 ;  /* 0x0000000000007941 */ /* 0x000fea0003800000 */
.L_x_2412:
[----:B------:R-:W-:-:S03]  /*15350*/  UMOV UR4, 0xffffffff ;  /* 0xffffffff00047882 */ /* 0x000fc60000000000 */
[----:B------:R-:W-:Y:S05]  /*15360*/  BRA.DIV UR4, `(.L_x_2414) ;  /* 0x0000001604507947 */ /* 0x000fea000b800000 */
[----:B------:R-:W1:Y:S02]  /*15370*/  S2R R2, SR_TID.X ;  /* 0x0000000000027919 */ /* 0x000e640000002100 */
[----:B-1----:R-:W-:-:S04]  /*15380*/  SHF.R.U32.HI R2, RZ, 0x5, R2 ;  /* 0x00000005ff027819 */ /* 0x002fc80000011602 */
[----:B------:R-:W-:-:S05]  /*15390*/  LOP3.LUT R2, R2, 0x3, RZ, 0xc0, !PT ;  /* 0x0000000302027812 */ /* 0x000fca00078ec0ff */
[----:B------:R1:W2:Y:S02]  /*153a0*/  SHFL.IDX PT, R14, R2, RZ, 0x1f ;  /* 0x00001fff020e7589 */ /* 0x0002a400000e0000 */
.L_x_2462:
[----:B--2---:R-:W-:Y:S01]  /*153b0*/  ISETP.NE.AND P0, PT, R14, RZ, PT ;  /* 0x000000ff0e00720c */ /* 0x004fe20003f05270 */
[----:B------:R-:W-:-:S12]  /*153c0*/  BSSY B0, `(.L_x_2415) ;  /* 0x0000025000007945 */ /* 0x000fd80003800000 */
[----:B------:R-:W-:Y:S05]  /*153d0*/  @P0 BRA `(.L_x_2416) ;  /* 0x00000000008c0947 */ /* 0x000fea0003800000 */
[----:B------:R-:W-:-:S03]  /*153e0*/  UMOV UR4, 0xffffffff ;  /* 0xffffffff00047882 */ /* 0x000fc60000000000 */
[----:B------:R-:W-:Y:S05]  /*153f0*/  BRA.DIV UR4, `(.L_x_2417) ;  /* 0x0000001604607947 */ /* 0x000fea000b800000 */
[----:B------:R-:W-:-:S13]  /*15400*/  ELECT P6, URZ, PT ;  /* 0x00000000003f782f */ /* 0x000fda00038c0000 */
.L_x_2465:
[----:B------:R-:W-:Y:S05]  /*15410*/  @!P6 BRA `(.L_x_2416) ;  /* 0x00000000007ce947 */ /* 0x000fea0003800000 */
[----:B-1----:R-:W2:Y:S02]  /*15420*/  LDL.LU R2, [R1+0x30] ;  /* 0x0000300001027983 */ /* 0x002ea40000300800 */
[----:B--2---:R-:W-:-:S04]  /*15430*/  LOP3.LUT R2, R2, 0x2, RZ, 0xfc, !PT ;  /* 0x0000000202027812 */ /* 0x004fc800078efcff */
[----:B------:R-:W-:-:S13]  /*15440*/  ISETP.NE.AND P2, PT, R2, 0x3, PT ;  /* 0x000000030200780c */ /* 0x000fda0003f45270 */
[----:B------:R-:W-:Y:S05]  /*15450*/  @!P2 BRA `(.L_x_2418) ;  /* 0x000000000004a947 */ /* 0x000fea0003800000 */
[----:B------:R-:W-:Y:S01]  /*15460*/  BPT.TRAP 0x1 ;  /* 0x000000040000795c */ /* 0x000fe20000300000 */
.L_x_2418:
        /* <DEDUP_REMOVED lines=13> */
.L_x_2466:
[----:B------:R-:W1:Y:S02]  /*15540*/  SYNCS.PHASECHK.TRANS64.TRYWAIT P0, [R3+URZ], R2 ;  /* 0x00000002030075a7 */ /* 0x000e64000800017f */
[----:B-1----:R-:W-:Y:S05]  /*15550*/  @!P0 BRA `(.L_x_2420) ;  /* 0x00000014003c8947 */ /* 0x002fea0003800000 */
.L_x_2467:
[----:B------:R-:W-:Y:S05]  /*15560*/  @!P2 BRA `(.L_x_2421) ;  /* 0x000000000004a947 */ /* 0x000fea0003800000 */
[----:B------:R-:W-:Y:S01]  /*15570*/  BPT.TRAP 0x1 ;  /* 0x000000040000795c */ /* 0x000fe20000300000 */
.L_x_2421:
[----:B-1----:R-:W-:-:S04]  /*15580*/  VIADD R3, R0, 0x36860 ;  /* 0x0003686000037836 */ /* 0x002fc80000000000 */
[----:B------:R-:W-:-:S04]  /*15590*/  IMAD R18, R18, 0x8, R3 ;  /* 0x0000000812127824 */ /* 0x000fc800078e0203 */
[----:B------:R-:W1:Y:S02]  /*155a0*/  SYNCS.PHASECHK.TRANS64.TRYWAIT P0, [R18+URZ], R5 ;  /* 0x00000005120075a7 */ /* 0x000e64000800017f */
[----:B-1----:R-:W-:Y:S05]  /*155b0*/  @!P0 BRA `(.L_x_2422) ;  /* 0x0000001400388947 */ /* 0x002fea0003800000 */
.L_x_2468:
[----:B------:R-:W-:-:S07]  /*155c0*/  IMAD R3, R4, 0x8, R3 ;  /* 0x0000000804037824 */ /* 0x000fce00078e0203 */
.L_x_2423:
[----:B--2---:R2:W3:Y:S02]  /*155d0*/  SYNCS.PHASECHK.TRANS64.TRYWAIT P0, [R3+URZ], R2 ;  /* 0x00000002030075a7 */ /* 0x0044e4000800017f */
[----:B---3--:R-:W-:Y:S05]  /*155e0*/  @!P0 NANOSLEEP.SYNCS 0x989680 ;  /* 0x009896800000895d */ /* 0x008fea0003900000 */
[----:B------:R-:W3:Y:S02]  /*155f0*/  @!P0 SYNCS.PHASECHK.TRANS64 P0, [R3+URZ], R2 ;  /* 0x00000002030085a7 */ /* 0x000ee4000800007f */
[----:B---3--:R-:W-:Y:S05]  /*15600*/  @!P0 BRA `(.L_x_2423) ;  /* 0xfffffffc00f08947 */ /* 0x008fea000383ffff */
.L_x_2416:
[----:B------:R-:W-:Y:S05]  /*15610*/  BSYNC B0 ;  /* 0x0000000000007941 */ /* 0x000fea0003800000 */
.L_x_2415:
[----:B------:R-:W-:Y:S05]  /*15620*/  EXIT ;  /* 0x000000000000794d */ /* 0x000fea0003800000 */
.L_x_2270:
[----:B0-----:R-:W-:-:S04]  /*15630*/  IMAD.U32 R3, RZ, RZ, UR37 ;  /* 0x00000025ff037e24 */ /* 0x001fc8000f8e00ff */
[----:B------:R0:W1:Y:S03]  /*15640*/  SYNCS.PHASECHK.TRANS64.TRYWAIT P1, [R3+URZ+0x36800], R0 ;  /* 0x03680000030075a7 */ /* 0x000066000802017f */
[----:B-1----:R-:W-:Y:S05]  /*15650*/  @!P1 NANOSLEEP.SYNCS 0x989680 ;  /* 0x009896800000995d */ /* 0x002fea0003900000 */
[----:B------:R-:W1:Y:S02]  /*15660*/  @!P1 SYNCS.PHASECHK.TRANS64 P1, [R3+URZ+0x36800], R0 ;  /* 0x03680000030095a7 */ /* 0x000e64000802007f */
[----:B-1----:R-:W-:Y:S05]  /*15670*/  @!P1 BRA `(.L_x_2270) ;  /* 0xfffffffc00ec9947 */ /* 0x002fea000383ffff */
[----:B------:R-:W-:Y:S05]  /*15680*/  BRA `(.L_x_2424) ;  /* 0xfffffec000507947 */ /* 0x000fea000383ffff */
.L_x_2274:
[----:B-1----:R1:W2:Y:S02]  /*15690*/  SYNCS.PHASECHK.TRANS64.TRYWAIT P2, [R2+URZ+0x36830], R3 ;  /* 0x03683003020075a7 */ /* 0x0022a4000804017f */
[----:B--2---:R-:W-:Y:S05]  /*156a0*/  @!P2 NANOSLEEP.SYNCS 0x989680 ;  /* 0x009896800000a95d */ /* 0x004fea0003900000 */
[----:B------:R-:W2:Y:S02]  /*156b0*/  @!P2 SYNCS.PHASECHK.TRANS64 P2, [R2+URZ+0x36830], R3 ;  /* 0x036830030200a5a7 */ /* 0x000ea4000804007f */
[----:B--2---:R-:W-:Y:S05]  /*156c0*/  @!P2 BRA `(.L_x_2274) ;  /* 0xfffffffc00f0a947 */ /* 0x004fea000383ffff */
[----:B------:R-:W-:Y:S05]  /*156d0*/  BRA `(.L_x_2273) ;  /* 0xfffffec000747947 */ /* 0x000fea000383ffff */
.L_x_2279:
[----:B-1----:R-:W-:-:S04]  /*156e0*/  IMAD.U32 R5, RZ, RZ, UR6 ;  /* 0x00000006ff057e24 */ /* 0x002fc8000f8e00ff */
[----:B------:R1:W2:Y:S03]  /*156f0*/  SYNCS.PHASECHK.TRANS64.TRYWAIT P3, [R5+URZ+0x36830], R0 ;  /* 0x03683000050075a7 */ /* 0x0002a6000806017f */
[----:B--2---:R-:W-:Y:S05]  /*15700*/  @!P3 NANOSLEEP.SYNCS 0x989680 ;  /* 0x009896800000b95d */ /* 0x004fea0003900000 */
[----:B------:R-:W2:Y:S02]  /*15710*/  @!P3 SYNCS.PHASECHK.TRANS64 P3, [R5+URZ+0x36830], R0 ;  /* 0x036830000500b5a7 */ /* 0x000ea4000806007f */
[----:B--2---:R-:W-:Y:S05]  /*15720*/  @!P3 BRA `(.L_x_2279) ;  /* 0xfffffffc00ecb947 */ /* 0x004fea000383ffff */
[----:B------:R-:W-:Y:S05]  /*15730*/  BRA `(.L_x_2278) ;  /* 0xfffffefc00a07947 */ /* 0x000fea000383ffff */
.L_x_2283:
[----:B-1----:R-:W-:-:S04]  /*15740*/  IMAD.U32 R3, RZ, RZ, UR11 ;  /* 0x0000000bff037e24 */ /* 0x002fc8000f8e00ff */
[----:B------:R1:W2:Y:S03]  /*15750*/  SYNCS.PHASECHK.TRANS64.TRYWAIT P3, [R3+URZ+0x36850], R0 ;  /* 0x03685000030075a7 */ /* 0x0002a6000806017f */
[----:B--2---:R-:W-:Y:S05]  /*15760*/  @!P3 NANOSLEEP.SYNCS 0x989680 ;  /* 0x009896800000b95d */ /* 0x004fea0003900000 */
[----:B------:R-:W2:Y:S02]  /*15770*/  @!P3 SYNCS.PHASECHK.TRANS64 P3, [R3+URZ+0x36850], R0 ;  /* 0x036850000300b5a7 */ /* 0x000ea4000806007f */
[----:B--2---:R-:W-:Y:S05]  /*15780*/  @!P3 BRA `(.L_x_2283) ;  /* 0xfffffffc00ecb947 */ /* 0x004fea000383ffff */
[----:B------:R-:W-:Y:S05]  /*15790*/  BRA `(.L_x_2282) ;  /* 0xffffff2000e87947 */ /* 0x000fea000383ffff */
.L_x_2289:
[----:B-1----:R-:W-:-:S04]  /*157a0*/  IMAD.U32 R5, RZ, RZ, UR4 ;  /* 0x00000004ff057e24 */ /* 0x002fc8000f8e00ff */
[----:B------:R1:W2:Y:S03]  /*157b0*/  SYNCS.PHASECHK.TRANS64.TRYWAIT P2, [R5+URZ+0x36830], R0 ;  /* 0x03683000050075a7 */ /* 0x0002a6000804017f */
[----:B--2---:R-:W-:Y:S05]  /*157c0*/  @!P2 NANOSLEEP.SYNCS 0x989680 ;  /* 0x009896800000a95d */ /* 0x004fea0003900000 */
[----:B------:R-:W2:Y:S02]  /*157d0*/  @!P2 SYNCS.PHASECHK.TRANS64 P2, [R5+URZ+0x36830], R0 ;  /* 0x036830000500a5a7 */ /* 0x000ea4000804007f */
[----:B--2---:R-:W-:Y:S05]  /*157e0*/  @!P2 BRA `(.L_x_2289) ;  /* 0xfffffffc00eca947 */ /* 0x004fea000383ffff */
[----:B------:R-:W-:Y:S05]  /*157f0*/  BRA `(.L_x_2288) ;  /* 0xffffff4000647947 */ /* 0x000fea000383ffff */
.L_x_2293:
[----:B-1----:R-:W-:-:S04]  /*15800*/  IMAD.U32 R3, RZ, RZ, UR10 ;  /* 0x0000000aff037e24 */ /* 0x002fc8000f8e00ff */
[----:B------:R1:W2:Y:S03]  /*15810*/  SYNCS.PHASECHK.TRANS64.TRYWAIT P2, [R3+URZ+0x36850], R0 ;  /* 0x03685000030075a7 */ /* 0x0002a6000804017f */
[----:B--2---:R-:W-:Y:S05]  /*15820*/  @!P2 NANOSLEEP.SYNCS 0x989680 ;  /* 0x009896800000a95d */ /* 0x004fea0003900000 */
[----:B------:R-:W2:Y:S02]  /*15830*/  @!P2 SYNCS.PHASECHK.TRANS64 P2, [R3+URZ+0x36850], R0 ;  /* 0x036850000300a5a7 */ /* 0x000ea4000804007f */
[----:B--2---:R-:W-:Y:S05]  /*15840*/  @!P2 BRA `(.L_x_2293) ;  /* 0xfffffffc00eca947 */ /* 0x004fea000383ffff */
[----:B------:R-:W-:Y:S05]  /*15850*/  BRA `(.L_x_2292) ;  /* 0xffffff6400ac7947 */ /* 0x000fea000383ffff */
.L_x_2298:
[----:B-1----:R-:W-:-:S04]  /*15860*/  IMAD.U32 R3, RZ, RZ, UR5 ;  /* 0x00000005ff037e24 */ /* 0x002fc8000f8e00ff */
[----:B------:R1:W2:Y:S03]  /*15870*/  SYNCS.PHASECHK.TRANS64.TRYWAIT P0, [R3+URZ+0x36850], R2 ;  /* 0x03685002030075a7 */ /* 0x0002a6000800017f */
[----:B--2---:R-:W-:Y:S05]  /*15880*/  @!P0 NANOSLEEP.SYNCS 0x989680 ;  /* 0x009896800000895d */ /* 0x004fea0003900000 */
[----:B------:R-:W2:Y:S02]  /*15890*/  @!P0 SYNCS.PHASECHK.TRANS64 P0, [R3+URZ+0x36850], R2 ;  /* 0x03685002030085a7 */ /* 0x000ea4000800007f */
[----:B--2---:R-:W-:Y:S05]  /*158a0*/  @!P0 BRA `(.L_x_2298) ;  /* 0xfffffffc00ec8947 */ /* 0x004fea000383ffff */
[----:B------:R-:W-:Y:S05]  /*158b0*/  BRA `(.L_x_2297) ;  /* 0xffffff8000707947 */ /* 0x000fea000383ffff */
.L_x_2328:
[----:B------:R-:W-:Y:S02]  /*158c0*/  IMAD.MOV.U32 R13, RZ, RZ, R0 ;  /* 0x000000ffff0d7224 */ /* 0x000fe400078e0000 */
[----:B------:R-:W-:Y:S02]  /*158d0*/  IMAD.MOV.U32 R12, RZ, RZ, RZ ;  /* 0x000000ffff0c7224 */ /* 0x000fe400078e00ff */
[----:B------:R-:W-:Y:S02]  /*158e0*/  IMAD.MOV.U32 R11, RZ, RZ, 0x1f ;  /* 0x0000001fff0b7424 */ /* 0x000fe400078e00ff */
[----:B------:R-:W-:-:S07]  /*158f0*/  IMAD.MOV.U32 R15, RZ, RZ, -0x1 ;  /* 0xffffffffff0f7424 */ /* 0x000fce00078e00ff */
[----:B0-----:R-:W-:Y:S05]  /*15900*/  WARPSYNC.COLLECTIVE R15, `(.L_x_2425) ;  /* 0x000000000f087348 */ /* 0x001fea0003c00000 */
[----:B------:R1:W2:Y:S02]  /*15910*/  SHFL.IDX P6, R14, R13, R12, R11 ;  /* 0x0000000c0d0e7389 */ /* 0x0002a400000c000b */
[----:B012---:R-:W-:Y:S01]  /*15920*/  ENDCOLLECTIVE ;  /* 0x000000000000791b */ /* 0x007fe20003800000 */
.L_x_2425:
[----:B------:R-:W-:Y:S05]  /*15930*/  BRA `(.L_x_2426) ;  /* 0xffffffbc00407947 */ /* 0x000fea000383ffff */
.L_x_2330:
[----:B------:R-:W-:Y:S01]  /*15940*/  BSSY B0, `(.L_x_2427) ;  /* 0x0000006000007945 */ /* 0x000fe20003800000 */
[----:B------:R-:W-:-:S07]  /*15950*/  IMAD.MOV.U32 R15, RZ, RZ, -0x1 ;  /* 0xffffffffff0f7424 */ /* 0x000fce00078e00ff */
[----:B01----:R-:W-:Y:S05]  /*15960*/  WARPSYNC.COLLECTIVE R15, `(.L_x_2428) ;  /* 0x000000000f0c7348 */ /* 0x003fea0003c00000 */
[----:B------:R-:W-:Y:S02]  /*15970*/  ELECT P6, UR62, PT ;  /* 0x00000000003e782f */ /* 0x000fe400038c0000 */
[----:B------:R-:W-:Y:S01]  /*15980*/  MOV R14, UR62 ;  /* 0x0000003e000e7c02 */ /* 0x000fe20008000f00 */
[----:B01----:R-:W-:Y:S10]  /*15990*/  ENDCOLLECTIVE ;  /* 0x000000000000791b */ /* 0x003ff40003800000 */
.L_x_2428:
[----:B------:R-:W-:Y:S05]  /*159a0*/  BSYNC B0 ;  /* 0x0000000000007941 */ /* 0x000fea0003800000 */
.L_x_2427:
[----:B------:R-:W-:Y:S05]  /*159b0*/  BRA `(.L_x_2429) ;  /* 0xffffffbc00407947 */ /* 0x000fea000383ffff */
.L_x_2332:
[----:B-1----:R1:W2:Y:S02]  /*159c0*/  SYNCS.PHASECHK.TRANS64.TRYWAIT P0, [R2+URZ+0x36840], R0 ;  /* 0x03684000020075a7 */ /* 0x0022a4000800017f */
[----:B--2---:R-:W-:Y:S05]  /*159d0*/  @!P0 NANOSLEEP.SYNCS 0x989680 ;  /* 0x009896800000895d */ /* 0x004fea0003900000 */
[----:B------:R-:W2:Y:S02]  /*159e0*/  @!P0 SYNCS.PHASECHK.TRANS64 P0, [R2+URZ+0x36840], R0 ;  /* 0x03684000020085a7 */ /* 0x000ea4000800007f */
[----:B--2---:R-:W-:Y:S05]  /*159f0*/  @!P0 BRA `(.L_x_2332) ;  /* 0xfffffffc00f08947 */ /* 0x004fea000383ffff */
[----:B------:R-:W-:Y:S05]  /*15a00*/  BRA `(.L_x_2430) ;  /* 0xffffffbc00947947 */ /* 0x000fea000383ffff */
.L_x_2336:
[----:B------:R-:W-:Y:S01]  /*15a10*/  IMAD.MOV.U32 R13, RZ, RZ, R4 ;  /* 0x000000ffff0d7224 */ /* 0x000fe200078e0004 */
[----:B------:R-:W-:Y:S01]  /*15a20*/  LOP3.LUT R6, R6, 0x7f, RZ, 0xc0, !PT ;  /* 0x0000007f06067812 */ /* 0x000fe200078ec0ff */
[----:B------:R-:W-:Y:S02]  /*15a30*/  IMAD.MOV.U32 R12, RZ, RZ, RZ ;  /* 0x000000ffff0c7224 */ /* 0x000fe400078e00ff */
[----:B------:R-:W-:Y:S01]  /*15a40*/  IMAD.MOV.U32 R11, RZ, RZ, 0x181f ;  /* 0x0000181fff0b7424 */ /* 0x000fe200078e00ff */
[----:B------:R-:W-:Y:S01]  /*15a50*/  SHF.R.U32.HI R2, RZ, 0x3, R6 ;  /* 0x00000003ff027819 */ /* 0x000fe20000011606 */
[----:B------:R-:W-:-:S04]  /*15a60*/  IMAD.MOV.U32 R15, RZ, RZ, -0x1 ;  /* 0xffffffffff0f7424 */ /* 0x000fc800078e00ff */
[----:B------:R-:W-:-:S07]  /*15a70*/  IMAD R2, R8, 0x80, R2 ;  /* 0x0000008008027824 */ /* 0x000fce00078e0202 */
[----:B-----5:R-:W-:Y:S05]  /*15a80*/  WARPSYNC.COLLECTIVE R15, `(.L_x_2431) ;  /* 0x000000000f087348 */ /* 0x020fea0003c00000 */
[----:B------:R0:W1:Y:S02]  /*15a90*/  SHFL.IDX P6, R14, R13, R12, R11 ;  /* 0x0000000c0d0e7389 */ /* 0x00006400000c000b */
[----:B01---5:R-:W-:Y:S01]  /*15aa0*/  ENDCOLLECTIVE ;  /* 0x000000000000791b */ /* 0x023fe20003800000 */
.L_x_2431:
[----:B------:R-:W-:Y:S02]  /*15ab0*/  VIADD R8, R2, 0x10 ;  /* 0x0000001002087836 */ /* 0x000fe40000000000 */
[----:B------:R-:W-:Y:S02]  /*15ac0*/  IMAD.MOV.U32 R13, RZ, RZ, R0 ;  /* 0x000000ffff0d7224 */ /* 0x000fe400078e0000 */
[----:B------:R-:W-:-:S07]  /*15ad0*/  IMAD.MOV.U32 R5, RZ, RZ, R14 ;  /* 0x000000ffff057224 */ /* 0x000fce00078e000e */
[----:B------:R-:W-:Y:S05]  /*15ae0*/  WARPSYNC.COLLECTIVE R15, `(.L_x_2432) ;  /* 0x000000000f087348 */ /* 0x000fea0003c00000 */
[----:B------:R0:W1:Y:S02]  /*15af0*/  SHFL.IDX P6, R14, R13, R12, R11 ;  /* 0x0000000c0d0e7389 */ /* 0x00006400000c000b */
[----:B01----:R-:W-:Y:S01]  /*15b00*/  ENDCOLLECTIVE ;  /* 0x000000000000791b */ /* 0x003fe20003800000 */
.L_x_2432:
        /* <DEDUP_REMOVED lines=20> */
.L_x_2433:
[----:B------:R-:W-:Y:S02]  /*15c50*/  IMAD.MOV.U32 R13, RZ, RZ, R0 ;  /* 0x000000ffff0d7224 */ /* 0x000fe400078e0000 */
[----:B------:R-:W-:-:S07]  /*15c60*/  IMAD.MOV.U32 R5, RZ, RZ, R14 ;  /* 0x000000ffff057224 */ /* 0x000fce00078e000e */
[----:B------:R-:W-:Y:S05]  /*15c70*/  WARPSYNC.COLLECTIVE R15, `(.L_x_2434) ;  /* 0x000000000f087348 */ /* 0x000fea0003c00000 */
[----:B------:R0:W1:Y:S02]  /*15c80*/  SHFL.IDX P6, R14, R13, R12, R11 ;  /* 0x0000000c0d0e7389 */ /* 0x00006400000c000b */
[----:B01----:R-:W-:Y:S01]  /*15c90*/  ENDCOLLECTIVE ;  /* 0x000000000000791b */ /* 0x003fe20003800000 */
.L_x_2434:
        /* <DEDUP_REMOVED lines=18> */
.L_x_2435:
[----:B------:R-:W-:Y:S02]  /*15dc0*/  IMAD.MOV.U32 R13, RZ, RZ, R0 ;  /* 0x000000ffff0d7224 */ /* 0x000fe400078e0000 */
[----:B------:R-:W-:-:S07]  /*15dd0*/  IMAD.MOV.U32 R5, RZ, RZ, R14 ;  /* 0x000000ffff057224 */ /* 0x000fce00078e000e */
[----:B------:R-:W-:Y:S05]  /*15de0*/  WARPSYNC.COLLECTIVE R15, `(.L_x_2436) ;  /* 0x000000000f087348 */ /* 0x000fea0003c00000 */
[----:B------:R0:W1:Y:S02]  /*15df0*/  SHFL.IDX P6, R14, R13, R12, R11 ;  /* 0x0000000c0d0e7389 */ /* 0x00006400000c000b */
[----:B01----:R-:W-:Y:S01]  /*15e00*/  ENDCOLLECTIVE ;  /* 0x000000000000791b */ /* 0x003fe20003800000 */
.L_x_2436:
        /* <DEDUP_REMOVED lines=18> */
.L_x_2437:
[----:B------:R-:W-:Y:S02]  /*15f30*/  IMAD.MOV.U32 R13, RZ, RZ, R0 ;  /* 0x000000ffff0d7224 */ /* 0x000fe400078e0000 */
[----:B------:R-:W-:-:S07]  /*15f40*/  IMAD.MOV.U32 R5, RZ, RZ, R14 ;  /* 0x000000ffff057224 */ /* 0x000fce00078e000e */
[----:B------:R-:W-:Y:S05]  /*15f50*/  WARPSYNC.COLLECTIVE R15, `(.L_x_2438) ;  /* 0x000000000f087348 */ /* 0x000fea0003c00000 */
[----:B------:R0:W1:Y:S02]  /*15f60*/  SHFL.IDX P6, R14, R13, R12, R11 ;  /* 0x0000000c0d0e7389 */ /* 0x00006400000c000b */
[----:B01----:R-:W-:Y:S01]  /*15f70*/  ENDCOLLECTIVE ;  /* 0x000000000000791b */ /* 0x003fe20003800000 */
.L_x_2438:
        /* <DEDUP_REMOVED lines=18> */
.L_x_2439:
[----:B------:R-:W-:Y:S02]  /*160a0*/  IMAD.MOV.U32 R13, RZ, RZ, R0 ;  /* 0x000000ffff0d7224 */ /* 0x000fe400078e0000 */
[----:B------:R-:W-:-:S07]  /*160b0*/  IMAD.MOV.U32 R5, RZ, RZ, R14 ;  /* 0x000000ffff057224 */ /* 0x000fce00078e000e */
[----:B------:R-:W-:Y:S05]  /*160c0*/  WARPSYNC.COLLECTIVE R15, `(.L_x_2440) ;  /* 0x000000000f087348 */ /* 0x000fea0003c00000 */
[----:B------:R0:W1:Y:S02]  /*160d0*/  SHFL.IDX P6, R14, R13, R12, R11 ;  /* 0x0000000c0d0e7389 */ /* 0x00006400000c000b */
[----:B01----:R-:W-:Y:S01]  /*160e0*/  ENDCOLLECTIVE ;  /* 0x000000000000791b */ /* 0x003fe20003800000 */
.L_x_2440:
        /* <DEDUP_REMOVED lines=18> */
.L_x_2441:
[----:B------:R-:W-:Y:S02]  /*16210*/  IMAD.MOV.U32 R13, RZ, RZ, R0 ;  /* 0x000000ffff0d7224 */ /* 0x000fe400078e0000 */
[----:B------:R-:W-:-:S07]  /*16220*/  IMAD.MOV.U32 R5, RZ, RZ, R14 ;  /* 0x000000ffff057224 */ /* 0x000fce00078e000e */
[----:B------:R-:W-:Y:S05]  /*16230*/  WARPSYNC.COLLECTIVE R15, `(.L_x_2442) ;  /* 0x000000000f087348 */ /* 0x000fea0003c00000 */
[----:B------:R0:W1:Y:S02]  /*16240*/  SHFL.IDX P6, R14, R13, R12, R11 ;  /* 0x0000000c0d0e7389 */ /* 0x00006400000c000b */
[----:B01----:R-:W-:Y:S01]  /*16250*/  ENDCOLLECTIVE ;  /* 0x000000000000791b */ /* 0x003fe20003800000 */
.L_x_2442:
        /* <DEDUP_REMOVED lines=18> */
.L_x_2443:
[----:B------:R-:W-:Y:S02]  /*16380*/  IMAD.MOV.U32 R13, RZ, RZ, R0 ;  /* 0x000000ffff0d7224 */ /* 0x000fe400078e0000 */
[----:B------:R-:W-:-:S07]  /*16390*/  IMAD.MOV.U32 R5, RZ, RZ, R14 ;  /* 0x000000ffff057224 */ /* 0x000fce00078e000e */
[----:B------:R-:W-:Y:S05]  /*163a0*/  WARPSYNC.COLLECTIVE R15, `(.L_x_2444) ;  /* 0x000000000f087348 */ /* 0x000fea0003c00000 */
[----:B------:R0:W1:Y:S02]  /*163b0*/  SHFL.IDX P6, R14, R13, R12, R11 ;  /* 0x0000000c0d0e7389 */ /* 0x00006400000c000b */
[----:B01----:R-:W-:Y:S01]  /*163c0*/  ENDCOLLECTIVE ;  /* 0x000000000000791b */ /* 0x003fe20003800000 */
.L_x_2444:
        /* <DEDUP_REMOVED lines=16> */
.L_x_2445:
[----:B------:R-:W-:Y:S02]  /*164d0*/  IMAD.MOV.U32 R13, RZ, RZ, R0 ;  /* 0x000000ffff0d7224 */ /* 0x000fe400078e0000 */
[----:B------:R-:W-:-:S07]  /*164e0*/  IMAD.MOV.U32 R4, RZ, RZ, R14 ;  /* 0x000000ffff047224 */ /* 0x000fce00078e000e */
[----:B------:R-:W-:Y:S05]  /*164f0*/  WARPSYNC.COLLECTIVE R15, `(.L_x_2446) ;  /* 0x000000000f087348 */ /* 0x000fea0003c00000 */
[----:B------:R0:W1:Y:S02]  /*16500*/  SHFL.IDX P6, R14, R13, R12, R11 ;  /* 0x0000000c0d0e7389 */ /* 0x00006400000c000b */
[----:B01----:R-:W-:Y:S01]  /*16510*/  ENDCOLLECTIVE ;  /* 0x000000000000791b */ /* 0x003fe20003800000 */
.L_x_2446:
[----:B------:R-:W-:Y:S01]  /*16520*/  IMAD.MOV.U32 R0, RZ, RZ, R14 ;  /* 0x000000ffff007224 */ /* 0x000fe200078e000e */
[----:B------:R-:W-:Y:S06]  /*16530*/  BRA `(.L_x_2447) ;  /* 0xffffffbc00fc7947 */ /* 0x000fec000383ffff */
.L_x_2341:
[----:B0-----:R0:W1:Y:S02]  /*16540*/  SYNCS.PHASECHK.TRANS64.TRYWAIT P0, [R17+URZ+0x36820], R0 ;  /* 0x03682000110075a7 */ /* 0x001064000800017f */
[----:B-1----:R-:W-:Y:S05]  /*16550*/  @!P0 NANOSLEEP.SYNCS 0x989680 ;  /* 0x009896800000895d */ /* 0x002fea0003900000 */
[----:B------:R-:W1:Y:S02]  /*16560*/  @!P0 SYNCS.PHASECHK.TRANS64 P0, [R17+URZ+0x36820], R0 ;  /* 0x03682000110085a7 */ /* 0x000e64000800007f */
[----:B-1----:R-:W-:Y:S05]  /*16570*/  @!P0 BRA `(.L_x_2341) ;  /* 0xfffffffc00f08947 */ /* 0x002fea000383ffff */
[----:B------:R-:W-:Y:S05]  /*16580*/  BRA `(.L_x_2448) ;  /* 0xffffffc000747947 */ /* 0x000fea000383ffff */
.L_x_2348:
[----:B0-----:R0:W1:Y:S02]  /*16590*/  SYNCS.PHASECHK.TRANS64.TRYWAIT P0, [R2+URZ+0x36840], R3 ;  /* 0x03684003020075a7 */ /* 0x001064000800017f */
[----:B-1----:R-:W-:Y:S05]  /*165a0*/  @!P0 NANOSLEEP.SYNCS 0x989680 ;  /* 0x009896800000895d */ /* 0x002fea0003900000 */
[----:B------:R-:W1:Y:S02]  /*165b0*/  @!P0 SYNCS.PHASECHK.TRANS64 P0, [R2+URZ+0x36840], R3 ;  /* 0x03684003020085a7 */ /* 0x000e64000800007f */
[----:B-1----:R-:W-:Y:S05]  /*165c0*/  @!P0 BRA `(.L_x_2348) ;  /* 0xfffffffc00f08947 */ /* 0x002fea000383ffff */
[----:B------:R-:W-:Y:S05]  /*165d0*/  BRA `(.L_x_2449) ;  /* 0xffffffc400287947 */ /* 0x000fea000383ffff */
.L_x_2355:
[----:B0-----:R0:W1:Y:S02]  /*165e0*/  SYNCS.PHASECHK.TRANS64.TRYWAIT P0, [R3+URZ+0x60], R2 ;  /* 0x00006002030075a7 */ /* 0x001064000800017f */
[----:B-1----:R-:W-:Y:S05]  /*165f0*/  @!P0 NANOSLEEP.SYNCS 0x989680 ;  /* 0x009896800000895d */ /* 0x002fea0003900000 */
[----:B------:R-:W1:Y:S02]  /*16600*/  @!P0 SYNCS.PHASECHK.TRANS64 P0, [R3+URZ+0x60], R2 ;  /* 0x00006002030085a7 */ /* 0x000e64000800007f */
[----:B-1----:R-:W-:Y:S05]  /*16610*/  @!P0 BRA `(.L_x_2355) ;  /* 0xfffffffc00f08947 */ /* 0x002fea000383ffff */
[----:B------:R-:W-:Y:S05]  /*16620*/  BRA `(.L_x_2450) ;  /* 0xffffffc800307947 */ /* 0x000fea000383ffff */
.L_x_2366:
[----:B-1----:R1:W2:Y:S02]  /*16630*/  SYNCS.PHASECHK.TRANS64.TRYWAIT P0, [R3+URZ+0x36840], R2 ;  /* 0x03684002030075a7 */ /* 0x0022a4000800017f */
[----:B--2---:R-:W-:Y:S05]  /*16640*/  @!P0 NANOSLEEP.SYNCS 0x989680 ;  /* 0x009896800000895d */ /* 0x004fea0003900000 */
[----:B------:R-:W2:Y:S02]  /*16650*/  @!P0 SYNCS.PHASECHK.TRANS64 P0, [R3+URZ+0x36840], R2 ;  /* 0x03684002030085a7 */ /* 0x000ea4000800007f */
[----:B--2---:R-:W-:Y:S05]  /*16660*/  @!P0 BRA `(.L_x_2366) ;  /* 0xfffffffc00f08947 */ /* 0x004fea000383ffff */
[----:B------:R-:W-:Y:S05]  /*16670*/  BRA `(.L_x_2451) ;  /* 0xffffffcc00f07947 */ /* 0x000fea000383ffff */
.L_x_2373:
[----:B0-----:R0:W1:Y:S02]  /*16680*/  SYNCS.PHASECHK.TRANS64.TRYWAIT P0, [R2+URZ+0x60], R3 ;  /* 0x00006003020075a7 */ /* 0x001064000800017f */
[----:B-1----:R-:W-:Y:S05]  /*16690*/  @!P0 NANOSLEEP.SYNCS 0x989680 ;  /* 0x009896800000895d */ /* 0x002fea0003900000 */
[----:B------:R-:W1:Y:S02]  /*166a0*/  @!P0 SYNCS.PHASECHK.TRANS64 P0, [R2+URZ+0x60], R3 ;  /* 0x00006003020085a7 */ /* 0x000e64000800007f */
[----:B-1----:R-:W-:Y:S05]  /*166b0*/  @!P0 BRA `(.L_x_2373) ;  /* 0xfffffffc00f08947 */ /* 0x002fea000383ffff */
[----:B------:R-:W-:Y:S05]  /*166c0*/  BRA `(.L_x_2452) ;  /* 0xffffffd400007947 */ /* 0x000fea000383ffff */
.L_x_2383:
[----:B--2---:R2:W3:Y:S02]  /*166d0*/  SYNCS.PHASECHK.TRANS64.TRYWAIT P0, [R2+URZ+0x36840], R3 ;  /* 0x03684003020075a7 */ /* 0x0044e4000800017f */
[----:B---3--:R-:W-:Y:S05]  /*166e0*/  @!P0 NANOSLEEP.SYNCS 0x989680 ;  /* 0x009896800000895d */ /* 0x008fea0003900000 */
[----:B------:R-:W3:Y:S02]  /*166f0*/  @!P0 SYNCS.PHASECHK.TRANS64 P0, [R2+URZ+0x36840], R3 ;  /* 0x03684003020085a7 */ /* 0x000ee4000800007f */
[----:B---3--:R-:W-:Y:S05]  /*16700*/  @!P0 BRA `(.L_x_2383) ;  /* 0xfffffffc00f08947 */ /* 0x008fea000383ffff */
[----:B------:R-:W-:Y:S05]  /*16710*/  BRA `(.L_x_2453) ;  /* 0xffffffd800947947 */ /* 0x000fea000383ffff */
.L_x_2390:
[----:B0-----:R0:W1:Y:S02]  /*16720*/  SYNCS.PHASECHK.TRANS64.TRYWAIT P0, [R2+URZ+0x60], R5 ;  /* 0x00006005020075a7 */ /* 0x001064000800017f */
[----:B-1----:R-:W-:Y:S05]  /*16730*/  @!P0 NANOSLEEP.SYNCS 0x989680 ;  /* 0x009896800000895d */ /* 0x002fea0003900000 */
[----:B------:R-:W1:Y:S02]  /*16740*/  @!P0 SYNCS.PHASECHK.TRANS64 P0, [R2+URZ+0x60], R5 ;  /* 0x00006005020085a7 */ /* 0x000e64000800007f */
[----:B-1----:R-:W-:Y:S05]  /*16750*/  @!P0 BRA `(.L_x_2390) ;  /* 0xfffffffc00f08947 */ /* 0x002fea000383ffff */
[----:B------:R-:W-:Y:S05]  /*16760*/  BRA `(.L_x_2454) ;  /* 0xffffffdc00a47947 */ /* 0x000fea000383ffff */
.L_x_2402:
[----:B0-----:R0:W1:Y:S02]  /*16770*/  SYNCS.PHASECHK.TRANS64.TRYWAIT P0, [R2+URZ+0x36860], R3 ;  /* 0x03686003020075a7 */ /* 0x001064000800017f */
[----:B-1----:R-:W-:Y:S05]  /*16780*/  @!P0 NANOSLEEP.SYNCS 0x989680 ;  /* 0x009896800000895d */ /* 0x002fea0003900000 */
[----:B------:R-:W1:Y:S02]  /*16790*/  @!P0 SYNCS.PHASECHK.TRANS64 P0, [R2+URZ+0x36860], R3 ;  /* 0x03686003020085a7 */ /* 0x000e64000800007f */
[----:B-1----:R-:W-:Y:S05]  /*167a0*/  @!P0 BRA `(.L_x_2402) ;  /* 0xfffffffc00f08947 */ /* 0x002fea000383ffff */
[----:B------:R-:W-:Y:S05]  /*167b0*/  BRA `(.L_x_2455) ;  /* 0xffffffe400247947 */ /* 0x000fea000383ffff */
.L_x_2410:
[----:B------:R-:W-:Y:S01]  /*167c0*/  BSSY B0, `(.L_x_2456) ;  /* 0x0000008000007945 */ /* 0x000fe20003800000 */
[----:B-----5:R-:W-:Y:S02]  /*167d0*/  IMAD.MOV.U32 R13, RZ, RZ, R2 ;  /* 0x000000ffff0d7224 */ /* 0x020fe400078e0002 */
[----:B------:R-:W-:Y:S02]  /*167e0*/  IMAD.MOV.U32 R12, RZ, RZ, RZ ;  /* 0x000000ffff0c7224 */ /* 0x000fe400078e00ff */
[----:B------:R-:W-:Y:S02]  /*167f0*/  IMAD.MOV.U32 R11, RZ, RZ, 0x1f ;  /* 0x0000001fff0b7424 */ /* 0x000fe400078e00ff */
[----:B------:R-:W-:-:S07]  /*16800*/  IMAD.MOV.U32 R15, RZ, RZ, -0x1 ;  /* 0xffffffffff0f7424 */ /* 0x000fce00078e00ff */
[----:B-1----:R-:W-:Y:S05]  /*16810*/  WARPSYNC.COLLECTIVE R15, `(.L_x_2457) ;  /* 0x000000000f087348 */ /* 0x002fea0003c00000 */
[----:B------:R0:W2:Y:S02]  /*16820*/  SHFL.IDX P6, R14, R13, R12, R11 ;  /* 0x0000000c0d0e7389 */ /* 0x0000a400000c000b */
[----:B012---:R-:W-:Y:S01]  /*16830*/  ENDCOLLECTIVE ;  /* 0x000000000000791b */ /* 0x007fe20003800000 */
.L_x_2457:
[----:B------:R-:W-:Y:S05]  /*16840*/  BSYNC B0 ;  /* 0x0000000000007941 */ /* 0x000fea0003800000 */
.L_x_2456:
[----:B------:R-:W-:Y:S05]  /*16850*/  BRA `(.L_x_2458) ;  /* 0xffffffe800587947 */ /* 0x000fea000383ffff */
.L_x_2413:
[----:B0-----:R0:W1:Y:S02]  /*16860*/  SYNCS.PHASECHK.TRANS64.TRYWAIT P0, [R0+URZ+0x36820], R3 ;  /* 0x03682003000075a7 */ /* 0x001064000800017f */
[----:B-1----:R-:W-:Y:S05]  /*16870*/  @!P0 NANOSLEEP.SYNCS 0x989680 ;  /* 0x009896800000895d */ /* 0x002fea0003900000 */
[----:B------:R-:W1:Y:S02]  /*16880*/  @!P0 SYNCS.PHASECHK.TRANS64 P0, [R0+URZ+0x36820], R3 ;  /* 0x03682003000085a7 */ /* 0x000e64000800007f */
[----:B-1----:R-:W-:Y:S05]  /*16890*/  @!P0 BRA `(.L_x_2413) ;  /* 0xfffffffc00f08947 */ /* 0x002fea000383ffff */
[----:B------:R-:W-:Y:S05]  /*168a0*/  BRA `(.L_x_2459) ;  /* 0xffffffe800a47947 */ /* 0x000fea000383ffff */
.L_x_2414:
        /* <DEDUP_REMOVED lines=11> */
.L_x_2461:
[----:B------:R-:W-:Y:S05]  /*16960*/  BSYNC B0 ;  /* 0x0000000000007941 */ /* 0x000fea0003800000 */
.L_x_2460:
[----:B------:R-:W-:Y:S05]  /*16970*/  BRA `(.L_x_2462) ;  /* 0xffffffe8008c7947 */ /* 0x000fea000383ffff */
.L_x_2417:
[----:B------:R-:W-:Y:S01]  /*16980*/  BSSY B1, `(.L_x_2463) ;  /* 0x0000006000017945 */ /* 0x000fe20003800000 */
[----:B------:R-:W-:-:S07]  /*16990*/  IMAD.MOV.U32 R15, RZ, RZ, -0x1 ;  /* 0xffffffffff0f7424 */ /* 0x000fce00078e00ff */
[----:B01----:R-:W-:Y:S05]  /*169a0*/  WARPSYNC.COLLECTIVE R15, `(.L_x_2464) ;  /* 0x000000000f0c7348 */ /* 0x003fea0003c00000 */
[----:B------:R-:W-:Y:S02]  /*169b0*/  ELECT P6, UR62, PT ;  /* 0x00000000003e782f */ /* 0x000fe400038c0000 */
[----:B------:R-:W-:Y:S01]  /*169c0*/  MOV R14, UR62 ;  /* 0x0000003e000e7c02 */ /* 0x000fe20008000f00 */
[----:B01----:R-:W-:Y:S10]  /*169d0*/  ENDCOLLECTIVE ;  /* 0x000000000000791b */ /* 0x003ff40003800000 */
.L_x_2464:
[----:B------:R-:W-:Y:S05]  /*169e0*/  BSYNC B1 ;  /* 0x0000000000017941 */ /* 0x000fea0003800000 */
.L_x_2463:
[----:B------:R-:W-:Y:S05]  /*169f0*/  BRA `(.L_x_2465) ;  /* 0xffffffe800847947 */ /* 0x000fea000383ffff */
.L_x_2419:
[----:B0-----:R0:W1:Y:S02]  /*16a00*/  SYNCS.PHASECHK.TRANS64.TRYWAIT P0, [R6+URZ], R5 ;  /* 0x00000005060075a7 */ /* 0x001064000800017f */
[----:B-1----:R-:W-:Y:S05]  /*16a10*/  @!P0 NANOSLEEP.SYNCS 0x989680 ;  /* 0x009896800000895d */ /* 0x002fea0003900000 */
[----:B------:R-:W1:Y:S02]  /*16a20*/  @!P0 SYNCS.PHASECHK.TRANS64 P0, [R6+URZ], R5 ;  /* 0x00000005060085a7 */ /* 0x000e64000800007f */
[----:B-1----:R-:W-:Y:S05]  /*16a30*/  @!P0 BRA `(.L_x_2419) ;  /* 0xfffffffc00f08947 */ /* 0x002fea000383ffff */
[----:B------:R-:W-:Y:S05]  /*16a40*/  BRA `(.L_x_2466) ;  /* 0xffffffe800bc7947 */ /* 0x000fea000383ffff */
.L_x_2420:
[----:B-1----:R1:W2:Y:S02]  /*16a50*/  SYNCS.PHASECHK.TRANS64.TRYWAIT P0, [R3+URZ], R2 ;  /* 0x00000002030075a7 */ /* 0x0022a4000800017f */
[----:B--2---:R-:W-:Y:S05]  /*16a60*/  @!P0 NANOSLEEP.SYNCS 0x989680 ;  /* 0x009896800000895d */ /* 0x004fea0003900000 */
[----:B------:R-:W2:Y:S02]  /*16a70*/  @!P0 SYNCS.PHASECHK.TRANS64 P0, [R3+URZ], R2 ;  /* 0x00000002030085a7 */ /* 0x000ea4000800007f */
[----:B--2---:R-:W-:Y:S05]  /*16a80*/  @!P0 BRA `(.L_x_2420) ;  /* 0xfffffffc00f08947 */ /* 0x004fea000383ffff */
[----:B------:R-:W-:Y:S05]  /*16a90*/  BRA `(.L_x_2467) ;  /* 0xffffffe800b07947 */ /* 0x000fea000383ffff */
.L_x_2422:
[----:B-1----:R1:W2:Y:S02]  /*16aa0*/  SYNCS.PHASECHK.TRANS64.TRYWAIT P0, [R18+URZ], R5 ;  /* 0x00000005120075a7 */ /* 0x0022a4000800017f */
[----:B--2---:R-:W-:Y:S05]  /*16ab0*/  @!P0 NANOSLEEP.SYNCS 0x989680 ;  /* 0x009896800000895d */ /* 0x004fea0003900000 */
[----:B------:R-:W2:Y:S02]  /*16ac0*/  @!P0 SYNCS.PHASECHK.TRANS64 P0, [R18+URZ], R5 ;  /* 0x00000005120085a7 */ /* 0x000ea4000800007f */
[----:B--2---:R-:W-:Y:S05]  /*16ad0*/  @!P0 BRA `(.L_x_2422) ;  /* 0xfffffffc00f08947 */ /* 0x004fea000383ffff */
[----:B------:R-:W-:Y:S05]  /*16ae0*/  BRA `(.L_x_2468) ;  /* 0xffffffe800b47947 */ /* 0x000fea000383ffff */
.L_x_2469:
        /* <DEDUP_REMOVED lines=9> */
.L_x_3246:


//--------------------- .text._ZN7cutlass13device_kernelIN5flash11enable_sm90INS1_16FlashAttnFwdSm90INS1_25CollectiveMainloopFwdSm90ILi2EN4cute5tupleIJNS5_1CILi1EEES8_S8_EEENS6_IJNS7_ILi128EEENS7_ILi112EEENS7_ILi192EEEEEELi192ENS_10bfloat16_tEfNS_4arch4Sm90ELb1ELb0ELb0ELb1ELb0ELb0ELb0ELb1ELb1ELb1ELb0ELb0EEENS1_21CollectiveEpilogueFwdINS6_IJSA_SC_SB_EEES9_SE_SG_Li256ELb1ELb1ELb0ELb0EEENS1_36VarlenDynamicPersistentTileSchedulerILi128ELi112ELi256ELi128ELb0ELb1ELb1ELb1ELb1ELb1EEEEEEEEEvNT_6ParamsE --------------------------
	.section	.text._ZN7cutlass13device_kernelIN5flash11enable_sm90INS1_16FlashAttnFwdSm90INS1_25CollectiveMainloopFwdSm90ILi2EN4cute5tupleIJNS5_1CILi1EEES8_S8_EEENS6_IJNS7_ILi128EEENS7_ILi112EEENS7_ILi192EEEEEELi192ENS_10bfloat16_tEfNS_4arch4Sm90ELb1ELb0ELb0ELb1ELb0ELb0ELb0ELb1ELb1ELb1ELb0ELb0EEENS1_21CollectiveEpilogueFwdINS6_IJSA_SC_SB_EEES9_SE_SG_Li256ELb1ELb1ELb0ELb0EEENS1_36VarlenDynamicPersistentTileSchedulerILi128ELi112ELi256ELi128ELb0ELb1ELb1ELb1ELb1ELb1EEEEEEEEEvNT_6ParamsE,"ax",@progbits
	.align	128
.text._ZN7cutlass13device_kernelIN5flash11enable_sm90INS1_16FlashAttnFwdSm90INS1_25CollectiveMainloopFwdSm90ILi2EN4cute5tupleIJNS5_1CILi1EEES8_S8_EEENS6_IJNS7_ILi128EEENS7_ILi112EEENS7_ILi192EEEEEELi192ENS_10bfloat16_tEfNS_4arch4Sm90ELb1ELb0ELb0ELb1ELb0ELb0ELb0ELb1ELb1ELb1ELb0ELb0EEENS1_21CollectiveEpilogueFwdINS6_IJSA_SC_SB_EEES9_SE_SG_Li256ELb1ELb1ELb0ELb0EEENS1_36VarlenDynamicPersistentTileSchedulerILi128ELi112ELi256ELi128ELb0ELb1ELb1ELb1ELb1ELb1EEEEEEEEEvNT_6ParamsE:
        .type           _ZN7cutlass13device_kernelIN5flash11enable_sm90INS1_16FlashAttnFwdSm90INS1_25CollectiveMainloopFwdSm90ILi2EN4cute5tupleIJNS5_1CILi1EEES8_S8_EEENS6_IJNS7_ILi128EEENS7_ILi112EEENS7_ILi192EEEEEELi192ENS_10bfloat16_tEfNS_4arch4Sm90ELb1ELb0ELb0ELb1ELb0ELb0ELb0ELb1ELb1ELb1ELb0ELb0EEENS1_21CollectiveEpilogueFwdINS6_IJSA_SC_SB_EEES9_SE_SG_Li256ELb1ELb1ELb0ELb0EEENS1_36VarlenDynamicPersistentTileSchedulerILi128ELi112ELi256ELi128ELb0ELb1ELb1ELb1ELb1ELb1EEEEEEEEEvNT_6ParamsE,@function
        .size           _ZN7cutlass13device_kernelIN5flash11enable_sm90INS1_16FlashAttnFwdSm90INS1_25CollectiveMainloopFwdSm90ILi2EN4cute5tupleIJNS5_1CILi1EEES8_S8_EEENS6_IJNS7_ILi128EEENS7_ILi112EEENS7_ILi192EEEEEELi192ENS_10bfloat16_tEfNS_4arch4Sm90ELb1ELb0ELb0ELb1ELb0ELb0ELb0ELb1ELb1ELb1ELb0ELb0EEENS1_21CollectiveEpilogueFwdINS6_IJSA_SC_SB_EEES9_SE_SG_Li256ELb1ELb1ELb0ELb0EEENS1_36VarlenDynamicPersistentTileSchedulerILi128ELi112ELi256ELi128ELb0ELb1ELb1ELb1ELb1ELb1EEEEEEEEEvNT_6ParamsE,(.L_x_3247 - _ZN7cutlass13device_kernelIN5flash11enable_sm90INS1_16FlashAttnFwdSm90INS1_25CollectiveMainloopFwdSm90ILi2EN4cute5tupleIJNS5_1CILi1EEES8_S8_EEENS6_IJNS7_ILi128EEENS7_ILi112EEENS7_ILi192EEEEEELi192ENS_10bfloat16_tEfNS_4arch4Sm90ELb1ELb0ELb0ELb1ELb0ELb0ELb0ELb1ELb1ELb1ELb0ELb0EEENS1_21CollectiveEpilogueFwdINS6_IJSA_SC_SB_EEES9_SE_SG_Li256ELb1ELb1ELb0ELb0EEENS1_36VarlenDynamicPersistentTileSchedulerILi128ELi112ELi256ELi128ELb0ELb1ELb1ELb1ELb1ELb1EEEEEEEEEvNT_6ParamsE)
        .other          _ZN7cutlass13device_kernelIN5flash11enable_sm90INS1_16FlashAttnFwdSm90INS1_25CollectiveMainloopFwdSm90ILi2EN4cute5tupleIJNS5_1CILi1EEES8_S8_EEENS6_IJNS7_ILi128EEENS7_ILi112EEENS7_ILi192EEEEEELi192ENS_10bfloat16_tEfNS_4arch4Sm90ELb1ELb0ELb0ELb1ELb0ELb0ELb0ELb1ELb1ELb1ELb0ELb0EEENS1_21CollectiveEpilogueFwdINS6_IJSA_SC_SB_EEES9_SE_SG_Li256ELb1ELb1ELb0ELb0EEENS1_36VarlenDynamicPersistentTileSchedulerILi128ELi112ELi256ELi128ELb0ELb1ELb1ELb1ELb1ELb1EEEEEEEEEvNT_6ParamsE,@"STO_CUDA_ENTRY STV_DEFAULT"
_ZN7cutlass13device_kernelIN5flash11enable_sm90INS1_16FlashAttnFwdSm90INS1_25CollectiveMainloopFwdSm90ILi2EN4cute5tupleIJNS5_1CILi1EEES8_S8_EEENS6_IJNS7_ILi128EEENS7_ILi112EEENS7_ILi192EEEEEELi192ENS_10bfloat16_tEfNS_4arch4Sm90ELb1ELb0ELb0ELb1ELb0ELb0ELb0ELb1ELb1ELb1ELb0ELb0EEENS1_21CollectiveEpilogueFwdINS6_IJSA_SC_SB_EEES9_SE_SG_Li256ELb1ELb1ELb0ELb0EEENS1_36VarlenDynamicPersistentTileSchedulerILi128ELi112ELi256ELi128ELb0ELb1ELb1ELb1ELb1ELb1EEEEEEEEEvNT_6ParamsE:
        /* <DEDUP_REMOVED lines=18> */
.L_x_2471:
[----:B------:R-:W-:Y:S05]  /*0120*/  BSYNC B0 ;  /* 0x0000000000007941 */ /* 0x000fea0003800000 */
.L_x_2470:
        /* <DEDUP_REMOVED lines=41> */
.L_x_2472:
        /* <DEDUP_REMOVED lines=22> */
.L_x_2473:
        /* <DEDUP_REMOVED lines=18> */
.L_x_2474:
        /* <DEDUP_REMOVED lines=22> */
.L_x_2475:
        /* <DEDUP_REMOVED lines=22> */
.L_x_2476:
        /* <DEDUP_REMOVED lines=8> */
.L_x_2478:
        /* <DEDUP_REMOVED lines=50> */
[----:B------:R-:W-:Y:S01]  /*0ca0*/  SHF.R.S32.HI R209, RZ, 0x3, R3 ;  /* 0x00000003ffd17819 */ /* 0x000fe20000011403 */
[----:B------:R-:W-:Y:S01]  /*0cb0*/  IMAD.IADD R5, R220, 0x1, -R5 ;  /* 0x00000001dc057824 */ /* 0x000fe200078e0a05 */
[----:B------:R-:W-:Y:S01]  /*0cc0*/  LOP3.LUT R2, R2, 0x1ffffffe, RZ, 0xc0, !PT ;  /* 0x1ffffffe02027812 */ /* 0x000fe200078ec0ff */
[----:B------:R-:W-:Y:S02]  /*0cd0*/  ULOP3.LUT UR7, UR4, 0x1, URZ, 0xfc, !UPT ;  /* 0x0000000104077892 */ /* 0x000fe4000f8efc3f */
[----:B------:R-:W-:Y:S01]  /*0ce0*/  IMAD R5, R5, 0x40, R4 ;  /* 0x0000004005057824 */ /* 0x000fe200078e0204 */
[----:B------:R-:W-:Y:S01]  /*0cf0*/  UMOV UR4, URZ ;  /* 0x0000003f00047c82 */ /* 0x000fe20008000000 */
[----:B------:R-:W-:Y:S01]  /*0d00*/  IMAD.IADD R2, R7, 0x1, -R2 ;  /* 0x0000000107027824 */ /* 0x000fe200078e0a02 */
[----:B------:R-:W-:Y:S01]  /*0d10*/  LOP3.LUT R7, R10, 0xfffffffc, RZ, 0xc0, !PT ;  /* 0xfffffffc0a077812 */ /* 0x000fe200078ec0ff */
[----:B------:R-:W-:Y:S02]  /*0d20*/  IMAD.U32 R216, RZ, RZ, UR7 ;  /* 0x00000007ffd87e24 */ /* 0x000fe4000f8e00ff */
[----:B------:R-:W-:-:S02]  /*0d30*/  IMAD R215, R2, 0x8, R5 ;  /* 0x0000000802d77824 */ /* 0x000fc400078e0205 */
[----:B------:R-:W-:Y:S01]  /*0d40*/  IMAD.IADD R4, R220, 0x1, -R7 ;  /* 0x00000001dc047824 */ /* 0x000fe200078e0a07 */
[----:B------:R-:W-:Y:S01]  /*0d50*/  LOP3.LUT R7, R3, 0xfffffff8, RZ, 0xc0, !PT ;  /* 0xfffffff803077812 */ /* 0x000fe200078ec0ff */
[----:B------:R-:W-:Y:S01]  /*0d60*/  IMAD.U32 R211, RZ, RZ, UR4 ;  /* 0x00000004ffd37e24 */ /* 0x000fe2000f8e00ff */
[----:B------:R-:W-:Y:S02]  /*0d70*/  LOP3.LUT R3, R6, 0x7ffffffc, RZ, 0xc0, !PT ;  /* 0x7ffffffc06037812 */ /* 0x000fe400078ec0ff */
[----:B------:R-:W-:Y:S01]  /*0d80*/  LEA.HI R10, R4, R4, RZ, 0x1 ;  /* 0x00000004040a7211 */ /* 0x000fe200078f08ff */
[----:B------:R-:W-:Y:S02]  /*0d90*/  IMAD.IADD R206, R220, 0x1, -R7 ;  /* 0x00000001dcce7824 */ /* 0x000fe400078e0a07 */
[----:B------:R-:W-:Y:S01]  /*0da0*/  IMAD.IADD R22, R212, 0x1, -R3 ;  /* 0x00000001d4167824 */ /* 0x000fe200078e0a03 */
[----:B------:R-:W-:Y:S01]  /*0db0*/  LOP3.LUT R11, R10, 0x1ffffffe, RZ, 0xc0, !PT ;  /* 0x1ffffffe0a0b7812 */ /* 0x000fe200078ec0ff */
[----:B------:R-:W-:-:S04]  /*0dc0*/  IMAD.SHL.U32 R16, R206, 0x8, RZ ;  /* 0x00000008ce107824 */ /* 0x000fc800078e00ff */
[C---:B------:R-:W-:Y:S01]  /*0dd0*/  VIADD R204, R16.reuse, 0x40 ;  /* 0x0000004010cc7836 */ /* 0x040fe20000000000 */
[----:B------:R-:W-:Y:S01]  /*0de0*/  SHF.R.S32.HI R219, RZ, 0x1f, R16 ;  /* 0x0000001fffdb7819 */ /* 0x000fe20000011410 */
[----:B------:R-:W-:Y:S02]  /*0df0*/  VIADD R205, R16, 0x80 ;  /* 0x0000008010cd7836 */ /* 0x000fe40000000000 */
[----:B------:R-:W-:Y:S01]  /*0e00*/  IMAD.IADD R11, R4, 0x1, -R11 ;  /* 0x00000001040b7824 */ /* 0x000fe200078e0a0b */
[----:B------:R-:W-:Y:S02]  /*0e10*/  SHF.R.S32.HI R218, RZ, 0x1f, R204 ;  /* 0x0000001fffda7819 */ /* 0x000fe400000114cc */
[----:B------:R-:W-:Y:S01]  /*0e20*/  SHF.R.S32.HI R217, RZ, 0x1f, R205 ;  /* 0x0000001fffd97819 */ /* 0x000fe200000114cd */
[----:B------:R-:W-:-:S07]  /*0e30*/  IMAD R23, R11, 0x8, R214 ;  /* 0x000000080b177824 */ /* 0x000fce00078e02d6 */
.L_x_2532:
[----:B0-2---:R-:W0:Y:S01]  /*0e40*/  LDC.64 R2, c[0x0][0xc88] ;  /* 0x00032200ff027b82 */ /* 0x005e220000000a00 */
[----:B------:R-:W-:Y:S01]  /*0e50*/  ULDC.64 UR12, c[0x0][0x208] ;  /* 0x00008200000c7ab9 */ /* 0x000fe20000000a00 */
[----:B------:R-:W-:Y:S01]  /*0e60*/  ULDC.64 UR8, c[0x0][0xa28] ;  /* 0x00028a0000087ab9 */ /* 0x000fe20000000a00 */
[----:B------:R-:W-:Y:S01]  /*0e70*/  ULDC.64 UR10, c[0x0][0xa18] ;  /* 0x00028600000a7ab9 */ /* 0x000fe20000000a00 */
[----:B0-----:R-:W-:-:S06]  /*0e80*/  IMAD.WIDE R2, R39, 0x4, R2 ;  /* 0x0000000427027825 */ /* 0x001fcc00078e0202 */
[----:B------:R-:W2:Y:S01]  /*0e90*/  LDG.E R2, desc[UR12][R2.64] ;  /* 0x0000000c02027981 */ /* 0x000ea2000c1e1900 */
[----:B------:R-:W-:Y:S02]  /*0ea0*/  UISETP.NE.U32.AND UP0, UPT, UR8, URZ, UPT ;  /* 0x0000003f0800728c */ /* 0x000fe4000bf05070 */
[----:B------:R-:W-:Y:S02]  /*0eb0*/  UISETP.NE.U32.AND UP1, UPT, UR10, URZ, UPT ;  /* 0x0000003f0a00728c */ /* 0x000fe4000bf25070 */
[----:B------:R-:W-:Y:S02]  /*0ec0*/  UISETP.NE.AND.EX UP0, UPT, UR9, URZ, UPT, UP0 ;  /* 0x0000003f0900728c */ /* 0x000fe4000bf05300 */
[----:B------:R-:W-:-:S04]  /*0ed0*/  UISETP.NE.AND.EX UP1, UPT, UR11, URZ, UPT, UP1 ;  /* 0x0000003f0b00728c */ /* 0x000fc8000bf25310 */
[----:B------:R-:W-:Y:S02]  /*0ee0*/  PLOP3.LUT P0, PT, PT, PT, UP0, 0x80, 0x0 ;  /* 0x000000000000781c */ /* 0x000fe40003f0f008 */
[----:B------:R-:W-:Y:S02]  /*0ef0*/  PLOP3.LUT P2, PT, PT, PT, UP1, 0x80, 0x0 ;  /* 0x000000000000781c */ /* 0x000fe40003f4f018 */
[----:B--2---:R-:W-:-:S13]  /*0f00*/  R2UR UR4, R2 ;  /* 0x00000000020472ca */ /* 0x004fda00000e0000 */
[----:B------:R-:W-:Y:S02]  /*0f10*/  USHF.R.S32.HI UR7, URZ, 0x1f, UR4 ;  /* 0x0000001f3f077899 */ /* 0x000fe40008011404 */
[----:B------:R-:W-:Y:S01]  /*0f20*/  IMAD.U32 R207, RZ, RZ, UR4 ;  /* 0x00000004ffcf7e24 */ /* 0x000fe2000f8e00ff */
[----:B------:R-:W-:-:S04]  /*0f30*/  @UP0 ULEA UR8, UP2, UR4, UR8, 0x2 ;  /* 0x0000000804080291 */ /* 0x000fc8000f84103f */
[----:B------:R-:W-:Y:S02]  /*0f40*/  @UP0 ULEA.HI.X UR9, UR4, UR9, UR7, 0x2, UP2 ;  /* 0x0000000904090291 */ /* 0x000fe400090f1407 */
[----:B------:R-:W-:Y:S01]  /*0f50*/  IMAD.U32 R210, RZ, RZ, UR7 ;  /* 0x00000007ffd27e24 */ /* 0x000fe2000f8e00ff */
[----:B------:R-:W-:Y:S01]  /*0f60*/  @UP1 ULEA UR10, UP0, UR4, UR10, 0x2 ;  /* 0x0000000a040a1291 */ /* 0x000fe2000f80103f */
[----:B------:R-:W-:-:S03]  /*0f70*/  IMAD.U32 R2, RZ, RZ, UR8 ;  /* 0x00000008ff027e24 */ /* 0x000fc6000f8e00ff */
[----:B------:R-:W-:Y:S01]  /*0f80*/  @UP1 ULEA.HI.X UR11, UR4, UR11, UR7, 0x2, UP0 ;  /* 0x0000000b040b1291 */ /* 0x000fe200080f1407 */
[----:B------:R-:W-:Y:S01]  /*0f90*/  IMAD.U32 R3, RZ, RZ, UR9 ;  /* 0x00000009ff037e24 */ /* 0x000fe2000f8e00ff */
[----:B------:R-:W-:Y:S01]  /*0fa0*/  ULDC.64 UR8, c[0x0][0x418] ;  /* 0x0001060000087ab9 */ /* 0x000fe20000000a00 */
[----:B------:R-:W-:Y:S01]  /*0fb0*/  IMAD.U32 R4, RZ, RZ, UR10 ;  /* 0x0000000aff047e24 */ /* 0x000fe2000f8e00ff */
[----:B------:R-:W-:Y:S02]  /*0fc0*/  ULDC UR7, c[0x0][0x424] ;  /* 0x0001090000077ab9 */ /* 0x000fe40000000800 */
[----:B------:R-:W-:Y:S01]  /*0fd0*/  IMAD.U32 R5, RZ, RZ, UR11 ;  /* 0x0000000bff057e24 */ /* 0x000fe2000f8e00ff */
[----:B------:R-:W2:Y:S01]  /*0fe0*/  @P0 LDG.E R2, desc[UR12][R2.64] ;  /* 0x0000000c02020981 */ /* 0x000ea2000c1e1900 */
[----:B------:R-:W-:Y:S01]  /*0ff0*/  UISETP.NE.U32.AND UP0, UPT, UR8, URZ, UPT ;  /* 0x0000003f0800728c */ /* 0x000fe2000bf05070 */
[----:B------:R-:W-:Y:S02]  /*1000*/  ULDC.64 UR10, c[0x0][0xa20] ;  /* 0x00028800000a7ab9 */ /* 0x000fe40000000a00 */
[----:B---3--:R-:W3:Y:S01]  /*1010*/  @P2 LDG.E R4, desc[UR12][R4.64] ;  /* 0x0000000c04042981 */ /* 0x008ee2000c1e1900 */
[----:B------:R-:W-:Y:S01]  /*1020*/  ULDC UR12, c[0x0][0x288] ;  /* 0x0000a200000c7ab9 */ /* 0x000fe20000000800 */
[----:B------:R-:W-:Y:S01]  /*1030*/  UISETP.NE.AND.EX UP0, UPT, UR9, URZ, UPT, UP0 ;  /* 0x0000003f0900728c */ /* 0x000fe2000bf05300 */
[----:B------:R-:W-:Y:S01]  /*1040*/  ISETP.NE.U32.AND P1, PT, RZ, UR10, PT ;  /* 0x0000000aff007c0c */ /* 0x000fe2000bf25070 */
[----:B------:R-:W-:Y:S01]  /*1050*/  ULDC UR8, c[0x0][0x2f0] ;  /* 0x0000bc0000087ab9 */ /* 0x000fe20000000800 */
[----:B------:R-:W-:Y:S01]  /*1060*/  UMOV UR4, URZ ;  /* 0x0000003f00047c82 */ /* 0x000fe20008000000 */
[----:B------:R-:W-:Y:S01]  /*1070*/  USEL UR7, UR7, 0x1, UP0 ;  /* 0x0000000107077887 */ /* 0x000fe20008000000 */
[----:B------:R-:W-:Y:S01]  /*1080*/  ISETP.NE.AND.EX P1, PT, RZ, UR11, PT, P1 ;  /* 0x0000000bff007c0c */ /* 0x000fe2000bf25310 */
[----:B------:R-:W-:-:S02]  /*1090*/  IMAD.U32 R208, RZ, RZ, UR6 ;  /* 0x00000006ffd07e24 */ /* 0x000fc4000f8e00ff */
[----:B------:R-:W-:Y:S01]  /*10a0*/  UIMAD UR8, UR7, UR8, URZ ;  /* 0x00000008070872a4 */ /* 0x000fe2000f8e023f */
[----:B--2---:R-:W-:Y:S02]  /*10b0*/  @P0 R2UR UR4, R2 ;  /* 0x00000000020402ca */ /* 0x004fe400000e0000 */
[----:B---3--:R-:W-:-:S13]  /*10c0*/  @P2 R2UR UR12, R4 ;  /* 0x00000000040c22ca */ /* 0x008fda00000e0000 */
[----:B------:R-:W-:Y:S01]  /*10d0*/  IMAD.U32 R17, RZ, RZ, UR12 ;  /* 0x0000000cff117e24 */ /* 0x000fe2000f8e00ff */
[----:B-1--4-:R-:W-:Y:S06]  /*10e0*/  @P2 BRA `(.L_x_2479) ;  /* 0x0000000000402947 */ /* 0x012fec0003800000 */
[----:B------:R-:W-:Y:S02]  /*10f0*/  ULDC.64 UR6, c[0x0][0xa00] ;  /* 0x0002800000067ab9 */ /* 0x000fe40000000a00 */
[----:B------:R-:W-:-:S04]  /*1100*/  ISETP.NE.U32.AND P0, PT, RZ, UR6, PT ;  /* 0x00000006ff007c0c */ /* 0x000fc8000bf05070 */
[----:B------:R-:W-:-:S13]  /*1110*/  ISETP.NE.AND.EX P0, PT, RZ, UR7, PT, P0 ;  /* 0x00000007ff007c0c */ /* 0x000fda000bf05300 */
[----:B------:R-:W-:Y:S05]  /*1120*/  @!P0 BRA `(.L_x_2479) ;  /* 0x0000000000308947 */ /* 0x000fea0003800000 */
[----:B------:R-:W-:Y:S01]  /*1130*/  R2UR UR9, R207 ;  /* 0x00000000cf0972ca */ /* 0x000fe200000e0000 */
[----:B------:R-:W-:Y:S01]  /*1140*/  ULDC.64 UR6, c[0x0][0xa00] ;  /* 0x0002800000067ab9 */ /* 0x000fe20000000a00 */
[----:B------:R-:W-:-:S11]  /*1150*/  ULDC.64 UR12, c[0x0][0x208] ;  /* 0x00008200000c7ab9 */ /* 0x000fd60000000a00 */
[----:B------:R-:W-:-:S06]  /*1160*/  UIMAD.WIDE UR6, UR9, 0x4, UR6 ;  /* 0x00000004090678a5 */ /* 0x000fcc000f8e0206 */
[----:B------:R-:W-:Y:S02]  /*1170*/  IMAD.U32 R2, RZ, RZ, UR6 ;  /* 0x00000006ff027e24 */ /* 0x000fe4000f8e00ff */
[----:B------:R-:W-:-:S05]  /*1180*/  IMAD.U32 R3, RZ, RZ, UR7 ;  /* 0x00000007ff037e24 */ /* 0x000fca000f8e00ff */
[----:B------:R-:W2:Y:S04]  /*1190*/  LDG.E R4, desc[UR12][R2.64] ;  /* 0x0000000c02047981 */ /* 0x000ea8000c1e1900 */
[----:B------:R-:W3:Y:S01]  /*11a0*/  LDG.E R0, desc[UR12][R2.64+0x4] ;  /* 0x0000040c02007981 */ /* 0x000ee2000c1e1900 */
[----:B--2---:R-:W-:Y:S02]  /*11b0*/  R2UR UR6, R4 ;  /* 0x00000000040672ca */ /* 0x004fe400000e0000 */
[----:B---3--:R-:W-:-:S13]  /*11c0*/  R2UR UR7, R0 ;  /* 0x00000000000772ca */ /* 0x008fda00000e0000 */
[----:B------:R-:W-:-:S06]  /*11d0*/  UIADD3 UR6, -UR6, UR7, URZ ;  /* 0x0000000706067290 */ /* 0x000fcc000fffe13f */
[----:B------:R-:W-:-:S07]  /*11e0*/  IMAD.U32 R17, RZ, RZ, UR6 ;  /* 0x00000006ff117e24 */ /* 0x000fce000f8e00ff */
.L_x_2479:
[----:B------:R-:W-:Y:S05]  /*11f0*/  @!P1 BRA `(.L_x_2480) ;  /* 0x0000000000289947 */ /* 0x000fea0003800000 */
[----:B------:R-:W-:Y:S01]  /*1200*/  R2UR UR7, R207 ;  /* 0x00000000cf0772ca */ /* 0x000fe200000e0000 */
[----:B------:R-:W-:Y:S01]  /*1210*/  ULDC.64 UR8, c[0x0][0x208] ;  /* 0x0000820000087ab9 */ /* 0x000fe20000000a00 */
[----:B------:R-:W-:-:S11]  /*1220*/  R2UR UR12, R210 ;  /* 0x00000000d20c72ca */ /* 0x000fd600000e0000 */
[----:B------:R-:W-:-:S04]  /*1230*/  ULEA UR6, UP0, UR7, UR10, 0x2 ;  /* 0x0000000a07067291 */ /* 0x000fc8000f80103f */
[----:B------:R-:W-:Y:S02]  /*1240*/  ULEA.HI.X UR7, UR7, UR11, UR12, 0x2, UP0 ;  /* 0x0000000b07077291 */ /* 0x000fe400080f140c */
[----:B------:R-:W-:-:S04]  /*1250*/  IMAD.U32 R2, RZ, RZ, UR6 ;  /* 0x00000006ff027e24 */ /* 0x000fc8000f8e00ff */
[----:B------:R-:W-:-:S05]  /*1260*/  IMAD.U32 R3, RZ, RZ, UR7 ;  /* 0x00000007ff037e24 */ /* 0x000fca000f8e00ff */
[----:B------:R-:W2:Y:S02]  /*1270*/  LDG.E R2, desc[UR8][R2.64] ;  /* 0x0000000802027981 */ /* 0x000ea4000c1e1900 */
[----:B--2---:R-:W-:Y:S01]  /*1280*/  R2UR UR8, R2 ;  /* 0x00000000020872ca */ /* 0x004fe200000e0000 */
[----:B------:R-:W-:-:S14]  /*1290*/  BRA `(.L_x_2481) ;  /* 0x00000000003c7947 */ /* 0x000fdc0003800000 */
.L_x_2480:
        /* <DEDUP_REMOVED lines=14> */
[----:B------:R-:W-:-:S12]  /*1380*/  UIADD3 UR8, -UR8, UR6, URZ ;  /* 0x0000000608087290 */ /* 0x000fd8000fffe13f */
.L_x_2481:
[----:B------:R-:W-:Y:S01]  /*1390*/  UIADD3 UR9, -UR4, UR8, URZ ;  /* 0x0000000804097290 */ /* 0x000fe2000fffe13f */
[----:B------:R-:W-:Y:S01]  /*13a0*/  R2UR UR7, R17 ;  /* 0x00000000110772ca */ /* 0x000fe200000e0000 */
[----:B------:R-:W-:Y:S01]  /*13b0*/  USHF.L.U32 UR5, UR5, 0x7, URZ ;  /* 0x0000000705057899 */ /* 0x000fe2000800063f */
[----:B------:R-:W-:Y:S01]  /*13c0*/  PLOP3.LUT P0, PT, PT, PT, PT, 0x80, 0x0 ;  /* 0x000000000000781c */ /* 0x000fe20003f0f070 */
[----:B------:R-:W-:Y:S01]  /*13d0*/  ULDC UR4, c[0x0][0x448] ;  /* 0x0001120000047ab9 */ /* 0x000fe20000000800 */
[----:B------:R-:W-:Y:S01]  /*13e0*/  CS2R R2, SRZ ;  /* 0x0000000000027805 */ /* 0x000fe2000001ff00 */
[----:B------:R-:W-:Y:S01]  /*13f0*/  UISETP.NE.AND UP0, UPT, UR4, 0x1, UPT ;  /* 0x000000010400788c */ /* 0x000fe2000bf05270 */
[----:B------:R-:W-:Y:S01]  /*1400*/  IMAD.U32 R18, RZ, RZ, UR9 ;  /* 0x00000009ff127e24 */ /* 0x000fe2000f8e00ff */
[----:B------:R-:W-:Y:S02]  /*1410*/  UIADD3 UR6, UR5, 0x7f, URZ ;  /* 0x0000007f05067890 */ /* 0x000fe4000fffe03f */
[----:B------:R-:W-:Y:S01]  /*1420*/  IMAD.U32 R19, RZ, RZ, UR5 ;  /* 0x00000005ff137e24 */ /* 0x000fe2000f8e00ff */
[----:B------:R-:W-:-:S02]  /*1430*/  CS2R R118, SRZ ;  /* 0x0000000000767805 */ /* 0x000fc4000001ff00 */
[----:B------:R-:W-:Y:S02]  /*1440*/  CS2R R116, SRZ ;  /* 0x0000000000747805 */ /* 0x000fe4000001ff00 */
[----:B------:R-:W-:Y:S02]  /*1450*/  CS2R R114, SRZ ;  /* 0x0000000000727805 */ /* 0x000fe4000001ff00 */
[----:B------:R-:W-:Y:S01]  /*1460*/  CS2R R112, SRZ ;  /* 0x0000000000707805 */ /* 0x000fe2000001ff00 */
[----:B------:R-:W-:Y:S01]  /*1470*/  UIADD3 UR7, UR9, 0x70, -UR7 ;  /* 0x0000007009077890 */ /* 0x000fe2000fffe807 */
[----:B------:R-:W-:Y:S02]  /*1480*/  CS2R R110, SRZ ;  /* 0x00000000006e7805 */ /* 0x000fe4000001ff00 */
[----:B------:R-:W-:Y:S01]  /*1490*/  CS2R R108, SRZ ;  /* 0x00000000006c7805 */ /* 0x000fe2000001ff00 */
[----:B------:R-:W-:Y:S01]  /*14a0*/  @UP0 ULDC UR4, c[0x0][0x44c] ;  /* 0x0001130000040ab9 */ /* 0x000fe20000000800 */
[----:B------:R-:W-:Y:S01]  /*14b0*/  @UP0 ULDC UR8, c[0x0][0x450] ;  /* 0x0001140000080ab9 */ /* 0x000fe20000000800 */
[----:B------:R-:W-:Y:S01]  /*14c0*/  UIMAD.WIDE.U32 UR4, UR6, UR4, URZ ;  /* 0x00000004060472a5 */ /* 0x000fe2000f8e003f */
[----:B------:R-:W-:-:S02]  /*14d0*/  CS2R R106, SRZ ;  /* 0x00000000006a7805 */ /* 0x000fc4000001ff00 */
[----:B------:R-:W-:Y:S02]  /*14e0*/  CS2R R104, SRZ ;  /* 0x0000000000687805 */ /* 0x000fe4000001ff00 */
[----:B------:R-:W-:Y:S01]  /*14f0*/  CS2R R42, SRZ ;  /* 0x00000000002a7805 */ /* 0x000fe2000001ff00 */
[----:B------:R-:W-:Y:S01]  /*1500*/  @UP0 USHF.R.U32.HI UR6, URZ, UR8, UR5 ;  /* 0x000000083f060299 */ /* 0x000fe20008011605 */
[----:B------:R-:W-:Y:S01]  /*1510*/  CS2R R98, SRZ ;  /* 0x0000000000627805 */ /* 0x000fe2000001ff00 */
[----:B------:R-:W-:Y:S01]  /*1520*/  UIADD3 UR5, UR9, 0x6f, URZ ;  /* 0x0000006f09057890 */ /* 0x000fe2000fffe03f */
[----:B------:R-:W-:Y:S01]  /*1530*/  CS2R R100, SRZ ;  /* 0x0000000000647805 */ /* 0x000fe2000001ff00 */
[----:B------:R-:W-:Y:S01]  /*1540*/  UIADD3 UR7, UR7, UR6, URZ ;  /* 0x0000000607077290 */ /* 0x000fe2000fffe03f */
[----:B------:R-:W-:Y:S01]  /*1550*/  CS2R R96, SRZ ;  /* 0x0000000000607805 */ /* 0x000fe2000001ff00 */
[----:B------:R-:W-:Y:S01]  /*1560*/  UMOV UR4, URZ ;  /* 0x0000003f00047c82 */ /* 0x000fe20008000000 */
[----:B------:R-:W-:Y:S01]  /*1570*/  UMOV UR6, URZ ;  /* 0x0000003f00067c82 */ /* 0x000fe20008000000 */
[----:B------:R-:W-:Y:S01]  /*1580*/  UIMAD.WIDE UR4, UR5, -0x6db6db6d, UR4 ;  /* 0x92492493050478a5 */ /* 0x000fe2000f8e0204 */
[----:B------:R-:W-:Y:S01]  /*1590*/  CS2R R94, SRZ ;  /* 0x00000000005e7805 */ /* 0x000fe2000001ff00 */
[----:B------:R-:W-:Y:S01]  /*15a0*/  UIMAD.WIDE UR6, UR7, -0x6db6db6d, UR6 ;  /* 0x92492493070678a5 */ /* 0x000fe2000f8e0206 */
[----:B------:R-:W-:Y:S01]  /*15b0*/  CS2R R92, SRZ ;  /* 0x00000000005c7805 */ /* 0x000fe2000001ff00 */
[----:B------:R-:W-:Y:S01]  /*15c0*/  USHF.R.U32.HI UR4, URZ, 0x1f, UR5 ;  /* 0x0000001f3f047899 */ /* 0x000fe20008011605 */
[----:B------:R-:W-:Y:S01]  /*15d0*/  CS2R R90, SRZ ;  /* 0x00000000005a7805 */ /* 0x000fe2000001ff00 */
[----:B------:R-:W-:Y:S01]  /*15e0*/  USHF.R.U32.HI UR6, URZ, 0x1f, UR7 ;  /* 0x0000001f3f067899 */ /* 0x000fe20008011607 */
[----:B------:R-:W-:Y:S01]  /*15f0*/  CS2R R88, SRZ ;  /* 0x0000000000587805 */ /* 0x000fe2000001ff00 */
[----:B------:R-:W-:Y:S01]  /*1600*/  ULEA.HI.SX32 UR4, UR5, UR4, 0x1a ;  /* 0x0000000405047291 */ /* 0x000fe2000f8fd23f */
        /* <DEDUP_REMOVED lines=9> */
[----:B------:R-:W-:Y:S01]  /*16a0*/  USEL UR38, UR4, UR6, UP0 ;  /* 0x0000000604267287 */ /* 0x000fe20008000000 */
[----:B------:R-:W-:-:S02]  /*16b0*/  CS2R R72, SRZ ;  /* 0x0000000000487805 */ /* 0x000fc4000001ff00 */
[----:B------:R-:W-:Y:S02]  /*16c0*/  CS2R R70, SRZ ;  /* 0x0000000000467805 */ /* 0x000fe4000001ff00 */
[----:B------:R-:W-:Y:S01]  /*16d0*/  CS2R R68, SRZ ;  /* 0x0000000000447805 */ /* 0x000fe2000001ff00 */
[----:B------:R-:W-:Y:S01]  /*16e0*/  UISETP.GE.AND UP0, UPT, UR38, 0x1, UPT ;  /* 0x000000012600788c */ /* 0x000fe2000bf06270 */
[----:B------:R-:W-:Y:S02]  /*16f0*/  CS2R R66, SRZ ;  /* 0x0000000000427805 */ /* 0x000fe4000001ff00 */
[----:B------:R-:W-:Y:S02]  /*1700*/  CS2R R64, SRZ ;  /* 0x0000000000407805 */ /* 0x000fe4000001ff00 */
[----:B------:R-:W-:Y:S02]  /*1710*/  CS2R R62, SRZ ;  /* 0x00000000003e7805 */ /* 0x000fe4000001ff00 */
[----:B------:R-:W-:-:S02]  /*1720*/  CS2R R60, SRZ ;  /* 0x00000000003c7805 */ /* 0x000fc4000001ff00 */
[----:B------:R-:W-:Y:S02]  /*1730*/  CS2R R58, SRZ ;  /* 0x00000000003a7805 */ /* 0x000fe4000001ff00 */
[----:B------:R-:W-:Y:S02]  /*1740*/  PLOP3.LUT P1, PT, PT, PT, UP0, 0x80, 0x0 ;  /* 0x000000000000781c */ /* 0x000fe40003f2f008 */
        /* <DEDUP_REMOVED lines=51> */
.L_x_2483:
        /* <DEDUP_REMOVED lines=11> */
.L_x_2661:
[----:B------:R-:W-:Y:S05]  /*1b30*/  @!P0 BRA `(.L_x_2485) ;  /* 0x0000000000048947 */ /* 0x000fea0003800000 */
[----:B------:R-:W-:Y:S01]  /*1b40*/  BPT.TRAP 0x1 ;  /* 0x000000040000795c */ /* 0x000fe20000300000 */
.L_x_2485:
[----:B------:R-:W-:Y:S02]  /*1b50*/  IMAD.U32 R2, RZ, RZ, UR36 ;  /* 0x00000024ff027e24 */ /* 0x000fe4000f8e00ff */
[----:B0-----:R-:W-:-:S03]  /*1b60*/  IMAD.U32 R3, RZ, RZ, UR61 ;  /* 0x0000003dff037e24 */ /* 0x001fc6000f8e00ff */
[----:B------:R-:W-:Y:S02]  /*1b70*/  LEA R2, R2, UR60, 0x3 ;  /* 0x0000003c02027c11 */ /* 0x000fe4000f8e18ff */
[----:B------:R-:W-:-:S04]  /*1b80*/  SHF.L.U32 R3, R3, 0x1f, RZ ;  /* 0x0000001f03037819 */ /* 0x000fc800000006ff */
[----:B------:R0:W1:Y:S01]  /*1b90*/  SYNCS.PHASECHK.TRANS64.TRYWAIT P2, [R2+URZ+0x36830], R3 ;  /* 0x03683003020075a7 */ /* 0x000062000804017f */
[----:B------:R-:W-:Y:S05]  /*1ba0*/  @!P0 BRA `(.L_x_2486) ;  /* 0x0000000000048947 */ /* 0x000fea0003800000 */
[----:B------:R-:W-:Y:S01]  /*1bb0*/  BPT.TRAP 0x1 ;  /* 0x000000040000795c */ /* 0x000fe20000300000 */
.L_x_2486:
[----:B------:R-:W2:Y:S02]  /*1bc0*/  S2R R0, SR_TID.X ;  /* 0x0000000000007919 */ /* 0x000ea40000002100 */
[----:B--2---:R-:W-:Y:S01]  /*1bd0*/  LOP3.LUT P1, RZ, R0, 0x7f, RZ, 0xc0, !PT ;  /* 0x0000007f00ff7812 */ /* 0x004fe2000782c0ff */
[----:B-1----:R-:W-:-:S12]  /*1be0*/  @P2 BRA `(.L_x_2487) ;  /* 0x0000000000082947 */ /* 0x002fd80003800000 */
[----:B------:R-:W1:Y:S02]  /*1bf0*/  SYNCS.PHASECHK.TRANS64.TRYWAIT P2, [R2+URZ+0x36830], R3 ;  /* 0x03683003020075a7 */ /* 0x000e64000804017f */
[----:B-1----:R-:W-:Y:S05]  /*1c00*/  @!P2 BRA `(.L_x_2488) ;  /* 0x000001640038a947 */ /* 0x002fea0003800000 */
.L_x_2487:
[----:B------:R-:W-:Y:S05]  /*1c10*/  WARPSYNC.ALL ;  /* 0x0000000000007948 */ /* 0x000fea0003800000 */
[----:B------:R-:W-:Y:S01]  /*1c20*/  UIADD3 UR4, UR60, 0x21400, URZ ;  /* 0x000214003c047890 */ /* 0x000fe2000fffe03f */
[----:B------:R-:W-:Y:S01]  /*1c30*/  WARPGROUP.ARRIVE ;  /* 0x00000000000079c5 */ /* 0x000fe20000000000 */
[----:B------:R-:W-:Y:S01]  /*1c40*/  UMOV UR7, 0x40000040 ;  /* 0x4000004000077882 */ /* 0x000fe20000000000 */
[----:B------:R-:W-:Y:S01]  /*1c50*/  UMOV UR11, 0x40000040 ;  /* 0x40000040000b7882 */ /* 0x000fe20000000000 */
[----:B------:R-:W-:Y:S01]  /*1c60*/  USHF.R.U32.HI UR4, URZ, 0x4, UR4 ;  /* 0x000000043f047899 */ /* 0x000fe20008011604 */
[----:B------:R-:W-:Y:S01]  /*1c70*/  R2UR UR39, R17 ;  /* 0x00000000112772ca */ /* 0x000fe200000e0000 */
[----:B------:R-:W-:Y:S01]  /*1c80*/  UMOV UR15, 0x40000040 ;  /* 0x40000040000f7882 */ /* 0x000fe20000000000 */
[----:B------:R-:W-:Y:S01]  /*1c90*/  UMOV UR19, 0x40000040 ;  /* 0x4000004000137882 */ /* 0x000fe20000000000 */
[----:B------:R-:W-:Y:S01]  /*1ca0*/  ULOP3.LUT UR4, UR4, 0x3fff, URZ, 0xc0, !UPT ;  /* 0x00003fff04047892 */ /* 0x000fe2000f8ec03f */
[----:B01----:R-:W-:Y:S01]  /*1cb0*/  @!P1 VIADD R2, R2, 0x36840 ;  /* 0x0003684002029836 */ /* 0x003fe20000000000 */
[----:B------:R-:W-:Y:S01]  /*1cc0*/  UMOV UR23, 0x40000040 ;  /* 0x4000004000177882 */ /* 0x000fe20000000000 */
[----:B------:R-:W-:Y:S01]  /*1cd0*/  UMOV UR27, 0x40000040 ;  /* 0x40000040001b7882 */ /* 0x000fe20000000000 */
[----:B------:R-:W-:Y:S01]  /*1ce0*/  ULOP3.LUT UR5, UR4, 0x10000, URZ, 0xfc, !UPT ;  /* 0x0001000004057892 */ /* 0x000fe2000f8efc3f */
[----:B------:R-:W-:Y:S01]  /*1cf0*/  CS2R R118, SRZ ;  /* 0x0000000000767805 */ /* 0x000fe2000001ff00 */
[----:B------:R-:W-:Y:S01]  /*1d00*/  ULOP3.LUT UR4, UR37, 0x10000, URZ, 0xfc, !UPT ;  /* 0x0001000025047892 */ /* 0x000fe2000f8efc3f */
[----:B------:R-:W-:Y:S01]  /*1d10*/  R2UR UR37, R18 ;  /* 0x00000000122572ca */ /* 0x000fe200000e0000 */
[----:B------:R-:W-:Y:S01]  /*1d20*/  UIMAD UR6, UR36, 0xa80, UR5 ;  /* 0x00000a80240678a4 */ /* 0x000fe2000f8e0205 */
[----:B------:R-:W-:Y:S01]  /*1d30*/  @!P1 PRMT R2, RZ, 0x654, R2 ;  /* 0x00000654ff029816 */ /* 0x000fe20000000002 */
[----:B------:R-:W-:Y:S01]  /*1d40*/  IMAD.U32 R8, RZ, RZ, UR5 ;  /* 0x00000005ff087e24 */ /* 0x000fe2000f8e00ff */
[----:B------:R-:W-:Y:S01]  /*1d50*/  UMOV UR5, 0x40000040 ;  /* 0x4000004000057882 */ /* 0x000fe20000000000 */
[----:B------:R-:W-:Y:S01]  /*1d60*/  UIADD3 UR10, UR6, 0x80, URZ ;  /* 0x00000080060a7890 */ /* 0x000fe2000fffe03f */
[----:B------:R-:W-:Y:S01]  /*1d70*/  CS2R R116, SRZ ;  /* 0x0000000000747805 */ /* 0x000fe2000001ff00 */
[----:B------:R-:W-:Y:S01]  /*1d80*/  UMOV UR8, UR4 ;  /* 0x0000000400087c82 */ /* 0x000fe20008000000 */
[----:B------:R-:W-:Y:S01]  /*1d90*/  UMOV UR9, UR5 ;  /* 0x0000000500097c82 */ /* 0x000fe20008000000 */
[----:B------:R-:W-:-:S02]  /*1da0*/  UIADD3 UR14, UR6, 0x200, URZ ;  /* 0x00000200060e7890 */ /* 0x000fc4000fffe03f */
[----:B------:R-:W-:Y:S01]  /*1db0*/  HGMMA.64x16x16.F32.BF16 R72, gdesc[UR4], RZ, !UPT, gsb0 ;  /* 0x00200000044879f0 */ /* 0x000fe2000c0018ff */
[----:B------:R-:W-:Y:S01]  /*1dc0*/  UMOV UR12, UR4 ;  /* 0x00000004000c7c82 */ /* 0x000fe20008000000 */
[----:B------:R-:W-:Y:S01]  /*1dd0*/  UMOV UR13, UR5 ;  /* 0x00000005000d7c82 */ /* 0x000fe20008000000 */
[----:B------:R-:W-:Y:S01]  /*1de0*/  UIADD3 UR18, UR6, 0x280, URZ ;  /* 0x0000028006127890 */ /* 0x000fe2000fffe03f */
[----:B------:R-:W-:Y:S01]  /*1df0*/  UMOV UR16, UR4 ;  /* 0x0000000400107c82 */ /* 0x000fe20008000000 */
[----:B------:R-:W-:Y:S01]  /*1e00*/  UMOV UR17, UR5 ;  /* 0x0000000500117c82 */ /* 0x000fe20008000000 */
[----:B------:R-:W-:Y:S02]  /*1e10*/  UIADD3 UR7, UR4, 0x2, URZ ;  /* 0x0000000204077890 */ /* 0x000fe4000fffe03f */
[----:B------:R-:W-:Y:S02]  /*1e20*/  UIADD3 UR22, UR6, 0x284, URZ ;  /* 0x0000028406167890 */ /* 0x000fe4000fffe03f */
        /* <DEDUP_REMOVED lines=99> */
[----:B------:R-:W-:Y:S01]  /*2460*/  ULDC UR10, c[0x0][0x448] ;  /* 0x00011200000a7ab9 */ /* 0x000fe20000000800 */
[----:B------:R-:W-:Y:S01]  /*2470*/  R2UR UR11, R19 ;  /* 0x00000000130b72ca */ /* 0x000fe200000e0000 */
[----:B------:R-:W-:-:S03]  /*2480*/  UISETP.NE.AND UP0, UPT, UR10, 0x1, UPT ;  /* 0x000000010a00788c */ /* 0x000fc6000bf05270 */
[----:B------:R-:W-:Y:S02]  /*2490*/  UMOV UR10, 0xffffff90 ;  /* 0xffffff90000a7882 */ /* 0x000fe40000000000 */
[----:B------:R-:W-:Y:S01]  /*24a0*/  UIMAD UR10, UR38, UR10, 0x71 ;  /* 0x00000071260a74a4 */ /* 0x000fe2000f8e020a */
[----:B------:R-:W-:-:S05]  /*24b0*/  PLOP3.LUT P2, PT, PT, PT, UP0, 0x80, 0x0 ;  /* 0x000000000000781c */ /* 0x000fca0003f4f008 */
[----:B------:R-:W-:Y:S01]  /*24c0*/  IMAD.U32 R7, RZ, RZ, UR10 ;  /* 0x0000000aff077e24 */ /* 0x000fe2000f8e00ff */
[----:B------:R-:W-:Y:S01]  /*24d0*/  UMOV UR10, UR11 ;  /* 0x0000000b000a7c82 */ /* 0x000fe20008000000 */
[----:B------:R-:W-:Y:S02]  /*24e0*/  VIADD R0, R23, UR11 ;  /* 0x0000000b17007c36 */ /* 0x000fe40008000000 */
[----:B------:R-:W-:Y:S02]  /*24f0*/  IMAD R4, R22, -0x2, R7 ;  /* 0xfffffffe16047824 */ /* 0x000fe400078e0207 */
[----:B------:R-:W-:-:S05]  /*2500*/  IMAD.U32 R7, RZ, RZ, UR39 ;  /* 0x00000027ff077e24 */ /* 0x000fca000f8e00ff */
[----:B------:R-:W-:Y:S01]  /*2510*/  IADD3 R4, -R7, UR37, R4 ;  /* 0x0000002507047c10 */ /* 0x000fe2000fffe104 */
        /* <DEDUP_REMOVED lines=347> */
[----:B------:R-:W-:Y:S02]  /*3ad0*/  @UP0 ULDC UR7, c[0x0][0x44c] ;  /* 0x0001130000070ab9 */ /* 0x000fe40000000800 */
[----:B------:R-:W-:Y:S01]  /*3ae0*/  @P2 IMAD.HI.U32 R3, R0, UR7, RZ ;  /* 0x0000000700032c27 */ /* 0x000fe2000f8e00ff */
[----:B------:R-:W-:-:S04]  /*3af0*/  @UP0 ULDC UR7, c[0x0][0x450] ;  /* 0x0001140000070ab9 */ /* 0x000fc80000000800 */
[----:B------:R-:W-:Y:S01]  /*3b00*/  @P2 SHF.R.U32.HI R0, RZ, UR7, R3 ;  /* 0x00000007ff002c19 */ /* 0x000fe20008011603 */
[----:B------:R-:W-:Y:S02]  /*3b10*/  UIMAD UR7, UR38, -0x70, UR37 ;  /* 0xffffff90260778a4 */ /* 0x000fe4000f8e0225 */
[----:B------:R-:W-:Y:S02]  /*3b20*/  UIADD3 UR38, UR38, -0x2, URZ ;  /* 0xfffffffe26267890 */ /* 0x000fe4000fffe03f */
[----:B------:R-:W0:Y:S01]  /*3b30*/  SHFL.IDX PT, R5, R0, 0x1, 0x1c1f ;  /* 0x003c1f0000057f89 */ /* 0x000e2200000e0000 */
[----:B------:R-:W-:-:S06]  /*3b40*/  UIADD3 UR7, UR7, 0x70, URZ ;  /* 0x0000007007077890 */ /* 0x000fcc000fffe03f */
[----:B------:R-:W-:-:S04]  /*3b50*/  IMAD.U32 R3, RZ, RZ, UR7 ;  /* 0x00000007ff037e24 */ /* 0x000fc8000f8e00ff */
[----:B------:R-:W-:-:S05]  /*3b60*/  IMAD R3, R22, -0x2, R3 ;  /* 0xfffffffe16037824 */ /* 0x000fca00078e0203 */
[----:B0-----:R-:W-:-:S04]  /*3b70*/  VIADDMNMX R5, R5, R4, R3, PT ;  /* 0x0000000405057246 */ /* 0x001fc80003800103 */
[C---:B------:R-:W-:Y:S02]  /*3b80*/  ISETP.GT.AND P3, PT, R5.reuse, RZ, PT ;  /* 0x000000ff0500720c */ /* 0x040fe40003f64270 */
[C---:B------:R-:W-:Y:S02]  /*3b90*/  ISETP.GT.AND P4, PT, R5.reuse, 0x1, PT ;  /* 0x000000010500780c */ /* 0x040fe40003f84270 */
[----:B------:R-:W-:Y:S01]  /*3ba0*/  ISETP.GT.AND P5, PT, R5, 0x8, PT ;  /* 0x000000080500780c */ /* 0x000fe20003fa4270 */
        /* <DEDUP_REMOVED lines=21> */
[----:B------:R-:W-:Y:S02]  /*3d00*/  ISETP.GT.AND P4, PT, R5, 0x10, PT ;  /* 0x000000100500780c */ /* 0x000fe40003f84270 */
[----:B------:R-:W-:Y:S02]  /*3d10*/  FSEL R79, R79, -INF , P3 ;  /* 0xff8000004f4f7808 */ /* 0x000fe40001800000 */
[----:B------:R-:W-:Y:S02]  /*3d20*/  FMNMX.FTZ R6, R13, R6, !PT ;  /* 0x000000060d067209 */ /* 0x000fe40007810000 */
[----:B------:R-:W-:Y:S02]  /*3d30*/  ISETP.GT.AND P3, PT, R5, 0x11, PT ;  /* 0x000000110500780c */ /* 0x000fe40003f64270 */
[----:B------:R-:W-:Y:S01]  /*3d40*/  FMNMX.FTZ R6, R79, R6, !PT ;  /* 0x000000064f067209 */ /* 0x000fe20007810000 */
[----:B------:R-:W-:Y:S02]  /*3d50*/  WARPGROUP.DEPBAR.LE gsb0, 0x0 ;  /* 0x00008000000079c5 */ /* 0x000fe40000010000 */
[----:B------:R-:W-:Y:S01]  /*3d60*/  WARPGROUP.ARRIVE ;  /* 0x00000000000079c5 */ /* 0x000fe20000000000 */
[----:B------:R-:W-:-:S02]  /*3d70*/  FSEL R21, R66, -INF , P4 ;  /* 0xff80000042157808 */ /* 0x000fc40002000000 */
[----:B------:R-:W-:Y:S02]  /*3d80*/  ISETP.GT.AND P4, PT, R5, 0x18, PT ;  /* 0x000000180500780c */ /* 0x000fe40003f84270 */
        /* <DEDUP_REMOVED lines=56> */
[----:B------:R-:W-:Y:S01]  /*4110*/  ISETP.GT.AND P3, PT, R5, 0x49, PT ;  /* 0x000000490500780c */ /* 0x000fe20003f64270 */
[----:B------:R-:W-:Y:S01]  /*4120*/  ULDC UR6, c[0x0][0x988] ;  /* 0x0002620000067ab9 */ /* 0x000fe20000000800 */
        /* <DEDUP_REMOVED lines=28> */
[----:B------:R-:W-:Y:S02]  /*42f0*/  ISETP.GT.AND P3, PT, R5, 0x69, PT ;  /* 0x000000690500780c */ /* 0x000fe40003f64270 */
[----:B------:R-:W-:Y:S02]  /*4300*/  FSEL R113, R30, -INF , P4 ;  /* 0xff8000001e717808 */ /* 0x000fe40002000000 */
[----:B------:R-:W-:Y:S02]  /*4310*/  FMNMX.FTZ R6, R111, R6, !PT ;  /* 0x000000066f067209 */ /* 0x000fe40007810000 */
[----:B------:R-:W-:-:S02]  /*4320*/  FSEL R115, R31, -INF , P3 ;  /* 0xff8000001f737808 */ /* 0x000fc40001800000 */
[----:B------:R-:W-:-:S04]  /*4330*/  FMNMX.FTZ R6, R113, R6, !PT ;  /* 0x0000000671067209 */ /* 0x000fc80007810000 */
[----:B------:R-:W-:-:S05]  /*4340*/  FMNMX.FTZ R9, R115, R6, !PT ;  /* 0x0000000673097209 */ /* 0x000fca0007810000 */
[----:B------:R-:W1:Y:S02]  /*4350*/  SHFL.BFLY PT, R6, R9, 0x2, 0x1f ;  /* 0x0c401f0009067f89 */ /* 0x000e6400000e0000 */
[----:B-1----:R-:W-:Y:S02]  /*4360*/  FMNMX.FTZ R10, R9, R6, !PT ;  /* 0x00000006090a7209 */ /* 0x002fe40007810000 */
[----:B------:R1:W2:Y:S04]  /*4370*/  SHFL.IDX PT, R6, R0, RZ, 0x1c1f ;  /* 0x001c1fff00067589 */ /* 0x0002a800000e0000 */
[----:B------:R-:W3:Y:S01]  /*4380*/  SHFL.BFLY PT, R5, R10, 0x1, 0x1f ;  /* 0x0c201f000a057f89 */ /* 0x000ee200000e0000 */
[----:B-1----:R-:W-:Y:S01]  /*4390*/  IMAD.U32 R0, RZ, RZ, UR6 ;  /* 0x00000006ff007e24 */ /* 0x002fe2000f8e00ff */
[----:B------:R-:W-:-:S02]  /*43a0*/  @UP0 ULDC UR6, c[0x0][0x44c] ;  /* 0x0001130000060ab9 */ /* 0x000fc40000000800 */
[----:B------:R-:W-:-:S03]  /*43b0*/  UIMAD.WIDE.U32 UR6, UR11, UR6, URZ ;  /* 0x000000060b0672a5 */ /* 0x000fc6000f8e003f */
[----:B------:R-:W-:Y:S02]  /*43c0*/  @UP0 ULDC UR11, c[0x0][0x450] ;  /* 0x00011400000b0ab9 */ /* 0x000fe40000000800 */
[----:B------:R-:W-:Y:S02]  /*43d0*/  @UP0 USHF.R.U32.HI UR10, URZ, UR11, UR7 ;  /* 0x0000000b3f0a0299 */ /* 0x000fe40008011607 */
[----:B------:R-:W-:Y:S02]  /*43e0*/  UMOV UR6, URZ ;  /* 0x0000003f00067c82 */ /* 0x000fe40008000000 */
[----:B------:R-:W-:Y:S01]  /*43f0*/  UIADD3 UR7, UR10, UR37, -UR39 ;  /* 0x000000250a077290 */ /* 0x000fe2000fffe827 */
[----:B--2---:R-:W-:-:S03]  /*4400*/  VIADDMNMX R3, R6, R4, R3, PT ;  /* 0x0000000406037246 */ /* 0x004fc60003800103 */
[----:B------:R-:W-:Y:S01]  /*4410*/  UIMAD.WIDE UR6, UR7, -0x6db6db6d, UR6 ;  /* 0x92492493070678a5 */ /* 0x000fe2000f8e0206 */
[----:B---3--:R-:W-:-:S03]  /*4420*/  FMNMX.FTZ R5, R10, R5, !PT ;  /* 0x000000050a057209 */ /* 0x008fc60007810000 */
[----:B------:R-:W-:Y:S01]  /*4430*/  USHF.R.U32.HI UR6, URZ, 0x1f, UR7 ;  /* 0x0000001f3f067899 */ /* 0x000fe20008011607 */
[----:B------:R-:W-:Y:S02]  /*4440*/  ISETP.GT.AND P4, PT, R3, 0x1, PT ;  /* 0x000000010300780c */ /* 0x000fe40003f84270 */
[C---:B------:R-:W-:Y:S01]  /*4450*/  FSETP.NEU.FTZ.AND P3, PT, R5.reuse, -INF , PT ;  /* 0xff8000000500780b */ /* 0x040fe20003f7d000 */
[----:B------:R-:W-:Y:S01]  /*4460*/  FMUL.FTZ R11, R5, R0 ;  /* 0x00000000050b7220 */ /* 0x000fe20000410000 */
[----:B------:R-:W-:Y:S01]  /*4470*/  ISETP.GT.AND P5, PT, R3, 0x8, PT ;  /* 0x000000080300780c */ /* 0x000fe20003fa4270 */
[----:B------:R-:W-:Y:S01]  /*4480*/  ULEA.HI.SX32 UR6, UR7, UR6, 0x1a ;  /* 0x0000000607067291 */ /* 0x000fe2000f8fd23f */
[----:B------:R-:W-:Y:S02]  /*4490*/  FSEL R73, R73, -INF , P4 ;  /* 0xff80000049497808 */ /* 0x000fe40002000000 */
[----:B------:R-:W-:Y:S01]  /*44a0*/  FSEL R26, R11, RZ, P3 ;  /* 0x000000ff0b1a7208 */ /* 0x000fe20001800000 */
[----:B------:R-:W-:Y:S01]  /*44b0*/  UISETP.LT.AND UP1, UPT, URZ, UR6, UPT ;  /* 0x000000063f00728c */ /* 0x000fe2000bf21270 */
[----:B------:R-:W-:-:S02]  /*44c0*/  ISETP.GT.AND P3, PT, R3, RZ, PT ;  /* 0x000000ff0300720c */ /* 0x000fc40003f64270 */
[----:B------:R-:W-:Y:S01]  /*44d0*/  FSEL R9, R76, -INF , P5 ;  /* 0xff8000004c097808 */ /* 0x000fe20002800000 */
[-CC-:B------:R-:W-:Y:S01]  /*44e0*/  FFMA.FTZ R201, R7, R0.reuse, -R26.reuse ;  /* 0x0000000007c97223 */ /* 0x180fe2000001081a */
[----:B------:R-:W-:Y:S01]  /*44f0*/  FSEL R7, R72, -INF , P3 ;  /* 0xff80000048077808 */ /* 0x000fe20001800000 */
[-CC-:B------:R-:W-:Y:S01]  /*4500*/  FFMA.FTZ R203, R13, R0.reuse, -R26.reuse ;  /* 0x000000000dcb7223 */ /* 0x180fe2000001081a */
[----:B------:R-:W-:Y:S01]  /*4510*/  ISETP.GT.AND P3, PT, R3, 0x9, PT ;  /* 0x000000090300780c */ /* 0x000fe20003f64270 */
[-CC-:B------:R-:W-:Y:S01]  /*4520*/  FFMA.FTZ R197, R21, R0.reuse, -R26.reuse ;  /* 0x0000000015c57223 */ /* 0x180fe2000001081a */
[----:B------:R-:W-:Y:S01]  /*4530*/  FMNMX.FTZ R4, R7, R73, !PT ;  /* 0x0000004907047209 */ /* 0x000fe20007810000 */
[-CC-:B------:R-:W-:Y:S01]  /*4540*/  FFMA.FTZ R6, R75, R0.reuse, -R26.reuse ;  /* 0x000000004b067223 */ /* 0x180fe2000001081a */
[----:B------:R-:W-:Y:S01]  /*4550*/  FSEL R77, R77, -INF , P3 ;  /* 0xff8000004d4d7808 */ /* 0x000fe20001800000 */
[----:B------:R-:W-:Y:S01]  /*4560*/  MUFU.EX2 R201, R201 ;  /* 0x000000c900c97308 */ /* 0x000fe20000000800 */
[----:B------:R-:W-:Y:S01]  /*4570*/  ISETP.GT.AND P3, PT, R3, 0x10, PT ;  /* 0x000000100300780c */ /* 0x000fe20003f64270 */
[--C-:B------:R-:W-:Y:S01]  /*4580*/  FFMA.FTZ R10, R79, R0, -R26.reuse ;  /* 0x000000004f0a7223 */ /* 0x100fe2000001081a */
[----:B------:R-:W-:Y:S01]  /*4590*/  FMNMX.FTZ R4, R9, R4, !PT ;  /* 0x0000000409047209 */ /* 0x000fe20007810000 */
[-CC-:B------:R-:W-:Y:S01]  /*45a0*/  FFMA.FTZ R12, R67, R0.reuse, -R26.reuse ;  /* 0x00000000430c7223 */ /* 0x180fe2000001081a */
[----:B------:R-:W-:Y:S01]  /*45b0*/  ISETP.GT.AND P4, PT, R3, 0x11, PT ;  /* 0x000000110300780c */ /* 0x000fe20003f84270 */
[--C-:B------:R-:W-:Y:S01]  /*45c0*/  FFMA.FTZ R199, R81, R0, -R26.reuse ;  /* 0x0000000051c77223 */ /* 0x100fe2000001081a */
[----:B------:R-:W-:Y:S01]  /*45d0*/  FSEL R11, R64, -INF , P3 ;  /* 0xff800000400b7808 */ /* 0x000fe20001800000 */
[----:B------:R-:W1:Y:S01]  /*45e0*/  MUFU.EX2 R6, R6 ;  /* 0x0000000600067308 */ /* 0x000e620000000800 */
[----:B------:R-:W-:Y:S01]  /*45f0*/  FMNMX.FTZ R4, R77, R4, !PT ;  /* 0x000000044d047209 */ /* 0x000fe20007810000 */
[-CC-:B------:R-:W-:Y:S01]  /*4600*/  FFMA.FTZ R14, R71, R0.reuse, -R26.reuse ;  /* 0x00000000470e7223 */ /* 0x180fe2000001081a */
[----:B------:R-:W-:Y:S01]  /*4610*/  ISETP.GT.AND P3, PT, R3, 0x18, PT ;  /* 0x000000180300780c */ /* 0x000fe20003f64270 */
[-CC-:B------:R-:W-:Y:S01]  /*4620*/  FFMA.FTZ R193, R83, R0.reuse, -R26.reuse ;  /* 0x0000000053c17223 */ /* 0x180fe2000001081a */
[----:B------:R-:W-:Y:S01]  /*4630*/  FSEL R65, R65, -INF , P4 ;  /* 0xff80000041417808 */ /* 0x000fe20002000000 */
[--C-:B------:R-:W-:Y:S01]  /*4640*/  FFMA.FTZ R20, R59, R0, -R26.reuse ;  /* 0x000000003b147223 */ /* 0x100fe2000001081a */
[----:B------:R-:W-:Y:S01]  /*4650*/  FMNMX.FTZ R4, R11, R4, !PT ;  /* 0x000000040b047209 */ /* 0x000fe20007810000 */
[----:B------:R-:W-:Y:S01]  /*4660*/  MUFU.EX2 R203, R203 ;  /* 0x000000cb00cb7308 */ /* 0x000fe20000000800 */
[----:B------:R-:W-:Y:S01]  /*4670*/  ISETP.GT.AND P4, PT, R3, 0x19, PT ;  /* 0x000000190300780c */ /* 0x000fe20003f84270 */
[-CC-:B------:R-:W-:Y:S01]  /*4680*/  FFMA.FTZ R195, R85, R0.reuse, -R26.reuse ;  /* 0x0000000055c37223 */ /* 0x180fe2000001081a */
[----:B------:R-:W-:Y:S01]  /*4690*/  FSEL R13, R68, -INF , P3 ;  /* 0xff800000440d7808 */ /* 0x000fe20001800000 */
[--C-:B------:R-:W-:Y:S01]  /*46a0*/  FFMA.FTZ R63, R63, R0, -R26.reuse ;  /* 0x000000003f3f7223 */ /* 0x100fe2000001081a */
        /* <DEDUP_REMOVED lines=11> */
[----:B------:R-:W-:Y:S01]  /*4760*/  MUFU.EX2 R197, R197 ;  /* 0x000000c500c57308 */ /* 0x000fe20000000800 */
        /* <DEDUP_REMOVED lines=25> */
[----:B------:R-:W-:Y:S01]  /*4900*/  FFMA.FTZ R113, R113, R0, -R26 ;  /* 0x0000000071717223 */ /* 0x000fe2000001081a */
[----:B------:R-:W-:Y:S01]  /*4910*/  ISETP.GT.AND P3, PT, R3, 0x38, PT ;  /* 0x000000380300780c */ /* 0x000fe20003f64270 */
[----:B------:R-:W-:Y:S01]  /*4920*/  USEL UR11, URZ, UR6, !UP1 ;  /* 0x000000063f0b7287 */ /* 0x000fe2000c800000 */
[----:B------:R-:W-:-:S02]  /*4930*/  FSEL R49, R49, -INF , P4 ;  /* 0xff80000031317808 */ /* 0x000fc40002000000 */
[----:B------:R-:W-:Y:S02]  /*4940*/  CS2R R84, SRZ ;  /* 0x0000000000547805 */ /* 0x000fe4000001ff00 */
[----:B------:R-:W-:Y:S01]  /*4950*/  FMNMX.FTZ R4, R27, R4, !PT ;  /* 0x000000041b047209 */ /* 0x000fe20007810000 */
[----:B------:R-:W-:Y:S01]  /*4960*/  MUFU.EX2 R193, R193 ;  /* 0x000000c100c17308 */ /* 0x000fe20000000800 */
[----:B------:R-:W-:Y:S01]  /*4970*/  ISETP.GT.AND P4, PT, R3, 0x39, PT ;  /* 0x000000390300780c */ /* 0x000fe20003f84270 */
[----:B------:R-:W-:Y:S01]  /*4980*/  UISETP.GE.AND UP1, UPT, UR38, UR11, UPT ;  /* 0x0000000b2600728c */ /* 0x000fe2000bf26270 */
[----:B------:R-:W-:Y:S02]  /*4990*/  FSEL R31, R52, -INF , P3 ;  /* 0xff800000341f7808 */ /* 0x000fe40001800000 */
[----:B------:R-:W-:Y:S02]  /*49a0*/  CS2R R82, SRZ ;  /* 0x0000000000527805 */ /* 0x000fe4000001ff00 */
[----:B------:R-:W-:-:S02]  /*49b0*/  FMNMX.FTZ R4, R49, R4, !PT ;  /* 0x0000000431047209 */ /* 0x000fc40007810000 */
[----:B------:R-:W-:Y:S02]  /*49c0*/  CS2R R80, SRZ ;  /* 0x0000000000507805 */ /* 0x000fe4000001ff00 */
[----:B------:R-:W-:Y:S01]  /*49d0*/  FSEL R53, R53, -INF , P4 ;  /* 0xff80000035357808 */ /* 0x000fe20002000000 */
[----:B------:R-:W-:Y:S01]  /*49e0*/  MUFU.EX2 R20, R20 ;  /* 0x0000001400147308 */ /* 0x000fe20000000800 */
[----:B------:R-:W-:Y:S02]  /*49f0*/  ISETP.GT.AND P3, PT, R3, 0x40, PT ;  /* 0x000000400300780c */ /* 0x000fe40003f64270 */
[----:B------:R-:W-:Y:S02]  /*4a00*/  CS2R R78, SRZ ;  /* 0x00000000004e7805 */ /* 0x000fe4000001ff00 */
[----:B------:R-:W-:Y:S02]  /*4a10*/  FMNMX.FTZ R4, R31, R4, !PT ;  /* 0x000000041f047209 */ /* 0x000fe40007810000 */
[----:B------:R-:W-:-:S02]  /*4a20*/  CS2R R74, SRZ ;  /* 0x00000000004a7805 */ /* 0x000fc4000001ff00 */
[----:B------:R-:W-:Y:S02]  /*4a30*/  ISETP.GT.AND P4, PT, R3, 0x41, PT ;  /* 0x000000410300780c */ /* 0x000fe40003f84270 */
[----:B------:R-:W-:Y:S02]  /*4a40*/  CS2R R70, SRZ ;  /* 0x0000000000467805 */ /* 0x000fe4000001ff00 */
[----:B------:R-:W-:Y:S01]  /*4a50*/  FSEL R35, R40, -INF , P3 ;  /* 0xff80000028237808 */ /* 0x000fe20001800000 */
[----:B------:R-:W-:Y:S01]  /*4a60*/  MUFU.EX2 R195, R195 ;  /* 0x000000c300c37308 */ /* 0x000fe20000000800 */
[----:B------:R-:W-:Y:S02]  /*4a70*/  FMNMX.FTZ R4, R53, R4, !PT ;  /* 0x0000000435047209 */ /* 0x000fe40007810000 */
[----:B------:R-:W-:Y:S02]  /*4a80*/  CS2R R66, SRZ ;  /* 0x0000000000427805 */ /* 0x000fe4000001ff00 */
[----:B------:R-:W-:-:S02]  /*4a90*/  ISETP.GT.AND P3, PT, R3, 0x48, PT ;  /* 0x000000480300780c */ /* 0x000fc40003f64270 */
[----:B------:R-:W-:Y:S02]  /*4aa0*/  CS2R R58, SRZ ;  /* 0x00000000003a7805 */ /* 0x000fe4000001ff00 */
[----:B------:R-:W-:Y:S02]  /*4ab0*/  FSEL R41, R41, -INF , P4 ;  /* 0xff80000029297808 */ /* 0x000fe40002000000 */
[----:B------:R-:W-:Y:S01]  /*4ac0*/  FMNMX.FTZ R4, R35, R4, !PT ;  /* 0x0000000423047209 */ /* 0x000fe20007810000 */
[----:B------:R2:W-:Y:S01]  /*4ad0*/  MUFU.EX2 R30, R63 ;  /* 0x0000003f001e7308 */ /* 0x0005e20000000800 */
[----:B------:R-:W-:Y:S02]  /*4ae0*/  ISETP.GT.AND P4, PT, R3, 0x49, PT ;  /* 0x000000490300780c */ /* 0x000fe40003f84270 */
[----:B------:R-:W-:Y:S01]  /*4af0*/  FSEL R39, R44, -INF , P3 ;  /* 0xff8000002c277808 */ /* 0x000fe20001800000 */
[----:B-1----:R-:W-:Y:S01]  /*4b00*/  FADD.FTZ R44, R201, R6 ;  /* 0x00000006c92c7221 */ /* 0x002fe20000010000 */
[----:B------:R-:W-:-:S02]  /*4b10*/  FMNMX.FTZ R4, R41, R4, !PT ;  /* 0x0000000429047209 */ /* 0x000fc40007810000 */
[----:B------:R-:W-:Y:S01]  /*4b20*/  FSEL R45, R45, -INF , P4 ;  /* 0xff8000002d2d7808 */ /* 0x000fe20002000000 */
[----:B------:R-:W-:Y:S01]  /*4b30*/  MUFU.EX2 R87, R87 ;  /* 0x0000005700577308 */ /* 0x000fe20000000800 */
[----:B------:R-:W-:Y:S02]  /*4b40*/  ISETP.GT.AND P3, PT, R3, 0x50, PT ;  /* 0x000000500300780c */ /* 0x000fe40003f64270 */
[----:B--2---:R-:W-:Y:S02]  /*4b50*/  CS2R R62, SRZ ;  /* 0x00000000003e7805 */ /* 0x004fe4000001ff00 */
[----:B------:R-:W-:Y:S02]  /*4b60*/  FMNMX.FTZ R4, R39, R4, !PT ;  /* 0x0000000427047209 */ /* 0x000fe40007810000 */
[----:B------:R-:W-:Y:S02]  /*4b70*/  ISETP.GT.AND P4, PT, R3, 0x51, PT ;  /* 0x000000510300780c */ /* 0x000fe40003f84270 */
[----:B------:R-:W-:Y:S01]  /*4b80*/  FSEL R43, R32, -INF , P3 ;  /* 0xff800000202b7808 */ /* 0x000fe20001800000 */
[----:B------:R-:W-:Y:S01]  /*4b90*/  MUFU.EX2 R91, R91 ;  /* 0x0000005b005b7308 */ /* 0x000fe20000000800 */
[----:B------:R-:W-:-:S02]  /*4ba0*/  FMNMX.FTZ R4, R45, R4, !PT ;  /* 0x000000042d047209 */ /* 0x000fc40007810000 */
[----:B------:R-:W-:Y:S02]  /*4bb0*/  ISETP.GT.AND P3, PT, R3, 0x58, PT ;  /* 0x000000580300780c */ /* 0x000fe40003f64270 */
[----:B------:R-:W-:Y:S02]  /*4bc0*/  FSEL R33, R33, -INF , P4 ;  /* 0xff80000021217808 */ /* 0x000fe40002000000 */
[----:B------:R-:W-:Y:S01]  /*4bd0*/  FMNMX.FTZ R4, R43, R4, !PT ;  /* 0x000000042b047209 */ /* 0x000fe20007810000 */
[----:B------:R-:W-:Y:S01]  /*4be0*/  MUFU.EX2 R93, R93 ;  /* 0x0000005d005d7308 */ /* 0x000fe20000000800 */
[----:B------:R-:W-:Y:S02]  /*4bf0*/  ISETP.GT.AND P4, PT, R3, 0x59, PT ;  /* 0x000000590300780c */ /* 0x000fe40003f84270 */
[----:B------:R-:W-:Y:S02]  /*4c00*/  FSEL R47, R36, -INF , P3 ;  /* 0xff800000242f7808 */ /* 0x000fe40001800000 */
[----:B------:R-:W-:-:S02]  /*4c10*/  FMNMX.FTZ R4, R33, R4, !PT ;  /* 0x0000000421047209 */ /* 0x000fc40007810000 */
[----:B------:R-:W-:Y:S01]  /*4c20*/  FSEL R37, R37, -INF , P4 ;  /* 0xff80000025257808 */ /* 0x000fe20002000000 */
[----:B------:R1:W2:Y:S01]  /*4c30*/  MUFU.EX2 R34, R95 ;  /* 0x0000005f00227308 */ /* 0x0002a20000000800 */
[----:B------:R-:W-:Y:S02]  /*4c40*/  ISETP.GT.AND P3, PT, R3, 0x60, PT ;  /* 0x000000600300780c */ /* 0x000fe40003f64270 */
[----:B------:R-:W-:Y:S02]  /*4c50*/  FMNMX.FTZ R4, R47, R4, !PT ;  /* 0x000000042f047209 */ /* 0x000fe40007810000 */
[----:B------:R-:W-:Y:S02]  /*4c60*/  ISETP.GT.AND P4, PT, R3, 0x61, PT ;  /* 0x000000610300780c */ /* 0x000fe40003f84270 */
[----:B------:R-:W-:Y:S01]  /*4c70*/  FSEL R51, R24, -INF , P3 ;  /* 0xff80000018337808 */ /* 0x000fe20001800000 */
[--C-:B------:R-:W-:Y:S01]  /*4c80*/  FFMA.FTZ R24, R55, R0, -R26.reuse ;  /* 0x0000000037187223 */ /* 0x100fe2000001081a */
[----:B------:R-:W-:Y:S01]  /*4c90*/  FMNMX.FTZ R4, R37, R4, !PT ;  /* 0x0000000425047209 */ /* 0x000fe20007810000 */
[----:B------:R-:W-:Y:S01]  /*4ca0*/  MUFU.EX2 R97, R97 ;  /* 0x0000006100617308 */ /* 0x000fe20000000800 */
[----:B------:R-:W-:Y:S01]  /*4cb0*/  ISETP.GT.AND P3, PT, R3, 0x68, PT ;  /* 0x000000680300780c */ /* 0x000fe20003f64270 */
[----:B------:R-:W-:Y:S01]  /*4cc0*/  FFMA.FTZ R26, R115, R0, -R26 ;  /* 0x00000000731a7223 */ /* 0x000fe2000001081a */
[----:B------:R-:W-:-:S02]  /*4cd0*/  FSEL R25, R25, -INF , P4 ;  /* 0xff80000019197808 */ /* 0x000fc40002000000 */
[----:B------:R-:W-:Y:S02]  /*4ce0*/  CS2R R114, SRZ ;  /* 0x0000000000727805 */ /* 0x000fe4000001ff00 */
[----:B------:R-:W-:Y:S02]  /*4cf0*/  FMNMX.FTZ R4, R51, R4, !PT ;  /* 0x0000000433047209 */ /* 0x000fe40007810000 */
[----:B-1----:R-:W-:Y:S02]  /*4d00*/  CS2R R94, SRZ ;  /* 0x00000000005e7805 */ /* 0x002fe4000001ff00 */
[----:B------:R-:W-:Y:S01]  /*4d10*/  ISETP.GT.AND P4, PT, R3, 0x69, PT ;  /* 0x000000690300780c */ /* 0x000fe20003f84270 */
[----:B------:R-:W1:Y:S01]  /*4d20*/  MUFU.EX2 R32, R24 ;  /* 0x0000001800207308 */ /* 0x000e620000000800 */
[----:B------:R-:W-:Y:S02]  /*4d30*/  FSEL R3, R28, -INF , P3 ;  /* 0xff8000001c037808 */ /* 0x000fe40001800000 */
[----:B------:R-:W-:-:S02]  /*4d40*/  FMNMX.FTZ R4, R25, R4, !PT ;  /* 0x0000000419047209 */ /* 0x000fc40007810000 */
[----:B------:R-:W-:Y:S02]  /*4d50*/  FSEL R29, R29, -INF , P4 ;  /* 0xff8000001d1d7808 */ /* 0x000fe40002000000 */
[----:B------:R-:W-:Y:S01]  /*4d60*/  FMNMX.FTZ R4, R3, R4, !PT ;  /* 0x0000000403047209 */ /* 0x000fe20007810000 */
[----:B------:R3:W4:Y:S01]  /*4d70*/  MUFU.EX2 R28, R89 ;  /* 0x00000059001c7308 */ /* 0x0007220000000800 */
[----:B------:R-:W-:Y:S02]  /*4d80*/  F2FP.BF16.F32.PACK_AB R201, R6, R201 ;  /* 0x000000c906c9723e */ /* 0x000fe400000010ff */
[----:B------:R-:W-:Y:S02]  /*4d90*/  FMNMX.FTZ R4, R29, R4, !PT ;  /* 0x000000041d047209 */ /* 0x000fe40007810000 */
[----:B--2---:R-:W-:-:S03]  /*4da0*/  F2FP.BF16.F32.PACK_AB R185, R34, R93 ;  /* 0x0000005d22b9723e */ /* 0x004fc600000010ff */
[----:B------:R-:W2:Y:S01]  /*4db0*/  SHFL.BFLY PT, R55, R4, 0x2, 0x1f ;  /* 0x0c401f0004377f89 */ /* 0x000ea200000e0000 */
[----:B------:R5:W0:Y:S01]  /*4dc0*/  MUFU.EX2 R36, R99 ;  /* 0x0000006300247308 */ /* 0x000a220000000800 */
[----:B-1----:R-:W-:Y:S02]  /*4dd0*/  F2FP.BF16.F32.PACK_AB R191, R32, R91 ;  /* 0x0000005b20bf723e */ /* 0x002fe400000010ff */
[----:B---3--:R-:W-:-:S05]  /*4de0*/  CS2R R88, SRZ ;  /* 0x0000000000587805 */ /* 0x008fca000001ff00 */
[----:B------:R-:W-:Y:S01]  /*4df0*/  MUFU.EX2 R101, R101 ;  /* 0x0000006500657308 */ /* 0x000fe20000000800 */
[----:B----4-:R-:W-:Y:S02]  /*4e00*/  F2FP.BF16.F32.PACK_AB R189, R28, R87 ;  /* 0x000000571cbd723e */ /* 0x010fe400000010ff */
[----:B-----5:R-:W-:-:S05]  /*4e10*/  CS2R R98, SRZ ;  /* 0x0000000000627805 */ /* 0x020fca000001ff00 */
[----:B------:R1:W3:Y:S01]  /*4e20*/  MUFU.EX2 R38, R103 ;  /* 0x0000006700267308 */ /* 0x0002e20000000800 */
[----:B0-----:R-:W-:Y:S02]  /*4e30*/  F2FP.BF16.F32.PACK_AB R187, R36, R97 ;  /* 0x0000006124bb723e */ /* 0x001fe400000010ff */
[----:B--2---:R-:W-:-:S05]  /*4e40*/  FMNMX.FTZ R55, R4, R55, !PT ;  /* 0x0000003704377209 */ /* 0x004fca0007810000 */
[----:B------:R-:W-:Y:S01]  /*4e50*/  MUFU.EX2 R105, R105 ;  /* 0x0000006900697308 */ /* 0x000fe20000000800 */
[----:B-1----:R-:W-:Y:S01]  /*4e60*/  CS2R R102, SRZ ;  /* 0x0000000000667805 */ /* 0x002fe2000001ff00 */
[----:B------:R-:W0:Y:S06]  /*4e70*/  SHFL.BFLY PT, R4, R55, 0x1, 0x1f ;  /* 0x0c201f0037047f89 */ /* 0x000e2c00000e0000 */
[----:B------:R1:W2:Y:S01]  /*4e80*/  MUFU.EX2 R40, R107 ;  /* 0x0000006b00287308 */ /* 0x0002a20000000800 */
[----:B---3--:R-:W-:-:S07]  /*4e90*/  F2FP.BF16.F32.PACK_AB R181, R38, R101 ;  /* 0x0000006526b5723e */ /* 0x008fce00000010ff */
[----:B------:R-:W-:Y:S01]  /*4ea0*/  MUFU.EX2 R109, R109 ;  /* 0x0000006d006d7308 */ /* 0x000fe20000000800 */
[----:B-1----:R-:W-:-:S07]  /*4eb0*/  CS2R R106, SRZ ;  /* 0x00000000006a7805 */ /* 0x002fce000001ff00 */
[----:B------:R1:W-:Y:S01]  /*4ec0*/  MUFU.EX2 R42, R111 ;  /* 0x0000006f002a7308 */ /* 0x0003e20000000800 */
[----:B--2---:R-:W-:Y:S02]  /*4ed0*/  F2FP.BF16.F32.PACK_AB R183, R40, R105 ;  /* 0x0000006928b7723e */ /* 0x004fe400000010ff */
[----:B0-----:R-:W-:Y:S01]  /*4ee0*/  FMNMX.FTZ R4, R55, R4, !PT ;  /* 0x0000000437047209 */ /* 0x001fe20007810000 */
[----:B------:R-:W-:Y:S01]  /*4ef0*/  FADD.FTZ R55, R203, R44 ;  /* 0x0000002ccb377221 */ /* 0x000fe20000010000 */
[----:B------:R-:W-:Y:S02]  /*4f00*/  F2FP.BF16.F32.PACK_AB R203, R10, R203 ;  /* 0x000000cb0acb723e */ /* 0x000fe400000010ff */
[C---:B------:R-:W-:Y:S01]  /*4f10*/  FSETP.NEU.FTZ.AND P3, PT, R4.reuse, -INF , PT ;  /* 0xff8000000400780b */ /* 0x040fe20003f7d000 */
[----:B------:R-:W-:Y:S01]  /*4f20*/  FMUL.FTZ R24, R4, R0 ;  /* 0x0000000004187220 */ /* 0x000fe20000410000 */
[----:B------:R-:W-:Y:S01]  /*4f30*/  FADD.FTZ R44, R10, R55 ;  /* 0x000000370a2c7221 */ /* 0x000fe20000010000 */
[----:B------:R-:W-:Y:S01]  /*4f40*/  MUFU.EX2 R113, R113 ;  /* 0x0000007100717308 */ /* 0x000fe20000000800 */
[----:B-1----:R-:W-:-:S02]  /*4f50*/  CS2R R110, SRZ ;  /* 0x00000000006e7805 */ /* 0x002fc4000001ff00 */
[----:B------:R-:W-:Y:S01]  /*4f60*/  FSEL R24, R24, RZ, P3 ;  /* 0x000000ff18187208 */ /* 0x000fe20001800000 */
[----:B------:R-:W-:Y:S01]  /*4f70*/  FADD.FTZ R55, R197, R44 ;  /* 0x0000002cc5377221 */ /* 0x000fe20000010000 */
[----:B------:R-:W-:Y:S02]  /*4f80*/  PLOP3.LUT P3, PT, PT, PT, UP1, 0x80, 0x0 ;  /* 0x000000000000781c */ /* 0x000fe40003f6f018 */
[C---:B------:R-:W-:Y:S01]  /*4f90*/  F2FP.BF16.F32.PACK_AB R197, R12.reuse, R197 ;  /* 0x000000c50cc5723e */ /* 0x040fe200000010ff */
        /* <DEDUP_REMOVED lines=13> */
[----:B------:R-:W0:Y:S01]  /*5070*/  MUFU.EX2 R7, R7 ;  /* 0x0000000700077308 */ /* 0x000e220000000800 */
[----:B------:R-:W-:Y:S01]  /*5080*/  FADD.FTZ R46, R12, R55 ;  /* 0x000000370c2e7221 */ /* 0x000fe20000010000 */
        /* <DEDUP_REMOVED lines=10> */
[-CC-:B------:R-:W-:Y:S01]  /*5130*/  FFMA.FTZ R45, R45, R0.reuse, -R24.reuse ;  /* 0x000000002d2d7223 */ /* 0x180fe20000010818 */
[-CC-:B------:R-:W-:Y:S01]  /*5140*/  FFMA.FTZ R43, R43, R0.reuse, -R24.reuse ;  /* 0x000000002b2b7223 */ /* 0x180fe20000010818 */
[-CC-:B------:R-:W-:Y:S01]  /*5150*/  FFMA.FTZ R33, R33, R0.reuse, -R24.reuse ;  /* 0x0000000021217223 */ /* 0x180fe20000010818 */
[-C--:B------:R-:W-:Y:S01]  /*5160*/  FFMA.FTZ R47, R47, R0.reuse, -R24 ;  /* 0x000000002f2f7223 */ /* 0x080fe20000010818 */
[----:B------:R2:W3:Y:S01]  /*5170*/  MUFU.EX2 R202, R77 ;  /* 0x0000004d00ca7308 */ /* 0x0004e20000000800 */
[----:B0-----:R-:W-:Y:S01]  /*5180*/  FADD.FTZ R44, R7, R200 ;  /* 0x000000c8072c7221 */ /* 0x001fe20000010000 */
[-CC-:B------:R-:W-:Y:S01]  /*5190*/  FFMA.FTZ R37, R37, R0.reuse, -R24.reuse ;  /* 0x0000000025257223 */ /* 0x180fe20000010818 */
[-CC-:B------:R-:W-:Y:S01]  /*51a0*/  FFMA.FTZ R51, R51, R0.reuse, -R24.reuse ;  /* 0x0000000033337223 */ /* 0x180fe20000010818 */
[-CC-:B------:R-:W-:Y:S01]  /*51b0*/  FFMA.FTZ R25, R25, R0.reuse, -R24.reuse ;  /* 0x0000000019197223 */ /* 0x180fe20000010818 */
[-CC-:B------:R-:W-:Y:S01]  /*51c0*/  FFMA.FTZ R3, R3, R0.reuse, -R24.reuse ;  /* 0x0000000003037223 */ /* 0x180fe20000010818 */
[----:B------:R-:W-:Y:S01]  /*51d0*/  FFMA.FTZ R24, R29, R0, -R24 ;  /* 0x000000001d187223 */ /* 0x000fe20000010818 */
[----:B------:R-:W-:Y:S01]  /*51e0*/  F2FP.BF16.F32.PACK_AB R200, R200, R7 ;  /* 0x00000007c8c8723e */ /* 0x000fe200000010ff */
[----:B------:R-:W0:Y:S01]  /*51f0*/  MUFU.EX2 R11, R11 ;  /* 0x0000000b000b7308 */ /* 0x000e220000000800 */
[----:B------:R-:W-:Y:S01]  /*5200*/  IMAD.U32 R12, RZ, RZ, UR11 ;  /* 0x0000000bff0c7e24 */ /* 0x000fe2000f8e00ff */
[----:B------:R-:W-:-:S02]  /*5210*/  F2FP.BF16.F32.PACK_AB R177, R42, R109 ;  /* 0x0000006d2ab1723e */ /* 0x000fc400000010ff */
[----:B--2---:R-:W-:Y:S02]  /*5220*/  CS2R R76, SRZ ;  /* 0x00000000004c7805 */ /* 0x004fe4000001ff00 */
[----:B------:R-:W-:Y:S02]  /*5230*/  F2FP.BF16.F32.PACK_AB R199, R14, R199 ;  /* 0x000000c70ec7723e */ /* 0x000fe400000010ff */
[----:B------:R-:W-:Y:S02]  /*5240*/  CS2R R72, SRZ ;  /* 0x0000000000487805 */ /* 0x000fe4000001ff00 */
[----:B------:R-:W-:Y:S01]  /*5250*/  CS2R R54, SRZ ;  /* 0x0000000000367805 */ /* 0x000fe2000001ff00 */
[----:B------:R2:W4:Y:S08]  /*5260*/  MUFU.EX2 R196, R65 ;  /* 0x0000004100c47308 */ /* 0x0005300000000800 */
[----:B------:R-:W5:Y:S01]  /*5270*/  MUFU.EX2 R13, R13 ;  /* 0x0000000d000d7308 */ /* 0x000f620000000800 */
[----:B--2---:R-:W-:-:S07]  /*5280*/  CS2R R64, SRZ ;  /* 0x0000000000407805 */ /* 0x004fce000001ff00 */
[----:B------:R1:W-:Y:S08]  /*5290*/  MUFU.EX2 R188, R49 ;  /* 0x0000003100bc7308 */ /* 0x0003f00000000800 */
[----:B------:R2:W5:Y:S01]  /*52a0*/  MUFU.EX2 R198, R69 ;  /* 0x0000004500c67308 */ /* 0x0005620000000800 */
[----:B-1----:R-:W-:-:S04]  /*52b0*/  FADD.FTZ R49, R9, R44 ;  /* 0x0000002c09317221 */ /* 0x002fc80000010000 */
[C---:B---3--:R-:W-:Y:S01]  /*52c0*/  FADD.FTZ R44, R202.reuse, R49 ;  /* 0x00000031ca2c7221 */ /* 0x048fe20000010000 */
[----:B------:R-:W-:Y:S02]  /*52d0*/  F2FP.BF16.F32.PACK_AB R202, R202, R9 ;  /* 0x00000009caca723e */ /* 0x000fe400000010ff */
[----:B------:R-:W1:Y:S01]  /*52e0*/  MUFU.EX2 R15, R15 ;  /* 0x0000000f000f7308 */ /* 0x000e620000000800 */
[----:B0-----:R-:W-:Y:S01]  /*52f0*/  FADD.FTZ R49, R11, R44 ;  /* 0x0000002c0b317221 */ /* 0x001fe20000010000 */
[----:B--2---:R-:W-:-:S03]  /*5300*/  CS2R R68, SRZ ;  /* 0x0000000000447805 */ /* 0x004fc6000001ff00 */
[C---:B----4-:R-:W-:Y:S01]  /*5310*/  FADD.FTZ R44, R196.reuse, R49 ;  /* 0x00000031c42c7221 */ /* 0x050fe20000010000 */
[----:B------:R-:W-:Y:S02]  /*5320*/  F2FP.BF16.F32.PACK_AB R196, R196, R11 ;  /* 0x0000000bc4c4723e */ /* 0x000fe400000010ff */
[----:B------:R0:W2:Y:S01]  /*5330*/  MUFU.EX2 R192, R57 ;  /* 0x0000003900c07308 */ /* 0x0000a20000000800 */
[----:B-----5:R-:W-:-:S04]  /*5340*/  FADD.FTZ R49, R13, R44 ;  /* 0x0000002c0d317221 */ /* 0x020fc80000010000 */
[C---:B------:R-:W-:Y:S01]  /*5350*/  FADD.FTZ R44, R198.reuse, R49 ;  /* 0x00000031c62c7221 */ /* 0x040fe20000010000 */
[----:B------:R-:W-:Y:S02]  /*5360*/  F2FP.BF16.F32.PACK_AB R198, R198, R13 ;  /* 0x0000000dc6c6723e */ /* 0x000fe400000010ff */
[----:B------:R-:W3:Y:S01]  /*5370*/  MUFU.EX2 R21, R21 ;  /* 0x0000001500157308 */ /* 0x000ee20000000800 */
[----:B0-----:R-:W-:-:S07]  /*5380*/  CS2R R56, SRZ ;  /* 0x0000000000387805 */ /* 0x001fce000001ff00 */
[----:B------:R0:W4:Y:S08]  /*5390*/  MUFU.EX2 R194, R61 ;  /* 0x0000003d00c27308 */ /* 0x0001300000000800 */
[----:B------:R-:W5:Y:S01]  /*53a0*/  MUFU.EX2 R27, R27 ;  /* 0x0000001b001b7308 */ /* 0x000f620000000800 */
[----:B0-----:R-:W-:-:S07]  /*53b0*/  CS2R R60, SRZ ;  /* 0x00000000003c7805 */ /* 0x001fce000001ff00 */
[----:B------:R0:W-:Y:S08]  /*53c0*/  MUFU.EX2 R190, R53 ;  /* 0x0000003500be7308 */ /* 0x0001f00000000800 */
[----:B------:R1:W-:Y:S01]  /*53d0*/  MUFU.EX2 R184, R41 ;  /* 0x0000002900b87308 */ /* 0x0003e20000000800 */
[----:B0-----:R-:W-:Y:S01]  /*53e0*/  FADD.FTZ R53, R193, R46 ;  /* 0x0000002ec1357221 */ /* 0x001fe20000010000 */
[----:B------:R-:W-:-:S03]  /*53f0*/  F2FP.BF16.F32.PACK_AB R193, R20, R193 ;  /* 0x000000c114c1723e */ /* 0x000fc600000010ff */
[----:B------:R-:W-:-:S03]  /*5400*/  FADD.FTZ R46, R20, R53 ;  /* 0x00000035142e7221 */ /* 0x000fc60000010000 */
[----:B------:R-:W0:Y:S01]  /*5410*/  MUFU.EX2 R31, R31 ;  /* 0x0000001f001f7308 */ /* 0x000e220000000800 */
[----:B-1----:R-:W-:Y:S01]  /*5420*/  FADD.FTZ R41, R15, R44 ;  /* 0x0000002c0f297221 */ /* 0x002fe20000010000 */
[----:B------:R-:W-:Y:S01]  /*5430*/  FADD.FTZ R53, R195, R46 ;  /* 0x0000002ec3357221 */ /* 0x000fe20000010000 */
[----:B------:R-:W-:Y:S02]  /*5440*/  F2FP.BF16.F32.PACK_AB R195, R30, R195 ;  /* 0x000000c31ec3723e */ /* 0x000fe400000010ff */
[----:B--2---:R-:W-:Y:S01]  /*5450*/  FADD.FTZ R2, R192, R41 ;  /* 0x00000029c0027221 */ /* 0x004fe20000010000 */
[----:B------:R-:W-:Y:S01]  /*5460*/  FADD.FTZ R46, R30, R53 ;  /* 0x000000351e2e7221 */ /* 0x000fe20000010000 */
[----:B------:R-:W-:Y:S01]  /*5470*/  F2FP.BF16.F32.PACK_AB R192, R192, R15 ;  /* 0x0000000fc0c0723e */ /* 0x000fe200000010ff */
[----:B------:R-:W1:Y:S01]  /*5480*/  MUFU.EX2 R35, R35 ;  /* 0x0000002300237308 */ /* 0x000e620000000800 */
[----:B---3--:R-:W-:Y:S01]  /*5490*/  FADD.FTZ R41, R21, R2 ;  /* 0x0000000215297221 */ /* 0x008fe20000010000 */
[----:B------:R-:W-:Y:S01]  /*54a0*/  FADD.FTZ R49, R87, R46 ;  /* 0x0000002e57317221 */ /* 0x000fe20000010000 */
[----:B------:R-:W-:-:S02]  /*54b0*/  CS2R R86, SRZ ;  /* 0x0000000000567805 */ /* 0x000fc4000001ff00 */
[----:B------:R-:W-:Y:S01]  /*54c0*/  CS2R R52, SRZ ;  /* 0x0000000000347805 */ /* 0x000fe2000001ff00 */
[----:B----4-:R-:W-:Y:S01]  /*54d0*/  FADD.FTZ R2, R194, R41 ;  /* 0x00000029c2027221 */ /* 0x010fe20000010000 */
[----:B------:R-:W-:Y:S01]  /*54e0*/  FADD.FTZ R44, R28, R49 ;  /* 0x000000311c2c7221 */ /* 0x000fe20000010000 */
[----:B------:R-:W-:Y:S01]  /*54f0*/  F2FP.BF16.F32.PACK_AB R194, R194, R21 ;  /* 0x00000015c2c2723e */ /* 0x000fe200000010ff */
[----:B------:R-:W2:Y:S01]  /*5500*/  MUFU.EX2 R39, R39 ;  /* 0x0000002700277308 */ /* 0x000ea20000000800 */
[----:B-----5:R-:W-:Y:S01]  /*5510*/  FADD.FTZ R41, R27, R2 ;  /* 0x000000021b297221 */ /* 0x020fe20000010000 */
[----:B------:R-:W-:Y:S01]  /*5520*/  FADD.FTZ R49, R91, R44 ;  /* 0x0000002c5b317221 */ /* 0x000fe20000010000 */
[----:B------:R-:W-:Y:S02]  /*5530*/  CS2R R90, SRZ ;  /* 0x00000000005a7805 */ /* 0x000fe4000001ff00 */
[----:B------:R-:W-:Y:S01]  /*5540*/  FADD.FTZ R2, R188, R41 ;  /* 0x00000029bc027221 */ /* 0x000fe20000010000 */
[----:B------:R-:W-:Y:S01]  /*5550*/  FADD.FTZ R44, R32, R49 ;  /* 0x00000031202c7221 */ /* 0x000fe20000010000 */
[----:B------:R-:W-:Y:S01]  /*5560*/  F2FP.BF16.F32.PACK_AB R188, R188, R27 ;  /* 0x0000001bbcbc723e */ /* 0x000fe200000010ff */
[----:B------:R3:W4:Y:S01]  /*5570*/  MUFU.EX2 R186, R45 ;  /* 0x0000002d00ba7308 */ /* 0x0007220000000800 */
[----:B0-----:R-:W-:Y:S01]  /*5580*/  FADD.FTZ R29, R31, R2 ;  /* 0x000000021f1d7221 */ /* 0x001fe20000010000 */
[----:B------:R-:W-:-:S03]  /*5590*/  CS2R R48, SRZ ;  /* 0x0000000000307805 */ /* 0x000fc6000001ff00 */
[C---:B------:R-:W-:Y:S01]  /*55a0*/  FADD.FTZ R2, R190.reuse, R29 ;  /* 0x0000001dbe027221 */ /* 0x040fe20000010000 */
[----:B------:R-:W-:Y:S02]  /*55b0*/  F2FP.BF16.F32.PACK_AB R190, R190, R31 ;  /* 0x0000001fbebe723e */ /* 0x000fe400000010ff */
[----:B------:R-:W-:Y:S01]  /*55c0*/  CS2R R30, SRZ ;  /* 0x00000000001e7805 */ /* 0x000fe2000001ff00 */
[----:B------:R-:W0:Y:S01]  /*55d0*/  MUFU.EX2 R43, R43 ;  /* 0x0000002b002b7308 */ /* 0x000e220000000800 */
[----:B---3--:R-:W-:Y:S01]  /*55e0*/  FADD.FTZ R45, R93, R44 ;  /* 0x0000002c5d2d7221 */ /* 0x008fe20000010000 */
[----:B-1----:R-:W-:Y:S01]  /*55f0*/  FADD.FTZ R29, R35, R2 ;  /* 0x00000002231d7221 */ /* 0x002fe20000010000 */
[----:B------:R-:W-:Y:S02]  /*5600*/  CS2R R92, SRZ ;  /* 0x00000000005c7805 */ /* 0x000fe4000001ff00 */
[----:B------:R-:W-:Y:S01]  /*5610*/  FADD.FTZ R44, R34, R45 ;  /* 0x0000002d222c7221 */ /* 0x000fe20000010000 */
[C---:B------:R-:W-:Y:S01]  /*5620*/  FADD.FTZ R2, R184.reuse, R29 ;  /* 0x0000001db8027221 */ /* 0x040fe20000010000 */
[----:B------:R-:W-:Y:S01]  /*5630*/  F2FP.BF16.F32.PACK_AB R184, R184, R35 ;  /* 0x00000023b8b8723e */ /* 0x000fe200000010ff */
[----:B------:R1:W3:Y:S01]  /*5640*/  MUFU.EX2 R180, R33 ;  /* 0x0000002100b47308 */ /* 0x0002e20000000800 */
[----:B------:R-:W-:Y:S01]  /*5650*/  FADD.FTZ R41, R97, R44 ;  /* 0x0000002c61297221 */ /* 0x000fe20000010000 */
[----:B--2---:R-:W-:Y:S01]  /*5660*/  FADD.FTZ R29, R39, R2 ;  /* 0x00000002271d7221 */ /* 0x004fe20000010000 */
[----:B------:R-:W-:-:S02]  /*5670*/  CS2R R96, SRZ ;  /* 0x0000000000607805 */ /* 0x000fc4000001ff00 */
[----:B------:R-:W-:Y:S01]  /*5680*/  CS2R R44, SRZ ;  /* 0x00000000002c7805 */ /* 0x000fe2000001ff00 */
[----:B------:R-:W-:Y:S01]  /*5690*/  FADD.FTZ R6, R36, R41 ;  /* 0x0000002924067221 */ /* 0x000fe20000010000 */
[C---:B----4-:R-:W-:Y:S01]  /*56a0*/  FADD.FTZ R2, R186.reuse, R29 ;  /* 0x0000001dba027221 */ /* 0x050fe20000010000 */
[----:B------:R-:W-:Y:S01]  /*56b0*/  F2FP.BF16.F32.PACK_AB R186, R186, R39 ;  /* 0x00000027baba723e */ /* 0x000fe200000010ff */
[----:B------:R-:W2:Y:S01]  /*56c0*/  MUFU.EX2 R47, R47 ;  /* 0x0000002f002f7308 */ /* 0x000ea20000000800 */
[----:B-1----:R-:W-:Y:S01]  /*56d0*/  FADD.FTZ R33, R101, R6 ;  /* 0x0000000665217221 */ /* 0x002fe20000010000 */
[----:B0-----:R-:W-:Y:S01]  /*56e0*/  FADD.FTZ R29, R43, R2 ;  /* 0x000000022b1d7221 */ /* 0x001fe20000010000 */
[----:B------:R-:W-:Y:S02]  /*56f0*/  CS2R R100, SRZ ;  /* 0x0000000000647805 */ /* 0x000fe4000001ff00 */
[----:B------:R-:W-:Y:S01]  /*5700*/  CS2R R34, SRZ ;  /* 0x0000000000227805 */ /* 0x000fe2000001ff00 */
[----:B------:R-:W-:Y:S01]  /*5710*/  FADD.FTZ R6, R38, R33 ;  /* 0x0000002126067221 */ /* 0x000fe20000010000 */
[----:B------:R-:W-:Y:S01]  /*5720*/  CS2R R38, SRZ ;  /* 0x0000000000267805 */ /* 0x000fe2000001ff00 */
[----:B------:R0:W1:Y:S01]  /*5730*/  MUFU.EX2 R182, R37 ;  /* 0x0000002500b67308 */ /* 0x0000620000000800 */
[C---:B---3--:R-:W-:Y:S01]  /*5740*/  FADD.FTZ R2, R180.reuse, R29 ;  /* 0x0000001db4027221 */ /* 0x048fe20000010000 */
[----:B------:R-:W-:Y:S01]  /*5750*/  FADD.FTZ R33, R105, R6 ;  /* 0x0000000669217221 */ /* 0x000fe20000010000 */
[----:B------:R-:W-:-:S02]  /*5760*/  F2FP.BF16.F32.PACK_AB R180, R180, R43 ;  /* 0x0000002bb4b4723e */ /* 0x000fc400000010ff */
[----:B------:R-:W-:Y:S01]  /*5770*/  CS2R R104, SRZ ;  /* 0x0000000000687805 */ /* 0x000fe2000001ff00 */
[----:B------:R-:W-:Y:S01]  /*5780*/  FADD.FTZ R6, R40, R33 ;  /* 0x0000002128067221 */ /* 0x000fe20000010000 */
[----:B------:R-:W-:Y:S01]  /*5790*/  CS2R R40, SRZ ;  /* 0x0000000000287805 */ /* 0x000fe2000001ff00 */
[----:B------:R-:W3:Y:S01]  /*57a0*/  MUFU.EX2 R51, R51 ;  /* 0x0000003300337308 */ /* 0x000ee20000000800 */
[----:B0-----:R-:W-:Y:S01]  /*57b0*/  CS2R R36, SRZ ;  /* 0x0000000000247805 */ /* 0x001fe2000001ff00 */
[----:B------:R-:W-:Y:S01]  /*57c0*/  FADD.FTZ R33, R109, R6 ;  /* 0x000000066d217221 */ /* 0x000fe20000010000 */
[----:B------:R-:W-:-:S03]  /*57d0*/  CS2R R108, SRZ ;  /* 0x00000000006c7805 */ /* 0x000fc6000001ff00 */
[----:B------:R-:W-:Y:S01]  /*57e0*/  FADD.FTZ R6, R42, R33 ;  /* 0x000000212a067221 */ /* 0x000fe20000010000 */
[----:B------:R-:W-:Y:S01]  /*57f0*/  CS2R R42, SRZ ;  /* 0x00000000002a7805 */ /* 0x000fe2000001ff00 */
[----:B------:R2:W0:Y:S01]  /*5800*/  MUFU.EX2 R176, R25 ;  /* 0x0000001900b07308 */ /* 0x0004220000000800 */
[----:B------:R-:W-:Y:S01]  /*5810*/  CS2R R32, SRZ ;  /* 0x0000000000207805 */ /* 0x000fe2000001ff00 */
[----:B------:R-:W-:-:S06]  /*5820*/  FADD.FTZ R29, R113, R6 ;  /* 0x00000006711d7221 */ /* 0x000fcc0000010000 */
[----:B------:R-:W4:Y:S01]  /*5830*/  MUFU.EX2 R3, R3 ;  /* 0x0000000300037308 */ /* 0x000f220000000800 */
[----:B--2---:R-:W-:-:S04]  /*5840*/  FADD.FTZ R25, R47, R2 ;  /* 0x000000022f197221 */ /* 0x004fc80000010000 */
[C---:B-1----:R-:W-:Y:S01]  /*5850*/  FADD.FTZ R2, R182.reuse, R25 ;  /* 0x00000019b6027221 */ /* 0x042fe20000010000 */
[----:B------:R-:W-:Y:S02]  /*5860*/  F2FP.BF16.F32.PACK_AB R182, R182, R47 ;  /* 0x0000002fb6b6723e */ /* 0x000fe400000010ff */
[----:B------:R-:W-:Y:S01]  /*5870*/  CS2R R46, SRZ ;  /* 0x00000000002e7805 */ /* 0x000fe2000001ff00 */
[----:B------:R-:W1:Y:S01]  /*5880*/  MUFU.EX2 R26, R26 ;  /* 0x0000001a001a7308 */ /* 0x000e620000000800 */
[----:B---3--:R-:W-:-:S04]  /*5890*/  FADD.FTZ R7, R51, R2 ;  /* 0x0000000233077221 */ /* 0x008fc80000010000 */
[C---:B0-----:R-:W-:Y:S01]  /*58a0*/  FADD.FTZ R2, R176.reuse, R7 ;  /* 0x00000007b0027221 */ /* 0x041fe20000010000 */
[----:B------:R-:W-:Y:S02]  /*58b0*/  F2FP.BF16.F32.PACK_AB R176, R176, R51 ;  /* 0x00000033b0b0723e */ /* 0x000fe400000010ff */
[----:B------:R-:W-:Y:S01]  /*58c0*/  CS2R R50, SRZ ;  /* 0x0000000000327805 */ /* 0x000fe2000001ff00 */
[----:B------:R-:W0:Y:S01]  /*58d0*/  MUFU.EX2 R24, R24 ;  /* 0x0000001800187308 */ /* 0x000e220000000800 */
[----:B----4-:R-:W-:Y:S01]  /*58e0*/  FADD.FTZ R7, R3, R2 ;  /* 0x0000000203077221 */ /* 0x010fe20000010000 */
[----:B------:R-:W-:Y:S02]  /*58f0*/  IMAD.MOV.U32 R2, RZ, RZ, 0x3f800000 ;  /* 0x3f800000ff027424 */ /* 0x000fe400078e00ff */
[C---:B-1----:R-:W-:Y:S01]  /*5900*/  FADD.FTZ R6, R26.reuse, R29 ;  /* 0x0000001d1a067221 */ /* 0x042fe20000010000 */
[----:B------:R-:W-:Y:S02]  /*5910*/  F2FP.BF16.F32.PACK_AB R179, R26, R113 ;  /* 0x000000711ab3723e */ /* 0x000fe400000010ff */
[----:B------:R-:W-:-:S02]  /*5920*/  CS2R R112, SRZ ;  /* 0x0000000000707805 */ /* 0x000fc4000001ff00 */
[----:B------:R-:W-:Y:S02]  /*5930*/  CS2R R28, SRZ ;  /* 0x00000000001c7805 */ /* 0x000fe4000001ff00 */
[----:B------:R-:W-:Y:S01]  /*5940*/  CS2R R26, SRZ ;  /* 0x00000000001a7805 */ /* 0x000fe2000001ff00 */
[C---:B0-----:R-:W-:Y:S01]  /*5950*/  FADD.FTZ R7, R24.reuse, R7 ;  /* 0x0000000718077221 */ /* 0x041fe20000010000 */
[----:B------:R-:W-:Y:S01]  /*5960*/  F2FP.BF16.F32.PACK_AB R178, R24, R3 ;  /* 0x0000000318b2723e */ /* 0x000fe200000010ff */
[----:B------:R-:W-:Y:S01]  /*5970*/  IMAD.MOV.U32 R3, RZ, RZ, 0x3f800000 ;  /* 0x3f800000ff037424 */ /* 0x000fe200078e00ff */
[----:B------:R-:W-:Y:S01]  /*5980*/  CS2R R24, SRZ ;  /* 0x0000000000187805 */ /* 0x000fe2000001ff00 */
[----:B------:R-:W-:Y:S06]  /*5990*/  @!P3 BRA `(.L_x_2489) ;  /* 0x000000440024b947 */ /* 0x000fec0003800000 */
[----:B------:R-:W-:Y:S01]  /*59a0*/  IMAD.MOV.U32 R9, RZ, RZ, R5 ;  /* 0x000000ffff097224 */ /* 0x000fe200078e0005 */
[----:B------:R-:W-:Y:S01]  /*59b0*/  UMOV UR37, UR36 ;  /* 0x0000002400257c82 */ /* 0x000fe20008000000 */
[----:B------:R-:W-:Y:S02]  /*59c0*/  IMAD.MOV.U32 R10, RZ, RZ, R4 ;  /* 0x000000ffff0a7224 */ /* 0x000fe400078e0004 */
[----:B------:R-:W-:Y:S02]  /*59d0*/  IMAD.MOV.U32 R3, RZ, RZ, 0x3f800000 ;  /* 0x3f800000ff037424 */ /* 0x000fe400078e00ff */
[----:B------:R-:W-:Y:S02]  /*59e0*/  IMAD.MOV.U32 R119, RZ, RZ, RZ ;  /* 0x000000ffff777224 */ /* 0x000fe400078e00ff */
[----:B------:R-:W-:-:S07]  /*59f0*/  IMAD.U32 R11, RZ, RZ, UR61 ;  /* 0x0000003dff0b7e24 */ /* 0x000fce000f8e00ff */
.L_x_2498:
[----:B------:R-:W-:Y:S01]  /*5a00*/  R2UR UR7, R11 ;  /* 0x000000000b0772ca */ /* 0x000fe200000e0000 */
[----:B------:R-:W-:-:S04]  /*5a10*/  UIADD3 UR6, UR37, 0x1, URZ ;  /* 0x0000000125067890 */ /* 0x000fc8000fffe03f */
[----:B------:R-:W-:-:S04]  /*5a20*/  UISETP.NE.AND UP1, UPT, UR6, 0x2, UPT ;  /* 0x000000020600788c */ /* 0x000fc8000bf25270 */
[----:B------:R-:W-:Y:S02]  /*5a30*/  USEL UR61, URZ, 0x1, UP1 ;  /* 0x000000013f3d7887 */ /* 0x000fe40008800000 */
[----:B------:R-:W-:Y:S02]  /*5a40*/  USEL UR36, UR6, URZ, UP1 ;  /* 0x0000003f06247287 */ /* 0x000fe40008800000 */
[----:B------:R-:W-:Y:S01]  /*5a50*/  ULOP3.LUT UR61, UR7, UR61, URZ, 0x3c, !UPT ;  /* 0x0000003d073d7292 */ /* 0x000fe2000f8e3c3f */
[----:B------:R-:W-:Y:S11]  /*5a60*/  @!P0 BRA `(.L_x_2490) ;  /* 0x0000000000048947 */ /* 0x000ff60003800000 */
[----:B------:R-:W-:Y:S01]  /*5a70*/  BPT.TRAP 0x1 ;  /* 0x000000040000795c */ /* 0x000fe20000300000 */
.L_x_2490:
[----:B------:R-:W-:Y:S01]  /*5a80*/  ULEA UR39, UR36, UR60, 0x3 ;  /* 0x0000003c24277291 */ /* 0x000fe2000f8e183f */
[----:B------:R-:W-:-:S05]  /*5a90*/  IMAD.U32 R0, RZ, RZ, UR61 ;  /* 0x0000003dff007e24 */ /* 0x000fca000f8e00ff */
[----:B------:R-:W-:-:S04]  /*5aa0*/  SHF.L.U32 R0, R0, 0x1f, RZ ;  /* 0x0000001f00007819 */ /* 0x000fc800000006ff */
[----:B------:R0:W1:Y:S01]  /*5ab0*/  SYNCS.PHASECHK.TRANS64.TRYWAIT P3, [UR39+0x36830], R0 ;  /* 0x03683000ff0075a7 */ /* 0x0000620008060167 */
[----:B------:R-:W-:Y:S05]  /*5ac0*/  @!P0 BRA `(.L_x_2491) ;  /* 0x0000000000048947 */ /* 0x000fea0003800000 */
[----:B------:R-:W-:Y:S01]  /*5ad0*/  BPT.TRAP 0x1 ;  /* 0x000000040000795c */ /* 0x000fe20000300000 */
.L_x_2491:
[----:B-1----:R-:W-:Y:S05]  /*5ae0*/  @P3 BRA `(.L_x_2492) ;  /* 0x0000000000083947 */ /* 0x002fea0003800000 */
[----:B------:R-:W1:Y:S02]  /*5af0*/  SYNCS.PHASECHK.TRANS64.TRYWAIT P3, [UR39+0x36830], R0 ;  /* 0x03683000ff0075a7 */ /* 0x000e640008060167 */
[----:B-1----:R-:W-:Y:S05]  /*5b00*/  @!P3 BRA `(.L_x_2493) ;  /* 0x00000124008cb947 */ /* 0x002fea0003800000 */
.L_x_2492:
        /* <DEDUP_REMOVED lines=602> */
.L_x_2494:
[----:B------:R-:W-:Y:S01]  /*80b0*/  R2UR UR6, R11 ;  /* 0x000000000b0672ca */ /* 0x000fe200000e0000 */
[----:B------:R-:W-:-:S12]  /*80c0*/  ULEA UR10, UR37, UR60, 0x3 ;  /* 0x0000003c250a7291 */ /* 0x000fd8000f8e183f */
[----:B01----:R-:W-:-:S05]  /*80d0*/  IMAD.U32 R0, RZ, RZ, UR6 ;  /* 0x00000006ff007e24 */ /* 0x003fca000f8e00ff */
[----:B------:R-:W-:-:S04]  /*80e0*/  SHF.L.U32 R0, R0, 0x1f, RZ ;  /* 0x0000001f00007819 */ /* 0x000fc800000006ff */
[----:B------:R0:W1:Y:S01]  /*80f0*/  SYNCS.PHASECHK.TRANS64.TRYWAIT P3, [UR10+0x36850], R0 ;  /* 0x03685000ff0075a7 */ /* 0x000062000806014a */
[----:B------:R-:W-:Y:S05]  /*8100*/  @!P0 BRA `(.L_x_2495) ;  /* 0x0000000000048947 */ /* 0x000fea0003800000 */
[----:B------:R-:W-:Y:S01]  /*8110*/  BPT.TRAP 0x1 ;  /* 0x000000040000795c */ /* 0x000fe20000300000 */
.L_x_2495:
[----:B-1----:R-:W-:Y:S05]  /*8120*/  @P3 BRA `(.L_x_2496) ;  /* 0x0000000000083947 */ /* 0x002fea0003800000 */
[----:B------:R-:W1:Y:S02]  /*8130*/  SYNCS.PHASECHK.TRANS64.TRYWAIT P3, [UR10+0x36850], R0 ;  /* 0x03685000ff0075a7 */ /* 0x000e64000806014a */
[----:B-1----:R-:W-:Y:S05]  /*8140*/  @!P3 BRA `(.L_x_2497) ;  /* 0x000001000014b947 */ /* 0x002fea0003800000 */
.L_x_2496:
[----:B------:R-:W-:Y:S01]  /*8150*/  UIADD3 UR6, UR60, 0x400, URZ ;  /* 0x000004003c067890 */ /* 0x000fe2000fffe03f */
[----:B------:R-:W-:Y:S01]  /*8160*/  WARPGROUP.ARRIVE ;  /* 0x00000000000079c5 */ /* 0x000fe20000000000 */
[----:B------:R-:W-:Y:S01]  /*8170*/  UMOV UR7, 0x40000040 ;  /* 0x4000004000077882 */ /* 0x000fe20000000000 */
[----:B------:R-:W-:Y:S01]  /*8180*/  R2UR UR18, R19 ;  /* 0x00000000131272ca */ /* 0x000fe200000e0000 */
[----:B------:R-:W-:Y:S01]  /*8190*/  USHF.R.U32.HI UR6, URZ, 0x4, UR6 ;  /* 0x000000043f067899 */ /* 0x000fe20008011606 */
[----:B------:R-:W-:Y:S02]  /*81a0*/  R2UR UR15, R17 ;  /* 0x00000000110f72ca */ /* 0x000fe400000e0000 */
[----:B------:R-:W-:Y:S01]  /*81b0*/  R2UR UR14, R18 ;  /* 0x00000000120e72ca */ /* 0x000fe200000e0000 */
[----:B------:R-:W-:-:S04]  /*81c0*/  ULOP3.LUT UR6, UR6, 0x3fff, URZ, 0xc0, !UPT ;  /* 0x00003fff06067892 */ /* 0x000fc8000f8ec03f */
[----:B------:R-:W-:-:S04]  /*81d0*/  ULOP3.LUT UR6, UR6, 0x3800000, URZ, 0xfc, !UPT ;  /* 0x0380000006067892 */ /* 0x000fc8000f8efc3f */
[----:B------:R-:W-:Y:S01]  /*81e0*/  UIMAD UR11, UR37, 0xa80, UR6 ;  /* 0x00000a80250b78a4 */ /* 0x000fe2000f8e0206 */
[----:B------:R-:W-:Y:S02]  /*81f0*/  VIADD R4, R23, UR18 ;  /* 0x0000001217047c36 */ /* 0x000fe40008000000 */
[----:B------:R-:W-:-:S04]  /*8200*/  UMOV UR37, UR36 ;  /* 0x0000002400257c82 */ /* 0x000fc80008000000 */
        /* <DEDUP_REMOVED lines=12> */
[----:B------:R-:W-:Y:S01]  /*82d0*/  @UP0 ULDC UR6, c[0x0][0x44c] ;  /* 0x0001130000060ab9 */ /* 0x000fe20000000800 */
[----:B------:R-:W-:Y:S01]  /*82e0*/  UMOV UR7, 0x40000040 ;  /* 0x4000004000077882 */ /* 0x000fe20000000000 */
[----:B01----:R-:W-:Y:S01]  /*82f0*/  @P2 IMAD.HI.U32 R0, R4, UR6, RZ ;  /* 0x0000000604002c27 */ /* 0x003fe2000f8e00ff */
[----:B------:R-:W-:-:S04]  /*8300*/  @UP0 ULDC UR6, c[0x0][0x450] ;  /* 0x0001140000060ab9 */ /* 0x000fc80000000800 */
[----:B------:R-:W-:Y:S01]  /*8310*/  @P2 SHF.R.U32.HI R4, RZ, UR6, R0 ;  /* 0x00000006ff042c19 */ /* 0x000fe20008011600 */
[----:B------:R-:W-:Y:S02]  /*8320*/  UMOV UR6, 0x1 ;  /* 0x0000000100067882 */ /* 0x000fe40000000000 */
[----:B------:R-:W-:Y:S02]  /*8330*/  UIMAD UR6, UR38, -0x70, UR6 ;  /* 0xffffff90260678a4 */ /* 0x000fe4000f8e0206 */
[----:B------:R-:W0:Y:S04]  /*8340*/  SHFL.IDX PT, R3, R4, 0x1, 0x1c1f ;  /* 0x003c1f0004037f89 */ /* 0x000e2800000e0000 */
[----:B------:R-:W-:Y:S01]  /*8350*/  IMAD.U32 R5, RZ, RZ, UR6 ;  /* 0x00000006ff057e24 */ /* 0x000fe2000f8e00ff */
[----:B------:R-:W-:Y:S01]  /*8360*/  UIADD3 UR6, UR11, 0x180, URZ ;  /* 0x000001800b067890 */ /* 0x000fe2000fffe03f */
[----:B------:R-:W1:Y:S02]  /*8370*/  SHFL.IDX PT, R203, R4, RZ, 0x1c1f ;  /* 0x001c1fff04cb7589 */ /* 0x000e6400000e0000 */
[----:B------:R-:W-:-:S02]  /*8380*/  IMAD R2, R22, -0x2, R5 ;  /* 0xfffffffe16027824 */ /* 0x000fc400078e0205 */
[----:B------:R-:W-:-:S05]  /*8390*/  IMAD.U32 R5, RZ, RZ, UR15 ;  /* 0x0000000fff057e24 */ /* 0x000fca000f8e00ff */
[----:B------:R-:W-:Y:S02]  /*83a0*/  IADD3 R2, -R5, UR14, R2 ;  /* 0x0000000e05027c10 */ /* 0x000fe4000fffe102 */
[----:B------:R-:W-:-:S03]  /*83b0*/  R2UR UR14, R12 ;  /* 0x000000000c0e72ca */ /* 0x000fc600000e0000 */
[----:B0-----:R-:W-:-:S05]  /*83c0*/  IMAD.IADD R0, R2, 0x1, R3 ;  /* 0x0000000102007824 */ /* 0x001fca00078e0203 */
[----:B------:R-:W-:Y:S01]  /*83d0*/  ISETP.GT.AND P3, PT, R0, RZ, PT ;  /* 0x000000ff0000720c */ /* 0x000fe20003f64270 */
[----:B-1----:R-:W-:Y:S01]  /*83e0*/  IMAD.IADD R2, R2, 0x1, R203 ;  /* 0x0000000102027824 */ /* 0x002fe200078e02cb */
[----:B------:R-:W-:-:S03]  /*83f0*/  ISETP.GT.AND P4, PT, R0, 0x1, PT ;  /* 0x000000010000780c */ /* 0x000fc60003f84270 */
[----:B------:R-:W-:Y:S01]  /*8400*/  UISETP.GT.AND UP1, UPT, UR38, UR14, UPT ;  /* 0x0000000e2600728c */ /* 0x000fe2000bf24270 */
[----:B------:R-:W-:Y:S01]  /*8410*/  FSEL R201, R170, -INF , P3 ;  /* 0xff800000aac97808 */ /* 0x000fe20001800000 */
[----:B------:R-:W-:Y:S01]  /*8420*/  UIADD3 UR38, UR38, -0x1, URZ ;  /* 0xffffffff26267890 */ /* 0x000fe2000fffe03f */
[C---:B------:R-:W-:Y:S02]  /*8430*/  ISETP.GT.AND P3, PT, R0.reuse, 0x8, PT ;  /* 0x000000080000780c */ /* 0x040fe40003f64270 */
[----:B------:R-:W-:Y:S02]  /*8440*/  FSEL R197, R171, -INF , P4 ;  /* 0xff800000abc57808 */ /* 0x000fe40002000000 */
[----:B------:R-:W-:Y:S02]  /*8450*/  FMNMX.FTZ R14, R201, R9, !PT ;  /* 0x00000009c90e7209 */ /* 0x000fe40007810000 */
[----:B------:R-:W-:Y:S02]  /*8460*/  ISETP.GT.AND P4, PT, R0, 0x9, PT ;  /* 0x000000090000780c */ /* 0x000fe40003f84270 */
[----:B------:R-:W-:-:S02]  /*8470*/  FSEL R199, R174, -INF , P3 ;  /* 0xff800000aec77808 */ /* 0x000fc40001800000 */
[----:B------:R-:W-:Y:S02]  /*8480*/  FMNMX.FTZ R14, R197, R14, !PT ;  /* 0x0000000ec50e7209 */ /* 0x000fe40007810000 */
        /* <DEDUP_REMOVED lines=52> */
[----:B------:R-:W-:-:S02]  /*87d0*/  FMNMX.FTZ R14, R143, R14, !PT ;  /* 0x0000000e8f0e7209 */ /* 0x000fc40007810000 */
[----:B------:R-:W-:Y:S02]  /*87e0*/  FSEL R131, R131, -INF , P4 ;  /* 0xff80000083837808 */ /* 0x000fe40002000000 */
[----:B------:R-:W-:Y:S02]  /*87f0*/  ISETP.GT.AND P4, PT, R0, 0x59, PT ;  /* 0x000000590000780c */ /* 0x000fe40003f84270 */
[----:B------:R-:W-:-:S04]  /*8800*/  ISETP.GT.AND P5, PT, R2, 0x1, PT ;  /* 0x000000010200780c */ /* 0x000fc80003fa4270 */
[----:B------:R-:W-:Y:S02]  /*8810*/  FSEL R169, R169, -INF , P5 ;  /* 0xff800000a9a97808 */ /* 0x000fe40002800000 */
        /* <DEDUP_REMOVED lines=9> */
[----:B------:R-:W-:Y:S01]  /*88b0*/  FSEL R225, R157, -INF , P5 ;  /* 0xff8000009de17808 */ /* 0x000fe20002800000 */
[----:B------:R-:W-:Y:S02]  /*88c0*/  WARPGROUP.DEPBAR.LE gsb0, 0x0 ;  /* 0x00008000000079c5 */ /* 0x000fe40000010000 */
[----:B------:R-:W-:Y:S01]  /*88d0*/  WARPGROUP.ARRIVE ;  /* 0x00000000000079c5 */ /* 0x000fe20000000000 */
[----:B------:R-:W-:Y:S02]  /*88e0*/  FSEL R193, R135, -INF , P4 ;  /* 0xff80000087c17808 */ /* 0x000fe40002000000 */
[----:B------:R-:W-:Y:S02]  /*88f0*/  ISETP.GT.AND P4, PT, R0, 0x61, PT ;  /* 0x000000610000780c */ /* 0x000fe40003f84270 */
[----:B------:R-:W-:Y:S01]  /*8900*/  ISETP.GT.AND P5, PT, R2, 0x31, PT ;  /* 0x000000310200780c */ /* 0x000fe20003fa4270 */
[----:B------:R-:W-:Y:S01]  /*8910*/  HGMMA.64x192x16.F32.BF16 R24, R188, gdesc[UR4].tnspB, R24, gsb0 ;  /* 0x42e00004bc187df0 */ /* 0x000fe20008001818 */
[----:B------:R-:W-:Y:S01]  /*8920*/  UIADD3 UR6, UR11, 0x200, URZ ;  /* 0x000002000b067890 */ /* 0x000fe2000fffe03f */
[----:B------:R-:W-:Y:S01]  /*8930*/  FSEL R123, R123, -INF , P4 ;  /* 0xff8000007b7b7808 */ /* 0x000fe20002000000 */
[----:B------:R-:W-:Y:S01]  /*8940*/  UMOV UR7, 0x40000040 ;  /* 0x4000004000077882 */ /* 0x000fe20000000000 */
[----:B------:R-:W-:-:S02]  /*8950*/  ISETP.GT.AND P4, PT, R0, 0x69, PT ;  /* 0x000000690000780c */ /* 0x000fc40003f84270 */
[----:B------:R-:W-:Y:S02]  /*8960*/  FSEL R227, R145, -INF , P5 ;  /* 0xff80000091e37808 */ /* 0x000fe40002800000 */
[----:B------:R-:W-:Y:S02]  /*8970*/  FSEL R127, R127, -INF , P4 ;  /* 0xff8000007f7f7808 */ /* 0x000fe40002000000 */
[C---:B------:R-:W-:Y:S02]  /*8980*/  ISETP.GT.AND P4, PT, R2.reuse, RZ, PT ;  /* 0x000000ff0200720c */ /* 0x040fe40003f84270 */
        /* <DEDUP_REMOVED lines=12> */
[----:B------:R-:W-:Y:S01]  /*8a50*/  ISETP.GT.AND P5, PT, R2, 0x69, PT ;  /* 0x000000690200780c */ /* 0x000fe20003fa4270 */
[----:B------:R-:W-:Y:S02]  /*8a60*/  WARPGROUP.DEPBAR.LE gsb0, 0x0 ;  /* 0x00008000000079c5 */ /* 0x000fe40000010000 */
[----:B------:R-:W-:Y:S01]  /*8a70*/  WARPGROUP.ARRIVE ;  /* 0x00000000000079c5 */ /* 0x000fe20000000000 */
[----:B------:R-:W-:Y:S02]  /*8a80*/  FSEL R189, R130, -INF , P3 ;  /* 0xff80000082bd7808 */ /* 0x000fe40001800000 */
[----:B------:R-:W-:Y:S02]  /*8a90*/  ISETP.GT.AND P3, PT, R0, 0x58, PT ;  /* 0x000000580000780c */ /* 0x000fe40003f64270 */
[----:B------:R-:W-:Y:S01]  /*8aa0*/  FMNMX.FTZ R14, R189, R14, !PT ;  /* 0x0000000ebd0e7209 */ /* 0x000fe20007810000 */
[----:B------:R-:W-:Y:S01]  /*8ab0*/  HGMMA.64x192x16.F32.BF16 R24, R184, gdesc[UR4].tnspB, R24, gsb0 ;  /* 0x42e00004b8187df0 */ /* 0x000fe20008001818 */
[----:B------:R-:W-:Y:S01]  /*8ac0*/  FSEL R191, R134, -INF , P3 ;  /* 0xff80000086bf7808 */ /* 0x000fe20001800000 */
[----:B------:R-:W-:Y:S01]  /*8ad0*/  UIADD3 UR6, UR11, 0x280, URZ ;  /* 0x000002800b067890 */ /* 0x000fe2000fffe03f */
[----:B------:R-:W-:Y:S01]  /*8ae0*/  FMNMX.FTZ R14, R131, R14, !PT ;  /* 0x0000000e830e7209 */ /* 0x000fe20007810000 */
[----:B------:R-:W-:Y:S01]  /*8af0*/  UMOV UR7, 0x40000040 ;  /* 0x4000004000077882 */ /* 0x000fe20000000000 */
[----:B------:R-:W-:-:S02]  /*8b00*/  ISETP.GT.AND P3, PT, R0, 0x60, PT ;  /* 0x000000600000780c */ /* 0x000fc40003f64270 */
[----:B------:R-:W-:Y:S02]  /*8b10*/  FMNMX.FTZ R14, R191, R14, !PT ;  /* 0x0000000ebf0e7209 */ /* 0x000fe40007810000 */
[----:B------:R-:W-:Y:S02]  /*8b20*/  FSEL R135, R122, -INF , P3 ;  /* 0xff8000007a877808 */ /* 0x000fe40001800000 */
[----:B------:R-:W-:Y:S02]  /*8b30*/  FMNMX.FTZ R14, R193, R14, !PT ;  /* 0x0000000ec10e7209 */ /* 0x000fe40007810000 */
[----:B------:R-:W-:Y:S02]  /*8b40*/  ISETP.GT.AND P3, PT, R0, 0x68, PT ;  /* 0x000000680000780c */ /* 0x000fe40003f64270 */
[----:B------:R-:W-:Y:S01]  /*8b50*/  FMNMX.FTZ R14, R135, R14, !PT ;  /* 0x0000000e870e7209 */ /* 0x000fe20007810000 */
[----:B------:R-:W0:Y:S01]  /*8b60*/  LDC R0, c[0x0][0x988] ;  /* 0x00026200ff007b82 */ /* 0x000e220000000800 */
[----:B------:R-:W-:-:S02]  /*8b70*/  FSEL R195, R126, -INF , P3 ;  /* 0xff8000007ec37808 */ /* 0x000fc40001800000 */
[----:B------:R-:W-:-:S04]  /*8b80*/  FMNMX.FTZ R14, R123, R14, !PT ;  /* 0x0000000e7b0e7209 */ /* 0x000fc80007810000 */
[----:B------:R-:W-:-:S04]  /*8b90*/  FMNMX.FTZ R14, R195, R14, !PT ;  /* 0x0000000ec30e7209 */ /* 0x000fc80007810000 */
[----:B------:R-:W-:-:S05]  /*8ba0*/  FMNMX.FTZ R14, R127, R14, !PT ;  /* 0x0000000e7f0e7209 */ /* 0x000fca0007810000 */
[----:B------:R-:W1:Y:S02]  /*8bb0*/  SHFL.BFLY PT, R5, R14, 0x2, 0x1f ;  /* 0x0c401f000e057f89 */ /* 0x000e6400000e0000 */
[----:B-1----:R-:W-:-:S05]  /*8bc0*/  FMNMX.FTZ R20, R14, R5, !PT ;  /* 0x000000050e147209 */ /* 0x002fca0007810000 */
[----:B------:R-:W1:Y:S02]  /*8bd0*/  SHFL.BFLY PT, R5, R20, 0x1, 0x1f ;  /* 0x0c201f0014057f89 */ /* 0x000e6400000e0000 */
[----:B-1----:R-:W-:-:S04]  /*8be0*/  FMNMX.FTZ R5, R20, R5, !PT ;  /* 0x0000000514057209 */ /* 0x002fc80007810000 */
[C---:B------:R-:W-:Y:S01]  /*8bf0*/  FSETP.NEU.FTZ.AND P3, PT, R5.reuse, -INF , PT ;  /* 0xff8000000500780b */ /* 0x040fe20003f7d000 */
[----:B0-----:R-:W-:-:S05]  /*8c00*/  FMUL.FTZ R122, R5, R0 ;  /* 0x00000000057a7220 */ /* 0x001fca0000410000 */
[----:B------:R-:W-:-:S05]  /*8c10*/  FSEL R14, R122, RZ, P3 ;  /* 0x000000ff7a0e7208 */ /* 0x000fca0001800000 */
        /* <DEDUP_REMOVED lines=31> */
[----:B------:R-:W-:-:S04]  /*8e10*/  FSEL R185, R168, -INF , P4 ;  /* 0xff800000a8b97808 */ /* 0x000fc80002000000 */
[----:B------:R-:W-:Y:S01]  /*8e20*/  MUFU.EX2 R131, R131 ;  /* 0x0000008300837308 */ /* 0x000fe20000000800 */
[----:B------:R-:W-:Y:S02]  /*8e30*/  ISETP.GT.AND P4, PT, R2, 0x8, PT ;  /* 0x000000080200780c */ /* 0x000fe40003f84270 */
[----:B------:R-:W-:Y:S01]  /*8e40*/  FMNMX.FTZ R4, R185, R10, !PT ;  /* 0x0000000ab9047209 */ /* 0x000fe20007810000 */
[----:B------:R-:W-:Y:S01]  /*8e50*/  HGMMA.64x192x16.F32.BF16 R24, R180, gdesc[UR4].tnspB, R24, gsb0 ;  /* 0x42e00004b4187df0 */ /* 0x000fe20008001818 */
[----:B------:R-:W-:Y:S01]  /*8e60*/  FSEL R187, R172, -INF , P4 ;  /* 0xff800000acbb7808 */ /* 0x000fe20002000000 */
[----:B------:R-:W-:Y:S01]  /*8e70*/  UIADD3 UR6, UR11, 0x300, URZ ;  /* 0x000003000b067890 */ /* 0x000fe2000fffe03f */
[----:B------:R-:W-:Y:S01]  /*8e80*/  FMNMX.FTZ R4, R169, R4, !PT ;  /* 0x00000004a9047209 */ /* 0x000fe20007810000 */
[----:B------:R-:W-:Y:S01]  /*8e90*/  UMOV UR7, 0x40000040 ;  /* 0x4000004000077882 */ /* 0x000fe20000000000 */
        /* <DEDUP_REMOVED lines=28> */
[----:B------:R-:W-:Y:S01]  /*9060*/  FSEL R167, R136, -INF , P4 ;  /* 0xff80000088a77808 */ /* 0x000fe20002000000 */
[--C-:B------:R-:W-:Y:S01]  /*9070*/  FFMA.FTZ R136, R147, R0, -R14.reuse ;  /* 0x0000000093887223 */ /* 0x100fe2000001080e */
[----:B------:R-:W-:Y:S02]  /*9080*/  FMNMX.FTZ R4, R149, R4, !PT ;  /* 0x0000000495047209 */ /* 0x000fe40007810000 */
[----:B------:R-:W-:Y:S02]  /*9090*/  ISETP.GT.AND P4, PT, R2, 0x48, PT ;  /* 0x000000480200780c */ /* 0x000fe40003f84270 */
[----:B------:R-:W-:Y:S01]  /*90a0*/  FMNMX.FTZ R4, R167, R4, !PT ;  /* 0x00000004a7047209 */ /* 0x000fe20007810000 */
[----:B------:R-:W-:Y:S01]  /*90b0*/  MUFU.EX2 R136, R136 ;  /* 0x0000008800887308 */ /* 0x000fe20000000800 */
[----:B------:R-:W-:Y:S01]  /*90c0*/  FSEL R229, R140, -INF , P4 ;  /* 0xff8000008ce57808 */ /* 0x000fe20002000000 */
[----:B------:R-:W-:Y:S01]  /*90d0*/  FFMA.FTZ R140, R193, R0, -R14 ;  /* 0x00000000c18c7223 */ /* 0x000fe2000001080e */
[----:B------:R-:W-:-:S02]  /*90e0*/  FMNMX.FTZ R4, R137, R4, !PT ;  /* 0x0000000489047209 */ /* 0x000fc40007810000 */
[----:B------:R-:W-:Y:S02]  /*90f0*/  ISETP.GT.AND P4, PT, R2, 0x50, PT ;  /* 0x000000500200780c */ /* 0x000fe40003f84270 */
[----:B------:R-:W-:Y:S01]  /*9100*/  FMNMX.FTZ R4, R229, R4, !PT ;  /* 0x00000004e5047209 */ /* 0x000fe20007810000 */
[----:B------:R-:W-:Y:S01]  /*9110*/  MUFU.EX2 R140, R140 ;  /* 0x0000008c008c7308 */ /* 0x000fe20000000800 */
[----:B------:R-:W-:Y:S02]  /*9120*/  FSEL R155, R128, -INF , P4 ;  /* 0xff800000809b7808 */ /* 0x000fe40002000000 */
[----:B------:R-:W-:Y:S02]  /*9130*/  FMNMX.FTZ R4, R141, R4, !PT ;  /* 0x000000048d047209 */ /* 0x000fe40007810000 */
[----:B------:R-:W-:Y:S02]  /*9140*/  ISETP.GT.AND P4, PT, R2, 0x58, PT ;  /* 0x000000580200780c */ /* 0x000fe40003f84270 */
[----:B------:R-:W-:Y:S01]  /*9150*/  FMNMX.FTZ R4, R155, R4, !PT ;  /* 0x000000049b047209 */ /* 0x000fe20007810000 */
[----:B------:R0:W1:Y:S01]  /*9160*/  MUFU.EX2 R128, R134 ;  /* 0x0000008600807308 */ /* 0x0000620000000800 */
[----:B------:R-:W-:Y:S01]  /*9170*/  FSEL R233, R132, -INF , P4 ;  /* 0xff80000084e97808 */ /* 0x000fe20002000000 */
[----:B------:R-:W-:Y:S01]  /*9180*/  FFMA.FTZ R132, R143, R0, -R14 ;  /* 0x000000008f847223 */ /* 0x000fe2000001080e */
[----:B------:R-:W-:-:S02]  /*9190*/  FMNMX.FTZ R4, R231, R4, !PT ;  /* 0x00000004e7047209 */ /* 0x000fc40007810000 */
[----:B------:R-:W-:Y:S02]  /*91a0*/  ISETP.GT.AND P4, PT, R2, 0x60, PT ;  /* 0x000000600200780c */ /* 0x000fe40003f84270 */
[----:B------:R-:W-:Y:S01]  /*91b0*/  FMNMX.FTZ R4, R233, R4, !PT ;  /* 0x00000004e9047209 */ /* 0x000fe20007810000 */
[----:B------:R-:W-:Y:S01]  /*91c0*/  MUFU.EX2 R132, R132 ;  /* 0x0000008400847308 */ /* 0x000fe20000000800 */
[----:B------:R-:W-:Y:S01]  /*91d0*/  FSEL R159, R120, -INF , P4 ;  /* 0xff800000789f7808 */ /* 0x000fe20002000000 */
[--C-:B0-----:R-:W-:Y:S01]  /*91e0*/  FFMA.FTZ R134, R139, R0, -R14.reuse ;  /* 0x000000008b867223 */ /* 0x101fe2000001080e */
[----:B------:R-:W-:Y:S02]  /*91f0*/  FMNMX.FTZ R4, R133, R4, !PT ;  /* 0x0000000485047209 */ /* 0x000fe40007810000 */
[----:B------:R-:W-:Y:S02]  /*9200*/  ISETP.GT.AND P4, PT, R2, 0x68, PT ;  /* 0x000000680200780c */ /* 0x000fe40003f84270 */
[----:B------:R-:W-:Y:S01]  /*9210*/  FMNMX.FTZ R4, R159, R4, !PT ;  /* 0x000000049f047209 */ /* 0x000fe20007810000 */
[----:B------:R0:W2:Y:S01]  /*9220*/  MUFU.EX2 R120, R129 ;  /* 0x0000008100787308 */ /* 0x0000a20000000800 */
[----:B------:R-:W-:Y:S01]  /*9230*/  FSEL R237, R124, -INF , P4 ;  /* 0xff8000007ced7808 */ /* 0x000fe20002000000 */
[--C-:B------:R-:W-:Y:S01]  /*9240*/  FFMA.FTZ R124, R21, R0, -R14.reuse ;  /* 0x00000000157c7223 */ /* 0x100fe2000001080e */
[----:B------:R-:W-:Y:S01]  /*9250*/  FMNMX.FTZ R4, R235, R4, !PT ;  /* 0x00000004eb047209 */ /* 0x000fe20007810000 */
[-CC-:B------:R-:W-:Y:S01]  /*9260*/  FFMA.FTZ R21, R175, R0.reuse, -R14.reuse ;  /* 0x00000000af157223 */ /* 0x180fe2000001080e */
[----:B------:R-:W-:Y:S01]  /*9270*/  FSEL R144, R125, -INF , P5 ;  /* 0xff8000007d907808 */ /* 0x000fe20002800000 */
[----:B------:R-:W-:Y:S01]  /*9280*/  FFMA.FTZ R125, R151, R0, -R14 ;  /* 0x00000000977d7223 */ /* 0x000fe2000001080e */
[----:B------:R-:W-:Y:S01]  /*9290*/  FMNMX.FTZ R121, R237, R4, !PT ;  /* 0x00000004ed797209 */ /* 0x000fe20007810000 */
[----:B------:R-:W-:Y:S01]  /*92a0*/  MUFU.EX2 R124, R124 ;  /* 0x0000007c007c7308 */ /* 0x000fe20000000800 */
[----:B-1----:R-:W-:-:S02]  /*92b0*/  F2FP.BF16.F32.PACK_AB R193, R128, R11 ;  /* 0x0000000b80c1723e */ /* 0x002fc400000010ff */
[----:B------:R-:W-:Y:S01]  /*92c0*/  FMNMX.FTZ R2, R144, R121, !PT ;  /* 0x0000007990027209 */ /* 0x000fe20007810000 */
[----:B------:R-:W-:-:S04]  /*92d0*/  FFMA.FTZ R121, R171, R0, -R14 ;  /* 0x00000000ab797223 */ /* 0x000fc8000001080e */
[----:B0-----:R-:W0:Y:S01]  /*92e0*/  SHFL.BFLY PT, R129, R2, 0x2, 0x1f ;  /* 0x0c401f0002817f89 */ /* 0x001e2200000e0000 */
[----:B------:R-:W-:Y:S01]  /*92f0*/  MUFU.EX2 R125, R125 ;  /* 0x0000007d007d7308 */ /* 0x000fe20000000800 */
[----:B--2---:R-:W-:-:S07]  /*9300*/  F2FP.BF16.F32.PACK_AB R195, R120, R13 ;  /* 0x0000000d78c3723e */ /* 0x004fce00000010ff */
[----:B------:R-:W-:Y:S08]  /*9310*/  MUFU.EX2 R121, R121 ;  /* 0x0000007900797308 */ /* 0x000ff00000000800 */
[----:B------:R-:W-:Y:S01]  /*9320*/  MUFU.EX2 R134, R134 ;  /* 0x0000008600867308 */ /* 0x000fe20000000800 */
[----:B0-----:R-:W-:Y:S01]  /*9330*/  FMNMX.FTZ R4, R2, R129, !PT ;  /* 0x0000008102047209 */ /* 0x001fe20007810000 */
[----:B------:R-:W-:Y:S01]  /*9340*/  FFMA.FTZ R129, R189, R0, -R14 ;  /* 0x00000000bd817223 */ /* 0x000fe2000001080e */
[----:B------:R-:W-:-:S05]  /*9350*/  FSEL R2, R5, RZ, P3 ;  /* 0x000000ff05027208 */ /* 0x000fca0001800000 */
[----:B------:R-:W-:Y:S01]  /*9360*/  MUFU.EX2 R21, R21 ;  /* 0x0000001500157308 */ /* 0x000fe20000000800 */
[----:B------:R-:W-:Y:S01]  /*9370*/  PLOP3.LUT P3, PT, PT, PT, UP1, 0x80, 0x0 ;  /* 0x000000000000781c */ /* 0x000fe20003f6f018 */
[----:B------:R-:W0:Y:S01]  /*9380*/  SHFL.BFLY PT, R139, R4, 0x1, 0x1f ;  /* 0x0c201f00048b7f89 */ /* 0x000e2200000e0000 */
[----:B------:R-:W-:Y:S01]  /*9390*/  F2FP.BF16.F32.PACK_AB R189, R136, R15 ;  /* 0x0000000f88bd723e */ /* 0x000fe200000010ff */
[----:B------:R-:W-:-:S04]  /*93a0*/  FADD.FTZ R9, -R2, R9 ;  /* 0x0000000902097221 */ /* 0x000fc80000010100 */
[----:B------:R-:W-:Y:S01]  /*93b0*/  FMUL.FTZ R148, R9, R0 ;  /* 0x0000000009947220 */ /* 0x000fe20000410000 */
[----:B------:R-:W-:Y:S01]  /*93c0*/  MUFU.EX2 R129, R129 ;  /* 0x0000008100817308 */ /* 0x000fe20000000800 */
[----:B0-----:R-:W-:-:S04]  /*93d0*/  FMNMX.FTZ R4, R4, R139, !PT ;  /* 0x0000008b04047209 */ /* 0x001fc80007810000 */
[C---:B------:R-:W-:Y:S01]  /*93e0*/  FSETP.NEU.FTZ.AND P4, PT, R4.reuse, -INF , PT ;  /* 0xff8000000400780b */ /* 0x040fe20003f9d000 */
[----:B------:R-:W-:-:S05]  /*93f0*/  FMUL.FTZ R146, R4, R0 ;  /* 0x0000000004927220 */ /* 0x000fca0000410000 */
[----:B------:R-:W-:-:S05]  /*9400*/  FSEL R146, R146, RZ, P4 ;  /* 0x000000ff92927208 */ /* 0x000fca0002000000 */
[-CC-:B------:R-:W-:Y:S01]  /*9410*/  FFMA.FTZ R190, R3, R0.reuse, -R146.reuse ;  /* 0x0000000003be7223 */ /* 0x180fe20000010892 */
[----:B------:R-:W-:Y:S01]  /*9420*/  FSEL R3, R4, RZ, P4 ;  /* 0x000000ff04037208 */ /* 0x000fe20002000000 */
[-CC-:B------:R-:W-:Y:S01]  /*9430*/  FFMA.FTZ R135, R185, R0.reuse, -R146.reuse ;  /* 0x00000000b9877223 */ /* 0x180fe20000010892 */
[-CC-:B------:R-:W-:Y:S01]  /*9440*/  FFMA.FTZ R200, R169, R0.reuse, -R146.reuse ;  /* 0x00000000a9c87223 */ /* 0x180fe20000010892 */
[-CC-:B------:R-:W-:Y:S01]  /*9450*/  FFMA.FTZ R202, R187, R0.reuse, -R146.reuse ;  /* 0x00000000bbca7223 */ /* 0x180fe20000010892 */
[-C--:B------:R-:W-:Y:S01]  /*9460*/  FFMA.FTZ R139, R173, R0.reuse, -R146 ;  /* 0x00000000ad8b7223 */ /* 0x080fe20000010892 */
[----:B------:R-:W-:Y:S01]  /*9470*/  FADD.FTZ R9, -R3, R10 ;  /* 0x0000000a03097221 */ /* 0x000fe20000010100 */
[-CC-:B------:R-:W-:Y:S01]  /*9480*/  FFMA.FTZ R196, R197, R0.reuse, -R146.reuse ;  /* 0x00000000c5c47223 */ /* 0x180fe20000010892 */
[----:B------:R-:W-:Y:S01]  /*9490*/  MUFU.EX2 R135, R135 ;  /* 0x0000008700877308 */ /* 0x000fe20000000800 */
[----:B------:R-:W-:Y:S02]  /*94a0*/  IMAD.U32 R10, RZ, RZ, UR39 ;  /* 0x00000027ff0a7e24 */ /* 0x000fe4000f8e00ff */
[-C--:B------:R-:W-:Y:S01]  /*94b0*/  FMUL.FTZ R2, R9, R0.reuse ;  /* 0x0000000009027220 */ /* 0x080fe20000410000 */
[----:B------:R-:W-:Y:S01]  /*94c0*/  FFMA.FTZ R9, R149, R0, -R146 ;  /* 0x0000000095097223 */ /* 0x000fe20000010892 */
[----:B------:R-:W-:-:S02]  /*94d0*/  IMAD.U32 R149, RZ, RZ, UR10 ;  /* 0x0000000aff957e24 */ /* 0x000fc4000f8e00ff */
[-CC-:B------:R-:W-:Y:S01]  /*94e0*/  FFMA.FTZ R143, R161, R0.reuse, -R146.reuse ;  /* 0x00000000a18f7223 */ /* 0x180fe20000010892 */
[----:B------:R-:W-:Y:S02]  /*94f0*/  @!P1 VIADD R10, R10, 0x36840 ;  /* 0x000368400a0a9836 */ /* 0x000fe40000000000 */
[-CC-:B------:R-:W-:Y:S01]  /*9500*/  FFMA.FTZ R198, R199, R0.reuse, -R146.reuse ;  /* 0x00000000c7c67223 */ /* 0x180fe20000010892 */
[----:B------:R-:W0:Y:S01]  /*9510*/  MUFU.EX2 R2, R2 ;  /* 0x0000000200027308 */ /* 0x000e220000000800 */
[-CC-:B------:R-:W-:Y:S01]  /*9520*/  FFMA.FTZ R147, R165, R0.reuse, -R146.reuse ;  /* 0x00000000a5937223 */ /* 0x180fe20000010892 */
[-C--:B------:R-:W-:Y:S01]  /*9530*/  FFMA.FTZ R192, R223, R0.reuse, -R146 ;  /* 0x00000000dfc07223 */ /* 0x080fe20000010892 */
[----:B------:R-:W-:Y:S01]  /*9540*/  @!P1 PRMT R10, RZ, 0x654, R10 ;  /* 0x00000654ff0a9816 */ /* 0x000fe2000000000a */
[-CC-:B------:R-:W-:Y:S01]  /*9550*/  FFMA.FTZ R151, R153, R0.reuse, -R146.reuse ;  /* 0x0000000099977223 */ /* 0x180fe20000010892 */
[-CC-:B------:R-:W-:Y:S01]  /*9560*/  FFMA.FTZ R194, R221, R0.reuse, -R146.reuse ;  /* 0x00000000ddc27223 */ /* 0x180fe20000010892 */
[-CC-:B------:R-:W-:Y:S01]  /*9570*/  FFMA.FTZ R153, R225, R0.reuse, -R146.reuse ;  /* 0x00000000e1997223 */ /* 0x180fe20000010892 */
[-CC-:B------:R-:W-:Y:S01]  /*9580*/  FFMA.FTZ R188, R163, R0.reuse, -R146.reuse ;  /* 0x00000000a3bc7223 */ /* 0x180fe20000010892 */
[----:B------:R1:W2:Y:S01]  /*9590*/  MUFU.EX2 R3, R148 ;  /* 0x0000009400037308 */ /* 0x0002a20000000800 */
[----:B------:R-:W-:Y:S01]  /*95a0*/  FFMA.FTZ R161, R227, R0, -R146 ;  /* 0x00000000e3a17223 */ /* 0x000fe20000010892 */
[----:B------:R-:W-:-:S02]  /*95b0*/  WARPGROUP.DEPBAR.LE gsb0, 0x0 ;  /* 0x00008000000079c5 */ /* 0x000fc40000010000 */
[----:B------:R-:W-:Y:S01]  /*95c0*/  WARPGROUP.ARRIVE ;  /* 0x00000000000079c5 */ /* 0x000fe20000000000 */
[-CC-:B------:R-:W-:Y:S01]  /*95d0*/  FFMA.FTZ R183, R191, R0.reuse, -R14.reuse ;  /* 0x00000000bfb77223 */ /* 0x180fe2000001080e */
[-C--:B------:R-:W-:Y:S01]  /*95e0*/  FFMA.FTZ R14, R127, R0.reuse, -R14 ;  /* 0x000000007f0e7223 */ /* 0x080fe2000001080e */
[-CC-:B------:R-:W-:Y:S01]  /*95f0*/  FFMA.FTZ R127, R141, R0.reuse, -R146.reuse ;  /* 0x000000008d7f7223 */ /* 0x180fe20000010892 */
[----:B------:R-:W3:Y:S01]  /*9600*/  MUFU.EX2 R200, R200 ;  /* 0x000000c800c87308 */ /* 0x000ee20000000800 */
[----:B-1----:R-:W-:Y:S01]  /*9610*/  @!P1 VIADD R148, R149, 0x36860 ;  /* 0x0003686095949836 */ /* 0x002fe20000000000 */
[----:B------:R-:W-:Y:S01]  /*9620*/  HGMMA.64x192x16.F32.BF16 R24, R176, gdesc[UR4].tnspB, R24, gsb0 ;  /* 0x42e00004b0187df0 */ /* 0x000fe20008001818 */
[----:B0-----:R-:W-:Y:S01]  /*9630*/  FFMA.FTZ R149, R2, R7, R135 ;  /* 0x0000000702957223 */ /* 0x001fe20000010087 */
[-CC-:B------:R-:W-:Y:S01]  /*9640*/  FFMA.FTZ R7, R137, R0.reuse, -R146.reuse ;  /* 0x0000000089077223 */ /* 0x180fe20000010892 */
[-CC-:B------:R-:W-:Y:S01]  /*9650*/  FFMA.FTZ R184, R167, R0.reuse, -R146.reuse ;  /* 0x00000000a7b87223 */ /* 0x180fe20000010892 */
[-CC-:B------:R-:W-:Y:S01]  /*9660*/  FFMA.FTZ R186, R229, R0.reuse, -R146.reuse ;  /* 0x00000000e5ba7223 */ /* 0x180fe20000010892 */
[----:B------:R-:W-:Y:S01]  /*9670*/  FFMA.FTZ R180, R155, R0, -R146 ;  /* 0x000000009bb47223 */ /* 0x000fe20000010892 */
[----:B------:R-:W0:Y:S01]  /*9680*/  MUFU.EX2 R202, R202 ;  /* 0x000000ca00ca7308 */ /* 0x000e220000000800 */
[----:B--2---:R-:W-:Y:S01]  /*9690*/  FFMA.FTZ R6, R3, R6, R20 ;  /* 0x0000000603067223 */ /* 0x004fe20000010014 */
[-CC-:B------:R-:W-:Y:S01]  /*96a0*/  FFMA.FTZ R231, R231, R0.reuse, -R146.reuse ;  /* 0x00000000e7e77223 */ /* 0x180fe20000010892 */
[-CC-:B------:R-:W-:Y:S01]  /*96b0*/  FFMA.FTZ R233, R233, R0.reuse, -R146.reuse ;  /* 0x00000000e9e97223 */ /* 0x180fe20000010892 */
[-C--:B------:R-:W-:Y:S01]  /*96c0*/  FFMA.FTZ R133, R133, R0.reuse, -R146 ;  /* 0x0000000085857223 */ /* 0x080fe20000010892 */
[----:B------:R-:W-:Y:S01]  /*96d0*/  FADD.FTZ R6, R201, R6 ;  /* 0x00000006c9067221 */ /* 0x000fe20000010000 */
[-CC-:B------:R-:W-:Y:S01]  /*96e0*/  FFMA.FTZ R159, R159, R0.reuse, -R146.reuse ;  /* 0x000000009f9f7223 */ /* 0x180fe20000010892 */
[-C--:B------:R-:W-:Y:S01]  /*96f0*/  FFMA.FTZ R235, R235, R0.reuse, -R146 ;  /* 0x00000000ebeb7223 */ /* 0x080fe20000010892 */
[----:B------:R-:W1:Y:S01]  /*9700*/  MUFU.EX2 R139, R139 ;  /* 0x0000008b008b7308 */ /* 0x000e620000000800 */
[C---:B---3--:R-:W-:Y:S01]  /*9710*/  FADD.FTZ R149, R200.reuse, R149 ;  /* 0x00000095c8957221 */ /* 0x048fe20000010000 */
[----:B------:R-:W-:Y:S01]  /*9720*/  FADD.FTZ R137, R203, R6 ;  /* 0x00000006cb897221 */ /* 0x000fe20000010000 */
[----:B------:R-:W-:Y:S01]  /*9730*/  F2FP.BF16.F32.PACK_AB R200, R200, R135 ;  /* 0x00000087c8c8723e */ /* 0x000fe200000010ff */
[-CC-:B------:R-:W-:Y:S01]  /*9740*/  FFMA.FTZ R237, R237, R0.reuse, -R146.reuse ;  /* 0x00000000eded7223 */ /* 0x180fe20000010892 */
[----:B------:R-:W-:Y:S01]  /*9750*/  FFMA.FTZ R144, R144, R0, -R146 ;  /* 0x0000000090907223 */ /* 0x000fe20000010892 */
[----:B------:R-:W-:Y:S01]  /*9760*/  FADD.FTZ R137, R122, R137 ;  /* 0x000000897a897221 */ /* 0x000fe20000010000 */
[----:B------:R-:W-:Y:S01]  /*9770*/  @!P1 PRMT R148, RZ, 0x654, R148 ;  /* 0x00000654ff949816 */ /* 0x000fe20000000094 */
[----:B------:R-:W2:Y:S01]  /*9780*/  MUFU.EX2 R196, R196 ;  /* 0x000000c400c47308 */ /* 0x000ea20000000800 */
[----:B------:R-:W-:-:S02]  /*9790*/  F2FP.BF16.F32.PACK_AB R201, R201, R20 ;  /* 0x00000014c9c9723e */ /* 0x000fc400000010ff */
[----:B------:R-:W-:Y:S02]  /*97a0*/  F2FP.BF16.F32.PACK_AB R203, R122, R203 ;  /* 0x000000cb7acb723e */ /* 0x000fe400000010ff */
[----:B------:R-:W-:Y:S02]  /*97b0*/  F2FP.BF16.F32.PACK_AB R197, R157, R126 ;  /* 0x0000007e9dc5723e */ /* 0x000fe400000010ff */
[----:B------:R-:W-:Y:S01]  /*97c0*/  F2FP.BF16.F32.PACK_AB R199, R145, R130 ;  /* 0x0000008291c7723e */ /* 0x000fe200000010ff */
[----:B------:R-:W3:Y:S01]  /*97d0*/  MUFU.EX2 R143, R143 ;  /* 0x0000008f008f7308 */ /* 0x000ee20000000800 */
[----:B------:R-:W-:Y:S02]  /*97e0*/  F2FP.BF16.F32.PACK_AB R191, R125, R124 ;  /* 0x0000007c7dbf723e */ /* 0x000fe400000010ff */
[----:B------:R-:W-:Y:S02]  /*97f0*/  F2FP.BF16.F32.PACK_AB R185, R134, R121 ;  /* 0x0000007986b9723e */ /* 0x000fe400000010ff */
[----:B------:R-:W-:-:S02]  /*9800*/  F2FP.BF16.F32.PACK_AB R187, R132, R21 ;  /* 0x0000001584bb723e */ /* 0x000fc400000010ff */
[----:B------:R-:W-:Y:S01]  /*9810*/  F2FP.BF16.F32.PACK_AB R181, R138, R129 ;  /* 0x000000818ab5723e */ /* 0x000fe200000010ff */
[----:B------:R-:W4:Y:S08]  /*9820*/  MUFU.EX2 R198, R198 ;  /* 0x000000c600c67308 */ /* 0x000f300000000800 */
        /* <DEDUP_REMOVED lines=23> */
[----:B------:R-:W-:Y:S01]  /*99a0*/  F2FP.BF16.F32.PACK_AB R177, R142, R131 ;  /* 0x000000838eb1723e */ /* 0x000fe200000010ff */
[----:B0-----:R-:W-:-:S06]  /*99b0*/  FADD.FTZ R10, R202, R149 ;  /* 0x00000095ca0a7221 */ /* 0x001fcc0000010000 */
[----:B------:R-:W-:Y:S01]  /*99c0*/  MUFU.EX2 R178, R237 ;  /* 0x000000ed00b27308 */ /* 0x000fe20000000800 */
[----:B------:R0:W-:Y:S01]  /*99d0*/  @!P1 SYNCS.ARRIVE.TRANS64.RED.A1T0 RZ, [R148+URZ], RZ ;  /* 0x000000ff94ff99a7 */ /* 0x0001e2000810043f */
[C---:B-1----:R-:W-:Y:S01]  /*99e0*/  F2FP.BF16.F32.PACK_AB R202, R139.reuse, R202 ;  /* 0x000000ca8bca723e */ /* 0x042fe200000010ff */
[----:B------:R-:W-:Y:S01]  /*99f0*/  FADD.FTZ R149, R139, R10 ;  /* 0x0000000a8b957221 */ /* 0x000fe20000010000 */
[----:B------:R-:W-:-:S03]  /*9a00*/  FADD.FTZ R10, R126, R137 ;  /* 0x000000897e0a7221 */ /* 0x000fc60000010000 */
[----:B--2---:R-:W-:Y:S01]  /*9a10*/  FADD.FTZ R6, R196, R149 ;  /* 0x00000095c4067221 */ /* 0x004fe20000010000 */
[----:B------:R-:W-:Y:S01]  /*9a20*/  FADD.FTZ R141, R157, R10 ;  /* 0x0000000a9d8d7221 */ /* 0x000fe20000010000 */
[----:B------:R-:W1:Y:S01]  /*9a30*/  MUFU.EX2 R14, R14 ;  /* 0x0000000e000e7308 */ /* 0x000e620000000800 */
[C---:B---3--:R-:W-:Y:S01]  /*9a40*/  F2FP.BF16.F32.PACK_AB R196, R143.reuse, R196 ;  /* 0x000000c48fc4723e */ /* 0x048fe200000010ff */
[----:B------:R-:W-:Y:S01]  /*9a50*/  FADD.FTZ R137, R143, R6 ;  /* 0x000000068f897221 */ /* 0x000fe20000010000 */
[----:B------:R-:W-:-:S03]  /*9a60*/  FADD.FTZ R10, R130, R141 ;  /* 0x0000008d820a7221 */ /* 0x000fc60000010000 */
[----:B----4-:R-:W-:Y:S01]  /*9a70*/  FADD.FTZ R6, R198, R137 ;  /* 0x00000089c6067221 */ /* 0x010fe20000010000 */
[----:B------:R-:W-:Y:S01]  /*9a80*/  FADD.FTZ R10, R145, R10 ;  /* 0x0000000a910a7221 */ /* 0x000fe20000010000 */
[C---:B-----5:R-:W-:Y:S02]  /*9a90*/  F2FP.BF16.F32.PACK_AB R198, R147.reuse, R198 ;  /* 0x000000c693c6723e */ /* 0x060fe400000010ff */
[----:B------:R-:W-:-:S04]  /*9aa0*/  FADD.FTZ R137, R147, R6 ;  /* 0x0000000693897221 */ /* 0x000fc80000010000 */
[----:B------:R-:W-:Y:S01]  /*9ab0*/  FADD.FTZ R6, R192, R137 ;  /* 0x00000089c0067221 */ /* 0x000fe20000010000 */
[----:B------:R-:W-:Y:S01]  /*9ac0*/  FADD.FTZ R137, R11, R10 ;  /* 0x0000000a0b897221 */ /* 0x000fe20000010000 */
[C---:B------:R-:W-:Y:S02]  /*9ad0*/  F2FP.BF16.F32.PACK_AB R192, R151.reuse, R192 ;  /* 0x000000c097c0723e */ /* 0x040fe400000010ff */
[----:B------:R-:W-:Y:S01]  /*9ae0*/  FADD.FTZ R141, R151, R6 ;  /* 0x00000006978d7221 */ /* 0x000fe20000010000 */
[----:B------:R-:W-:Y:S01]  /*9af0*/  FADD.FTZ R6, R128, R137 ;  /* 0x0000008980067221 */ /* 0x000fe20000010000 */
[----:B-1----:R-:W-:Y:S02]  /*9b00*/  F2FP.BF16.F32.PACK_AB R179, R14, R123 ;  /* 0x0000007b0eb3723e */ /* 0x002fe400000010ff */
[----:B------:R-:W-:Y:S01]  /*9b10*/  FADD.FTZ R10, R194, R141 ;  /* 0x0000008dc20a7221 */ /* 0x000fe20000010000 */
[----:B------:R-:W-:Y:S01]  /*9b20*/  FADD.FTZ R137, R13, R6 ;  /* 0x000000060d897221 */ /* 0x000fe20000010000 */
[----:B------:R-:W-:-:S02]  /*9b30*/  F2FP.BF16.F32.PACK_AB R194, R153, R194 ;  /* 0x000000c299c2723e */ /* 0x000fc400000010ff */
        /* <DEDUP_REMOVED lines=25> */
[----:B------:R-:W-:Y:S01]  /*9cd0*/  F2FP.BF16.F32.PACK_AB R180, R231, R180 ;  /* 0x000000b4e7b4723e */ /* 0x000fe200000010ff */
[----:B------:R-:W-:-:S02]  /*9ce0*/  IMAD.MOV.U32 R10, RZ, RZ, R4 ;  /* 0x000000ffff0a7224 */ /* 0x000fc400078e0004 */
[----:B------:R-:W-:Y:S01]  /*9cf0*/  FADD.FTZ R11, R231, R11 ;  /* 0x0000000be70b7221 */ /* 0x000fe20000010000 */
[----:B------:R-:W-:-:S03]  /*9d00*/  FADD.FTZ R6, R138, R7 ;  /* 0x000000078a067221 */ /* 0x000fc60000010000 */
        /* <DEDUP_REMOVED lines=15> */
[----:B------:R-:W-:Y:S01]  /*9e00*/  FADD.FTZ R6, R14, R6 ;  /* 0x000000060e067221 */ /* 0x000fe20000010000 */
[----:B------:R-:W-:Y:S01]  /*9e10*/  IMAD.U32 R11, RZ, RZ, UR61 ;  /* 0x0000003dff0b7e24 */ /* 0x000fe2000f8e00ff */
[----:B0-----:R-:W-:Y:S06]  /*9e20*/  @P3 BRA `(.L_x_2498) ;  /* 0xffffffb800f43947 */ /* 0x001fec000383ffff */
.L_x_2489:
[----:B------:R-:W-:-:S13]  /*9e30*/  ISETP.LE.AND P2, PT, RZ, UR38, PT ;  /* 0x00000026ff007c0c */ /* 0x000fda000bf43270 */
[----:B------:R-:W-:Y:S05]  /*9e40*/  @!P2 BRA `(.L_x_2499) ;  /* 0x0000003800f4a947 */ /* 0x000fea0003800000 */
[----:B------:R-:W-:Y:S01]  /*9e50*/  IMAD.MOV.U32 R9, RZ, RZ, R5 ;  /* 0x000000ffff097224 */ /* 0x000fe200078e0005 */
[----:B------:R-:W-:Y:S01]  /*9e60*/  UMOV UR39, UR61 ;  /* 0x0000003d00277c82 */ /* 0x000fe20008000000 */
[----:B------:R-:W-:Y:S01]  /*9e70*/  IMAD.MOV.U32 R11, RZ, RZ, R4 ;  /* 0x000000ffff0b7224 */ /* 0x000fe200078e0004 */
[----:B------:R-:W-:-:S06]  /*9e80*/  UMOV UR37, UR36 ;  /* 0x0000002400257c82 */ /* 0x000fcc0008000000 */
.L_x_2508:
[----:B------:R-:W-:-:S04]  /*9e90*/  UIADD3 UR36, UR37, 0x1, URZ ;  /* 0x0000000125247890 */ /* 0x000fc8000fffe03f */
[----:B------:R-:W-:-:S04]  /*9ea0*/  UISETP.NE.AND UP0, UPT, UR36, 0x2, UPT ;  /* 0x000000022400788c */ /* 0x000fc8000bf05270 */
[----:B------:R-:W-:Y:S02]  /*9eb0*/  USEL UR61, URZ, 0x1, UP0 ;  /* 0x000000013f3d7887 */ /* 0x000fe40008000000 */
[----:B------:R-:W-:Y:S02]  /*9ec0*/  USEL UR36, UR36, URZ, UP0 ;  /* 0x0000003f24247287 */ /* 0x000fe40008000000 */
[----:B------:R-:W-:Y:S01]  /*9ed0*/  ULOP3.LUT UR61, UR39, UR61, URZ, 0x3c, !UPT ;  /* 0x0000003d273d7292 */ /* 0x000fe2000f8e3c3f */
[----:B------:R-:W-:Y:S11]  /*9ee0*/  @!P0 BRA `(.L_x_2500) ;  /* 0x0000000000048947 */ /* 0x000ff60003800000 */
[----:B------:R-:W-:Y:S01]  /*9ef0*/  BPT.TRAP 0x1 ;  /* 0x000000040000795c */ /* 0x000fe20000300000 */
.L_x_2500:
[----:B------:R-:W-:Y:S01]  /*9f00*/  ULEA UR6, UR36, UR60, 0x3 ;  /* 0x0000003c24067291 */ /* 0x000fe2000f8e183f */
[----:B------:R-:W-:-:S05]  /*9f10*/  IMAD.U32 R0, RZ, RZ, UR61 ;  /* 0x0000003dff007e24 */ /* 0x000fca000f8e00ff */
[----:B------:R-:W-:-:S04]  /*9f20*/  SHF.L.U32 R0, R0, 0x1f, RZ ;  /* 0x0000001f00007819 */ /* 0x000fc800000006ff */
[----:B------:R0:W1:Y:S01]  /*9f30*/  SYNCS.PHASECHK.TRANS64.TRYWAIT P2, [UR6+0x36830], R0 ;  /* 0x03683000ff0075a7 */ /* 0x0000620008040146 */
[----:B------:R-:W-:Y:S05]  /*9f40*/  @!P0 BRA `(.L_x_2501) ;  /* 0x0000000000048947 */ /* 0x000fea0003800000 */
[----:B------:R-:W-:Y:S01]  /*9f50*/  BPT.TRAP 0x1 ;  /* 0x000000040000795c */ /* 0x000fe20000300000 */
.L_x_2501:
[----:B-1----:R-:W-:Y:S05]  /*9f60*/  @P2 BRA `(.L_x_2502) ;  /* 0x0000000000082947 */ /* 0x002fea0003800000 */
[----:B------:R-:W1:Y:S02]  /*9f70*/  SYNCS.PHASECHK.TRANS64.TRYWAIT P2, [UR6+0x36830], R0 ;  /* 0x03683000ff0075a7 */ /* 0x000e640008040146 */
[----:B-1----:R-:W-:Y:S05]  /*9f80*/  @!P2 BRA `(.L_x_2503) ;  /* 0x000000e0009ca947 */ /* 0x002fea0003800000 */
.L_x_2502:
        /* <DEDUP_REMOVED lines=602> */
.L_x_2504:
[----:B------:R-:W-:Y:S01]  /*c530*/  ULEA UR11, UR37, UR60, 0x3 ;  /* 0x0000003c250b7291 */ /* 0x000fe2000f8e183f */
[----:B01----:R-:W-:-:S05]  /*c540*/  IMAD.U32 R0, RZ, RZ, UR39 ;  /* 0x00000027ff007e24 */ /* 0x003fca000f8e00ff */
[----:B------:R-:W-:-:S04]  /*c550*/  SHF.L.U32 R0, R0, 0x1f, RZ ;  /* 0x0000001f00007819 */ /* 0x000fc800000006ff */
[----:B------:R0:W1:Y:S01]  /*c560*/  SYNCS.PHASECHK.TRANS64.TRYWAIT P2, [UR11+0x36850], R0 ;  /* 0x03685000ff0075a7 */ /* 0x000062000804014b */
[----:B------:R-:W-:Y:S05]  /*c570*/  @!P0 BRA `(.L_x_2505) ;  /* 0x0000000000048947 */ /* 0x000fea0003800000 */
[----:B------:R-:W-:Y:S01]  /*c580*/  BPT.TRAP 0x1 ;  /* 0x000000040000795c */ /* 0x000fe20000300000 */
.L_x_2505:
[----:B-1----:R-:W-:Y:S05]  /*c590*/  @P2 BRA `(.L_x_2506) ;  /* 0x0000000000082947 */ /* 0x002fea0003800000 */
[----:B------:R-:W1:Y:S02]  /*c5a0*/  SYNCS.PHASECHK.TRANS64.TRYWAIT P2, [UR11+0x36850], R0 ;  /* 0x03685000ff0075a7 */ /* 0x000e64000804014b */
[----:B-1----:R-:W-:Y:S05]  /*c5b0*/  @!P2 BRA `(.L_x_2507) ;  /* 0x000000bc0028a947 */ /* 0x002fea0003800000 */
.L_x_2506:
[----:B------:R-:W-:Y:S01]  /*c5c0*/  UIADD3 UR6, UR60, 0x400, URZ ;  /* 0x000004003c067890 */ /* 0x000fe2000fffe03f */
[----:B------:R-:W-:Y:S01]  /*c5d0*/  WARPGROUP.ARRIVE ;  /* 0x00000000000079c5 */ /* 0x000fe20000000000 */
[----:B------:R-:W-:Y:S01]  /*c5e0*/  UMOV UR7, 0x40000040 ;  /* 0x4000004000077882 */ /* 0x000fe20000000000 */
[----:B01----:R-:W-:Y:S01]  /*c5f0*/  FMNMX.FTZ R0, R168, R11, !PT ;  /* 0x0000000ba8007209 */ /* 0x003fe20007810000 */
[----:B------:R-:W-:Y:S01]  /*c600*/  USHF.R.U32.HI UR6, URZ, 0x4, UR6 ;  /* 0x000000043f067899 */ /* 0x000fe20008011606 */
[----:B------:R-:W-:Y:S01]  /*c610*/  ISETP.LT.AND P2, PT, RZ, UR38, PT ;  /* 0x00000026ff007c0c */ /* 0x000fe2000bf41270 */
[----:B------:R-:W-:Y:S01]  /*c620*/  UMOV UR39, UR61 ;  /* 0x0000003d00277c82 */ /* 0x000fe20008000000 */
[----:B------:R-:W-:Y:S01]  /*c630*/  FMNMX.FTZ R3, R169, R0, !PT ;  /* 0x00000000a9037209 */ /* 0x000fe20007810000 */
[----:B------:R-:W-:-:S03]  /*c640*/  ULOP3.LUT UR6, UR6, 0x3fff, URZ, 0xc0, !UPT ;  /* 0x00003fff06067892 */ /* 0x000fc6000f8ec03f */
        /* <DEDUP_REMOVED lines=63> */
[----:B------:R-:W-:Y:S01]  /*ca40*/  IMAD.U32 R133, RZ, RZ, UR36 ;  /* 0x00000024ff857e24 */ /* 0x000fe2000f8e00ff */
[----:B------:R-:W-:Y:S01]  /*ca50*/  FMNMX.FTZ R10, R154, R5, !PT ;  /* 0x000000059a0a7209 */ /* 0x000fe20007810000 */
[----:B------:R-:W-:Y:S03]  /*ca60*/  MUFU.EX2 R2, R2 ;  /* 0x0000000200027308 */ /* 0x000fe60000000800 */
[----:B------:R-:W-:-:S02]  /*ca70*/  FMNMX.FTZ R5, R155, R10, !PT ;  /* 0x0000000a9b057209 */ /* 0x000fc40007810000 */
[----:B------:R-:W-:Y:S02]  /*ca80*/  @!P1 LEA R133, R133, UR60, 0x3 ;  /* 0x0000003c85859c11 */ /* 0x000fe4000f8e18ff */
[----:B------:R-:W-:Y:S01]  /*ca90*/  FMNMX.FTZ R10, R158, R5, !PT ;  /* 0x000000059e0a7209 */ /* 0x000fe20007810000 */
[----:B------:R-:W0:Y:S02]  /*caa0*/  MUFU.EX2 R11, R11 ;  /* 0x0000000b000b7308 */ /* 0x000e240000000800 */
[----:B------:R-:W-:Y:S01]  /*cab0*/  @!P1 VIADD R133, R133, 0x36840 ;  /* 0x0003684085859836 */ /* 0x000fe20000000000 */
[----:B------:R-:W-:-:S04]  /*cac0*/  FMNMX.FTZ R5, R159, R10, !PT ;  /* 0x0000000a9f057209 */ /* 0x000fc80007810000 */
[----:B------:R-:W-:Y:S01]  /*cad0*/  FMNMX.FTZ R10, R146, R5, !PT ;  /* 0x00000005920a7209 */ /* 0x000fe20007810000 */
[----:B------:R-:W-:Y:S01]  /*cae0*/  MUFU.EX2 R161, R161 ;  /* 0x000000a100a17308 */ /* 0x000fe20000000800 */
[----:B------:R-:W-:Y:S02]  /*caf0*/  @!P1 PRMT R133, RZ, 0x654, R133 ;  /* 0x00000654ff859816 */ /* 0x000fe40000000085 */
[----:B------:R-:W-:-:S04]  /*cb00*/  FMNMX.FTZ R5, R147, R10, !PT ;  /* 0x0000000a93057209 */ /* 0x000fc80007810000 */
[----:B------:R-:W-:Y:S01]  /*cb10*/  FMNMX.FTZ R10, R150, R5, !PT ;  /* 0x00000005960a7209 */ /* 0x000fe20007810000 */
[----:B------:R-:W-:Y:S01]  /*cb20*/  MUFU.EX2 R13, R13 ;  /* 0x0000000d000d7308 */ /* 0x000fe20000000800 */
        /* <DEDUP_REMOVED lines=8> */
[----:B------:R-:W-:Y:S01]  /*cbb0*/  UIADD3 UR6, UR10, 0x100, URZ ;  /* 0x000001000a067890 */ /* 0x000fe2000fffe03f */
[----:B------:R-:W1:Y:S01]  /*cbc0*/  MUFU.EX2 R200, R200 ;  /* 0x000000c800c87308 */ /* 0x000e620000000800 */
[----:B------:R-:W-:Y:S01]  /*cbd0*/  UMOV UR7, 0x40000040 ;  /* 0x4000004000077882 */ /* 0x000fe20000000000 */
[----:B------:R-:W-:Y:S01]  /*cbe0*/  FMNMX.FTZ R5, R139, R10, !PT ;  /* 0x0000000a8b057209 */ /* 0x000fe20007810000 */
[----:B0-----:R-:W-:-:S03]  /*cbf0*/  FFMA.FTZ R7, R2, R7, R11 ;  /* 0x0000000702077223 */ /* 0x001fc6000001000b */
[----:B------:R-:W-:Y:S02]  /*cc00*/  FMNMX.FTZ R10, R142, R5, !PT ;  /* 0x000000058e0a7209 */ /* 0x000fe40007810000 */
[----:B------:R-:W-:Y:S02]  /*cc10*/  MUFU.EX2 R202, R202 ;  /* 0x000000ca00ca7308 */ /* 0x000fe40000000800 */
[----:B------:R-:W-:-:S04]  /*cc20*/  FMNMX.FTZ R5, R143, R10, !PT ;  /* 0x0000000a8f057209 */ /* 0x000fc80007810000 */
[----:B------:R-:W-:Y:S02]  /*cc30*/  FMNMX.FTZ R10, R130, R5, !PT ;  /* 0x00000005820a7209 */ /* 0x000fe40007810000 */
[----:B------:R-:W-:Y:S01]  /*cc40*/  MUFU.EX2 R169, R169 ;  /* 0x000000a900a97308 */ /* 0x000fe20000000800 */
[C---:B-1----:R-:W-:Y:S01]  /*cc50*/  FADD.FTZ R7, R200.reuse, R7 ;  /* 0x00000007c8077221 */ /* 0x042fe20000010000 */
[----:B------:R-:W-:Y:S02]  /*cc60*/  FMNMX.FTZ R5, R131, R10, !PT ;  /* 0x0000000a83057209 */ /* 0x000fe40007810000 */
[----:B------:R-:W-:Y:S02]  /*cc70*/  F2FP.BF16.F32.PACK_AB R200, R200, R11 ;  /* 0x0000000bc8c8723e */ /* 0x000fe400000010ff */
        /* <DEDUP_REMOVED lines=90> */
[-CC-:B------:R-:W-:Y:S01]  /*d220*/  FFMA.FTZ R136, R151, R0.reuse, -R125.reuse ;  /* 0x0000000097887223 */ /* 0x180fe2000001087d */
[----:B------:R-:W-:Y:S01]  /*d230*/  HGMMA.64x192x16.F32.BF16 R24, R180, gdesc[UR4].tnspB, R24, gsb0 ;  /* 0x42e00004b4187df0 */ /* 0x000fe20008001818 */
[----:B------:R-:W-:Y:S01]  /*d240*/  UIADD3 UR6, UR10, 0x300, URZ ;  /* 0x000003000a067890 */ /* 0x000fe2000fffe03f */
[----:B------:R-:W-:Y:S01]  /*d250*/  FFMA.FTZ R187, R142, R0, -R125 ;  /* 0x000000008ebb7223 */ /* 0x000fe2000001087d */
[----:B------:R-:W-:Y:S01]  /*d260*/  UMOV UR7, 0x40000040 ;  /* 0x4000004000077882 */ /* 0x000fe20000000000 */
        /* <DEDUP_REMOVED lines=11> */
[----:B------:R-:W-:Y:S01]  /*d320*/  MUFU.EX2 R9, R18 ;  /* 0x0000001200097308 */ /* 0x000fe20000000800 */
[----:B------:R-:W-:Y:S01]  /*d330*/  HGMMA.64x192x16.F32.BF16 R24, R176, gdesc[UR4].tnspB, R24, gsb0 ;  /* 0x42e00004b0187df0 */ /* 0x000fe20008001818 */
[-C--:B------:R-:W-:Y:S01]  /*d340*/  FMUL.FTZ R3, R3, R0.reuse ;  /* 0x0000000003037220 */ /* 0x080fe20000410000 */
[-CC-:B------:R-:W-:Y:S01]  /*d350*/  FFMA.FTZ R128, R159, R0.reuse, -R125.reuse ;  /* 0x000000009f807223 */ /* 0x180fe2000001087d */
[----:B------:R-:W-:Y:S01]  /*d360*/  FFMA.FTZ R132, R147, R0, -R125 ;  /* 0x0000000093847223 */ /* 0x000fe2000001087d */
[----:B------:R-:W-:-:S03]  /*d370*/  UIADD3 UR6, UR38, -0x1, URZ ;  /* 0xffffffff26067890 */ /* 0x000fc6000fffe03f */
[----:B------:R-:W0:Y:S04]  /*d380*/  MUFU.EX2 R3, R3 ;  /* 0x0000000300037308 */ /* 0x000e280000000800 */
[----:B------:R-:W-:-:S04]  /*d390*/  UMOV UR38, UR6 ;  /* 0x0000000600267c82 */ /* 0x000fc80008000000 */
[----:B------:R-:W1:Y:S08]  /*d3a0*/  MUFU.EX2 R18, R175 ;  /* 0x000000af00127308 */ /* 0x000e700000000800 */
[----:B------:R-:W2:Y:S01]  /*d3b0*/  MUFU.EX2 R128, R128 ;  /* 0x0000008000807308 */ /* 0x000ea20000000800 */
[----:B0-----:R-:W-:-:S04]  /*d3c0*/  FFMA.FTZ R6, R3, R6, R14 ;  /* 0x0000000603067223 */ /* 0x001fc8000001000e */
[----:B------:R-:W-:Y:S01]  /*d3d0*/  FADD.FTZ R138, R201, R6 ;  /* 0x00000006c98a7221 */ /* 0x000fe20000010000 */
[----:B------:R-:W-:Y:S01]  /*d3e0*/  FFMA.FTZ R6, R139, R0, -R125 ;  /* 0x000000008b067223 */ /* 0x000fe2000001087d */
[----:B------:R-:W-:Y:S01]  /*d3f0*/  F2FP.BF16.F32.PACK_AB R201, R201, R14 ;  /* 0x0000000ec9c9723e */ /* 0x000fe200000010ff */
[----:B------:R-:W0:Y:S08]  /*d400*/  MUFU.EX2 R132, R132 ;  /* 0x0000008400847308 */ /* 0x000e300000000800 */
[----:B------:R-:W3:Y:S08]  /*d410*/  MUFU.EX2 R6, R6 ;  /* 0x0000000600067308 */ /* 0x000ef00000000800 */
        /* <DEDUP_REMOVED lines=9> */
[----:B----4-:R-:W-:Y:S02]  /*d4b0*/  @!P1 VIADD R133, R140, 0x36860 ;  /* 0x000368608c859836 */ /* 0x010fe40000000000 */
[----:B------:R-:W-:Y:S01]  /*d4c0*/  FADD.FTZ R140, R202, R7 ;  /* 0x00000007ca8c7221 */ /* 0x000fe20000010000 */
[----:B------:R-:W-:Y:S01]  /*d4d0*/  FADD.FTZ R7, R203, R138 ;  /* 0x0000008acb077221 */ /* 0x000fe20000010000 */
[----:B-1----:R-:W-:-:S02]  /*d4e0*/  F2FP.BF16.F32.PACK_AB R203, R18, R203 ;  /* 0x000000cb12cb723e */ /* 0x002fc400000010ff */
[----:B------:R-:W-:Y:S01]  /*d4f0*/  @!P1 PRMT R133, RZ, 0x654, R133 ;  /* 0x00000654ff859816 */ /* 0x000fe20000000085 */
[----:B------:R-:W-:Y:S01]  /*d500*/  FADD.FTZ R138, R18, R7 ;  /* 0x00000007128a7221 */ /* 0x000fe20000010000 */
[----:B------:R-:W-:Y:S02]  /*d510*/  F2FP.BF16.F32.PACK_AB R202, R169, R202 ;  /* 0x000000caa9ca723e */ /* 0x000fe400000010ff */
[----:B------:R1:W-:Y:S01]  /*d520*/  @!P1 SYNCS.ARRIVE.TRANS64.RED.A1T0 RZ, [R133+URZ], RZ ;  /* 0x000000ff85ff99a7 */ /* 0x0003e2000810043f */
[----:B------:R-:W-:Y:S01]  /*d530*/  FADD.FTZ R7, R197, R138 ;  /* 0x0000008ac5077221 */ /* 0x000fe20000010000 */
[----:B------:R-:W-:-:S03]  /*d540*/  F2FP.BF16.F32.PACK_AB R197, R20, R197 ;  /* 0x000000c514c5723e */ /* 0x000fc600000010ff */
[----:B------:R-:W-:Y:S01]  /*d550*/  FADD.FTZ R130, R20, R7 ;  /* 0x0000000714827221 */ /* 0x000fe20000010000 */
[-CC-:B------:R-:W-:Y:S01]  /*d560*/  FFMA.FTZ R7, R122, R0.reuse, -R125.reuse ;  /* 0x000000007a077223 */ /* 0x180fe2000001087d */
[----:B------:R-:W-:Y:S01]  /*d570*/  FFMA.FTZ R125, R127, R0, -R125 ;  /* 0x000000007f7d7223 */ /* 0x000fe2000001087d */
[----:B-1----:R-:W-:Y:S01]  /*d580*/  FADD.FTZ R133, R169, R140 ;  /* 0x0000008ca9857221 */ /* 0x002fe20000010000 */
[----:B------:R-:W1:Y:S03]  /*d590*/  MUFU.EX2 R122, R143 ;  /* 0x0000008f007a7308 */ /* 0x000e660000000800 */
[----:B------:R-:W-:Y:S01]  /*d5a0*/  FADD.FTZ R140, R196, R133 ;  /* 0x00000085c48c7221 */ /* 0x000fe20000010000 */
[----:B------:R-:W-:-:S03]  /*d5b0*/  F2FP.BF16.F32.PACK_AB R196, R161, R196 ;  /* 0x000000c4a1c4723e */ /* 0x000fc600000010ff */
[----:B------:R-:W-:Y:S01]  /*d5c0*/  FADD.FTZ R133, R161, R140 ;  /* 0x0000008ca1857221 */ /* 0x000fe20000010000 */
[----:B------:R4:W5:Y:S03]  /*d5d0*/  MUFU.EX2 R177, R7 ;  /* 0x0000000700b17308 */ /* 0x0009660000000800 */
[----:B------:R-:W-:Y:S01]  /*d5e0*/  FADD.FTZ R138, R198, R133 ;  /* 0x00000085c68a7221 */ /* 0x000fe20000010000 */
[----:B------:R-:W-:Y:S01]  /*d5f0*/  FADD.FTZ R133, R199, R130 ;  /* 0x00000082c7857221 */ /* 0x000fe20000010000 */
[C---:B------:R-:W-:Y:S02]  /*d600*/  F2FP.BF16.F32.PACK_AB R198, R13.reuse, R198 ;  /* 0x000000c60dc6723e */ /* 0x040fe400000010ff */
[----:B------:R-:W-:Y:S01]  /*d610*/  FADD.FTZ R139, R13, R138 ;  /* 0x0000008a0d8b7221 */ /* 0x000fe20000010000 */
[C---:B------:R-:W-:Y:S01]  /*d620*/  FADD.FTZ R130, R120.reuse, R133 ;  /* 0x0000008578827221 */ /* 0x040fe20000010000 */
[----:B------:R-:W5:Y:S01]  /*d630*/  MUFU.EX2 R125, R125 ;  /* 0x0000007d007d7308 */ /* 0x000f620000000800 */
[----:B------:R-:W-:Y:S01]  /*d640*/  F2FP.BF16.F32.PACK_AB R199, R120, R199 ;  /* 0x000000c778c7723e */ /* 0x000fe200000010ff */
        /* <DEDUP_REMOVED lines=16> */
[C---:B0-----:R-:W-:Y:S01]  /*d750*/  FADD.FTZ R14, R132.reuse, R11 ;  /* 0x0000000b840e7221 */ /* 0x041fe20000010000 */
        /* <DEDUP_REMOVED lines=9> */
[C---:B---3--:R-:W-:Y:S02]  /*d7f0*/  F2FP.BF16.F32.PACK_AB R185, R6.reuse, R185 ;  /* 0x000000b906b9723e */ /* 0x048fe400000010ff */
[C---:B------:R-:W-:Y:S01]  /*d800*/  FADD.FTZ R13, R21.reuse, R18 ;  /* 0x00000012150d7221 */ /* 0x040fe20000010000 */
[----:B------:R-:W-:Y:S01]  /*d810*/  FADD.FTZ R14, R6, R11 ;  /* 0x0000000b060e7221 */ /* 0x000fe20000010000 */
[----:B------:R-:W-:-:S02]  /*d820*/  F2FP.BF16.F32.PACK_AB R184, R21, R184 ;  /* 0x000000b815b8723e */ /* 0x000fc400000010ff */
[----:B------:R-:W-:Y:S01]  /*d830*/  FADD.FTZ R18, R186, R13 ;  /* 0x0000000dba127221 */ /* 0x000fe20000010000 */
[----:B------:R-:W-:Y:S01]  /*d840*/  FADD.FTZ R11, R187, R14 ;  /* 0x0000000ebb0b7221 */ /* 0x000fe20000010000 */
[C---:B------:R-:W-:Y:S02]  /*d850*/  F2FP.BF16.F32.PACK_AB R186, R137.reuse, R186 ;  /* 0x000000ba89ba723e */ /* 0x040fe400000010ff */
[----:B------:R-:W-:Y:S01]  /*d860*/  FADD.FTZ R13, R137, R18 ;  /* 0x00000012890d7221 */ /* 0x000fe20000010000 */
[C---:B-1----:R-:W-:Y:S01]  /*d870*/  FADD.FTZ R14, R122.reuse, R11 ;  /* 0x0000000b7a0e7221 */ /* 0x042fe20000010000 */
[----:B------:R-:W-:Y:S01]  /*d880*/  F2FP.BF16.F32.PACK_AB R187, R122, R187 ;  /* 0x000000bb7abb723e */ /* 0x000fe200000010ff */
[----:B------:R-:W-:Y:S02]  /*d890*/  IMAD.MOV.U32 R11, RZ, RZ, R4 ;  /* 0x000000ffff0b7224 */ /* 0x000fe400078e0004 */
[----:B------:R-:W-:Y:S01]  /*d8a0*/  FADD.FTZ R18, R180, R13 ;  /* 0x0000000db4127221 */ /* 0x000fe20000010000 */
[----:B------:R-:W-:Y:S01]  /*d8b0*/  FADD.FTZ R14, R181, R14 ;  /* 0x0000000eb50e7221 */ /* 0x000fe20000010000 */
[----:B------:R-:W-:-:S02]  /*d8c0*/  F2FP.BF16.F32.PACK_AB R180, R141, R180 ;  /* 0x000000b48db4723e */ /* 0x000fc400000010ff */
[----:B----4-:R-:W-:Y:S01]  /*d8d0*/  FADD.FTZ R7, R141, R18 ;  /* 0x000000128d077221 */ /* 0x010fe20000010000 */
        /* <DEDUP_REMOVED lines=20> */
.L_x_2499:
        /* <DEDUP_REMOVED lines=99> */
.L_x_2509:
[----:B------:R-:W-:Y:S01]  /*e050*/  ULEA UR5, UR36, UR60, 0x3 ;  /* 0x0000003c24057291 */ /* 0x000fe2000f8e183f */
[----:B------:R-:W-:-:S05]  /*e060*/  IMAD.U32 R2, RZ, RZ, UR61 ;  /* 0x0000003dff027e24 */ /* 0x000fca000f8e00ff */
[----:B------:R-:W-:-:S04]  /*e070*/  SHF.L.U32 R2, R2, 0x1f, RZ ;  /* 0x0000001f02027819 */ /* 0x000fc800000006ff */
[----:B------:R0:W1:Y:S01]  /*e080*/  SYNCS.PHASECHK.TRANS64.TRYWAIT P2, [UR5+0x36850], R2 ;  /* 0x03685002ff0075a7 */ /* 0x0000620008040145 */
[----:B------:R-:W-:Y:S05]  /*e090*/  @!P0 BRA `(.L_x_2510) ;  /* 0x0000000000048947 */ /* 0x000fea0003800000 */
[----:B------:R-:W-:Y:S01]  /*e0a0*/  BPT.TRAP 0x1 ;  /* 0x000000040000795c */ /* 0x000fe20000300000 */
.L_x_2510:
[----:B-1----:R-:W-:Y:S05]  /*e0b0*/  @P2 BRA `(.L_x_2511) ;  /* 0x0000000000082947 */ /* 0x002fea0003800000 */
[----:B------:R-:W1:Y:S02]  /*e0c0*/  SYNCS.PHASECHK.TRANS64.TRYWAIT P0, [UR5+0x36850], R2 ;  /* 0x03685002ff0075a7 */ /* 0x000e640008000145 */
[----:B-1----:R-:W-:Y:S05]  /*e0d0*/  @!P0 BRA `(.L_x_2512) ;  /* 0x000000a000788947 */ /* 0x002fea0003800000 */
.L_x_2511:
[----:B------:R-:W-:Y:S01]  /*e0e0*/  UIADD3 UR60, UR60, 0x400, URZ ;  /* 0x000004003c3c7890 */ /* 0x000fe2000fffe03f */
[----:B------:R-:W-:Y:S01]  /*e0f0*/  WARPGROUP.ARRIVE ;  /* 0x00000000000079c5 */ /* 0x000fe20000000000 */
[----:B------:R-:W-:Y:S01]  /*e100*/  UMOV UR7, 0x40000040 ;  /* 0x4000004000077882 */ /* 0x000fe20000000000 */
[----:B01----:R-:W0:Y:S01]  /*e110*/  SHFL.BFLY PT, R2, R7, 0x2, 0x1f ;  /* 0x0c401f0007027f89 */ /* 0x003e2200000e0000 */
[----:B------:R-:W-:Y:S01]  /*e120*/  USHF.R.U32.HI UR60, URZ, 0x4, UR60 ;  /* 0x000000043f3c7899 */ /* 0x000fe2000801163c */
[----:B------:R-:W-:Y:S01]  /*e130*/  IMAD.MOV.U32 R11, RZ, RZ, RZ ;  /* 0x000000ffff0b7224 */ /* 0x000fe200078e00ff */
[----:B------:R-:W-:Y:S01]  /*e140*/  R2UR UR8, R211 ;  /* 0x00000000d30872ca */ /* 0x000fe200000e0000 */
[----:B------:R-:W1:Y:S01]  /*e150*/  SHFL.BFLY PT, R3, R6, 0x2, 0x1f ;  /* 0x0c401f0006037f89 */ /* 0x000e6200000e0000 */
[----:B------:R-:W-:-:S04]  /*e160*/  ULOP3.LUT UR60, UR60, 0x3fff, URZ, 0xc0, !UPT ;  /* 0x00003fff3c3c7892 */ /* 0x000fc8000f8ec03f */
        /* <DEDUP_REMOVED lines=12> */
[----:B------:R-:W-:Y:S01]  /*e230*/  IMAD.U32 R6, RZ, RZ, UR5 ;  /* 0x00000005ff067e24 */ /* 0x000fe2000f8e00ff */
[----:B------:R-:W0:Y:S01]  /*e240*/  SHFL.BFLY PT, R3, R2, 0x1, 0x1f ;  /* 0x0c201f0002037f89 */ /* 0x000e2200000e0000 */
[----:B------:R-:W-:-:S03]  /*e250*/  USEL UR36, UR36, URZ, UP0 ;  /* 0x0000003f24247287 */ /* 0x000fc60008000000 */
[----:B------:R-:W1:Y:S01]  /*e260*/  SHFL.BFLY PT, R9, R8, 0x1, 0x1f ;  /* 0x0c201f0008097f89 */ /* 0x000e6200000e0000 */
[----:B0-----:R-:W-:Y:S01]  /*e270*/  FADD.FTZ R13, R2, R3 ;  /* 0x00000003020d7221 */ /* 0x001fe20000010000 */
[----:B------:R-:W-:Y:S02]  /*e280*/  IMAD.MOV.U32 R2, RZ, RZ, -0x800000 ;  /* 0xff800000ff027424 */ /* 0x000fe400078e00ff */
[----:B------:R-:W-:Y:S02]  /*e290*/  IMAD.MOV.U32 R3, RZ, RZ, -0x800000 ;  /* 0xff800000ff037424 */ /* 0x000fe400078e00ff */
[----:B-1----:R-:W-:Y:S01]  /*e2a0*/  FADD.FTZ R14, R8, R9 ;  /* 0x00000009080e7221 */ /* 0x002fe20000010000 */
[----:B------:R-:W-:Y:S01]  /*e2b0*/  FSETP.NE.FTZ.AND P0, PT, R13, RZ, PT ;  /* 0x000000ff0d00720b */ /* 0x000fe20003f15000 */
[----:B------:R-:W-:-:S03]  /*e2c0*/  IMAD.MOV.U32 R9, RZ, RZ, RZ ;  /* 0x000000ffff097224 */ /* 0x000fc600078e00ff */
        /* <DEDUP_REMOVED lines=47> */
[----:B--2---:R-:W-:Y:S01]  /*e5c0*/  FMUL.FTZ R129, R43, R11 ;  /* 0x0000000b2b817220 */ /* 0x004fe20000410000 */
[----:B0-----:R-:W-:Y:S01]  /*e5d0*/  FMUL.FTZ R6, R28, R9 ;  /* 0x000000091c067220 */ /* 0x001fe20000410000 */
        /* <DEDUP_REMOVED lines=94> */
.L_x_2482:
[----:B------:R-:W0:Y:S01]  /*ebc0*/  S2R R4, SR_CgaCtaId ;  /* 0x0000000000047919 */ /* 0x000e220000008800 */
[----:B------:R-:W-:Y:S01]  /*ebd0*/  MOV R17, 0x400 ;  /* 0x0000040000117802 */ /* 0x000fe20000000f00 */
[----:B------:R-:W-:Y:S01]  /*ebe0*/  BSSY B0, `(.L_x_2513) ;  /* 0x000028d000007945 */ /* 0x000fe20003800000 */
[----:B------:R-:W-:Y:S02]  /*ebf0*/  BAR.SYNC.DEFER_BLOCKING 0x5, 0x180 ;  /* 0x0146000000007b1d */ /* 0x000fe40000010000 */
[----:B0-----:R-:W-:-:S05]  /*ec00*/  LEA R17, R4, R17, 0x18 ;  /* 0x0000001104117211 */ /* 0x001fca00078ec0ff */
[----:B------:R-:W0:Y:S02]  /*ec10*/  LDS.128 R36, [R17+0x368d0] ;  /* 0x0368d00011247984 */ /* 0x000e240000000c00 */
[----:B0-----:R-:W-:Y:S02]  /*ec20*/  R2UR UR5, R37 ;  /* 0x00000000250572ca */ /* 0x001fe400000e0000 */
        /* <DEDUP_REMOVED lines=12> */
[----:B------:R-:W-:Y:S02]  /*ecf0*/  R2UR UR4, R207 ;  /* 0x00000000cf0472ca */ /* 0x000fe400000e0000 */
[----:B------:R-:W-:-:S02]  /*ed00*/  F2FP.BF16.F32.PACK_AB R98, R101, R100 ;  /* 0x000000646562723e */ /* 0x000fc400000010ff */
[----:B------:R-:W-:Y:S02]  /*ed10*/  F2FP.BF16.F32.PACK_AB R99, R42, R99 ;  /* 0x000000632a63723e */ /* 0x000fe400000010ff */
[----:B------:R-:W-:Y:S02]  /*ed20*/  F2FP.BF16.F32.PACK_AB R105, R107, R106 ;  /* 0x0000006a6b69723e */ /* 0x000fe400000010ff */
[----:B------:R-:W-:Y:S02]  /*ed30*/  F2FP.BF16.F32.PACK_AB R112, R113, R112 ;  /* 0x000000707170723e */ /* 0x000fe400000010ff */
[----:B------:R-:W-:Y:S02]  /*ed40*/  F2FP.BF16.F32.PACK_AB R106, R109, R108 ;  /* 0x0000006c6d6a723e */ /* 0x000fe400000010ff */
[----:B------:R-:W-:Y:S01]  /*ed50*/  F2FP.BF16.F32.PACK_AB R107, R111, R110 ;  /* 0x0000006e6f6b723e */ /* 0x000fe200000010ff */
[----:B------:R-:W-:Y:S01]  /*ed60*/  USHF.L.U32 UR10, UR4, 0x2, URZ ;  /* 0x00000002040a7899 */ /* 0x000fe2000800063f */
[----:B------:R-:W-:-:S02]  /*ed70*/  F2FP.BF16.F32.PACK_AB R113, R115, R114 ;  /* 0x000000727371723e */ /* 0x000fc400000010ff */
[----:B------:R-:W-:Y:S02]  /*ed80*/  F2FP.BF16.F32.PACK_AB R114, R117, R116 ;  /* 0x000000747572723e */ /* 0x000fe400000010ff */
[----:B------:R-:W-:Y:S02]  /*ed90*/  F2FP.BF16.F32.PACK_AB R115, R119, R118 ;  /* 0x000000767773723e */ /* 0x000fe400000010ff */
[----:B------:R-:W-:Y:S02]  /*eda0*/  R2UR UR7, R210 ;  /* 0x00000000d20772ca */ /* 0x000fe400000e0000 */
[----:B------:R-:W-:Y:S02]  /*edb0*/  MOV R20, R17 ;  /* 0x0000001100147202 */ /* 0x000fe40000000f00 */
[----:B0-----:R-:W-:-:S03]  /*edc0*/  MOV R21, R4 ;  /* 0x0000000400157202 */ /* 0x001fc60000000f00 */
[----:B------:R-:W-:-:S03]  /*edd0*/  IMAD.WIDE R4, R215, 0x2, R20 ;  /* 0x00000002d7047825 */ /* 0x000fc600078e0214 */
[----:B------:R-:W-:-:S03]  /*ede0*/  IADD3 R143, P0, R4, 0x4020, RZ ;  /* 0x00004020048f7810 */ /* 0x000fc60007f1e0ff */
[----:B------:R-:W-:Y:S01]  /*edf0*/  USHF.L.U64.HI UR11, UR4, 0x2, UR7 ;  /* 0x00000002040b7899 */ /* 0x000fe20008010207 */
[C---:B------:R-:W-:Y:S01]  /*ee00*/  LOP3.LUT R29, R4.reuse, 0x380, RZ, 0xc0, !PT ;  /* 0x00000380041d7812 */ /* 0x040fe200078ec0ff */
[----:B------:R-:W-:Y:S01]  /*ee10*/  UIADD3 UR4, UP1, UR10, UR8, URZ ;  /* 0x000000080a047290 */ /* 0x000fe2000ff3e03f */
[C---:B------:R-:W-:Y:S01]  /*ee20*/  IADD3 R103, P2, R4.reuse, 0x20, RZ ;  /* 0x0000002004677810 */ /* 0x040fe20007f5e0ff */
[--C-:B------:R-:W-:Y:S01]  /*ee30*/  IMAD.X R25, RZ, RZ, R5.reuse, P0 ;  /* 0x000000ffff197224 */ /* 0x100fe200000e0605 */
[C---:B------:R-:W-:Y:S01]  /*ee40*/  IADD3 R137, P1, R4.reuse, 0x40, RZ ;  /* 0x0000004004897810 */ /* 0x040fe20007f3e0ff */
[----:B------:R-:W-:Y:S01]  /*ee50*/  UIADD3.X UR7, UR11, UR9, URZ, UP1, !UPT ;  /* 0x000000090b077290 */ /* 0x000fe20008ffe43f */
[C---:B------:R-:W-:Y:S01]  /*ee60*/  IADD3 R139, P6, R4.reuse, 0x60, RZ ;  /* 0x00000060048b7810 */ /* 0x040fe20007fde0ff */
[--C-:B------:R-:W-:Y:S01]  /*ee70*/  IMAD.X R9, RZ, RZ, R5.reuse, P2 ;  /* 0x000000ffff097224 */ /* 0x100fe200010e0605 */
[C---:B------:R-:W-:Y:S01]  /*ee80*/  IADD3 R141, P5, R4.reuse, 0x4000, RZ ;  /* 0x00004000048d7810 */ /* 0x040fe20007fbe0ff */
[--C-:B------:R-:W-:Y:S01]  /*ee90*/  IMAD.X R11, RZ, RZ, R5.reuse, P1 ;  /* 0x000000ffff0b7224 */ /* 0x100fe200008e0605 */
[----:B------:R-:W-:Y:S01]  /*eea0*/  LOP3.LUT R18, R143, 0x380, RZ, 0xc0, !PT ;  /* 0x000003808f127812 */ /* 0x000fe200078ec0ff */
[--C-:B------:R-:W-:Y:S01]  /*eeb0*/  IMAD.X R13, RZ, RZ, R5.reuse, P6 ;  /* 0x000000ffff0d7224 */ /* 0x100fe200030e0605 */
[----:B------:R-:W-:Y:S01]  /*eec0*/  SHF.R.U64 R29, R29, 0x3, RZ ;  /* 0x000000031d1d7819 */ /* 0x000fe200000012ff */
[----:B------:R-:W-:Y:S01]  /*eed0*/  IMAD.X R15, RZ, RZ, R5, P5 ;  /* 0x000000ffff0f7224 */ /* 0x000fe200028e0605 */
[C---:B------:R-:W-:Y:S01]  /*eee0*/  IADD3 R145, P4, R4.reuse, 0x4040, RZ ;  /* 0x0000404004917810 */ /* 0x040fe20007f9e0ff */
[----:B------:R-:W-:Y:S01]  /*eef0*/  ULDC.64 UR8, c[0x0][0xc08] ;  /* 0x0003020000087ab9 */ /* 0x000fe20000000a00 */
[----:B------:R-:W-:-:S02]  /*ef00*/  IADD3 R147, P3, R4, 0x4060, RZ ;  /* 0x0000406004937810 */ /* 0x000fc40007f7e0ff */
        /* <DEDUP_REMOVED lines=14> */
[----:B------:R-:W-:Y:S02]  /*eff0*/  LOP3.LUT R12, R139, 0x380, RZ, 0xc0, !PT ;  /* 0x000003808b0c7812 */ /* 0x000fe400078ec0ff */
[----:B------:R-:W-:Y:S02]  /*f000*/  LOP3.LUT R14, R141, 0x380, RZ, 0xc0, !PT ;  /* 0x000003808d0e7812 */ /* 0x000fe400078ec0ff */
[----:B------:R-:W-:Y:S02]  /*f010*/  LOP3.LUT R26, R145, 0x380, RZ, 0xc0, !PT ;  /* 0x00000380911a7812 */ /* 0x000fe400078ec0ff */
[----:B------:R-:W-:Y:S02]  /*f020*/  LOP3.LUT R30, R147, 0x380, RZ, 0xc0, !PT ;  /* 0x00000380931e7812 */ /* 0x000fe400078ec0ff */
[----:B------:R-:W-:-:S02]  /*f030*/  LOP3.LUT R24, R18, R143, RZ, 0x3c, !PT ;  /* 0x0000008f12187212 */ /* 0x000fc400078e3cff */
[----:B------:R-:W-:Y:S02]  /*f040*/  LOP3.LUT R38, R155, 0x380, RZ, 0xc0, !PT ;  /* 0x000003809b267812 */ /* 0x000fe400078ec0ff */
[----:B------:R-:W-:Y:S02]  /*f050*/  SHF.R.U64 R8, R8, 0x3, RZ ;  /* 0x0000000308087819 */ /* 0x000fe400000012ff */
[----:B------:R-:W-:Y:S02]  /*f060*/  SHF.R.U64 R10, R10, 0x3, RZ ;  /* 0x000000030a0a7819 */ /* 0x000fe400000012ff */
[----:B------:R-:W-:Y:S02]  /*f070*/  LOP3.LUT R32, R149, 0x380, RZ, 0xc0, !PT ;  /* 0x0000038095207812 */ /* 0x000fe400078ec0ff */
[----:B------:R-:W-:Y:S02]  /*f080*/  MOV R18, R4 ;  /* 0x0000000400127202 */ /* 0x000fe40000000f00 */
[----:B------:R-:W-:-:S02]  /*f090*/  LOP3.LUT R34, R151, 0x380, RZ, 0xc0, !PT ;  /* 0x0000038097227812 */ /* 0x000fc400078ec0ff */
[----:B------:R-:W-:Y:S02]  /*f0a0*/  SHF.R.U64 R12, R12, 0x3, RZ ;  /* 0x000000030c0c7819 */ /* 0x000fe400000012ff */
[----:B------:R-:W-:Y:S02]  /*f0b0*/  SHF.R.U64 R14, R14, 0x3, RZ ;  /* 0x000000030e0e7819 */ /* 0x000fe400000012ff */
[----:B------:R-:W-:Y:S02]  /*f0c0*/  F2FP.BF16.F32.PACK_AB R4, R122, R7 ;  /* 0x000000077a04723e */ /* 0x000fe400000010ff */
[----:B------:R-:W-:Y:S02]  /*f0d0*/  SHF.R.U64 R26, R26, 0x3, RZ ;  /* 0x000000031a1a7819 */ /* 0x000fe400000012ff */
[----:B------:R-:W-:Y:S02]  /*f0e0*/  F2FP.BF16.F32.PACK_AB R5, R135, R130 ;  /* 0x000000828705723e */ /* 0x000fe400000010ff */
[----:B------:R-:W-:Y:S01]  /*f0f0*/  F2FP.BF16.F32.PACK_AB R7, R133, R28 ;  /* 0x0000001c8507723e */ /* 0x000fe200000010ff */
[----:B------:R-:W-:Y:S01]  /*f100*/  BAR.SYNC.DEFER_BLOCKING 0x1, 0x100 ;  /* 0x0044000000007b1d */ /* 0x000fe20000010000 */
[----:B------:R-:W-:-:S02]  /*f110*/  SHF.R.U64 R30, R30, 0x3, RZ ;  /* 0x000000031e1e7819 */ /* 0x000fc400000012ff */
[----:B------:R-:W-:Y:S02]  /*f120*/  SHF.R.U64 R38, R38, 0x3, RZ ;  /* 0x0000000326267819 */ /* 0x000fe400000012ff */
[----:B------:R-:W-:Y:S02]  /*f130*/  LOP3.LUT R8, R8, R103, RZ, 0x3c, !PT ;  /* 0x0000006708087212 */ /* 0x000fe400078e3cff */
[----:B------:R-:W-:Y:S02]  /*f140*/  LOP3.LUT R10, R10, R137, RZ, 0x3c, !PT ;  /* 0x000000890a0a7212 */ /* 0x000fe400078e3cff */
[----:B------:R-:W-:Y:S02]  /*f150*/  SHF.R.U64 R32, R32, 0x3, RZ ;  /* 0x0000000320207819 */ /* 0x000fe400000012ff */
[----:B------:R-:W-:Y:S02]  /*f160*/  SHF.R.U64 R34, R34, 0x3, RZ ;  /* 0x0000000322227819 */ /* 0x000fe400000012ff */
[----:B------:R-:W-:-:S02]  /*f170*/  LOP3.LUT R12, R12, R139, RZ, 0x3c, !PT ;  /* 0x0000008b0c0c7212 */ /* 0x000fc400078e3cff */
[----:B------:R-:W-:Y:S02]  /*f180*/  LOP3.LUT R14, R14, R141, RZ, 0x3c, !PT ;  /* 0x0000008d0e0e7212 */ /* 0x000fe400078e3cff */
[----:B------:R-:W-:Y:S02]  /*f190*/  LOP3.LUT R36, R153, 0x380, RZ, 0xc0, !PT ;  /* 0x0000038099247812 */ /* 0x000fe400078ec0ff */
[----:B------:R-:W-:Y:S02]  /*f1a0*/  LOP3.LUT R26, R26, R145, RZ, 0x3c, !PT ;  /* 0x000000911a1a7212 */ /* 0x000fe400078e3cff */
[----:B------:R-:W-:Y:S02]  /*f1b0*/  LOP3.LUT R30, R30, R147, RZ, 0x3c, !PT ;  /* 0x000000931e1e7212 */ /* 0x000fe400078e3cff */
[----:B------:R-:W-:Y:S01]  /*f1c0*/  LOP3.LUT R28, R38, R155, RZ, 0x3c, !PT ;  /* 0x0000009b261c7212 */ /* 0x000fe200078e3cff */
[----:B------:R0:W-:Y:S01]  /*f1d0*/  STSM.16.M88.4 [R18], R4 ;  /* 0x0000000412007844 */ /* 0x0001e20000000200 */
[----:B------:R-:W-:-:S02]  /*f1e0*/  LOP3.LUT R32, R32, R149, RZ, 0x3c, !PT ;  /* 0x0000009520207212 */ /* 0x000fc400078e3cff */
[----:B------:R-:W-:Y:S02]  /*f1f0*/  LOP3.LUT R34, R34, R151, RZ, 0x3c, !PT ;  /* 0x0000009722227212 */ /* 0x000fe400078e3cff */
[----:B------:R-:W-:Y:S02]  /*f200*/  MOV R134, R8 ;  /* 0x0000000800867202 */ /* 0x000fe40000000f00 */
[----:B------:R-:W-:Y:S02]  /*f210*/  MOV R133, R10 ;  /* 0x0000000a00857202 */ /* 0x000fe40000000f00 */
[----:B------:R-:W-:Y:S02]  /*f220*/  SHF.R.U64 R36, R36, 0x3, RZ ;  /* 0x0000000324247819 */ /* 0x000fe400000012ff */
[----:B------:R-:W-:Y:S02]  /*f230*/  MOV R132, R12 ;  /* 0x0000000c00847202 */ /* 0x000fe40000000f00 */
[----:B------:R-:W-:-:S02]  /*f240*/  MOV R130, R14 ;  /* 0x0000000e00827202 */ /* 0x000fc40000000f00 */
[----:B------:R-:W-:Y:S02]  /*f250*/  F2FP.BF16.F32.PACK_AB R8, R41, R40 ;  /* 0x000000282908723e */ /* 0x000fe400000010ff */
[----:B0-----:R-:W-:Y:S02]  /*f260*/  F2FP.BF16.F32.PACK_AB R4, R123, R120 ;  /* 0x000000787b04723e */ /* 0x001fe400000010ff */
[----:B------:R-:W-:Y:S02]  /*f270*/  F2FP.BF16.F32.PACK_AB R5, R128, R127 ;  /* 0x0000007f8005723e */ /* 0x000fe400000010ff */
[----:B------:R-:W-:Y:S02]  /*f280*/  F2FP.BF16.F32.PACK_AB R6, R121, R0 ;  /* 0x000000007906723e */ /* 0x000fe400000010ff */
[----:B------:R-:W-:Y:S02]  /*f290*/  F2FP.BF16.F32.PACK_AB R7, R131, R126 ;  /* 0x0000007e8307723e */ /* 0x000fe400000010ff */
[----:B------:R-:W-:-:S02]  /*f2a0*/  F2FP.BF16.F32.PACK_AB R9, R129, R124 ;  /* 0x0000007c8109723e */ /* 0x000fc400000010ff */
[----:B------:R-:W-:Y:S01]  /*f2b0*/  F2FP.BF16.F32.PACK_AB R10, R45, R44 ;  /* 0x0000002c2d0a723e */ /* 0x000fe200000010ff */
[----:B------:R0:W-:Y:S01]  /*f2c0*/  STSM.16.M88.4 [R134], R4 ;  /* 0x0000000486007844 */ /* 0x0001e20000000200 */
[----:B------:R-:W-:Y:S02]  /*f2d0*/  F2FP.BF16.F32.PACK_AB R11, R47, R46 ;  /* 0x0000002e2f0b723e */ /* 0x000fe400000010ff */
[----:B------:R-:W-:Y:S02]  /*f2e0*/  MOV R125, R24 ;  /* 0x00000018007d7202 */ /* 0x000fe40000000f00 */
[----:B------:R-:W-:Y:S01]  /*f2f0*/  MOV R122, R26 ;  /* 0x0000001a007a7202 */ /* 0x000fe20000000f00 */
[----:B------:R1:W-:Y:S01]  /*f300*/  STSM.16.M88.4 [R133], R8 ;  /* 0x0000000885007844 */ /* 0x0003e20000000200 */
[----:B------:R-:W-:Y:S02]  /*f310*/  F2FP.BF16.F32.PACK_AB R12, R49, R48 ;  /* 0x00000030310c723e */ /* 0x000fe400000010ff */
[----:B------:R-:W-:-:S02]  /*f320*/  F2FP.BF16.F32.PACK_AB R13, R51, R50 ;  /* 0x00000032330d723e */ /* 0x000fc400000010ff */
[----:B------:R-:W-:Y:S02]  /*f330*/  F2FP.BF16.F32.PACK_AB R14, R53, R52 ;  /* 0x00000034350e723e */ /* 0x000fe400000010ff */
[----:B------:R-:W-:Y:S02]  /*f340*/  F2FP.BF16.F32.PACK_AB R15, R55, R54 ;  /* 0x00000036370f723e */ /* 0x000fe400000010ff */
[----:B------:R-:W-:Y:S02]  /*f350*/  MOV R103, R30 ;  /* 0x0000001e00677202 */ /* 0x000fe40000000f00 */
[----:B------:R-:W-:Y:S01]  /*f360*/  F2FP.BF16.F32.PACK_AB R24, R57, R56 ;  /* 0x000000383918723e */ /* 0x000fe200000010ff */
[----:B------:R-:W-:Y:S01]  /*f370*/  STSM.16.M88.4 [R132], R12 ;  /* 0x0000000c84007844 */ /* 0x000fe20000000200 */
[----:B------:R-:W-:Y:S02]  /*f380*/  F2FP.BF16.F32.PACK_AB R25, R59, R58 ;  /* 0x0000003a3b19723e */ /* 0x000fe400000010ff */
[----:B------:R-:W-:-:S02]  /*f390*/  F2FP.BF16.F32.PACK_AB R26, R61, R60 ;  /* 0x0000003c3d1a723e */ /* 0x000fc400000010ff */
[----:B------:R-:W-:Y:S02]  /*f3a0*/  F2FP.BF16.F32.PACK_AB R27, R63, R62 ;  /* 0x0000003e3f1b723e */ /* 0x000fe400000010ff */
[----:B------:R-:W-:Y:S02]  /*f3b0*/  MOV R18, R28 ;  /* 0x0000001c00127202 */ /* 0x000fe40000000f00 */
[----:B------:R-:W-:Y:S01]  /*f3c0*/  MOV R102, R32 ;  /* 0x0000002000667202 */ /* 0x000fe20000000f00 */
[----:B------:R-:W-:Y:S01]  /*f3d0*/  STSM.16.M88.4 [R130], R24 ;  /* 0x0000001882007844 */ /* 0x000fe20000000200 */
[----:B------:R-:W-:Y:S02]  /*f3e0*/  MOV R38, R34 ;  /* 0x0000002200267202 */ /* 0x000fe40000000f00 */
[----:B------:R-:W-:Y:S02]  /*f3f0*/  F2FP.BF16.F32.PACK_AB R28, R65, R64 ;  /* 0x00000040411c723e */ /* 0x000fe400000010ff */
[----:B------:R-:W-:Y:S01]  /*f400*/  F2FP.BF16.F32.PACK_AB R29, R67, R66 ;  /* 0x00000042431d723e */ /* 0x000fe200000010ff */
[----:B------:R-:W2:Y:S01]  /*f410*/  LDC R65, c[0x0][0xbe8] ;  /* 0x0002fa00ff417b82 */ /* 0x000ea20000000800 */
[----:B------:R-:W-:-:S02]  /*f420*/  F2FP.BF16.F32.PACK_AB R30, R69, R68 ;  /* 0x00000044451e723e */ /* 0x000fc400000010ff */
[----:B------:R-:W-:Y:S02]  /*f430*/  F2FP.BF16.F32.PACK_AB R31, R71, R70 ;  /* 0x00000046471f723e */ /* 0x000fe400000010ff */
[----:B------:R-:W-:Y:S02]  /*f440*/  LOP3.LUT R36, R36, R153, RZ, 0x3c, !PT ;  /* 0x0000009924247212 */ /* 0x000fe400078e3cff */
[----:B------:R-:W-:Y:S01]  /*f450*/  F2FP.BF16.F32.PACK_AB R32, R73, R72 ;  /* 0x000000484920723e */ /* 0x000fe200000010ff */
[----:B------:R-:W-:Y:S01]  /*f460*/  STSM.16.M88.4 [R125], R28 ;  /* 0x0000001c7d007844 */ /* 0x000fe20000000200 */
[----:B------:R-:W-:Y:S02]  /*f470*/  F2FP.BF16.F32.PACK_AB R33, R75, R74 ;  /* 0x0000004a4b21723e */ /* 0x000fe400000010ff */
[----:B------:R-:W-:Y:S02]  /*f480*/  F2FP.BF16.F32.PACK_AB R34, R77, R76 ;  /* 0x0000004c4d22723e */ /* 0x000fe400000010ff */
[----:B------:R-:W-:-:S02]  /*f490*/  F2FP.BF16.F32.PACK_AB R35, R79, R78 ;  /* 0x0000004e4f23723e */ /* 0x000fc400000010ff */
[----:B0-----:R-:W-:Y:S02]  /*f4a0*/  F2FP.BF16.F32.PACK_AB R4, R81, R80 ;  /* 0x000000505104723e */ /* 0x001fe400000010ff */
[----:B------:R-:W-:Y:S01]  /*f4b0*/  F2FP.BF16.F32.PACK_AB R5, R83, R82 ;  /* 0x000000525305723e */ /* 0x000fe200000010ff */
[----:B------:R-:W-:Y:S01]  /*f4c0*/  STSM.16.M88.4 [R122], R32 ;  /* 0x000000207a007844 */ /* 0x000fe20000000200 */
[----:B------:R-:W-:Y:S02]  /*f4d0*/  F2FP.BF16.F32.PACK_AB R6, R85, R84 ;  /* 0x000000545506723e */ /* 0x000fe400000010ff */
[----:B------:R-:W-:Y:S02]  /*f4e0*/  F2FP.BF16.F32.PACK_AB R7, R87, R86 ;  /* 0x000000565707723e */ /* 0x000fe400000010ff */
[----:B-1----:R-:W-:Y:S02]  /*f4f0*/  F2FP.BF16.F32.PACK_AB R8, R89, R88 ;  /* 0x000000585908723e */ /* 0x002fe400000010ff */
[----:B------:R-:W-:Y:S01]  /*f500*/  F2FP.BF16.F32.PACK_AB R9, R91, R90 ;  /* 0x0000005a5b09723e */ /* 0x000fe200000010ff */
[----:B------:R0:W-:Y:S01]  /*f510*/  STSM.16.M88.4 [R103], R4 ;  /* 0x0000000467007844 */ /* 0x0001e20000000200 */
[----:B------:R-:W-:-:S02]  /*f520*/  F2FP.BF16.F32.PACK_AB R10, R93, R92 ;  /* 0x0000005c5d0a723e */ /* 0x000fc400000010ff */
[----:B------:R-:W-:Y:S02]  /*f530*/  F2FP.BF16.F32.PACK_AB R11, R95, R94 ;  /* 0x0000005e5f0b723e */ /* 0x000fe400000010ff */
[----:B------:R-:W-:Y:S02]  /*f540*/  MOV R36, R36 ;  /* 0x0000002400247202 */ /* 0x000fe40000000f00 */
[----:B------:R-:W-:Y:S01]  /*f550*/  PLOP3.LUT P0, PT, PT, PT, UP0, 0x80, 0x0 ;  /* 0x000000000000781c */ /* 0x000fe20003f0f008 */
[----:B------:R1:W-:Y:S04]  /*f560*/  STSM.16.M88.4 [R102], R8 ;  /* 0x0000000866007844 */ /* 0x0003e80000000200 */
[----:B------:R3:W-:Y:S04]  /*f570*/  STSM.16.M88.4 [R38], R96 ;  /* 0x0000006026007844 */ /* 0x0007e80000000200 */
[----:B------:R3:W-:Y:S01]  /*f580*/  STSM.16.M88.4 [R36], R104 ;  /* 0x0000006824007844 */ /* 0x0007e20000000200 */
[----:B0-----:R-:W-:-:S02]  /*f590*/  IMAD.U32 R4, RZ, RZ, UR4 ;  /* 0x00000004ff047e24 */ /* 0x001fc4000f8e00ff */
[----:B------:R-:W-:Y:S01]  /*f5a0*/  IMAD.U32 R5, RZ, RZ, UR7 ;  /* 0x00000007ff057e24 */ /* 0x000fe2000f8e00ff */
[----:B------:R3:W-:Y:S01]  /*f5b0*/  STSM.16.M88.4 [R18], R112 ;  /* 0x0000007012007844 */ /* 0x0007e20000000200 */
[----:B------:R-:W-:Y:S06]  /*f5c0*/  BAR.SYNC.DEFER_BLOCKING 0x1, 0x100 ;  /* 0x0044000000007b1d */ /* 0x000fec0000010000 */
[----:B------:R-:W4:Y:S01]  /*f5d0*/  @P0 LDG.E R0, desc[UR12][R4.64] ;  /* 0x0000000c04000981 */ /* 0x000f22000c1e1900 */
[----:B--2---:R-:W-:Y:S01]  /*f5e0*/  ISETP.NE.AND P1, PT, R65, 0x1, PT ;  /* 0x000000014100780c */ /* 0x004fe20003f25270 */
[----:B------:R-:W-:Y:S01]  /*f5f0*/  UISETP.NE.U32.AND UP1, UPT, UR8, URZ, UPT ;  /* 0x0000003f0800728c */ /* 0x000fe2000bf25070 */
[----:B------:R-:W-:Y:S01]  /*f600*/  ULDC UR7, c[0x0][0xa88] ;  /* 0x0002a20000077ab9 */ /* 0x000fe20000000800 */
[----:B------:R-:W-:-:S02]  /*f610*/  UMOV UR4, URZ ;  /* 0x0000003f00047c82 */ /* 0x000fc40008000000 */
[----:B------:R-:W-:-:S06]  /*f620*/  UISETP.NE.AND.EX UP1, UPT, UR9, URZ, UPT, UP1 ;  /* 0x0000003f0900728c */ /* 0x000fcc000bf25310 */
[----:B------:R-:W-:Y:S02]  /*f630*/  PLOP3.LUT P2, PT, PT, PT, UP1, 0x80, 0x0 ;  /* 0x000000000000781c */ /* 0x000fe40003f4f018 */
[----:B------:R-:W0:Y:S03]  /*f640*/  @P1 LDC R6, c[0x0][0xbec] ;  /* 0x0002fb00ff061b82 */ /* 0x000e260000000800 */
[----:B------:R-:W-:-:S04]  /*f650*/  @UP1 UIADD3 UR8, UP2, UR10, UR8, URZ ;  /* 0x000000080a081290 */ /* 0x000fc8000ff5e03f */
[----:B------:R-:W-:Y:S01]  /*f660*/  @UP1 UIADD3.X UR9, UR11, UR9, URZ, UP2, !UPT ;  /* 0x000000090b091290 */ /* 0x000fe200097fe43f */
[----:B-1----:R-:W1:Y:S01]  /*f670*/  @P1 LDC R8, c[0x0][0xbf0] ;  /* 0x0002fc00ff081b82 */ /* 0x002e620000000800 */
[----:B------:R-:W-:-:S04]  /*f680*/  IMAD.U32 R10, RZ, RZ, UR8 ;  /* 0x00000008ff0a7e24 */ /* 0x000fc8000f8e00ff */
[----:B------:R-:W-:Y:S01]  /*f690*/  IMAD.U32 R11, RZ, RZ, UR9 ;  /* 0x00000009ff0b7e24 */ /* 0x000fe2000f8e00ff */
[----:B----4-:R-:W-:Y:S01]  /*f6a0*/  @P0 R2UR UR4, R0 ;  /* 0x00000000000402ca */ /* 0x010fe200000e0000 */
        /* <DEDUP_REMOVED lines=8> */
.L_x_2515:
[----:B------:R-:W-:Y:S01]  /*f730*/  R2UR UR18, R208 ;  /* 0x00000000d01272ca */ /* 0x000fe200000e0000 */
[----:B------:R-:W-:Y:S01]  /*f740*/  ULDC.64 UR12, c[0x0][0xb90] ;  /* 0x0002e400000c7ab9 */ /* 0x000fe20000000a00 */
[----:B------:R-:W-:Y:S01]  /*f750*/  R2UR UR17, R19 ;  /* 0x00000000131172ca */ /* 0x000fe200000e0000 */
[----:B------:R-:W-:Y:S01]  /*f760*/  USHF.R.S32.HI UR11, URZ, 0x1f, UR4 ;  /* 0x0000001f3f0b7899 */ /* 0x000fe20008011404 */
[----:B------:R-:W-:Y:S01]  /*f770*/  R2UR UR16, R210 ;  /* 0x00000000d21072ca */ /* 0x000fe200000e0000 */
[----:B------:R-:W-:Y:S01]  /*f780*/  UMOV UR10, UR4 ;  /* 0x00000004000a7c82 */ /* 0x000fe20008000000 */
[----:B------:R-:W-:Y:S01]  /*f790*/  R2UR UR15, R207 ;  /* 0x00000000cf0f72ca */ /* 0x000fe200000e0000 */
[----:B-----5:R-:W-:Y:S01]  /*f7a0*/  IMAD R67, R0, R65, RZ ;  /* 0x0000004100437224 */ /* 0x020fe200078e02ff */
[----:B------:R-:W-:-:S05]  /*f7b0*/  ULDC.64 UR20, c[0x0][0x208] ;  /* 0x0000820000147ab9 */ /* 0x000fca0000000a00 */
[----:B------:R-:W-:Y:S02]  /*f7c0*/  USHF.R.S32.HI UR14, URZ, 0x1f, UR18 ;  /* 0x0000001f3f0e7899 */ /* 0x000fe40008011412 */
[----:B------:R-:W-:Y:S01]  /*f7d0*/  VIADD R7, R23, UR17 ;  /* 0x0000001117077c36 */ /* 0x000fe20008000000 */
[----:B------:R-:W-:Y:S01]  /*f7e0*/  UIMAD.WIDE.U32 UR8, UR18, UR12, UR10 ;  /* 0x0000000c120872a5 */ /* 0x000fe2000f8e000a */
[----:B------:R-:W-:Y:S01]  /*f7f0*/  VIADD R26, R214, UR17 ;  /* 0x00000011d61a7c36 */ /* 0x000fe20008000000 */
[----:B------:R-:W-:Y:S01]  /*f800*/  UIMAD UR7, UR14, UR12, URZ ;  /* 0x0000000c0e0772a4 */ /* 0x000fe2000f8e023f */
[----:B------:R-:W-:Y:S01]  /*f810*/  @P1 IMAD.HI.U32 R5, R7, R6, RZ ;  /* 0x0000000607051227 */ /* 0x000fe200078e00ff */
[----:B------:R-:W-:Y:S02]  /*f820*/  USEL UR16, UR16, URZ, !UP0 ;  /* 0x0000003f10107287 */ /* 0x000fe4000c000000 */
[----:B------:R-:W-:Y:S01]  /*f830*/  UIMAD UR7, UR18, UR13, UR7 ;  /* 0x0000000d120772a4 */ /* 0x000fe2000f8e0207 */
[----:B------:R-:W-:Y:S01]  /*f840*/  IMAD.MOV.U32 R4, RZ, RZ, R7 ;  /* 0x000000ffff047224 */ /* 0x000fe200078e0007 */
[----:B------:R-:W-:Y:S01]  /*f850*/  @P1 SHF.R.U32.HI R4, RZ, R8, R5 ;  /* 0x00000008ff041219 */ /* 0x000fe20000011605 */
[----:B------:R-:W-:Y:S01]  /*f860*/  ULDC.64 UR12, c[0x0][0xb98] ;  /* 0x0002e600000c7ab9 */ /* 0x000fe20000000a00 */
[----:B------:R-:W-:Y:S01]  /*f870*/  UIADD3 UR9, UR9, UR7, URZ ;  /* 0x0000000709097290 */ /* 0x000fe2000fffe03f */
[----:B------:R-:W-:Y:S01]  /*f880*/  IMAD R5, R209, 0x40, R16 ;  /* 0x00000040d1057824 */ /* 0x000fe200078e0210 */
[----:B------:R-:W-:Y:S01]  /*f890*/  USEL UR15, UR15, URZ, !UP0 ;  /* 0x0000003f0f0f7287 */ /* 0x000fe2000c000000 */
[----:B------:R-:W-:Y:S01]  /*f8a0*/  IMAD.MOV R6, RZ, RZ, -R4 ;  /* 0x000000ffff067224 */ /* 0x000fe200078e0a04 */
[----:B------:R-:W-:Y:S01]  /*f8b0*/  UIMAD UR7, UR16, UR12, URZ ;  /* 0x0000000c100772a4 */ /* 0x000fe2000f8e023f */
[----:B------:R-:W-:Y:S01]  /*f8c0*/  IMAD.WIDE R20, R5, 0x2, R20 ;  /* 0x0000000205147825 */ /* 0x000fe200078e0214 */
[----:B------:R-:W-:Y:S01]  /*f8d0*/  UIMAD.WIDE.U32 UR8, UR15, UR12, UR8 ;  /* 0x0000000c0f0872a5 */ /* 0x000fe2000f8e0008 */
[----:B------:R-:W-:Y:S01]  /*f8e0*/  SHF.R.S32.HI R5, RZ, 0x1f, R4 ;  /* 0x0000001fff057819 */ /* 0x000fe20000011404 */
[----:B------:R-:W-:Y:S01]  /*f8f0*/  UIMAD UR7, UR15, UR13, UR7 ;  /* 0x0000000d0f0772a4 */ /* 0x000fe2000f8e0207 */
[----:B------:R-:W-:Y:S01]  /*f900*/  IMAD R7, R65, R6, R7 ;  /* 0x0000000641077224 */ /* 0x000fe200078e0207 */
[----:B------:R-:W-:Y:S01]  /*f910*/  IADD3 R13, P2, R20, 0x1000, RZ ;  /* 0x00001000140d7810 */ /* 0x000fe20007f5e0ff */
[----:B------:R-:W-:Y:S01]  /*f920*/  ULDC.64 UR12, c[0x0][0xaa0] ;  /* 0x0002a800000c7ab9 */ /* 0x000fe20000000a00 */
[----:B------:R-:W-:-:S02]  /*f930*/  IADD3 R4, P0, R4, UR8, RZ ;  /* 0x0000000804047c10 */ /* 0x000fc4000ff1e0ff */
[----:B------:R-:W-:Y:S01]  /*f940*/  IMAD.U32 R8, RZ, RZ, UR7 ;  /* 0x00000007ff087e24 */ /* 0x000fe2000f8e00ff */
[----:B------:R-:W-:Y:S02]  /*f950*/  SHF.R.S32.HI R6, RZ, 0x1f, R7 ;  /* 0x0000001fff067819 */ /* 0x000fe40000011407 */
[----:B------:R-:W-:Y:S02]  /*f960*/  LOP3.LUT R12, R13, 0x380, RZ, 0xc0, !PT ;  /* 0x000003800d0c7812 */ /* 0x000fe400078ec0ff */
[----:B------:R-:W-:Y:S01]  /*f970*/  IADD3.X R5, R5, UR9, R8, P0, !PT ;  /* 0x0000000905057c10 */ /* 0x000fe200087fe408 */
[----:B------:R-:W-:Y:S01]  /*f980*/  ULDC.64 UR8, c[0x0][0xb88] ;  /* 0x0002e20000087ab9 */ /* 0x000fe20000000a00 */
[----:B------:R-:W-:Y:S01]  /*f990*/  SHF.R.U64 R12, R12, 0x3, RZ ;  /* 0x000000030c0c7819 */ /* 0x000fe200000012ff */
[----:B------:R-:W-:Y:S01]  /*f9a0*/  IMAD R6, R6, UR8, RZ ;  /* 0x0000000806067c24 */ /* 0x000fe2000f8e02ff */
[----:B------:R-:W-:Y:S01]  /*f9b0*/  IADD3 R9, P6, R20, 0x2000, RZ ;  /* 0x0000200014097810 */ /* 0x000fe20007fde0ff */
[----:B------:R-:W-:Y:S01]  /*f9c0*/  IMAD.WIDE.U32 R4, R7, UR8, R4 ;  /* 0x0000000807047c25 */ /* 0x000fe2000f8e0004 */
[----:B------:R-:W-:-:S02]  /*f9d0*/  LOP3.LUT R12, R12, R13, RZ, 0x3c, !PT ;  /* 0x0000000d0c0c7212 */ /* 0x000fc400078e3cff */
[----:B------:R-:W-:Y:S01]  /*f9e0*/  IADD3 R49, P4, R20, 0x4000, RZ ;  /* 0x0000400014317810 */ /* 0x000fe20007f9e0ff */
[----:B---3--:R-:W-:Y:S01]  /*f9f0*/  IMAD R11, R7, UR9, R6 ;  /* 0x00000009070b7c24 */ /* 0x008fe2000f8e0206 */
[----:B------:R-:W-:Y:S01]  /*fa00*/  ULDC.64 UR8, c[0x0][0xb50] ;  /* 0x0002d40000087ab9 */ /* 0x000fe20000000a00 */
[----:B------:R-:W-:Y:S01]  /*fa10*/  IMAD.X R13, RZ, RZ, R21, P2 ;  /* 0x000000ffff0d7224 */ /* 0x000fe200010e0615 */
[----:B------:R-:W-:Y:S01]  /*fa20*/  LEA R10, P0, R4, UR8, 0x2 ;  /* 0x00000008040a7c11 */ /* 0x000fe2000f8010ff */
[----:B------:R-:W-:Y:S01]  /*fa30*/  IMAD.IADD R5, R5, 0x1, R11 ;  /* 0x0000000105057824 */ /* 0x000fe200078e020b */
[----:B------:R-:W-:Y:S01]  /*fa40*/  IADD3 R25, P2, R20, 0x7000, RZ ;  /* 0x0000700014197810 */ /* 0x000fe20007f5e0ff */
[----:B------:R-:W-:Y:S01]  /*fa50*/  VIADD R6, R26, 0x8 ;  /* 0x000000081a067836 */ /* 0x000fe20000000000 */
[----:B------:R-:W-:Y:S01]  /*fa60*/  LOP3.LUT R8, R9, 0x380, RZ, 0xc0, !PT ;  /* 0x0000038009087812 */ /* 0x000fe200078ec0ff */
[----:B------:R-:W-:Y:S01]  /*fa70*/  SHFL.IDX PT, R18, R10, RZ, 0x1c1f ;  /* 0x001c1fff0a127589 */ /* 0x000fe200000e0000 */
[----:B------:R-:W-:-:S02]  /*fa80*/  LEA.HI.X R14, R4, UR9, R5, 0x2, P0 ;  /* 0x00000009040e7c11 */ /* 0x000fc400080f1405 */
[C---:B------:R-:W-:Y:S01]  /*fa90*/  IADD3 R45, P0, R20.reuse, 0x5000, RZ ;  /* 0x00005000142d7810 */ /* 0x040fe20007f1e0ff */
[----:B------:R-:W-:Y:S01]  /*faa0*/  SHFL.IDX PT, R36, R10, 0x1, 0x1c1f ;  /* 0x003c1f000a247f89 */ /* 0x000fe200000e0000 */
[----:B------:R-:W-:Y:S02]  /*fab0*/  LOP3.LUT R24, R25, 0x380, RZ, 0xc0, !PT ;  /* 0x0000038019187812 */ /* 0x000fe400078ec0ff */
[----:B------:R-:W-:Y:S01]  /*fac0*/  LOP3.LUT R44, R45, 0x380, RZ, 0xc0, !PT ;  /* 0x000003802d2c7812 */ /* 0x000fe200078ec0ff */
[----:B------:R-:W0:Y:S01]  /*fad0*/  SHFL.IDX PT, R19, R14, RZ, 0x1c1f ;  /* 0x001c1fff0e137589 */ /* 0x000e2200000e0000 */
[----:B------:R-:W-:Y:S02]  /*fae0*/  IADD3 R5, P5, R20, 0x3000, RZ ;  /* 0x0000300014057810 */ /* 0x000fe40007fbe0ff */
[----:B------:R-:W-:Y:S01]  /*faf0*/  SHF.R.U64 R44, R44, 0x3, RZ ;  /* 0x000000032c2c7819 */ /* 0x000fe200000012ff */
[----:B------:R-:W1:Y:S01]  /*fb00*/  SHFL.IDX PT, R37, R14, 0x1, 0x1c1f ;  /* 0x003c1f000e257f89 */ /* 0x000e6200000e0000 */
[----:B------:R-:W-:-:S02]  /*fb10*/  SHF.R.U64 R24, R24, 0x3, RZ ;  /* 0x0000000318187819 */ /* 0x000fc400000012ff */
[----:B------:R-:W-:Y:S01]  /*fb20*/  LOP3.LUT R44, R44, R45, RZ, 0x3c, !PT ;  /* 0x0000002d2c2c7212 */ /* 0x000fe200078e3cff */
[--C-:B------:R-:W-:Y:S01]  /*fb30*/  IMAD.X R45, RZ, RZ, R21.reuse, P0 ;  /* 0x000000ffff2d7224 */ /* 0x100fe200000e0615 */
[----:B------:R-:W-:Y:S02]  /*fb40*/  LOP3.LUT R4, R5, 0x380, RZ, 0xc0, !PT ;  /* 0x0000038005047812 */ /* 0x000fe400078ec0ff */
[----:B------:R-:W-:Y:S02]  /*fb50*/  LOP3.LUT R48, R49, 0x380, RZ, 0xc0, !PT ;  /* 0x0000038031307812 */ /* 0x000fe400078ec0ff */
[----:B------:R-:W-:Y:S02]  /*fb60*/  LOP3.LUT P0, RZ, R212, 0x3, RZ, 0xc0, !PT ;  /* 0x00000003d4ff7812 */ /* 0x000fe4000780c0ff */
[----:B------:R-:W-:Y:S01]  /*fb70*/  LOP3.LUT R24, R24, R25, RZ, 0x3c, !PT ;  /* 0x0000001918187212 */ /* 0x000fe200078e3cff */
[----:B------:R-:W-:Y:S01]  /*fb80*/  IMAD.X R25, RZ, RZ, R21, P2 ;  /* 0x000000ffff197224 */ /* 0x000fe200010e0615 */
[----:B------:R-:W-:-:S02]  /*fb90*/  IADD3 R33, P3, R20, 0x6000, RZ ;  /* 0x0000600014217810 */ /* 0x000fc40007f7e0ff */
[----:B------:R-:W-:Y:S02]  /*fba0*/  SHF.R.U64 R8, R8, 0x3, RZ ;  /* 0x0000000308087819 */ /* 0x000fe400000012ff */
[----:B------:R-:W-:Y:S02]  /*fbb0*/  SHF.R.U64 R4, R4, 0x3, RZ ;  /* 0x0000000304047819 */ /* 0x000fe400000012ff */
[----:B------:R-:W-:Y:S02]  /*fbc0*/  SHF.R.U64 R48, R48, 0x3, RZ ;  /* 0x0000000330307819 */ /* 0x000fe400000012ff */
[-C--:B------:R-:W-:Y:S02]  /*fbd0*/  ISETP.GE.OR P2, PT, R26, R67.reuse, P0 ;  /* 0x000000431a00720c */ /* 0x080fe40000746670 */
[----:B------:R-:W-:Y:S02]  /*fbe0*/  ISETP.GE.OR P0, PT, R6, R67, P0 ;  /* 0x000000430600720c */ /* 0x000fe40000706670 */
[----:B------:R-:W-:-:S02]  /*fbf0*/  LOP3.LUT R32, R33, 0x380, RZ, 0xc0, !PT ;  /* 0x0000038021207812 */ /* 0x000fc400078ec0ff */
[----:B------:R-:W-:Y:S01]  /*fc00*/  LOP3.LUT R8, R8, R9, RZ, 0x3c, !PT ;  /* 0x0000000908087212 */ /* 0x000fe200078e3cff */
[--C-:B------:R-:W-:Y:S01]  /*fc10*/  IMAD.X R9, RZ, RZ, R21.reuse, P6 ;  /* 0x000000ffff097224 */ /* 0x100fe200030e0615 */
[----:B------:R-:W-:Y:S01]  /*fc20*/  LOP3.LUT R4, R4, R5, RZ, 0x3c, !PT ;  /* 0x0000000504047212 */ /* 0x000fe200078e3cff */
[--C-:B------:R-:W-:Y:S01]  /*fc30*/  IMAD.X R5, RZ, RZ, R21.reuse, P5 ;  /* 0x000000ffff057224 */ /* 0x100fe200028e0615 */
[----:B------:R-:W-:Y:S01]  /*fc40*/  LOP3.LUT R48, R48, R49, RZ, 0x3c, !PT ;  /* 0x0000003130307212 */ /* 0x000fe200078e3cff */
[----:B------:R-:W-:Y:S01]  /*fc50*/  IMAD.X R49, RZ, RZ, R21, P4 ;  /* 0x000000ffff317224 */ /* 0x000fe200020e0615 */
[C---:B------:R-:W-:Y:S01]  /*fc60*/  IADD3 R61, P6, R20.reuse, 0x8000, RZ ;  /* 0x00008000143d7810 */ /* 0x040fe20007fde0ff */
[----:B0-----:R-:W-:Y:S01]  /*fc70*/  @!P2 ST.E desc[UR20][R18.64], R2 ;  /* 0x000000021200a985 */ /* 0x001fe2000c101914 */
[C---:B------:R-:W-:Y:S02]  /*fc80*/  IADD3 R57, P5, R20.reuse, 0x9000, RZ ;  /* 0x0000900014397810 */ /* 0x040fe40007fbe0ff */
[C---:B------:R-:W-:Y:S01]  /*fc90*/  IADD3 R53, P4, R20.reuse, 0xa000, RZ ;  /* 0x0000a00014357810 */ /* 0x040fe20007f9e0ff */
[----:B-1----:R0:W-:Y:S01]  /*fca0*/  @!P0 ST.E desc[UR20][R36.64], R3 ;  /* 0x0000000324008985 */ /* 0x0021e2000c101914 */
[----:B------:R-:W-:-:S02]  /*fcb0*/  LOP3.LUT R11, R20, 0x380, RZ, 0xc0, !PT ;  /* 0x00000380140b7812 */ /* 0x000fc400078ec0ff */
[----:B------:R-:W-:Y:S01]  /*fcc0*/  SHF.R.U64 R32, R32, 0x3, RZ ;  /* 0x0000000320207819 */ /* 0x000fe200000012ff */
[----:B------:R-:W-:Y:S01]  /*fcd0*/  UIMAD UR7, UR11, UR12, URZ ;  /* 0x0000000c0b0772a4 */ /* 0x000fe2000f8e023f */
[----:B------:R-:W-:Y:S01]  /*fce0*/  LOP3.LUT R60, R61, 0x380, RZ, 0xc0, !PT ;  /* 0x000003803d3c7812 */ /* 0x000fe200078ec0ff */
[----:B------:R-:W-:Y:S01]  /*fcf0*/  UIMAD.WIDE.U32 UR8, UR4, UR12, URZ ;  /* 0x0000000c040872a5 */ /* 0x000fe2000f8e003f */
[----:B------:R-:W-:Y:S01]  /*fd00*/  LOP3.LUT R56, R57, 0x380, RZ, 0xc0, !PT ;  /* 0x0000038039387812 */ /* 0x000fe200078ec0ff */
[----:B------:R-:W-:Y:S01]  /*fd10*/  ULDC.64 UR10, c[0x0][0xae8] ;  /* 0x0002ba00000a7ab9 */ /* 0x000fe20000000a00 */
[----:B------:R-:W-:Y:S01]  /*fd20*/  LOP3.LUT R52, R53, 0x380, RZ, 0xc0, !PT ;  /* 0x0000038035347812 */ /* 0x000fe200078ec0ff */
[----:B------:R-:W5:Y:S01]  /*fd30*/  LD.E.128 R12, desc[UR20][R12.64] ;  /* 0x000000140c0c7980 */ /* 0x000f62000c101d00 */
[----:B------:R-:W-:Y:S01]  /*fd40*/  SHF.R.U64 R11, R11, 0x3, RZ ;  /* 0x000000030b0b7819 */ /* 0x000fe200000012ff */
[----:B0-----:R-:W0:Y:S01]  /*fd50*/  @P1 LDC R3, c[0x0][0xbec] ;  /* 0x0002fb00ff031b82 */ /* 0x001e220000000800 */
[----:B------:R-:W-:Y:S01]  /*fd60*/  LOP3.LUT R32, R32, R33, RZ, 0x3c, !PT ;  /* 0x0000002120207212 */ /* 0x000fe200078e3cff */
[----:B------:R-:W-:Y:S01]  /*fd70*/  IMAD.X R33, RZ, RZ, R21, P3 ;  /* 0x000000ffff217224 */ /* 0x000fe200018e0615 */
[----:B------:R-:W-:Y:S01]  /*fd80*/  IADD3 R7, P3, R20, 0xb000, RZ ;  /* 0x0000b00014077810 */ /* 0x000fe20007f7e0ff */
[----:B------:R-:W5:Y:S01]  /*fd90*/  LD.E.128 R48, desc[UR20][R48.64] ;  /* 0x0000001430307980 */ /* 0x000f62000c101d00 */
[----:B------:R-:W-:-:S02]  /*fda0*/  SHF.R.U64 R60, R60, 0x3, RZ ;  /* 0x000000033c3c7819 */ /* 0x000fc400000012ff */
[----:B------:R-:W-:Y:S01]  /*fdb0*/  SHF.R.U64 R56, R56, 0x3, RZ ;  /* 0x0000000338387819 */ /* 0x000fe200000012ff */
[--C-:B------:R-:W-:Y:S01]  /*fdc0*/  IMAD.X R41, RZ, RZ, R21.reuse, P3 ;  /* 0x000000ffff297224 */ /* 0x100fe200018e0615 */
[----:B------:R-:W-:Y:S01]  /*fdd0*/  SHF.R.U64 R52, R52, 0x3, RZ ;  /* 0x0000000334347819 */ /* 0x000fe200000012ff */
[----:B------:R-:W-:Y:S01]  /*fde0*/  UIMAD UR7, UR4, UR13, UR7 ;  /* 0x0000000d040772a4 */ /* 0x000fe2000f8e0207 */
[----:B------:R-:W-:Y:S01]  /*fdf0*/  LOP3.LUT R20, R11, R20, RZ, 0x3c, !PT ;  /* 0x000000140b147212 */ /* 0x000fe200078e3cff */
[----:B------:R-:W5:Y:S01]  /*fe00*/  LD.E.128 R44, desc[UR20][R44.64] ;  /* 0x000000142c2c7980 */ /* 0x000f62000c101d00 */
[----:B------:R-:W-:Y:S01]  /*fe10*/  LOP3.LUT R60, R60, R61, RZ, 0x3c, !PT ;  /* 0x0000003d3c3c7212 */ /* 0x000fe200078e3cff */
[--C-:B------:R-:W-:Y:S01]  /*fe20*/  IMAD.X R61, RZ, RZ, R21.reuse, P6 ;  /* 0x000000ffff3d7224 */ /* 0x100fe200030e0615 */
[----:B------:R-:W-:Y:S01]  /*fe30*/  LOP3.LUT R56, R56, R57, RZ, 0x3c, !PT ;  /* 0x0000003938387212 */ /* 0x000fe200078e3cff */
[--C-:B------:R-:W-:Y:S01]  /*fe40*/  IMAD.X R57, RZ, RZ, R21.reuse, P5 ;  /* 0x000000ffff397224 */ /* 0x100fe200028e0615 */
[----:B------:R-:W-:Y:S01]  /*fe50*/  LOP3.LUT R52, R52, R53, RZ, 0x3c, !PT ;  /* 0x0000003534347212 */ /* 0x000fe200078e3cff */
[----:B------:R-:W-:Y:S01]  /*fe60*/  IMAD.X R53, RZ, RZ, R21, P4 ;  /* 0x000000ffff357224 */ /* 0x000fe200020e0615 */
[----:B------:R1:W5:Y:S01]  /*fe70*/  LD.E.128 R28, desc[UR20][R20.64] ;  /* 0x00000014141c7980 */ /* 0x000362000c101d00 */
[----:B------:R-:W-:Y:S01]  /*fe80*/  LOP3.LUT R0, R7, 0x380, RZ, 0xc0, !PT ;  /* 0x0000038007007812 */ /* 0x000fe200078ec0ff */
[----:B------:R-:W-:-:S02]  /*fe90*/  UIADD3 UR9, UR9, UR7, URZ ;  /* 0x0000000709097290 */ /* 0x000fc4000fffe03f */
[----:B------:R-:W-:Y:S01]  /*fea0*/  UIMAD UR4, UR14, UR10, URZ ;  /* 0x0000000a0e0472a4 */ /* 0x000fe2000f8e023f */
[----:B------:R-:W-:Y:S01]  /*feb0*/  SHF.R.U64 R0, R0, 0x3, RZ ;  /* 0x0000000300007819 */ /* 0x000fe200000012ff */
[----:B------:R-:W5:Y:S03]  /*fec0*/  LD.E.128 R8, desc[UR20][R8.64] ;  /* 0x0000001408087980 */ /* 0x000f66000c101d00 */
[----:B------:R-:W-:Y:S01]  /*fed0*/  LOP3.LUT R40, R0, R7, RZ, 0x3c, !PT ;  /* 0x0000000700287212 */ /* 0x000fe200078e3cff */
[----:B-1----:R-:W1:Y:S01]  /*fee0*/  @P1 LDC R21, c[0x0][0xbf0] ;  /* 0x0002fc00ff151b82 */ /* 0x002e620000000800 */
[----:B------:R-:W-:Y:S01]  /*fef0*/  IMAD R0, R206, 0x20, R209 ;  /* 0x00000020ce007824 */ /* 0x000fe200078e02d1 */
[----:B------:R-:W-:Y:S01]  /*ff00*/  UIMAD UR4, UR18, UR11, UR4 ;  /* 0x0000000b120472a4 */ /* 0x000fe2000f8e0204 */
[----:B------:R-:W5:Y:S01]  /*ff10*/  LD.E.128 R4, desc[UR20][R4.64] ;  /* 0x0000001404047980 */ /* 0x000f62000c101d00 */
[----:B------:R-:W-:Y:S01]  /*ff20*/  UIMAD.WIDE.U32 UR8, UR18, UR10, UR8 ;  /* 0x0000000a120872a5 */ /* 0x000fe2000f8e0008 */
[----:B------:R-:W-:-:S02]  /*ff30*/  VIADD R20, R0, UR17 ;  /* 0x0000001100147c36 */ /* 0x000fc40008000000 */
[----:B------:R-:W-:Y:S01]  /*ff40*/  ULDC.64 UR10, c[0x0][0xaf0] ;  /* 0x0002bc00000a7ab9 */ /* 0x000fe20000000a00 */
[----:B------:R-:W-:Y:S01]  /*ff50*/  UIADD3 UR9, UR9, UR4, URZ ;  /* 0x0000000409097290 */ /* 0x000fe2000fffe03f */
[----:B0-----:R-:W-:Y:S01]  /*ff60*/  @P1 IMAD.HI.U32 R0, R20, R3, RZ ;  /* 0x0000000314001227 */ /* 0x001fe200078e00ff */
[----:B------:R-:W-:Y:S01]  /*ff70*/  UIMAD UR4, UR16, UR10, URZ ;  /* 0x0000000a100472a4 */ /* 0x000fe2000f8e023f */
[----:B------:R-:W5:Y:S02]  /*ff80*/  LD.E.128 R32, desc[UR20][R32.64] ;  /* 0x0000001420207980 */ /* 0x000f64000c101d00 */
[----:B------:R-:W-:Y:S01]  /*ff90*/  IMAD.MOV.U32 R19, RZ, RZ, R20 ;  /* 0x000000ffff137224 */ /* 0x000fe200078e0014 */
[----:B------:R-:W-:Y:S01]  /*ffa0*/  UIMAD UR4, UR15, UR11, UR4 ;  /* 0x0000000b0f0472a4 */ /* 0x000fe2000f8e0204 */
[----:B------:R-:W5:Y:S01]  /*ffb0*/  LD.E.128 R24, desc[UR20][R24.64] ;  /* 0x0000001418187980 */ /* 0x000f62000c101d00 */
[----:B------:R-:W-:-:S03]  /*ffc0*/  UIMAD.WIDE.U32 UR8, UR15, UR10, UR8 ;  /* 0x0000000a0f0872a5 */ /* 0x000fc6000f8e0008 */
[----:B------:R-:W-:Y:S01]  /*ffd0*/  ULDC.64 UR10, c[0x0][0xae0] ;  /* 0x0002b800000a7ab9 */ /* 0x000fe20000000a00 */
[----:B------:R-:W5:Y:S01]  /*ffe0*/  LD.E.128 R60, desc[UR20][R60.64] ;  /* 0x000000143c3c7980 */ /* 0x000f62000c101d00 */
[----:B-1----:R-:W-:Y:S01]  /*fff0*/  @P1 SHF.R.U32.HI R19, RZ, R21, R0 ;  /* 0x00000015ff131219 */ /* 0x002fe20000011600 */
[----:B------:R-:W-:Y:S02]  /*10000*/  UIADD3 UR4, UR9, UR4, URZ ;  /* 0x0000000409047290 */ /* 0x000fe4000fffe03f */
[----:B------:R-:W5:Y:S01]  /*10010*/  LD.E.128 R56, desc[UR20][R56.64] ;  /* 0x0000001438387980 */ /* 0x000f62000c101d00 */
[--C-:B------:R-:W-:Y:S01]  /*10020*/  SHF.R.S32.HI R0, RZ, 0x1f, R19.reuse ;  /* 0x0000001fff007819 */ /* 0x100fe20000011413 */
[----:B------:R-:W-:Y:S02]  /*10030*/  IMAD.MOV R18, RZ, RZ, -R19 ;  /* 0x000000ffff127224 */ /* 0x000fe400078e0a13 */
[----:B------:R-:W5:Y:S01]  /*10040*/  LD.E.128 R52, desc[UR20][R52.64] ;  /* 0x0000001434347980 */ /* 0x000f62000c101d00 */
[----:B------:R-:W-:-:S02]  /*10050*/  IMAD.U32 R3, RZ, RZ, UR9 ;  /* 0x00000009ff037e24 */ /* 0x000fc4000f8e00ff */
[----:B------:R-:W-:Y:S01]  /*10060*/  IMAD R0, R0, UR10, RZ ;  /* 0x0000000a00007c24 */ /* 0x000fe2000f8e02ff */
[----:B------:R-:W5:Y:S01]  /*10070*/  LD.E.128 R40, desc[UR20][R40.64] ;  /* 0x0000001428287980 */ /* 0x000f62000c101d00 */
[----:B------:R-:W-:Y:S02]  /*10080*/  IMAD R21, R65, R18, R20 ;  /* 0x0000001241157224 */ /* 0x000fe400078e0214 */
[----:B------:R-:W-:Y:S01]  /*10090*/  IMAD.U32 R2, RZ, RZ, UR8 ;  /* 0x00000008ff027e24 */ /* 0x000fe2000f8e00ff */
[----:B------:R-:W-:Y:S01]  /*100a0*/  @!PT LDS RZ, [RZ] ;  /* 0x00000000fffff984 */ /* 0x000fe20000000800 */
[----:B------:R-:W-:Y:S01]  /*100b0*/  @!PT LDS RZ, [RZ] ;  /* 0x00000000fffff984 */ /* 0x000fe20000000800 */
[----:B------:R-:W-:Y:S01]  /*100c0*/  @!PT LDS RZ, [RZ] ;  /* 0x00000000fffff984 */ /* 0x000fe20000000800 */
[----:B------:R-:W-:Y:S01]  /*100d0*/  @!PT LDS RZ, [RZ] ;  /* 0x00000000fffff984 */ /* 0x000fe20000000800 */
[----:B------:R0:W-:Y:S06]  /*100e0*/  MEMBAR.ALL.CTA ;  /* 0x0000000000007992 */ /* 0x0001ec0000008000 */
[----:B0-----:R-:W0:Y:S01]  /*100f0*/  FENCE.VIEW.ASYNC.S ;  /* 0x00000000000073c6 */ /* 0x001e220000000000 */
[----:B------:R-:W-:Y:S01]  /*10100*/  IMAD.U32 R3, RZ, RZ, UR4 ;  /* 0x00000004ff037e24 */ /* 0x000fe2000f8e00ff */
[----:B------:R-:W-:Y:S01]  /*10110*/  ULDC.64 UR8, c[0x0][0xad8] ;  /* 0x0002b60000087ab9 */ /* 0x000fe20000000a00 */
[C---:B------:R-:W-:Y:S01]  /*10120*/  IMAD R37, R19.reuse, UR11, R0 ;  /* 0x0000000b13257c24 */ /* 0x040fe2000f8e0200 */
[----:B------:R-:W-:Y:S01]  /*10130*/  SHF.R.S32.HI R0, RZ, 0x1f, R21 ;  /* 0x0000001fff007819 */ /* 0x000fe20000011415 */
[----:B------:R-:W-:-:S04]  /*10140*/  IMAD.WIDE.U32 R2, R19, UR10, R2 ;  /* 0x0000000a13027c25 */ /* 0x000fc8000f8e0002 */
[----:B------:R-:W-:Y:S02]  /*10150*/  IMAD.IADD R3, R3, 0x1, R37 ;  /* 0x0000000103037824 */ /* 0x000fe400078e0225 */
[----:B------:R-:W-:Y:S02]  /*10160*/  IMAD R18, R0, UR8, RZ ;  /* 0x0000000800127c24 */ /* 0x000fe4000f8e02ff */
[----:B------:R-:W-:Y:S02]  /*10170*/  VIADD R38, R209, UR17 ;  /* 0x00000011d1267c36 */ /* 0x000fe40008000000 */
[C---:B------:R-:W-:Y:S02]  /*10180*/  IMAD R19, R21.reuse, UR9, R18 ;  /* 0x0000000915137c24 */ /* 0x040fe4000f8e0212 */
[----:B------:R-:W-:Y:S01]  /*10190*/  IMAD.WIDE.U32 R2, R21, UR8, R2 ;  /* 0x0000000815027c25 */ /* 0x000fe2000f8e0002 */
[----:B------:R-:W-:Y:S01]  /*101a0*/  ISETP.GE.AND P2, PT, R38, R67, PT ;  /* 0x000000432600720c */ /* 0x000fe20003f46270 */
[----:B------:R-:W-:-:S02]  /*101b0*/  ULDC.64 UR8, c[0x0][0xa80] ;  /* 0x0002a00000087ab9 */ /* 0x000fc40000000a00 */
[----:B------:R-:W-:Y:S01]  /*101c0*/  VIADD R0, R38, 0x20 ;  /* 0x0000002026007836 */ /* 0x000fe20000000000 */
[----:B------:R-:W-:Y:S01]  /*101d0*/  LEA R36, P3, R2, UR8, 0x1 ;  /* 0x0000000802247c11 */ /* 0x000fe2000f8608ff */
[----:B------:R-:W-:Y:S02]  /*101e0*/  IMAD.IADD R3, R3, 0x1, R19 ;  /* 0x0000000103037824 */ /* 0x000fe400078e0213 */
        /* <DEDUP_REMOVED lines=16> */
[-C--:B-1----:R-:W-:Y:S02]  /*102f0*/  @!P4 LEA R2, P6, R16, R21.reuse, 0x1 ;  /* 0x000000151002c211 */ /* 0x082fe400078c08ff */
[-C--:B------:R-:W-:Y:S02]  /*10300*/  @!P3 LEA R18, P5, R204, R21.reuse, 0x1 ;  /* 0x00000015cc12b211 */ /* 0x080fe400078a08ff */
[-C--:B--2---:R-:W-:Y:S02]  /*10310*/  @!P4 LEA.HI.X R3, R16, R0.reuse, R219, 0x1, P6 ;  /* 0x000000001003c211 */ /* 0x084fe400030f0cdb */
[C---:B------:R-:W-:Y:S02]  /*10320*/  @!P2 LEA R20, P6, R205.reuse, R21, 0x1 ;  /* 0x00000015cd14a211 */ /* 0x040fe400078c08ff */
[-C--:B------:R-:W-:Y:S01]  /*10330*/  @!P3 LEA.HI.X R19, R204, R0.reuse, R218, 0x1, P5 ;  /* 0x00000000cc13b211 */ /* 0x080fe200028f0cda */
[----:B-----5:R3:W-:Y:S01]  /*10340*/  @!P4 ST.E.128 desc[UR8][R2.64], R28 ;  /* 0x0000001c0200c985 */ /* 0x0207e2000c101d08 */
[----:B------:R-:W-:-:S03]  /*10350*/  @!P2 LEA.HI.X R21, R205, R0, R217, 0x1, P6 ;  /* 0x00000000cd15a211 */ /* 0x000fc600030f0cd9 */
[----:B------:R3:W-:Y:S04]  /*10360*/  @!P3 ST.E.128 desc[UR8][R18.64], R48 ;  /* 0x000000301200b985 */ /* 0x0007e8000c101d08 */
[----:B------:R3:W-:Y:S02]  /*10370*/  @!P2 ST.E.128 desc[UR8][R20.64], R60 ;  /* 0x0000003c1400a985 */ /* 0x0007e4000c101d08 */
.L_x_2517:
[----:B------:R-:W-:Y:S05]  /*10380*/  BSYNC B1 ;  /* 0x0000000000017941 */ /* 0x000fea0003800000 */
.L_x_2516:
        /* <DEDUP_REMOVED lines=15> */
[----:B-----5:R3:W-:Y:S04]  /*10480*/  @!P4 ST.E.128 desc[UR8][R2.64], R12 ;  /* 0x0000000c0200c985 */ /* 0x0207e8000c101d08 */
[----:B------:R3:W-:Y:S04]  /*10490*/  @!P5 ST.E.128 desc[UR8][R18.64], R44 ;  /* 0x0000002c1200d985 */ /* 0x0007e8000c101d08 */
[----:B------:R3:W-:Y:S02]  /*104a0*/  @!P6 ST.E.128 desc[UR8][R20.64], R56 ;  /* 0x000000381400e985 */ /* 0x0007e4000c101d08 */
.L_x_2519:
[----:B------:R-:W-:Y:S05]  /*104b0*/  BSYNC B1 ;  /* 0x0000000000017941 */ /* 0x000fea0003800000 */
.L_x_2518:
        /* <DEDUP_REMOVED lines=18> */
.L_x_2521:
[----:B------:R-:W-:Y:S05]  /*105e0*/  BSYNC B1 ;  /* 0x0000000000017941 */ /* 0x000fea0003800000 */
.L_x_2520:
        /* <DEDUP_REMOVED lines=9> */
[-C--:B----4-:R-:W-:Y:S02]  /*10680*/  @!P2 LEA R2, P0, R16, R11.reuse, 0x1 ;  /* 0x0000000b1002a211 */ /* 0x090fe400078008ff */
[----:B------:R-:W-:Y:S02]  /*10690*/  @!P3 LEA R8, P1, R204, R11, 0x1 ;  /* 0x0000000bcc08b211 */ /* 0x000fe400078208ff */
        /* <DEDUP_REMOVED lines=11> */
.L_x_2514:
        /* <DEDUP_REMOVED lines=14> */
[----:B------:R-:W-:Y:S01]  /*10830*/  UISETP.NE.U32.AND UP1, UPT, UR8, URZ, UPT ;  /* 0x0000003f0800728c */ /* 0x000fe2000bf25070 */
[----:B0-----:R-:W-:-:S03]  /*10840*/  ISETP.NE.AND P0, PT, R11, 0x1, PT ;  /* 0x000000010b00780c */ /* 0x001fc60003f05270 */
[----:B------:R-:W-:-:S06]  /*10850*/  UISETP.NE.AND.EX UP1, UPT, UR9, URZ, UPT, UP1 ;  /* 0x0000003f0900728c */ /* 0x000fcc000bf25310 */
[----:B------:R-:W-:-:S04]  /*10860*/  PLOP3.LUT P3, PT, PT, PT, UP1, 0x80, 0x0 ;  /* 0x000000000000781c */ /* 0x000fc80003f6f018 */
[----:B------:R-:W0:Y:S01]  /*10870*/  @P0 LDC R9, c[0x0][0xbec] ;  /* 0x0002fb00ff090b82 */ /* 0x000e220000000800 */
[----:B------:R-:W-:Y:S02]  /*10880*/  @UP1 ULDC.64 UR8, c[0x0][0xc08] ;  /* 0x0003020000081ab9 */ /* 0x000fe40000000a00 */
[----:B------:R-:W-:-:S03]  /*10890*/  @UP1 UIMAD.WIDE UR8, UR4, 0x4, UR8 ;  /* 0x00000004040818a5 */ /* 0x000fc6000f8e0208 */
[----:B------:R-:W-:Y:S02]  /*108a0*/  ULDC UR4, c[0x0][0xa88] ;  /* 0x0002a20000047ab9 */ /* 0x000fe40000000800 */
[----:B------:R-:W-:Y:S01]  /*108b0*/  IMAD.U32 R0, RZ, RZ, UR4 ;  /* 0x00000004ff007e24 */ /* 0x000fe2000f8e00ff */
[----:B------:R-:W-:Y:S01]  /*108c0*/  UMOV UR4, URZ ;  /* 0x0000003f00047c82 */ /* 0x000fe20008000000 */
[----:B------:R-:W-:Y:S02]  /*108d0*/  IMAD.U32 R4, RZ, RZ, UR8 ;  /* 0x00000008ff047e24 */ /* 0x000fe4000f8e00ff */
[----:B------:R-:W-:Y:S01]  /*108e0*/  IMAD.U32 R5, RZ, RZ, UR9 ;  /* 0x00000009ff057e24 */ /* 0x000fe2000f8e00ff */
[----:B------:R-:W-:-:S04]  /*108f0*/  ISETP.GE.AND P1, PT, R220, 0x80, PT ;  /* 0x00000080dc00780c */ /* 0x000fc80003f26270 */
[----:B------:R1:W5:Y:S01]  /*10900*/  @P3 LDG.E R0, desc[UR10][R4.64] ;  /* 0x0000000a04003981 */ /* 0x000362000c1e1900 */
[----:B------:R-:W-:Y:S01]  /*10910*/  USHF.R.S32.HI UR11, URZ, 0x1f, UR7 ;  /* 0x0000001f3f0b7899 */ /* 0x000fe20008011407 */
[----:B--2---:R-:W-:-:S13]  /*10920*/  @P2 R2UR UR4, R6 ;  /* 0x00000000060422ca */ /* 0x004fda00000e0000 */
[----:B------:R-:W-:Y:S01]  /*10930*/  USHF.R.S32.HI UR10, URZ, 0x1f, UR4 ;  /* 0x0000001f3f0a7899 */ /* 0x000fe20008011404 */
[----:B01----:R-:W-:Y:S11]  /*10940*/  @P3 BRA `(.L_x_2523) ;  /* 0x0000000000143947 */ /* 0x003ff60003800000 */
[----:B------:R-:W-:Y:S05]  /*10950*/  @!P2 BRA `(.L_x_2523) ;  /* 0x000000000010a947 */ /* 0x000fea0003800000 */
[----:B------:R-:W-:Y:S02]  /*10960*/  ULDC.64 UR8, c[0x0][0x208] ;  /* 0x0000820000087ab9 */ /* 0x000fe40000000a00 */
[----:B------:R-:W2:Y:S04]  /*10970*/  LDG.E R5, desc[UR8][R2.64] ;  /* 0x0000000802057981 */ /* 0x000ea8000c1e1900 */
[----:B-----5:R-:W2:Y:S02]  /*10980*/  LDG.E R0, desc[UR8][R2.64+0x4] ;  /* 0x0000040802007981 */ /* 0x020ea4000c1e1900 */
[----:B--2---:R-:W-:-:S07]  /*10990*/  IMAD.IADD R0, R0, 0x1, -R5 ;  /* 0x0000000100007824 */ /* 0x004fce00078e0a05 */
.L_x_2523:
[----:B------:R-:W-:Y:S01]  /*109a0*/  R2UR UR8, R207 ;  /* 0x00000000cf0872ca */ /* 0x000fe200000e0000 */
[----:B------:R-:W-:Y:S01]  /*109b0*/  BSSY B1, `(.L_x_2524) ;  /* 0x0000031000017945 */ /* 0x000fe20003800000 */
[----:B------:R-:W-:-:S11]  /*109c0*/  R2UR UR7, R210 ;  /* 0x00000000d20772ca */ /* 0x000fd600000e0000 */
[----:B------:R-:W-:Y:S02]  /*109d0*/  USEL UR12, UR8, URZ, !UP0 ;  /* 0x0000003f080c7287 */ /* 0x000fe4000c000000 */
[----:B------:R-:W-:Y:S01]  /*109e0*/  USEL UR13, UR7, URZ, !UP0 ;  /* 0x0000003f070d7287 */ /* 0x000fe2000c000000 */
[----:B------:R-:W-:Y:S11]  /*109f0*/  @P1 BRA `(.L_x_2525) ;  /* 0x0000000000b01947 */ /* 0x000ff60003800000 */
[----:B------:R-:W0:Y:S01]  /*10a00*/  S2R R3, SR_TID.X ;  /* 0x0000000000037919 */ /* 0x000e220000002100 */
[----:B------:R-:W1:Y:S01]  /*10a10*/  LDC R7, c[0x0][0xbe8] ;  /* 0x0002fa00ff077b82 */ /* 0x000e620000000800 */
[----:B------:R-:W-:-:S13]  /*10a20*/  R2UR UR7, R19 ;  /* 0x00000000130772ca */ /* 0x000fda00000e0000 */
        /* <DEDUP_REMOVED lines=11> */
[----:B------:R-:W-:-:S07]  /*10ae0*/  UMOV UR9, UR10 ;  /* 0x0000000a00097c82 */ /* 0x000fce0008000000 */
        /* <DEDUP_REMOVED lines=8> */
[----:B------:R-:W-:Y:S01]  /*10b70*/  UIMAD UR7, UR12, UR15, UR7 ;  /* 0x0000000f0c0772a4 */ /* 0x000fe2000f8e0207 */
[----:B------:R-:W-:Y:S02]  /*10b80*/  ULDC.64 UR16, c[0x0][0x208] ;  /* 0x0000820000107ab9 */ /* 0x000fe40000000a00 */
        /* <DEDUP_REMOVED lines=19> */
.L_x_2525:
[----:B------:R-:W-:Y:S05]  /*10cc0*/  BSYNC B1 ;  /* 0x0000000000017941 */ /* 0x000fea0003800000 */
.L_x_2524:
[----:B0-----:R-:W0:Y:S01]  /*10cd0*/  @P0 LDC R3, c[0x0][0xbf0] ;  /* 0x0002fc00ff030b82 */ /* 0x001e220000000800 */
[----:B------:R-:W-:Y:S01]  /*10ce0*/  R2UR UR16, R19 ;  /* 0x00000000131072ca */ /* 0x000fe200000e0000 */
[----:B------:R-:W-:Y:S01]  /*10cf0*/  ULDC.64 UR14, c[0x0][0xaa0] ;  /* 0x0002a800000e7ab9 */ /* 0x000fe20000000a00 */
[----:B------:R-:W-:Y:S01]  /*10d00*/  R2UR UR17, R208 ;  /* 0x00000000d01172ca */ /* 0x000fe200000e0000 */
[----:B------:R-:W-:Y:S01]  /*10d10*/  UIMAD UR7, UR10, UR14, URZ ;  /* 0x0000000e0a0772a4 */ /* 0x000fe2000f8e023f */
[----:B------:R-:W-:Y:S01]  /*10d20*/  IMAD R2, R206, 0x20, R209 ;  /* 0x00000020ce027824 */ /* 0x000fe200078e02d1 */
[----:B------:R-:W-:Y:S01]  /*10d30*/  UIMAD.WIDE.U32 UR8, UR4, UR14, URZ ;  /* 0x0000000e040872a5 */ /* 0x000fe2000f8e003f */
[----:B------:R-:W-:Y:S01]  /*10d40*/  BSSY B1, `(.L_x_2526) ;  /* 0x000003d000017945 */ /* 0x000fe20003800000 */
[----:B------:R-:W-:-:S03]  /*10d50*/  UIMAD UR7, UR4, UR15, UR7 ;  /* 0x0000000f040772a4 */ /* 0x000fc6000f8e0207 */
[----:B------:R-:W-:Y:S01]  /*10d60*/  ULDC.64 UR14, c[0x0][0xae8] ;  /* 0x0002ba00000e7ab9 */ /* 0x000fe20000000a00 */
[----:B------:R-:W-:Y:S02]  /*10d70*/  UIADD3 UR9, UR9, UR7, URZ ;  /* 0x0000000709097290 */ /* 0x000fe4000fffe03f */
[----:B------:R-:W-:Y:S01]  /*10d80*/  UIMAD UR4, UR11, UR14, URZ ;  /* 0x0000000e0b0472a4 */ /* 0x000fe2000f8e023f */
[----:B------:R-:W-:Y:S01]  /*10d90*/  VIADD R6, R2, UR16 ;  /* 0x0000001002067c36 */ /* 0x000fe20008000000 */
[----:B------:R-:W-:Y:S02]  /*10da0*/  UIMAD.WIDE.U32 UR8, UR17, UR14, UR8 ;  /* 0x0000000e110872a5 */ /* 0x000fe4000f8e0008 */
[----:B------:R-:W-:Y:S01]  /*10db0*/  UIMAD UR4, UR17, UR15, UR4 ;  /* 0x0000000f110472a4 */ /* 0x000fe2000f8e0204 */
[----:B------:R-:W-:Y:S01]  /*10dc0*/  @P0 IMAD.HI.U32 R2, R6, R9, RZ ;  /* 0x0000000906020227 */ /* 0x000fe200078e00ff */
[----:B------:R-:W-:Y:S02]  /*10dd0*/  ULDC.64 UR10, c[0x0][0xaf0] ;  /* 0x0002bc00000a7ab9 */ /* 0x000fe40000000a00 */
[----:B------:R-:W-:Y:S01]  /*10de0*/  UIADD3 UR9, UR9, UR4, URZ ;  /* 0x0000000409097290 */ /* 0x000fe2000fffe03f */
[----:B------:R-:W-:Y:S01]  /*10df0*/  IMAD.MOV.U32 R5, RZ, RZ, R6 ;  /* 0x000000ffff057224 */ /* 0x000fe200078e0006 */
[----:B------:R-:W-:Y:S01]  /*10e00*/  UIMAD UR4, UR13, UR10, URZ ;  /* 0x0000000a0d0472a4 */ /* 0x000fe2000f8e023f */
[----:B0-----:R-:W-:Y:S01]  /*10e10*/  @P0 SHF.R.U32.HI R5, RZ, R3, R2 ;  /* 0x00000003ff050219 */ /* 0x001fe20000011602 */
[----:B------:R-:W-:-:S02]  /*10e20*/  UIMAD.WIDE.U32 UR8, UR12, UR10, UR8 ;  /* 0x0000000a0c0872a5 */ /* 0x000fc4000f8e0008 */
[----:B------:R-:W-:Y:S01]  /*10e30*/  UIMAD UR4, UR12, UR11, UR4 ;  /* 0x0000000b0c0472a4 */ /* 0x000fe2000f8e0204 */
[--C-:B------:R-:W-:Y:S01]  /*10e40*/  SHF.R.S32.HI R2, RZ, 0x1f, R5.reuse ;  /* 0x0000001fff027819 */ /* 0x100fe20000011405 */
[----:B------:R-:W-:Y:S01]  /*10e50*/  IMAD.MOV R7, RZ, RZ, -R5 ;  /* 0x000000ffff077224 */ /* 0x000fe200078e0a05 */
[----:B------:R-:W-:Y:S01]  /*10e60*/  ULDC.64 UR10, c[0x0][0xae0] ;  /* 0x0002b800000a7ab9 */ /* 0x000fe20000000a00 */
[----:B------:R-:W-:Y:S02]  /*10e70*/  UIADD3 UR4, UR9, UR4, URZ ;  /* 0x0000000409047290 */ /* 0x000fe4000fffe03f */
[----:B------:R-:W-:Y:S02]  /*10e80*/  IMAD.U32 R3, RZ, RZ, UR9 ;  /* 0x00000009ff037e24 */ /* 0x000fe4000f8e00ff */
[----:B------:R-:W-:Y:S02]  /*10e90*/  IMAD R4, R2, UR10, RZ ;  /* 0x0000000a02047c24 */ /* 0x000fe4000f8e02ff */
[----:B------:R-:W-:-:S02]  /*10ea0*/  IMAD R7, R11, R7, R6 ;  /* 0x000000070b077224 */ /* 0x000fc400078e0206 */
        /* <DEDUP_REMOVED lines=34> */
[----:B------:R3:W-:Y:S01]  /*110d0*/  @!P4 ST.E.128 desc[UR8][R8.64], RZ ;  /* 0x000000ff0800c985 */ /* 0x0007e2000c101d08 */
[----:B------:R-:W-:-:S03]  /*110e0*/  @!P2 LEA.HI.X R3, R205, R0, R217, 0x1, P6 ;  /* 0x00000000cd03a211 */ /* 0x000fc600030f0cd9 */
[----:B------:R3:W-:Y:S04]  /*110f0*/  @!P3 ST.E.128 desc[UR8][R12.64], RZ ;  /* 0x000000ff0c00b985 */ /* 0x0007e8000c101d08 */
[----:B------:R3:W-:Y:S02]  /*11100*/  @!P2 ST.E.128 desc[UR8][R2.64], RZ ;  /* 0x000000ff0200a985 */ /* 0x0007e4000c101d08 */
.L_x_2527:
[----:B------:R-:W-:Y:S05]  /*11110*/  BSYNC B1 ;  /* 0x0000000000017941 */ /* 0x000fea0003800000 */
.L_x_2526:
        /* <DEDUP_REMOVED lines=18> */
.L_x_2529:
[----:B------:R-:W-:Y:S05]  /*11240*/  BSYNC B1 ;  /* 0x0000000000017941 */ /* 0x000fea0003800000 */
.L_x_2528:
        /* <DEDUP_REMOVED lines=18> */
.L_x_2531:
[----:B------:R-:W-:Y:S05]  /*11370*/  BSYNC B1 ;  /* 0x0000000000017941 */ /* 0x000fea0003800000 */
.L_x_2530:
        /* <DEDUP_REMOVED lines=19> */
.L_x_2522:
[----:B------:R-:W-:Y:S05]  /*114b0*/  BSYNC B0 ;  /* 0x0000000000007941 */ /* 0x000fea0003800000 */
.L_x_2513:
[----:B------:R-:W-:Y:S02]  /*114c0*/  ULDC UR4, c[0x0][0xc3c] ;  /* 0x00030f0000047ab9 */ /* 0x000fe40000000800 */
[----:B------:R-:W-:-:S13]  /*114d0*/  ISETP.GE.AND P0, PT, R39, UR4, PT ;  /* 0x0000000427007c0c */ /* 0x000fda000bf06270 */
[----:B------:R-:W-:Y:S05]  /*114e0*/  @!P0 BRA `(.L_x_2532) ;  /* 0xfffffef800548947 */ /* 0x000fea000383ffff */
[----:B------:R-:W-:Y:S05]  /*114f0*/  EXIT ;  /* 0x000000000000794d */ /* 0x000fea0003800000 */
.L_x_2477:
[----:B------:R-:W-:-:S08]  /*11500*/  NOP ;  /* 0x0000000000007918 */ /* 0x000fd00000000000 */
[----:B0-----:R-:W0:-:S00]  /*11510*/  USETMAXREG.DEALLOC.CTAPOOL 0x18 ;  /* 0x00000018000079c8 */ /* 0x001e0000080e0500 */
[----:B0-----:R-:W-:Y:S01]  /*11520*/  LOP3.LUT R0, R0, 0x3, RZ, 0xc0, !PT ;  /* 0x0000000300007812 */ /* 0x001fe200078ec0ff */
[----:B------:R-:W-:-:S05]  /*11530*/  IMAD.MOV.U32 R5, RZ, RZ, RZ ;  /* 0x000000ffff057224 */ /* 0x000fca00078e00ff */
[----:B------:R-:W0:Y:S02]  /*11540*/  SHFL.IDX PT, R0, R0, RZ, 0x1f ;  /* 0x00001fff00007589 */ /* 0x000e2400000e0000 */
[----:B0-----:R-:W-:-:S04]  /*11550*/  ISETP.NE.AND P0, PT, R0, RZ, PT ;  /* 0x000000ff0000720c */ /* 0x001fc80003f05270 */
[----:B------:R-:W-:-:S05]  /*11560*/  P2R R0, PR, RZ, 0x1 ;  /* 0x00000001ff007803 */ /* 0x000fca0000000000 */
[----:B------:R0:W-:Y:S04]  /*11570*/  STL [R1+0x50], R0 ;  /* 0x0000500001007387 */ /* 0x0001e80000100800 */
        /* <DEDUP_REMOVED lines=8> */
.L_x_2533:
[----:B0-----:R-:W0:Y:S01]  /*11600*/  S2R R0, SR_TID.X ;  /* 0x0000000000007919 */ /* 0x001e220000002100 */
[----:B------:R-:W-:Y:S01]  /*11610*/  ULDC UR4, c[0x0][0xc3c] ;  /* 0x00030f0000047ab9 */ /* 0x000fe20000000800 */
[----:B------:R-:W-:Y:S01]  /*11620*/  ULDC.64 UR6, c[0x0][0x208] ;  /* 0x0000820000067ab9 */ /* 0x000fe20000000a00 */
        /* <DEDUP_REMOVED lines=40> */
.L_x_2539:
        /* <DEDUP_REMOVED lines=13> */
.L_x_2538:
[----:B------:R-:W-:Y:S05]  /*11980*/  BSYNC B0 ;  /* 0x0000000000007941 */ /* 0x000fea0003800000 */
.L_x_2537:
        /* <DEDUP_REMOVED lines=21> */
.L_x_2535:
        /* <DEDUP_REMOVED lines=21> */
.L_x_2540:
        /* <DEDUP_REMOVED lines=57> */
.L_x_2536:
[----:B------:R-:W-:Y:S02]  /*11fc0*/  IMAD.MOV.U32 R17, RZ, RZ, RZ ;  /* 0x000000ffff117224 */ /* 0x000fe400078e00ff */
[----:B------:R-:W-:Y:S02]  /*11fd0*/  IMAD.U32 R16, RZ, RZ, UR6 ;  /* 0x00000006ff107e24 */ /* 0x000fe4000f8e00ff */
[----:B------:R-:W-:-:S07]  /*11fe0*/  IMAD.MOV.U32 R18, RZ, RZ, RZ ;  /* 0x000000ffff127224 */ /* 0x000fce00078e00ff */
.L_x_2541:
[----:B------:R-:W-:-:S13]  /*11ff0*/  ISETP.NE.AND P0, PT, R0, RZ, PT ;  /* 0x000000ff0000720c */ /* 0x000fda0003f05270 */
[----:B------:R-:W1:Y:S01]  /*12000*/  @!P0 S2R R3, SR_CgaCtaId ;  /* 0x0000000000038919 */ /* 0x000e620000008800 */
[----:B------:R-:W-:-:S04]  /*12010*/  @!P0 MOV R0, 0x400 ;  /* 0x0000040000008802 */ /* 0x000fc80000000f00 */
[----:B-1----:R-:W-:-:S05]  /*12020*/  @!P0 LEA R0, R3, R0, 0x18 ;  /* 0x0000000003008211 */ /* 0x002fca00078ec0ff */
[----:B------:R1:W-:Y:S01]  /*12030*/  @!P0 STS.128 [R0+0x368d0], R16 ;  /* 0x0368d01000008388 */ /* 0x0003e20000000c00 */
[----:B------:R-:W-:Y:S06]  /*12040*/  BAR.ARV 0x5, 0x180 ;  /* 0x0146000000007b1d */ /* 0x000fec0000002000 */
.L_x_2534:
[----:B01----:R-:W-:Y:S01]  /*12050*/  IMAD.MOV.U32 R0, RZ, RZ, 0x1 ;  /* 0x00000001ff007424 */ /* 0x003fe200078e00ff */
[----:B------:R0:W-:Y:S01]  /*12060*/  STL [R1+0x48], RZ ;  /* 0x000048ff01007387 */ /* 0x0001e20000100800 */
[----:B------:R-:W-:Y:S02]  /*12070*/  ULDC UR4, c[0x0][0xc3c] ;  /* 0x00030f0000047ab9 */ /* 0x000fe40000000800 */
[----:B--2---:R-:W-:Y:S01]  /*12080*/  ISETP.GE.AND P0, PT, R19, UR4, PT ;  /* 0x0000000413007c0c */ /* 0x004fe2000bf06270 */
        /* <DEDUP_REMOVED lines=30> */
.L_x_2648:
[----:B0--3--:R-:W0:Y:S01]  /*12270*/  LDC.64 R2, c[0x0][0xc88] ;  /* 0x00032200ff027b82 */ /* 0x009e220000000a00 */
[----:B------:R-:W-:Y:S01]  /*12280*/  ULDC.64 UR4, c[0x0][0x208] ;  /* 0x0000820000047ab9 */ /* 0x000fe20000000a00 */
[----:B0-----:R-:W-:-:S05]  /*12290*/  IMAD.WIDE R2, R19, 0x4, R2 ;  /* 0x0000000413027825 */ /* 0x001fca00078e0202 */
[----:B------:R-:W2:Y:S01]  /*122a0*/  LDG.E R12, desc[UR4][R2.64] ;  /* 0x00000004020c7981 */ /* 0x000ea2000c1e1900 */
[----:B------:R-:W-:Y:S05]  /*122b0*/  YIELD ;  /* 0x0000000000007946 */ /* 0x000fea0003800000 */
[----:B------:R-:W-:Y:S01]  /*122c0*/  ULDC.64 UR4, c[0x0][0xa28] ;  /* 0x00028a0000047ab9 */ /* 0x000fe20000000a00 */
[----:B------:R-:W-:Y:S01]  /*122d0*/  IMAD.MOV.U32 R0, RZ, RZ, RZ ;  /* 0x000000ffff007224 */ /* 0x000fe200078e00ff */
[----:B------:R-:W-:Y:S01]  /*122e0*/  ISETP.NE.U32.AND P0, PT, RZ, UR4, PT ;  /* 0x00000004ff007c0c */ /* 0x000fe2000bf05070 */
[----:B------:R-:W-:Y:S01]  /*122f0*/  ULDC.64 UR10, c[0x0][0x208] ;  /* 0x00008200000a7ab9 */ /* 0x000fe20000000a00 */
[----:B------:R-:W-:Y:S01]  /*12300*/  IMAD.MOV.U32 R6, RZ, RZ, RZ ;  /* 0x000000ffff067224 */ /* 0x000fe200078e00ff */
        /* <DEDUP_REMOVED lines=49> */
.L_x_2543:
[----:B------:R-:W-:Y:S01]  /*12620*/  IMAD.MOV.U32 R2, RZ, RZ, R12 ;  /* 0x000000ffff027224 */ /* 0x000fe200078e000c */
[----:B------:R-:W-:Y:S01]  /*12630*/  ULDC.64 UR4, c[0x0][0xa20] ;  /* 0x0002880000047ab9 */ /* 0x000fe20000000a00 */
[----:B-----5:R-:W-:Y:S01]  /*12640*/  IMAD.IADD R3, R8, 0x1, R0 ;  /* 0x0000000108037824 */ /* 0x020fe200078e0200 */
[----:B------:R-:W-:Y:S02]  /*12650*/  ISETP.NE.U32.AND P1, PT, RZ, UR4, PT ;  /* 0x00000004ff007c0c */ /* 0x000fe4000bf25070 */
[----:B------:R2:W-:Y:S02]  /*12660*/  STL [R1+0x10], R2 ;  /* 0x0000100201007387 */ /* 0x0005e40000100800 */
[----:B------:R-:W-:Y:S02]  /*12670*/  ISETP.NE.AND.EX P1, PT, RZ, UR5, PT, P1 ;  /* 0x00000005ff007c0c */ /* 0x000fe4000bf25310 */
[----:B------:R2:W-:Y:S11]  /*12680*/  STL [R1+0x18], R3 ;  /* 0x0000180301007387 */ /* 0x0005f60000100800 */
[----:B--2---:R-:W-:Y:S05]  /*12690*/  @!P1 BRA `(.L_x_2544) ;  /* 0x0000000000149947 */ /* 0x004fea0003800000 */
[----:B------:R-:W-:Y:S01]  /*126a0*/  IADD3 R6, P0, R11, UR4, RZ ;  /* 0x000000040b067c10 */ /* 0x000fe2000ff1e0ff */
[----:B------:R-:W-:-:S03]  /*126b0*/  ULDC.64 UR6, c[0x0][0x208] ;  /* 0x0000820000067ab9 */ /* 0x000fc60000000a00 */
[----:B------:R-:W-:-:S05]  /*126c0*/  IADD3.X R7, R10, UR5, RZ, P0, !PT ;  /* 0x000000050a077c10 */ /* 0x000fca00087fe4ff */
[----:B------:R2:W5:Y:S01]  /*126d0*/  LDG.E R6, desc[UR6][R6.64] ;  /* 0x0000000606067981 */ /* 0x000562000c1e1900 */
[----:B------:R-:W-:Y:S05]  /*126e0*/  BRA `(.L_x_2545) ;  /* 0x0000000000147947 */ /* 0x000fea0003800000 */
.L_x_2544:
[----:B------:R-:W-:Y:S05]  /*126f0*/  @!P0 BRA `(.L_x_2545) ;  /* 0x0000000000108947 */ /* 0x000fea0003800000 */
[----:B------:R-:W-:Y:S02]  /*12700*/  ULDC.64 UR4, c[0x0][0x208] ;  /* 0x0000820000047ab9 */ /* 0x000fe40000000a00 */
[----:B------:R-:W2:Y:S04]  /*12710*/  LDG.E R6, desc[UR4][R4.64] ;  /* 0x0000000404067981 */ /* 0x000ea8000c1e1900 */
[----:B------:R-:W2:Y:S02]  /*12720*/  LDG.E R4, desc[UR4][R4.64+0x4] ;  /* 0x0000040404047981 */ /* 0x000ea4000c1e1900 */
[----:B--2---:R-:W-:-:S07]  /*12730*/  IMAD.IADD R6, R4, 0x1, -R6 ;  /* 0x0000000104067824 */ /* 0x004fce00078e0a06 */
.L_x_2545:
[----:B-----5:R-:W-:Y:S01]  /*12740*/  IMAD.IADD R6, R6, 0x1, -R0 ;  /* 0x0000000106067824 */ /* 0x020fe200078e0a00 */
[----:B------:R-:W-:Y:S01]  /*12750*/  BSSY B7, `(.L_x_2546) ;  /* 0x000048a000077945 */ /* 0x000fe20003800000 */
[----:B------:R-:W3:Y:S01]  /*12760*/  LDC R0, c[0x0][0x448] ;  /* 0x00011200ff007b82 */ /* 0x000ee20000000800 */
[----:B------:R-:W-:Y:S02]  /*12770*/  IMAD.SHL.U32 R2, R17, 0x80, RZ ;  /* 0x0000008011027824 */ /* 0x000fe400078e00ff */
[----:B------:R-:W-:Y:S02]  /*12780*/  VIADD R5, R6, 0x6f ;  /* 0x0000006f06057836 */ /* 0x000fe40000000000 */
[----:B------:R-:W-:Y:S02]  /*12790*/  VIADD R2, R2, 0x7f ;  /* 0x0000007f02027836 */ /* 0x000fe40000000000 */
[----:B------:R-:W-:-:S04]  /*127a0*/  IMAD.MOV.U32 R4, RZ, RZ, RZ ;  /* 0x000000ffff047224 */ /* 0x000fc800078e00ff */
[----:B------:R-:W-:Y:S01]  /*127b0*/  IMAD.HI R4, R5, -0x6db6db6d, R4 ;  /* 0x9249249305047827 */ /* 0x000fe200078e0204 */
[----:B---3--:R-:W-:-:S13]  /*127c0*/  ISETP.NE.AND P0, PT, R0, 0x1, PT ;  /* 0x000000010000780c */ /* 0x008fda0003f05270 */
[----:B------:R-:W3:Y:S08]  /*127d0*/  @P0 LDC R0, c[0x0][0x44c] ;  /* 0x00011300ff000b82 */ /* 0x000ef00000000800 */
[----:B------:R-:W4:Y:S01]  /*127e0*/  @P0 LDC R3, c[0x0][0x450] ;  /* 0x00011400ff030b82 */ /* 0x000f220000000800 */
[----:B---3--:R-:W-:-:S05]  /*127f0*/  @P0 IMAD.HI.U32 R0, R2, R0, RZ ;  /* 0x0000000002000227 */ /* 0x008fca00078e00ff */
[----:B----4-:R-:W-:Y:S02]  /*12800*/  @P0 SHF.R.U32.HI R2, RZ, R3, R0 ;  /* 0x00000003ff020219 */ /* 0x010fe40000011600 */
[----:B------:R-:W-:Y:S02]  /*12810*/  IADD3 R3, R6, 0x70, -R9 ;  /* 0x0000007006037810 */ /* 0x000fe40007ffe809 */
[----:B------:R-:W-:-:S03]  /*12820*/  SHF.R.U32.HI R0, RZ, 0x1f, R4 ;  /* 0x0000001fff007819 */ /* 0x000fc60000011604 */
[----:B------:R-:W-:Y:S01]  /*12830*/  IMAD.IADD R3, R3, 0x1, R2 ;  /* 0x0000000103037824 */ /* 0x000fe200078e0202 */
[----:B------:R-:W-:Y:S01]  /*12840*/  LEA.HI.SX32 R0, R4, R0, 0x1a ;  /* 0x0000000004007211 */ /* 0x000fe200078fd2ff */
[----:B------:R-:W-:-:S04]  /*12850*/  IMAD.MOV.U32 R2, RZ, RZ, RZ ;  /* 0x000000ffff027224 */ /* 0x000fc800078e00ff */
[----:B------:R-:W-:-:S05]  /*12860*/  IMAD.HI R2, R3, -0x6db6db6d, R2 ;  /* 0x9249249303027827 */ /* 0x000fca00078e0202 */
[----:B------:R-:W-:-:S04]  /*12870*/  SHF.R.U32.HI R3, RZ, 0x1f, R2 ;  /* 0x0000001fff037819 */ /* 0x000fc80000011602 */
[----:B------:R-:W-:-:S04]  /*12880*/  LEA.HI.SX32 R3, R2, R3, 0x1a ;  /* 0x0000000302037211 */ /* 0x000fc800078fd2ff */
[----:B--2---:R-:W-:-:S04]  /*12890*/  VIMNMX R7, R0, R3, PT ;  /* 0x0000000300077248 */ /* 0x004fc80003fe0100 */
[----:B------:R-:W-:Y:S01]  /*128a0*/  ISETP.GT.AND P0, PT, R7, RZ, PT ;  /* 0x000000ff0700720c */ /* 0x000fe20003f04270 */
[----:B------:R2:W-:-:S12]  /*128b0*/  STL [R1+0x2c], R7 ;  /* 0x00002c0701007387 */ /* 0x0005d80000100800 */
[----:B--2---:R-:W-:Y:S05]  /*128c0*/  @P0 BRA `(.L_x_2547) ;  /* 0x0000000000480947 */ /* 0x004fea0003800000 */
[----:B------:R-:W2:Y:S02]  /*128d0*/  S2R R7, SR_TID.X ;  /* 0x0000000000077919 */ /* 0x000ea40000002100 */
[----:B--2---:R-:W-:-:S04]  /*128e0*/  LOP3.LUT R7, R7, 0x7f, RZ, 0xc0, !PT ;  /* 0x0000007f07077812 */ /* 0x004fc800078ec0ff */
[----:B------:R-:W-:-:S13]  /*128f0*/  ISETP.NE.AND P0, PT, R7, RZ, PT ;  /* 0x000000ff0700720c */ /* 0x000fda0003f05270 */
[----:B------:R-:W-:Y:S05]  /*12900*/  @P0 BRA `(.L_x_2548) ;  /* 0x0000004400b80947 */ /* 0x000fea0003800000 */
[----:B------:R-:W2:Y:S01]  /*12910*/  S2R R5, SR_LANEID ;  /* 0x0000000000057919 */ /* 0x000ea20000000000 */
[----:B------:R-:W-:Y:S01]  /*12920*/  VOTEU.ANY UR4, UPT, PT ;  /* 0x0000000000047886 */ /* 0x000fe200038e0100 */
[----:B------:R-:W3:Y:S01]  /*12930*/  LDC.64 R2, c[0x0][0xc60] ;  /* 0x00031800ff027b82 */ /* 0x000ee20000000a00 */
[----:B------:R-:W2:Y:S01]  /*12940*/  FLO.U32 R0, UR4 ;  /* 0x0000000400007d00 */ /* 0x000ea200080e0000 */
[----:B------:R-:W-:Y:S01]  /*12950*/  ULDC.64 UR6, c[0x0][0x208] ;  /* 0x0000820000067ab9 */ /* 0x000fe20000000a00 */
[----:B--2---:R-:W-:-:S06]  /*12960*/  ISETP.EQ.U32.AND P0, PT, R0, R5, PT ;  /* 0x000000050000720c */ /* 0x004fcc0003f02070 */
[----:B------:R-:W3:Y:S07]  /*12970*/  POPC R5, UR4 ;  /* 0x0000000400057d09 */ /* 0x000eee0008000000 */
[----:B---3--:R-:W2:Y:S01]  /*12980*/  @P0 ATOMG.E.ADD.STRONG.GPU PT, R3, desc[UR6][R2.64], R5 ;  /* 0x00000005020309a8 */ /* 0x008ea200081ee1c6 */
[----:B------:R-:W3:Y:S02]  /*12990*/  S2R R4, SR_LTMASK ;  /* 0x0000000000047919 */ /* 0x000ee40000003900 */
[----:B---3--:R-:W-:-:S04]  /*129a0*/  LOP3.LUT R4, R4, UR4, RZ, 0xc0, !PT ;  /* 0x0000000404047c12 */ /* 0x008fc8000f8ec0ff */
[----:B------:R-:W3:Y:S01]  /*129b0*/  POPC R7, R4 ;  /* 0x0000000400077309 */ /* 0x000ee20000000000 */
[----:B--2---:R-:W3:Y:S02]  /*129c0*/  SHFL.IDX PT, R0, R3, R0, 0x1f ;  /* 0x00001f0003007589 */ /* 0x004ee400000e0000 */
[----:B---3--:R-:W-:Y:S01]  /*129d0*/  IADD3 R16, R0, UR38, R7 ;  /* 0x0000002600107c10 */ /* 0x008fe2000fffe007 */
[----:B------:R-:W-:Y:S06]  /*129e0*/  BRA `(.L_x_2548) ;  /* 0x0000004400807947 */ /* 0x000fec0003800000 */
.L_x_2547:
        /* <DEDUP_REMOVED lines=20> */
[----:B012---:R-:W-:Y:S05]  /*12b30*/  CALL.ABS.NOINC R2 ;  /* 0x0000000002007343 */ /* 0x007fea0003c00000 */
.L_x_2550:
[----:B------:R-:W-:Y:S05]  /*12b40*/  BSYNC B6 ;  /* 0x0000000000067941 */ /* 0x000fea0003800000 */
.L_x_2549:
        /* <DEDUP_REMOVED lines=18> */
[----:B--2---:R-:W-:-:S07]  /*12c70*/  IMAD.MOV.U32 R13, RZ, RZ, RZ ;  /* 0x000000ffff0d7224 */ /* 0x004fce00078e00ff */
[----:B------:R-:W-:-:S07]  /*12c80*/  LEPC R20, `(.L_x_2553) ;  /* 0x000000001014794e */ /* 0x000fce0000000000 */
[----:B01-3--:R-:W-:Y:S05]  /*12c90*/  CALL.ABS.NOINC R2 ;  /* 0x0000000002007343 */ /* 0x00bfea0003c00000 */
.L_x_2553:
        /* <DEDUP_REMOVED lines=16> */
.L_x_2552:
[----:B------:R-:W-:Y:S05]  /*12da0*/  BSYNC B6 ;  /* 0x0000000000067941 */ /* 0x000fea0003800000 */
.L_x_2551:
[----:B------:R-:W2:Y:S01]  /*12db0*/  LDL.LU R2, [R1] ;  /* 0x0000000001027983 */ /* 0x000ea20000300800 */
[----:B------:R-:W-:-:S03]  /*12dc0*/  ULDC.64 UR4, c[0x0][0x9f8] ;  /* 0x00027e0000047ab9 */ /* 0x000fc60000000a00 */
[----:B------:R-:W3:Y:S04]  /*12dd0*/  LDL.LU R4, [R1+0xc] ;  /* 0x00000c0001047983 */ /* 0x000ee80000300800 */
[----:B------:R-:W4:Y:S01]  /*12de0*/  LDL R7, [R1+0x10] ;  /* 0x0000100001077983 */ /* 0x000f220000100800 */
[----:B------:R-:W-:Y:S01]  /*12df0*/  ISETP.NE.U32.AND P0, PT, RZ, UR4, PT ;  /* 0x00000004ff007c0c */ /* 0x000fe2000bf05070 */
[----:B------:R-:W-:Y:S02]  /*12e00*/  ULDC.64 UR6, c[0x0][0x208] ;  /* 0x0000820000067ab9 */ /* 0x000fe40000000a00 */
[----:B------:R-:W5:Y:S01]  /*12e10*/  LDL R0, [R1+0x2c] ;  /* 0x00002c0001007983 */ /* 0x000f620000100800 */
[----:B------:R-:W-:-:S13]  /*12e20*/  ISETP.NE.AND.EX P0, PT, RZ, UR5, PT, P0 ;  /* 0x00000005ff007c0c */ /* 0x000fda000bf05300 */
[----:B--2---:R-:W-:-:S04]  /*12e30*/  @P0 IADD3 R2, P1, R2, UR4, RZ ;  /* 0x0000000402020c10 */ /* 0x004fc8000ff3e0ff */
[----:B---3--:R-:W-:Y:S01]  /*12e40*/  @P0 IADD3.X R3, R4, UR5, RZ, P1, !PT ;  /* 0x0000000504030c10 */ /* 0x008fe20008ffe4ff */
[----:B------:R-:W-:-:S04]  /*12e50*/  ULDC.64 UR4, c[0x0][0xa08] ;  /* 0x0002820000047ab9 */ /* 0x000fc80000000a00 */
[----:B----4-:R2:W3:Y:S02]  /*12e60*/  @P0 LDG.E R7, desc[UR6][R2.64] ;  /* 0x0000000602070981 */ /* 0x0104e4000c1e1900 */
[----:B--2---:R-:W2:Y:S01]  /*12e70*/  LDC.64 R2, c[0x0][0x418] ;  /* 0x00010600ff027b82 */ /* 0x004ea20000000a00 */
[----:B-----5:R-:W-:Y:S01]  /*12e80*/  VIADD R4, R0, 0xffffffff ;  /* 0xffffffff00047836 */ /* 0x020fe20000000000 */
[----:B---3--:R-:W-:Y:S01]  /*12e90*/  SHF.R.S32.HI R8, RZ, 0x1f, R7 ;  /* 0x0000001fff087819 */ /* 0x008fe20000011407 */
[----:B------:R3:W-:Y:S04]  /*12ea0*/  @P0 STL [R1+0x10], R7 ;  /* 0x0000100701000387 */ /* 0x0007e80000100800 */
[----:B------:R3:W-:Y:S01]  /*12eb0*/  STL [R1+0x1c], R8 ;  /* 0x00001c0801007387 */ /* 0x0007e20000100800 */
[----:B--2---:R-:W-:Y:S01]  /*12ec0*/  LOP3.LUT P0, RZ, R2, UR4, RZ, 0xfc, !PT ;  /* 0x0000000402ff7c12 */ /* 0x004fe2000f80fcff */
[----:B------:R-:W-:-:S03]  /*12ed0*/  UMOV UR4, 0xffffffff ;  /* 0xffffffff00047882 */ /* 0x000fc60000000000 */
[----:B------:R-:W-:-:S04]  /*12ee0*/  LOP3.LUT P0, RZ, R3, UR5, RZ, 0xfc, P0 ;  /* 0x0000000503ff7c12 */ /* 0x000fc8000800fcff */
[----:B------:R-:W-:Y:S01]  /*12ef0*/  SEL R0, R7, RZ, !P0 ;  /* 0x000000ff07007207 */ /* 0x000fe20004000000 */
[----:B---3--:R-:W-:Y:S08]  /*12f00*/  BRA.DIV UR4, `(.L_x_2554) ;  /* 0x0000005604047947 */ /* 0x008ff0000b800000 */
[----:B------:R-:W2:Y:S02]  /*12f10*/  S2R R5, SR_TID.X ;  /* 0x0000000000057919 */ /* 0x000ea40000002100 */
[----:B--2---:R-:W-:-:S04]  /*12f20*/  SHF.R.U32.HI R5, RZ, 0x5, R5 ;  /* 0x00000005ff057819 */ /* 0x004fc80000011605 */
[----:B------:R-:W-:-:S05]  /*12f30*/  LOP3.LUT R5, R5, 0x3, RZ, 0xc0, !PT ;  /* 0x0000000305057812 */ /* 0x000fca00078ec0ff */
[----:B------:R2:W3:Y:S02]  /*12f40*/  SHFL.IDX PT, R14, R5, RZ, 0x1f ;  /* 0x00001fff050e7589 */ /* 0x0004e400000e0000 */
.L_x_2664:
[----:B------:R-:W-:Y:S01]  /*12f50*/  PLOP3.LUT P1, PT, PT, PT, PT, 0x8, 0x0 ;  /* 0x000000000000781c */ /* 0x000fe20003f2e170 */
[----:B------:R4:W-:Y:S01]  /*12f60*/  STL [R1], R0 ;  /* 0x0000000001007387 */ /* 0x0009e20000100800 */
[----:B---3--:R-:W-:-:S03]  /*12f70*/  ISETP.NE.AND P0, PT, R14, RZ, PT ;  /* 0x000000ff0e00720c */ /* 0x008fc60003f05270 */
[----:B------:R3:W-:Y:S01]  /*12f80*/  STL [R1+0xc], R4 ;  /* 0x00000c0401007387 */ /* 0x0007e20000100800 */
[----:B----4-:R-:W-:-:S05]  /*12f90*/  P2R R0, PR, RZ, 0x2 ;  /* 0x00000002ff007803 */ /* 0x010fca0000000000 */
[----:B------:R3:W-:Y:S04]  /*12fa0*/  STL [R1+0x20], R0 ;  /* 0x0000200001007387 */ /* 0x0007e80000100800 */
[----:B------:R-:W-:Y:S05]  /*12fb0*/  @P0 BRA `(.L_x_2555) ;  /* 0x00000004004c0947 */ /* 0x000fea0003800000 */
[----:B------:R-:W-:-:S03]  /*12fc0*/  UMOV UR4, 0xffffffff ;  /* 0xffffffff00047882 */ /* 0x000fc60000000000 */
[----:B------:R-:W-:Y:S05]  /*12fd0*/  BRA.DIV UR4, `(.L_x_2556) ;  /* 0x0000005604047947 */ /* 0x000fea000b800000 */
[----:B------:R-:W-:-:S13]  /*12fe0*/  ELECT P6, URZ, PT ;  /* 0x00000000003f782f */ /* 0x000fda00038c0000 */
.L_x_2667:
[----:B------:R-:W-:Y:S05]  /*12ff0*/  @!P6 BRA `(.L_x_2555) ;  /* 0x00000004003ce947 */ /* 0x000fea0003800000 */
[----:B------:R-:W-:-:S04]  /*13000*/  ISETP.NE.U32.AND P0, PT, R2, RZ, PT ;  /* 0x000000ff0200720c */ /* 0x000fc80003f05070 */
[----:B------:R-:W-:-:S13]  /*13010*/  ISETP.NE.AND.EX P0, PT, R3, RZ, PT, P0 ;  /* 0x000000ff0300720c */ /* 0x000fda0003f05300 */
[----:B------:R-:W-:Y:S05]  /*13020*/  @!P0 BRA `(.L_x_2557) ;  /* 0x0000000000588947 */ /* 0x000fea0003800000 */
[----:B------:R-:W4:Y:S01]  /*13030*/  LDC R6, c[0x0][0x43c] ;  /* 0x00010f00ff067b82 */ /* 0x000f220000000800 */
[----:B01----:R-:W-:Y:S01]  /*13040*/  IMAD.MOV.U32 R9, RZ, RZ, R4 ;  /* 0x000000ffff097224 */ /* 0x003fe200078e0004 */
[----:B------:R-:W-:Y:S01]  /*13050*/  ULDC.64 UR4, c[0x0][0x428] ;  /* 0x00010a0000047ab9 */ /* 0x000fe20000000a00 */
[----:B------:R-:W-:Y:S02]  /*13060*/  ULDC.64 UR6, c[0x0][0x208] ;  /* 0x0000820000067ab9 */ /* 0x000fe40000000a00 */
[----:B---3--:R-:W-:Y:S01]  /*13070*/  IMAD.MOV.U32 R0, RZ, RZ, R9 ;  /* 0x000000ffff007224 */ /* 0x008fe200078e0009 */
[----:B----4-:R-:W-:-:S13]  /*13080*/  ISETP.NE.AND P0, PT, R6, 0x1, PT ;  /* 0x000000010600780c */ /* 0x010fda0003f05270 */
[----:B--2---:R-:W0:Y:S02]  /*13090*/  @P0 LDC.64 R4, c[0x0][0x440] ;  /* 0x00011000ff040b82 */ /* 0x004e240000000a00 */
        /* <DEDUP_REMOVED lines=13> */
[----:B------:R-:W2:Y:S04]  /*13170*/  LDG.E R0, desc[UR6][R2.64] ;  /* 0x0000000602007981 */ /* 0x000ea8000c1e1900 */
[----:B--2---:R4:W-:Y:S02]  /*13180*/  STL [R1], R0 ;  /* 0x0000000001007387 */ /* 0x0049e40000100800 */
.L_x_2557:
[----:B------:R-:W5:Y:S04]  /*13190*/  LDL R7, [R1+0x4] ;  /* 0x0000040001077983 */ /* 0x000f680000100800 */
[----:B---34-:R-:W5:Y:S04]  /*131a0*/  LDL R0, [R1+0x8] ;  /* 0x0000080001007983 */ /* 0x018f680000100800 */
[----:B------:R-:W3:Y:S01]  /*131b0*/  LDL R2, [R1+0x14] ;  /* 0x0000140001027983 */ /* 0x000ee20000100800 */
[----:B-----5:R-:W-:Y:S01]  /*131c0*/  IMAD R0, R0, 0x8, R7 ;  /* 0x0000000800007824 */ /* 0x020fe200078e0207 */
[----:B---3--:R-:W-:-:S04]  /*131d0*/  SHF.L.U32 R2, R2, 0x1f, RZ ;  /* 0x0000001f02027819 */ /* 0x008fc800000006ff */
[----:B------:R-:W3:Y:S02]  /*131e0*/  SYNCS.PHASECHK.TRANS64.TRYWAIT P0, [R0+URZ+0x36840], R2 ;  /* 0x03684002000075a7 */ /* 0x000ee4000800017f */
[----:B---3--:R-:W-:Y:S05]  /*131f0*/  @!P0 BRA `(.L_x_2558) ;  /* 0x00000050009c8947 */ /* 0x008fea0003800000 */
.L_x_2668:
[----:B------:R-:W4:Y:S02]  /*13200*/  S2R R3, SR_TID.X ;  /* 0x0000000000037919 */ /* 0x000f240000002100 */
        /* <DEDUP_REMOVED lines=10> */
.L_x_2559:
[----:B------:R-:W4:Y:S04]  /*132b0*/  LDL R6, [R1+0x4] ;  /* 0x0000040001067983 */ /* 0x000f280000100800 */
[----:B--2---:R-:W4:Y:S04]  /*132c0*/  LDL R5, [R1+0x8] ;  /* 0x0000080001057983 */ /* 0x004f280000100800 */
[----:B------:R-:W2:Y:S04]  /*132d0*/  LDL R4, [R1+0xc] ;  /* 0x00000c0001047983 */ /* 0x000ea80000100800 */
[----:B------:R-:W5:Y:S04]  /*132e0*/  LDL R3, [R1+0x18] ;  /* 0x0000180001037983 */ /* 0x000f680000100800 */
[----:B---3--:R-:W3:Y:S01]  /*132f0*/  LDL R2, [R1] ;  /* 0x0000000001027983 */ /* 0x008ee20000100800 */
        /* <DEDUP_REMOVED lines=9> */
[----:B----4-:R-:W-:Y:S01]  /*13390*/  IMAD R0, R5, 0xa800, R6 ;  /* 0x0000a80005007824 */ /* 0x010fe200078e0206 */
[----:B--2---:R-:W-:-:S04]  /*133a0*/  R2UR UR11, R4 ;  /* 0x00000000040b72ca */ /* 0x004fc800000e0000 */
[----:B------:R-:W-:Y:S02]  /*133b0*/  R2UR UR8, R0 ;  /* 0x00000000000872ca */ /* 0x000fe400000e0000 */
[----:B-----5:R-:W-:Y:S02]  /*133c0*/  R2UR UR5, R3 ;  /* 0x00000000030572ca */ /* 0x020fe400000e0000 */
[----:B------:R-:W-:Y:S02]  /*133d0*/  P2R R0, PR, RZ, 0x1 ;  /* 0x00000001ff007803 */ /* 0x000fe40000000000 */
[----:B---3--:R-:W-:-:S03]  /*133e0*/  R2UR UR13, R2 ;  /* 0x00000000020d72ca */ /* 0x008fc600000e0000 */
[----:B------:R4:W-:Y:S04]  /*133f0*/  STL [R1+0x20], R0 ;  /* 0x0000200001007387 */ /* 0x0009e80000100800 */
[----:B------:R-:W-:Y:S02]  /*13400*/  UIADD3 UR14, UR8, 0x21400, URZ ;  /* 0x00021400080e7890 */ /* 0x000fe4000fffe03f */
[----:B------:R-:W-:Y:S02]  /*13410*/  UIMAD UR11, UR11, 0x70, UR5 ;  /* 0x000000700b0b78a4 */ /* 0x000fe4000f8e0205 */
[----:B------:R-:W-:Y:S02]  /*13420*/  UIADD3.X UR5, URZ, UR37, URZ, UP0, !UPT ;  /* 0x000000253f057290 */ /* 0x000fe400087fe43f */
[----:B------:R-:W-:-:S02]  /*13430*/  UIADD3 UR15, UR8, 0x24c00, URZ ;  /* 0x00024c00080f7890 */ /* 0x000fc4000fffe03f */
        /* <DEDUP_REMOVED lines=10> */
[----:B----4-:R-:W-:Y:S01]  /*134e0*/  NOP ;  /* 0x0000000000007918 */ /* 0x010fe20000000000 */
.L_x_2555:
[----:B------:R-:W4:Y:S04]  /*134f0*/  LDL R2, [R1+0x4] ;  /* 0x0000040001027983 */ /* 0x000f280000100800 */
[----:B------:R-:W5:Y:S04]  /*13500*/  LDL.LU R3, [R1+0x30] ;  /* 0x0000300001037983 */ /* 0x000f680000300800 */
[----:B--2---:R-:W2:Y:S04]  /*13510*/  LDL.LU R5, [R1+0x28] ;  /* 0x0000280001057983 */ /* 0x004ea80000300800 */
[----:B---3--:R-:W3:Y:S01]  /*13520*/  LDL.LU R4, [R1+0x38] ;  /* 0x0000380001047983 */ /* 0x008ee20000300800 */
[----:B------:R-:W-:Y:S05]  /*13530*/  WARPSYNC.ALL ;  /* 0x0000000000007948 */ /* 0x000fea0003800000 */
[----:B------:R-:W-:Y:S01]  /*13540*/  ULDC.64 UR4, c[0x0][0x298] ;  /* 0x0000a60000047ab9 */ /* 0x000fe20000000a00 */
[----:B------:R-:W-:Y:S01]  /*13550*/  ULDC.64 UR6, c[0x0][0xa00] ;  /* 0x0002800000067ab9 */ /* 0x000fe20000000a00 */
[----:B------:R-:W-:Y:S01]  /*13560*/  BSSY B6, `(.L_x_2560) ;  /* 0x0000024000067945 */ /* 0x000fe20003800000 */
[----:B------:R-:W-:Y:S01]  /*13570*/  BAR.SYNC.DEFER_BLOCKING 0x8, 0x180 ;  /* 0x0206000000007b1d */ /* 0x000fe20000010000 */
[----:B------:R-:W-:-:S04]  /*13580*/  ISETP.NE.U32.AND P0, PT, RZ, UR6, PT ;  /* 0x00000006ff007c0c */ /* 0x000fc8000bf05070 */
[----:B------:R-:W-:Y:S01]  /*13590*/  ISETP.NE.AND.EX P0, PT, RZ, UR7, PT, P0 ;  /* 0x00000007ff007c0c */ /* 0x000fe2000bf05300 */
[----:B----4-:R-:W-:Y:S01]  /*135a0*/  VIADD R2, R2, 0x15400 ;  /* 0x0001540002027836 */ /* 0x010fe20000000000 */
[----:B-----5:R-:W-:-:S04]  /*135b0*/  SHF.R.S32.HI R0, RZ, 0x1f, R3 ;  /* 0x0000001fff007819 */ /* 0x020fc80000011403 */
[----:B------:R-:W-:Y:S02]  /*135c0*/  LOP3.LUT P1, RZ, R2, 0x3ff, RZ, 0xc0, !PT ;  /* 0x000003ff02ff7812 */ /* 0x000fe4000782c0ff */
[----:B--2---:R-:W-:Y:S01]  /*135d0*/  SEL R5, R5, RZ, !P0 ;  /* 0x000000ff05057207 */ /* 0x004fe20004000000 */
[----:B------:R-:W-:Y:S01]  /*135e0*/  IMAD R0, R0, UR4, RZ ;  /* 0x0000000400007c24 */ /* 0x000fe2000f8e02ff */
[----:B---3--:R-:W-:-:S03]  /*135f0*/  SEL R4, R4, RZ, !P0 ;  /* 0x000000ff04047207 */ /* 0x008fc60004000000 */
[C---:B------:R-:W-:Y:S02]  /*13600*/  IMAD R0, R3.reuse, UR5, R0 ;  /* 0x0000000503007c24 */ /* 0x040fe4000f8e0200 */
[----:B------:R-:W-:-:S05]  /*13610*/  IMAD.WIDE.U32 R2, R3, UR4, RZ ;  /* 0x0000000403027c25 */ /* 0x000fca000f8e00ff */
[----:B------:R2:W-:Y:S04]  /*13620*/  STL.64 [R1+0x40], R2 ;  /* 0x0000400201007387 */ /* 0x0005e80000100a00 */
[----:B------:R3:W-:Y:S04]  /*13630*/  STL [R1+0x28], R5 ;  /* 0x0000280501007387 */ /* 0x0007e80000100800 */
[----:B------:R3:W-:Y:S01]  /*13640*/  STL [R1+0x4c], R4 ;  /* 0x00004c0401007387 */ /* 0x0007e20000100800 */
[----:B--2---:R-:W-:Y:S01]  /*13650*/  IMAD.IADD R2, R3, 0x1, R0 ;  /* 0x0000000103027824 */ /* 0x004fe200078e0200 */
[----:B------:R-:W-:-:S05]  /*13660*/  SHF.R.S32.HI R0, RZ, 0x1f, R18 ;  /* 0x0000001fff007819 */ /* 0x000fca0000011412 */
[----:B------:R3:W-:Y:S04]  /*13670*/  STL [R1+0x38], R0 ;  /* 0x0000380001007387 */ /* 0x0007e80000100800 */
[----:B------:R3:W-:Y:S01]  /*13680*/  STL [R1+0x30], R2 ;  /* 0x0000300201007387 */ /* 0x0007e20000100800 */
[----:B------:R-:W-:Y:S05]  /*13690*/  @!P1 BRA `(.L_x_2561) ;  /* 0x0000000000409947 */ /* 0x000fea0003800000 */
[----:B---3--:R-:W-:Y:S01]  /*136a0*/  MOV R2, 0x0 ;  /* 0x0000000000027802 */ /* 0x008fe20000000f00 */
        /* <DEDUP_REMOVED lines=15> */
.L_x_2561:
[----:B------:R-:W-:Y:S05]  /*137a0*/  BSYNC B6 ;  /* 0x0000000000067941 */ /* 0x000fea0003800000 */
.L_x_2560:
[----:B---3--:R-:W2:Y:S01]  /*137b0*/  LDL.LU R5, [R1+0x30] ;  /* 0x0000300001057983 */ /* 0x008ea20000300800 */
[----:B------:R-:W-:Y:S01]  /*137c0*/  ULDC.64 UR4, c[0x0][0x2d8] ;  /* 0x0000b60000047ab9 */ /* 0x000fe20000000a00 */
[----:B------:R-:W3:Y:S01]  /*137d0*/  LDC R7, c[0x0][0x448] ;  /* 0x00011200ff077b82 */ /* 0x000ee20000000800 */
[----:B------:R-:W-:Y:S01]  /*137e0*/  ULDC.64 UR6, c[0x0][0x280] ;  /* 0x0000a00000067ab9 */ /* 0x000fe20000000a00 */
[----:B------:R-:W2:Y:S04]  /*137f0*/  LDL.LU.64 R2, [R1+0x40] ;  /* 0x0000400001027983 */ /* 0x000ea80000300a00 */
[----:B------:R-:W4:Y:S04]  /*13800*/  LDL.LU R0, [R1+0x38] ;  /* 0x0000380001007983 */ /* 0x000f280000300800 */
[----:B------:R-:W4:Y:S04]  /*13810*/  LDL.LU R6, [R1+0x4c] ;  /* 0x00004c0001067983 */ /* 0x000f280000300800 */
[----:B------:R-:W4:Y:S01]  /*13820*/  LDL.LU R4, [R1+0x28] ;  /* 0x0000280001047983 */ /* 0x000f220000300800 */
[----:B01----:R-:W0:Y:S01]  /*13830*/  S2R R9, SR_TID.X ;  /* 0x0000000000097919 */ /* 0x003e220000002100 */
[----:B------:R-:W1:Y:S01]  /*13840*/  S2R R8, SR_TID.X ;  /* 0x0000000000087919 */ /* 0x000e620000002100 */
[----:B---3--:R-:W-:Y:S01]  /*13850*/  ISETP.NE.AND P0, PT, R7, 0x1, PT ;  /* 0x000000010700780c */ /* 0x008fe20003f05270 */
[----:B0-----:R-:W-:-:S02]  /*13860*/  IMAD.SHL.U32 R9, R9, 0x8, RZ ;  /* 0x0000000809097824 */ /* 0x001fc400078e00ff */
[----:B-1----:R-:W-:-:S03]  /*13870*/  IMAD.SHL.U32 R10, R8, 0x8, RZ ;  /* 0x00000008080a7824 */ /* 0x002fc600078e00ff */
[----:B------:R-:W-:-:S04]  /*13880*/  LOP3.LUT R9, R9, 0x38, RZ, 0xc0, !PT ;  /* 0x0000003809097812 */ /* 0x000fc800078ec0ff */
[C---:B------:R-:W-:Y:S02]  /*13890*/  LOP3.LUT R11, R9.reuse, 0x40, RZ, 0xfc, !PT ;  /* 0x00000040090b7812 */ /* 0x040fe400078efcff */
[----:B------:R-:W-:Y:S02]  /*138a0*/  LOP3.LUT R9, R9, 0x80, RZ, 0xfc, !PT ;  /* 0x0000008009097812 */ /* 0x000fe400078efcff */
[----:B------:R-:W-:Y:S01]  /*138b0*/  LOP3.LUT R10, R10, 0x38, RZ, 0xc0, !PT ;  /* 0x000000380a0a7812 */ /* 0x000fe200078ec0ff */
[----:B--2---:R-:W-:Y:S02]  /*138c0*/  IMAD.MOV.U32 R3, RZ, RZ, R5 ;  /* 0x000000ffff037224 */ /* 0x004fe400078e0005 */
[----:B------:R-:W0:Y:S01]  /*138d0*/  S2R R5, SR_TID.X ;  /* 0x0000000000057919 */ /* 0x000e220000002100 */
[----:B----4-:R-:W-:Y:S02]  /*138e0*/  IMAD R0, R0, UR4, RZ ;  /* 0x0000000400007c24 */ /* 0x010fe4000f8e02ff */
[----:B------:R-:W-:-:S04]  /*138f0*/  IMAD.WIDE.U32 R2, R18, UR4, R2 ;  /* 0x0000000412027c25 */ /* 0x000fc8000f8e0002 */
[----:B------:R-:W-:Y:S01]  /*13900*/  IMAD R0, R18, UR5, R0 ;  /* 0x0000000512007c24 */ /* 0x000fe2000f8e0200 */
[----:B------:R-:W-:-:S03]  /*13910*/  ULDC.64 UR4, c[0x0][0x2e0] ;  /* 0x0000b80000047ab9 */ /* 0x000fc60000000a00 */
[----:B------:R-:W-:Y:S02]  /*13920*/  IMAD.IADD R3, R3, 0x1, R0 ;  /* 0x0000000103037824 */ /* 0x000fe400078e0200 */
[----:B------:R-:W-:Y:S02]  /*13930*/  IMAD R0, R6, UR4, RZ ;  /* 0x0000000406007c24 */ /* 0x000fe4000f8e02ff */
[C---:B------:R-:W-:Y:S01]  /*13940*/  IMAD.WIDE.U32 R2, R4.reuse, UR4, R2 ;  /* 0x0000000404027c25 */ /* 0x040fe2000f8e0002 */
[----:B------:R-:W1:Y:S03]  /*13950*/  @P0 LDC R6, c[0x0][0x450] ;  /* 0x00011400ff060b82 */ /* 0x000e660000000800 */
[----:B------:R-:W-:Y:S01]  /*13960*/  IMAD R0, R4, UR5, R0 ;  /* 0x0000000504007c24 */ /* 0x000fe2000f8e0200 */
[----:B------:R-:W-:Y:S01]  /*13970*/  ULDC.64 UR4, c[0x0][0x2d0] ;  /* 0x0000b40000047ab9 */ /* 0x000fe20000000a00 */
[----:B------:R-:W2:Y:S02]  /*13980*/  S2R R4, SR_TID.X ;  /* 0x0000000000047919 */ /* 0x000ea40000002100 */
[----:B------:R-:W-:Y:S01]  /*13990*/  IMAD.IADD R3, R3, 0x1, R0 ;  /* 0x0000000103037824 */ /* 0x000fe200078e0200 */
[----:B0-----:R-:W-:-:S04]  /*139a0*/  LOP3.LUT R5, R5, 0x7f, RZ, 0xc0, !PT ;  /* 0x0000007f05057812 */ /* 0x001fc800078ec0ff */
[----:B------:R-:W-:Y:S01]  /*139b0*/  SHF.R.U32.HI R5, RZ, 0x3, R5 ;  /* 0x00000003ff057819 */ /* 0x000fe20000011605 */
[----:B--2---:R-:W-:-:S05]  /*139c0*/  IMAD.SHL.U32 R4, R4, 0x10, RZ ;  /* 0x0000001004047824 */ /* 0x004fca00078e00ff */
[----:B------:R-:W-:Y:S02]  /*139d0*/  LOP3.LUT R4, R5, 0x70, R4, 0xf8, !PT ;  /* 0x0000007005047812 */ /* 0x000fe400078ef804 */
[----:B------:R-:W0:Y:S03]  /*139e0*/  @P0 LDC R5, c[0x0][0x44c] ;  /* 0x00011300ff050b82 */ /* 0x000e260000000800 */
[----:B------:R-:W-:-:S04]  /*139f0*/  IMAD R0, R17, 0x80, R4 ;  /* 0x0000008011007824 */ /* 0x000fc800078e0204 */
        /* <DEDUP_REMOVED lines=11> */
[----:B------:R-:W-:-:S05]  /*13ab0*/  SHF.R.S32.HI R4, RZ, 0x1f, R0 ;  /* 0x0000001fff047819 */ /* 0x000fca0000011400 */
[----:B------:R-:W-:Y:S02]  /*13ac0*/  IMAD R6, R4, UR4, RZ ;  /* 0x0000000404067c24 */ /* 0x000fe4000f8e02ff */
[C---:B------:R-:W-:Y:S01]  /*13ad0*/  IMAD.WIDE.U32 R4, R0.reuse, UR4, R2 ;  /* 0x0000000400047c25 */ /* 0x040fe2000f8e0002 */
[----:B------:R-:W-:Y:S02]  /*13ae0*/  ULDC UR4, c[0x0][0x2b8] ;  /* 0x0000ae0000047ab9 */ /* 0x000fe40000000800 */
[----:B------:R-:W-:Y:S01]  /*13af0*/  ISETP.GE.AND P0, PT, R9, UR4, PT ;  /* 0x0000000409007c0c */ /* 0x000fe2000bf06270 */
[----:B------:R-:W-:Y:S01]  /*13b00*/  IMAD R0, R0, UR5, R6 ;  /* 0x0000000500007c24 */ /* 0x000fe2000f8e0206 */
[----:B------:R0:W5:Y:S01]  /*13b10*/  LDL R9, [R1+0x24] ;  /* 0x0000240001097983 */ /* 0x0001620000100800 */
[----:B------:R-:W-:Y:S02]  /*13b20*/  LEA R3, P3, R4, UR6, 0x1 ;  /* 0x0000000604037c11 */ /* 0x000fe4000f8608ff */
[----:B------:R-:W-:Y:S01]  /*13b30*/  IMAD.IADD R0, R5, 0x1, R0 ;  /* 0x0000000105007824 */ /* 0x000fe200078e0200 */
[----:B------:R-:W-:-:S02]  /*13b40*/  ISETP.GE.AND P2, PT, R10, UR4, PT ;  /* 0x000000040a007c0c */ /* 0x000fc4000bf46270 */
[----:B------:R-:W-:Y:S01]  /*13b50*/  ISETP.GE.AND P1, PT, R11, UR4, PT ;  /* 0x000000040b007c0c */ /* 0x000fe2000bf26270 */
[----:B------:R-:W-:Y:S01]  /*13b60*/  UMOV UR4, 0xffffffff ;  /* 0xffffffff00047882 */ /* 0x000fe20000000000 */
[----:B------:R-:W-:Y:S02]  /*13b70*/  LEA.HI.X R0, R4, UR7, R0, 0x1, P3 ;  /* 0x0000000704007c11 */ /* 0x000fe400098f0c00 */
[----:B0-----:R-:W-:Y:S09]  /*13b80*/  BRA.DIV UR4, `(.L_x_2562) ;  /* 0x0000004a044c7947 */ /* 0x001ff2000b800000 */
[----:B------:R-:W0:Y:S02]  /*13b90*/  S2R R4, SR_TID.X ;  /* 0x0000000000047919 */ /* 0x000e240000002100 */
[----:B0-----:R-:W-:-:S04]  /*13ba0*/  LOP3.LUT R4, R4, 0x7f, RZ, 0xc0, !PT ;  /* 0x0000007f04047812 */ /* 0x001fc800078ec0ff */
[----:B------:R-:W-:Y:S02]  /*13bb0*/  SHF.R.U32.HI R5, RZ, 0x3, R4 ;  /* 0x00000003ff057819 */ /* 0x000fe40000011604 */
[----:B------:R-:W2:Y:S01]  /*13bc0*/  LDL.LU R4, [R1+0x34] ;  /* 0x0000340001047983 */ /* 0x000ea20000300800 */
[----:B------:R-:W-:Y:S02]  /*13bd0*/  ULDC.64 UR4, c[0x0][0x208] ;  /* 0x0000820000047ab9 */ /* 0x000fe40000000a00 */
[----:B------:R-:W-:Y:S01]  /*13be0*/  IMAD R17, R17, 0x80, R5 ;  /* 0x0000008011117824 */ /* 0x000fe200078e0205 */
[----:B------:R-:W-:Y:S04]  /*13bf0*/  SHFL.IDX PT, R6, R3, 0x1, 0x181f ;  /* 0x00381f0003067f89 */ /* 0x000fe800000e0000 */
[----:B------:R-:W0:Y:S04]  /*13c00*/  SHFL.IDX PT, R5, R3, RZ, 0x181f ;  /* 0x00181fff03057589 */ /* 0x000e2800000e0000 */
[----:B------:R-:W-:Y:S01]  /*13c10*/  SHFL.IDX PT, R8, R0, 0x1, 0x181f ;  /* 0x00381f0000087f89 */ /* 0x000fe200000e0000 */
[----:B--2---:R-:W-:-:S02]  /*13c20*/  IMAD R2, R4, R7, RZ ;  /* 0x0000000704027224 */ /* 0x004fc400078e02ff */
[----:B------:R-:W-:-:S03]  /*13c30*/  VIADD R4, R17, 0x10 ;  /* 0x0000001011047836 */ /* 0x000fc60000000000 */
[-C--:B------:R-:W-:Y:S02]  /*13c40*/  ISETP.GE.AND P4, PT, R17, R2.reuse, PT ;  /* 0x000000021100720c */ /* 0x080fe40003f86270 */
[----:B------:R-:W-:Y:S02]  /*13c50*/  ISETP.GE.AND P3, PT, R4, R2, PT ;  /* 0x000000020400720c */ /* 0x000fe40003f66270 */
[----:B------:R-:W1:Y:S09]  /*13c60*/  SHFL.IDX PT, R4, R0, RZ, 0x181f ;  /* 0x00181fff00047589 */ /* 0x000e7200000e0000 */
[----:B0-----:R-:W-:-:S05]  /*13c70*/  @!P4 LEA R5, P5, R10, R5, 0x1 ;  /* 0x000000050a05c211 */ /* 0x001fca00078a08ff */
[----:B-1----:R-:W-:Y:S01]  /*13c80*/  @!P4 IMAD.X R4, RZ, RZ, R4, P5 ;  /* 0x000000ffff04c224 */ /* 0x002fe200028e0604 */
[----:B------:R-:W-:-:S04]  /*13c90*/  @!P3 LEA R7, P5, R10, R6, 0x1 ;  /* 0x000000060a07b211 */ /* 0x000fc800078a08ff */
        /* <DEDUP_REMOVED lines=9> */
[----:B------:R-:W0:Y:S04]  /*13d30*/  SHFL.IDX PT, R7, R3, 0x2, 0x181f ;  /* 0x00581f0003077f89 */ /* 0x000e2800000e0000 */
[----:B------:R-:W-:Y:S04]  /*13d40*/  @!P3 LDGSTS.E.BYPASS.LTC128B.128 [R9+0x15c00], desc[UR4][R4.64], !P2 ;  /* 0x15c000000409bfae */ /* 0x000fe8000d101d44 */
[----:B------:R-:W-:Y:S04]  /*13d50*/  @!P3 LDGSTS.E.BYPASS.LTC128B.128 [R9+0x19c00], desc[UR4][R4.64+0x80], !P1 ;  /* 0x19c000800409bfae */ /* 0x000fe8000c901d44 */
[----:B------:R1:W-:Y:S04]  /*13d60*/  @!P3 LDGSTS.E.BYPASS.LTC128B.128 [R9+0x1dc00], desc[UR4][R4.64+0x100], !P0 ;  /* 0x1dc001000409bfae */ /* 0x0003e8000c101d44 */
[----:B------:R-:W2:Y:S01]  /*13d70*/  SHFL.IDX PT, R6, R0, 0x2, 0x181f ;  /* 0x00581f0000067f89 */ /* 0x000ea200000e0000 */
[----:B-1----:R-:W-:-:S05]  /*13d80*/  VIADD R4, R17, 0x20 ;  /* 0x0000002011047836 */ /* 0x002fca0000000000 */
[----:B------:R-:W-:-:S13]  /*13d90*/  ISETP.GE.AND P3, PT, R4, R2, PT ;  /* 0x000000020400720c */ /* 0x000fda0003f66270 */
[----:B0-----:R-:W-:-:S05]  /*13da0*/  @!P3 LEA R7, P4, R10, R7, 0x1 ;  /* 0x000000070a07b211 */ /* 0x001fca00078808ff */
[----:B--2---:R-:W-:-:S04]  /*13db0*/  @!P3 IMAD.X R4, RZ, RZ, R6, P4 ;  /* 0x000000ffff04b224 */ /* 0x004fc800020e0606 */
[----:B------:R-:W-:Y:S02]  /*13dc0*/  @!P3 IMAD.MOV.U32 R5, RZ, RZ, R4 ;  /* 0x000000ffff05b224 */ /* 0x000fe400078e0004 */
[----:B------:R-:W-:-:S05]  /*13dd0*/  @!P3 IMAD.MOV.U32 R4, RZ, RZ, R7 ;  /* 0x000000ffff04b224 */ /* 0x000fca00078e0007 */
        /* <DEDUP_REMOVED lines=53> */
.L_x_2685:
        /* <DEDUP_REMOVED lines=13> */
.L_x_2564:
[----:B------:R-:W-:Y:S05]  /*14200*/  BSYNC B0 ;  /* 0x0000000000007941 */ /* 0x000fea0003800000 */
.L_x_2563:
[----:B01----:R-:W2:Y:S01]  /*14210*/  LDL R9, [R1+0x4] ;  /* 0x0000040001097983 */ /* 0x003ea20000100800 */
[----:B------:R-:W-:Y:S01]  /*14220*/  PLOP3.LUT P0, PT, PT, PT, PT, 0x80, 0x0 ;  /* 0x000000000000781c */ /* 0x000fe20003f0f070 */
[----:B------:R-:W-:Y:S01]  /*14230*/  NOP ;  /* 0x0000000000007918 */ /* 0x000fe20000000000 */
[----:B--2---:R-:W-:-:S11]  /*14240*/  VIADD R6, R9, 0x36800 ;  /* 0x0003680009067836 */ /* 0x004fd60000000000 */
.L_x_2565:
        /* <DEDUP_REMOVED lines=19> */
.L_x_2686:
[----:B------:R-:W-:Y:S05]  /*14380*/  BSYNC B0 ;  /* 0x0000000000007941 */ /* 0x000fea0003800000 */
.L_x_2566:
[----:B0-----:R-:W2:Y:S01]  /*14390*/  LDL R2, [R1+0x2c] ;  /* 0x00002c0001027983 */ /* 0x001ea20000100800 */
[----:B------:R-:W-:Y:S01]  /*143a0*/  BSSY B0, `(.L_x_2568) ;  /* 0x0000256000007945 */ /* 0x000fe20003800000 */
[----:B--2---:R-:W-:-:S13]  /*143b0*/  ISETP.GE.AND P0, PT, R2, 0x2, PT ;  /* 0x000000020200780c */ /* 0x004fda0003f06270 */
[----:B------:R-:W-:Y:S05]  /*143c0*/  @!P0 BRA `(.L_x_2569) ;  /* 0x00000024004c8947 */ /* 0x000fea0003800000 */
[C---:B------:R-:W-:Y:S01]  /*143d0*/  LOP3.LUT R0, R2.reuse, 0x1, RZ, 0xc0, !PT ;  /* 0x0000000102007812 */ /* 0x040fe200078ec0ff */
[----:B------:R-:W-:Y:S01]  /*143e0*/  VIADD R4, R2, 0xfffffffe ;  /* 0xfffffffe02047836 */ /* 0x000fe20000000000 */
[----:B------:R-:W-:Y:S02]  /*143f0*/  BSSY B2, `(.L_x_2570) ;  /* 0x00000cc000027945 */ /* 0x000fe40003800000 */
[----:B------:R-:W-:Y:S01]  /*14400*/  ISETP.NE.U32.AND P0, PT, R0, 0x1, PT ;  /* 0x000000010000780c */ /* 0x000fe20003f05070 */
[----:B------:R-:W-:-:S12]  /*14410*/  IMAD.MOV.U32 R0, RZ, RZ, R4 ;  /* 0x000000ffff007224 */ /* 0x000fd800078e0004 */
[----:B------:R-:W-:Y:S05]  /*14420*/  @!P0 BRA `(.L_x_2571) ;  /* 0x0000000c00208947 */ /* 0x000fea0003800000 */
[----:B------:R-:W2:Y:S04]  /*14430*/  LDL R5, [R1+0x20] ;  /* 0x0000200001057983 */ /* 0x000ea80000100800 */
[----:B------:R-:W3:Y:S04]  /*14440*/  LDL R3, [R1+0x8] ;  /* 0x0000080001037983 */ /* 0x000ee80000100800 */
[----:B------:R-:W4:Y:S01]  /*14450*/  LDL R2, [R1+0x14] ;  /* 0x0000140001027983 */ /* 0x000f220000100800 */
[----:B------:R-:W-:Y:S01]  /*14460*/  BSSY B1, `(.L_x_2572) ;  /* 0x00000c0000017945 */ /* 0x000fe20003800000 */
[----:B--2---:R-:W-:Y:S01]  /*14470*/  ISETP.NE.AND P1, PT, R5, RZ, PT ;  /* 0x000000ff0500720c */ /* 0x004fe20003f25270 */
        /* <DEDUP_REMOVED lines=9> */
[----:B------:R-:W-:Y:S01]  /*14510*/  ISETP.NE.AND.EX P0, PT, RZ, UR5, PT, P0 ;  /* 0x00000005ff007c0c */ /* 0x000fe2000bf05300 */
[----:B------:R-:W-:-:S12]  /*14520*/  IMAD.MOV.U32 R8, RZ, RZ, R4 ;  /* 0x000000ffff087224 */ /* 0x000fd800078e0004 */
[----:B0-----:R-:W-:Y:S05]  /*14530*/  @!P0 BRA `(.L_x_2574) ;  /* 0x0000000000548947 */ /* 0x001fea0003800000 */
[----:B------:R-:W2:Y:S01]  /*14540*/  LDL R10, [R1+0x1c] ;  /* 0x00001c00010a7983 */ /* 0x000ea20000100800 */
[----:B------:R-:W0:Y:S03]  /*14550*/  LDC R5, c[0x0][0x43c] ;  /* 0x00010f00ff057b82 */ /* 0x000e260000000800 */
[----:B------:R-:W3:Y:S01]  /*14560*/  LDL R7, [R1+0x10] ;  /* 0x0000100001077983 */ /* 0x000ee20000100800 */
[----:B------:R-:W-:Y:S01]  /*14570*/  IMAD.MOV.U32 R0, RZ, RZ, R4 ;  /* 0x000000ffff007224 */ /* 0x000fe200078e0004 */
[----:B------:R-:W-:Y:S01]  /*14580*/  ULDC.64 UR6, c[0x0][0x428] ;  /* 0x00010a0000067ab9 */ /* 0x000fe20000000a00 */
[----:B------:R-:W-:Y:S01]  /*14590*/  ULDC.64 UR8, c[0x0][0x208] ;  /* 0x0000820000087ab9 */ /* 0x000fe20000000a00 */
[----:B0-----:R-:W-:-:S13]  /*145a0*/  ISETP.NE.AND P0, PT, R5, 0x1, PT ;  /* 0x000000010500780c */ /* 0x001fda0003f05270 */
[----:B-----5:R-:W0:Y:S02]  /*145b0*/  @P0 LDC.64 R2, c[0x0][0x440] ;  /* 0x00011000ff020b82 */ /* 0x020e240000000a00 */
[----:B0-----:R-:W-:-:S05]  /*145c0*/  @P0 IMAD.HI.U32 R2, R4, R2, RZ ;  /* 0x0000000204020227 */ /* 0x001fca00078e00ff */
[----:B------:R-:W-:-:S04]  /*145d0*/  @P0 SHF.R.U32.HI R0, RZ, R3, R2 ;  /* 0x00000003ff000219 */ /* 0x000fc80000011602 */
[--C-:B------:R-:W-:Y:S01]  /*145e0*/  SHF.R.S32.HI R3, RZ, 0x1f, R0.reuse ;  /* 0x0000001fff037819 */ /* 0x100fe20000011400 */
[----:B------:R-:W-:-:S04]  /*145f0*/  IMAD.MOV R8, RZ, RZ, -R0 ;  /* 0x000000ffff087224 */ /* 0x000fc800078e0a00 */
[----:B------:R-:W-:Y:S02]  /*14600*/  IMAD R8, R5, R8, R4 ;  /* 0x0000000805087224 */ /* 0x000fe400078e0204 */
[----:B--2---:R-:W-:-:S04]  /*14610*/  IMAD R2, R10, UR6, RZ ;  /* 0x000000060a027c24 */ /* 0x004fc8000f8e02ff */
[----:B---3--:R-:W-:Y:S02]  /*14620*/  IMAD R5, R7, UR7, R2 ;  /* 0x0000000707057c24 */ /* 0x008fe4000f8e0202 */
[----:B------:R-:W-:-:S04]  /*14630*/  IMAD.MOV.U32 R2, RZ, RZ, R0 ;  /* 0x000000ffff027224 */ /* 0x000fc800078e0000 */
[----:B------:R-:W-:-:S04]  /*14640*/  IMAD.WIDE.U32 R2, R7, UR6, R2 ;  /* 0x0000000607027c25 */ /* 0x000fc8000f8e0002 */
[----:B------:R-:W-:Y:S01]  /*14650*/  IMAD.IADD R0, R5, 0x1, R3 ;  /* 0x0000000105007824 */ /* 0x000fe200078e0203 */
[----:B------:R-:W-:-:S04]  /*14660*/  LEA R10, P0, R2, UR4, 0x2 ;  /* 0x00000004020a7c11 */ /* 0x000fc8000f8010ff */
[----:B------:R-:W-:-:S05]  /*14670*/  LEA.HI.X R11, R2, UR5, R0, 0x2, P0 ;  /* 0x00000005020b7c11 */ /* 0x000fca00080f1400 */
[----:B------:R0:W5:Y:S04]  /*14680*/  LDG.E R3, desc[UR8][R10.64] ;  /* 0x000000080a037981 */ /* 0x000168000c1e1900 */
.L_x_2574:
[----:B------:R-:W2:Y:S01]  /*14690*/  LDL R0, [R1+0x4] ;  /* 0x0000040001007983 */ /* 0x000ea20000100800 */
[----:B------:R-:W-:Y:S01]  /*146a0*/  BSSY B3, `(.L_x_2575) ;  /* 0x0000005000037945 */ /* 0x000fe20003800000 */
[----:B--2---:R-:W-:Y:S01]  /*146b0*/  IMAD R2, R9, 0x8, R0 ;  /* 0x0000000809027824 */ /* 0x004fe200078e0200 */
[----:B------:R-:W-:-:S04]  /*146c0*/  SHF.L.U32 R0, R12, 0x1f, RZ ;  /* 0x0000001f0c007819 */ /* 0x000fc800000006ff */
[----:B------:R-:W1:Y:S02]  /*146d0*/  SYNCS.PHASECHK.TRANS64.TRYWAIT P0, [R2+URZ+0x36840], R0 ;  /* 0x03684000020075a7 */ /* 0x000e64000800017f */
[----:B-1----:R-:W-:Y:S05]  /*146e0*/  @!P0 BRA `(.L_x_2576) ;  /* 0x0000004800888947 */ /* 0x002fea0003800000 */
.L_x_2687:
[----:B------:R-:W-:Y:S05]  /*146f0*/  BSYNC B3 ;  /* 0x0000000000037941 */ /* 0x000fea0003800000 */
.L_x_2575:
        /* <DEDUP_REMOVED lines=12> */
.L_x_2578:
[----:B------:R-:W-:Y:S05]  /*147c0*/  BSYNC B3 ;  /* 0x0000000000037941 */ /* 0x000fea0003800000 */
.L_x_2577:
        /* <DEDUP_REMOVED lines=13> */
.L_x_2579:
        /* <DEDUP_REMOVED lines=10> */
[----:B------:R-:W-:Y:S01]  /*14940*/  IMAD.MOV.U32 R15, RZ, RZ, 0x40 ;  /* 0x00000040ff0f7424 */ /* 0x000fe200078e00ff */
[----:B------:R-:W-:Y:S01]  /*14950*/  PLOP3.LUT P0, PT, PT, PT, PT, 0x80, 0x0 ;  /* 0x000000000000781c */ /* 0x000fe20003f0f070 */
[----:B------:R-:W-:Y:S01]  /*14960*/  VIADD R5, R7, 0x24c00 ;  /* 0x00024c0007057836 */ /* 0x000fe20000000000 */
[----:B------:R-:W-:Y:S01]  /*14970*/  UMOV UR6, 0x0 ;  /* 0x0000000000067882 */ /* 0x000fe20000000000 */
[----:B------:R-:W-:Y:S01]  /*14980*/  UMOV UR7, 0x14f00000 ;  /* 0x14f0000000077882 */ /* 0x000fe20000000000 */
[----:B------:R-:W-:-:S15]  /*14990*/  R2UR UR10, R15 ;  /* 0x000000000f0a72ca */ /* 0x000fde00000e0000 */
.L_x_2580:
        /* <DEDUP_REMOVED lines=16> */
.L_x_2581:
        /* <DEDUP_REMOVED lines=10> */
[----:B0-----:R-:W2:Y:S04]  /*14b40*/  LDL.LU R10, [R1+0x14] ;  /* 0x00001400010a7983 */ /* 0x001ea80000300800 */
[----:B------:R-:W3:Y:S01]  /*14b50*/  LDL R5, [R1+0x8] ;  /* 0x0000080001057983 */ /* 0x000ee20000100800 */
[----:B------:R-:W-:Y:S01]  /*14b60*/  BSSY B3, `(.L_x_2582) ;  /* 0x0000005000037945 */ /* 0x000fe20003800000 */
[----:B--2---:R-:W-:Y:S01]  /*14b70*/  SHF.L.U32 R0, R10, 0x1f, RZ ;  /* 0x0000001f0a007819 */ /* 0x004fe200000006ff */
[----:B---3--:R-:W-:-:S04]  /*14b80*/  IMAD R2, R5, 0x8, R6 ;  /* 0x0000000805027824 */ /* 0x008fc800078e0206 */
[----:B------:R-:W0:Y:S02]  /*14b90*/  SYNCS.PHASECHK.TRANS64.TRYWAIT P0, [R2+URZ+0x60], R0 ;  /* 0x00006000020075a7 */ /* 0x000e24000800017f */
[----:B0-----:R-:W-:Y:S05]  /*14ba0*/  @!P0 BRA `(.L_x_2583) ;  /* 0x00000044006c8947 */ /* 0x001fea0003800000 */
.L_x_2688:
[----:B------:R-:W-:Y:S05]  /*14bb0*/  BSYNC B3 ;  /* 0x0000000000037941 */ /* 0x000fea0003800000 */
.L_x_2582:
        /* <DEDUP_REMOVED lines=14> */
.L_x_2585:
[----:B------:R-:W-:Y:S05]  /*14ca0*/  BSYNC B3 ;  /* 0x0000000000037941 */ /* 0x000fea0003800000 */
.L_x_2584:
        /* <DEDUP_REMOVED lines=14> */
.L_x_2586:
        /* <DEDUP_REMOVED lines=16> */
.L_x_2587:
        /* <DEDUP_REMOVED lines=16> */
.L_x_2588:
        /* <DEDUP_REMOVED lines=13> */
.L_x_2573:
[----:B------:R-:W-:Y:S05]  /*15060*/  BSYNC B1 ;  /* 0x0000000000017941 */ /* 0x000fea0003800000 */
.L_x_2572:
[----:B------:R-:W2:Y:S04]  /*15070*/  LDL.LU R0, [R1+0x2c] ;  /* 0x00002c0001007983 */ /* 0x000ea80000300800 */
[----:B------:R3:W-:Y:S04]  /*15080*/  STL [R1+0x8], R9 ;  /* 0x0000080901007387 */ /* 0x0007e80000100800 */
[----:B------:R3:W-:Y:S02]  /*15090*/  STL [R1+0x14], R12 ;  /* 0x0000140c01007387 */ /* 0x0007e40000100800 */
[----:B--23--:R-:W-:-:S07]  /*150a0*/  VIADD R0, R0, 0xfffffffd ;  /* 0xfffffffd00007836 */ /* 0x00cfce0000000000 */
.L_x_2571:
[----:B------:R-:W-:Y:S05]  /*150b0*/  BSYNC B2 ;  /* 0x0000000000027941 */ /* 0x000fea0003800000 */
.L_x_2570:
[----:B------:R-:W-:-:S13]  /*150c0*/  ISETP.NE.AND P0, PT, R4, RZ, PT ;  /* 0x000000ff0400720c */ /* 0x000fda0003f05270 */
[----:B------:R-:W-:Y:S05]  /*150d0*/  @!P0 BRA `(.L_x_2569) ;  /* 0x0000001800088947 */ /* 0x000fea0003800000 */
[----:B0-----:R0:W5:Y:S02]  /*150e0*/  LDL R8, [R1] ;  /* 0x0000000001087983 */ /* 0x0011640000100800 */
.L_x_2623:
[----:B--2---:R-:W2:Y:S04]  /*150f0*/  LDL R4, [R1+0x20] ;  /* 0x0000200001047983 */ /* 0x004ea80000100800 */
[----:B---3--:R-:W3:Y:S04]  /*15100*/  LDL R3, [R1+0x8] ;  /* 0x0000080001037983 */ /* 0x008ee80000100800 */
[----:B----4-:R-:W4:Y:S01]  /*15110*/  LDL R2, [R1+0x14] ;  /* 0x0000140001027983 */ /* 0x010f220000100800 */
[----:B------:R-:W-:Y:S05]  /*15120*/  YIELD ;  /* 0x0000000000007946 */ /* 0x000fea0003800000 */
        /* <DEDUP_REMOVED lines=17> */
[----:B------:R-:W-:Y:S01]  /*15240*/  ULDC.64 UR8, c[0x0][0x208] ;  /* 0x0000820000087ab9 */ /* 0x000fe20000000a00 */
        /* <DEDUP_REMOVED lines=15> */
.L_x_2591:
[----:B------:R-:W3:Y:S01]  /*15340*/  LDL R2, [R1+0x4] ;  /* 0x0000040001027983 */ /* 0x000ee20000100800 */
[----:B------:R-:W-:Y:S01]  /*15350*/  BSSY B2, `(.L_x_2592) ;  /* 0x0000005000027945 */ /* 0x000fe20003800000 */
[----:B---3--:R-:W-:Y:S01]  /*15360*/  IMAD R3, R4, 0x8, R2 ;  /* 0x0000000804037824 */ /* 0x008fe200078e0202 */
[----:B------:R-:W-:-:S04]  /*15370*/  SHF.L.U32 R2, R5, 0x1f, RZ ;  /* 0x0000001f05027819 */ /* 0x000fc800000006ff */
[----:B------:R-:W3:Y:S02]  /*15380*/  SYNCS.PHASECHK.TRANS64.TRYWAIT P0, [R3+URZ+0x36840], R2 ;  /* 0x03684002030075a7 */ /* 0x000ee4000800017f */
[----:B---3--:R-:W-:Y:S05]  /*15390*/  @!P0 BRA `(.L_x_2593) ;  /* 0x0000003c00848947 */ /* 0x008fea0003800000 */
.L_x_2689:
[----:B------:R-:W-:Y:S05]  /*153a0*/  BSYNC B2 ;  /* 0x0000000000027941 */ /* 0x000fea0003800000 */
.L_x_2592:
        /* <DEDUP_REMOVED lines=12> */
.L_x_2595:
[----:B------:R-:W-:Y:S05]  /*15470*/  BSYNC B2 ;  /* 0x0000000000027941 */ /* 0x000fea0003800000 */
.L_x_2594:
        /* <DEDUP_REMOVED lines=13> */
.L_x_2596:
        /* <DEDUP_REMOVED lines=16> */
.L_x_2597:
        /* <DEDUP_REMOVED lines=16> */
.L_x_2598:
        /* <DEDUP_REMOVED lines=17> */
.L_x_2690:
[----:B------:R-:W-:Y:S05]  /*15860*/  BSYNC B2 ;  /* 0x0000000000027941 */ /* 0x000fea0003800000 */
.L_x_2599:
        /* <DEDUP_REMOVED lines=11> */
.L_x_2602:
[----:B------:R-:W-:Y:S05]  /*15920*/  BSYNC B2 ;  /* 0x0000000000027941 */ /* 0x000fea0003800000 */
.L_x_2601:
        /* <DEDUP_REMOVED lines=14> */
.L_x_2603:
        /* <DEDUP_REMOVED lines=16> */
.L_x_2604:
        /* <DEDUP_REMOVED lines=16> */
.L_x_2605:
        /* <DEDUP_REMOVED lines=13> */
.L_x_2590:
[----:B------:R-:W-:Y:S05]  /*15ce0*/  BSYNC B1 ;  /* 0x0000000000017941 */ /* 0x000fea0003800000 */
.L_x_2589:
[----:B------:R-:W3:Y:S01]  /*15cf0*/  LDL R2, [R1+0x20] ;  /* 0x0000200001027983 */ /* 0x000ee20000100800 */
[----:B------:R-:W-:Y:S01]  /*15d00*/  VIADD R3, R4, 0x1 ;  /* 0x0000000104037836 */ /* 0x000fe20000000000 */
[----:B------:R-:W-:Y:S04]  /*15d10*/  BSSY B1, `(.L_x_2606) ;  /* 0x00000bb000017945 */ /* 0x000fe80003800000 */
[----:B------:R-:W-:-:S04]  /*15d20*/  ISETP.NE.AND P0, PT, R3, 0x2, PT ;  /* 0x000000020300780c */ /* 0x000fc80003f05270 */
[----:B------:R-:W-:Y:S02]  /*15d30*/  SEL R11, R3, RZ, P0 ;  /* 0x000000ff030b7207 */ /* 0x000fe40000000000 */
[----:B---3--:R-:W-:Y:S02]  /*15d40*/  ISETP.NE.AND P1, PT, R2, RZ, PT ;  /* 0x000000ff0200720c */ /* 0x008fe40003f25270 */
        /* <DEDUP_REMOVED lines=14> */
[----:B------:R-:W-:Y:S01]  /*15e30*/  ULDC.64 UR8, c[0x0][0x208] ;  /* 0x0000820000087ab9 */ /* 0x000fe20000000a00 */
        /* <DEDUP_REMOVED lines=15> */
.L_x_2608:
[----:B------:R-:W4:Y:S01]  /*15f30*/  LDL R2, [R1+0x4] ;  /* 0x0000040001027983 */ /* 0x000f220000100800 */
[----:B------:R-:W-:Y:S01]  /*15f40*/  SHF.L.U32 R3, R10, 0x1f, RZ ;  /* 0x0000001f0a037819 */ /* 0x000fe200000006ff */
[----:B------:R-:W-:Y:S01]  /*15f50*/  BSSY B2, `(.L_x_2609) ;  /* 0x0000004000027945 */ /* 0x000fe20003800000 */
[----:B----4-:R-:W-:-:S04]  /*15f60*/  IMAD R2, R11, 0x8, R2 ;  /* 0x000000080b027824 */ /* 0x010fc800078e0202 */
[----:B------:R-:W4:Y:S02]  /*15f70*/  SYNCS.PHASECHK.TRANS64.TRYWAIT P0, [R2+URZ+0x36840], R3 ;  /* 0x03684003020075a7 */ /* 0x000f24000800017f */
[----:B----4-:R-:W-:Y:S05]  /*15f80*/  @!P0 BRA `(.L_x_2610) ;  /* 0x0000003000b08947 */ /* 0x010fea0003800000 */
.L_x_2691:
[----:B------:R-:W-:Y:S05]  /*15f90*/  BSYNC B2 ;  /* 0x0000000000027941 */ /* 0x000fea0003800000 */
.L_x_2609:
        /* <DEDUP_REMOVED lines=12> */
.L_x_2612:
[----:B------:R-:W-:Y:S05]  /*16060*/  BSYNC B2 ;  /* 0x0000000000027941 */ /* 0x000fea0003800000 */
.L_x_2611:
        /* <DEDUP_REMOVED lines=15> */
.L_x_2613:
        /* <DEDUP_REMOVED lines=16> */
.L_x_2614:
        /* <DEDUP_REMOVED lines=16> */
.L_x_2615:
        /* <DEDUP_REMOVED lines=15> */
.L_x_2692:
[----:B------:R-:W-:Y:S05]  /*16450*/  BSYNC B2 ;  /* 0x0000000000027941 */ /* 0x000fea0003800000 */
.L_x_2616:
        /* <DEDUP_REMOVED lines=11> */
.L_x_2619:
[----:B------:R-:W-:Y:S05]  /*16510*/  BSYNC B2 ;  /* 0x0000000000027941 */ /* 0x000fea0003800000 */
.L_x_2618:
        /* <DEDUP_REMOVED lines=13> */
.L_x_2620:
        /* <DEDUP_REMOVED lines=16> */
.L_x_2621:
        /* <DEDUP_REMOVED lines=16> */
.L_x_2622:
        /* <DEDUP_REMOVED lines=13> */
.L_x_2607:
[----:B------:R-:W-:Y:S05]  /*168c0*/  BSYNC B1 ;  /* 0x0000000000017941 */ /* 0x000fea0003800000 */
.L_x_2606:
[C---:B------:R-:W-:Y:S01]  /*168d0*/  ISETP.GT.AND P0, PT, R0.reuse, 0x1, PT ;  /* 0x000000010000780c */ /* 0x040fe20003f04270 */
[----:B------:R-:W-:-:S12]  /*168e0*/  VIADD R0, R0, 0xfffffffe ;  /* 0xfffffffe00007836 */ /* 0x000fd80000000000 */
[----:B------:R-:W-:Y:S05]  /*168f0*/  @P0 BRA `(.L_x_2623) ;  /* 0xffffffe400fc0947 */ /* 0x000fea000383ffff */
.L_x_2569:
[----:B------:R-:W-:Y:S05]  /*16900*/  BSYNC B0 ;  /* 0x0000000000007941 */ /* 0x000fea0003800000 */
.L_x_2568:
        /* <DEDUP_REMOVED lines=18> */
.L_x_2625:
[----:B------:R-:W-:Y:S05]  /*16a30*/  BSYNC B0 ;  /* 0x0000000000007941 */ /* 0x000fea0003800000 */
.L_x_2624:
[----:B------:R-:W2:Y:S01]  /*16a40*/  LDL.LU R0, [R1+0x20] ;  /* 0x0000200001007983 */ /* 0x000ea20000300800 */
[----:B------:R-:W-:Y:S01]  /*16a50*/  BSSY B0, `(.L_x_2626) ;  /* 0x0000050000007945 */ /* 0x000fe20003800000 */
[----:B--2---:R-:W-:-:S13]  /*16a60*/  ISETP.NE.AND P0, PT, R0, RZ, PT ;  /* 0x000000ff0000720c */ /* 0x004fda0003f05270 */
        /* <DEDUP_REMOVED lines=10> */
.L_x_2693:
[----:B------:R-:W-:Y:S05]  /*16b10*/  BSYNC B1 ;  /* 0x0000000000017941 */ /* 0x000fea0003800000 */
.L_x_2628:
        /* <DEDUP_REMOVED lines=9> */
.L_x_2631:
[----:B------:R-:W-:Y:S05]  /*16bb0*/  BSYNC B1 ;  /* 0x0000000000017941 */ /* 0x000fea0003800000 */
.L_x_2630:
[----:B------:R-:W2:Y:S04]  /*16bc0*/  LDL.LU R5, [R1+0x18] ;  /* 0x0000180001057983 */ /* 0x000ea80000300800 */
[----:B------:R-:W2:Y:S04]  /*16bd0*/  LDL.LU R3, [R1+0xc] ;  /* 0x00000c0001037983 */ /* 0x000ea80000300800 */
[----:B------:R-:W3:Y:S04]  /*16be0*/  LDL R4, [R1+0x4] ;  /* 0x0000040001047983 */ /* 0x000ee80000100800 */
[----:B0-----:R-:W3:Y:S01]  /*16bf0*/  LDL R2, [R1+0x8] ;  /* 0x0000080001027983 */ /* 0x001ee20000100800 */
        /* <DEDUP_REMOVED lines=8> */
[----:B---3--:R-:W-:-:S04]  /*16c80*/  IMAD R2, R2, 0xa800, R4 ;  /* 0x0000a80002027824 */ /* 0x008fc800078e0204 */
[----:B------:R-:W-:-:S07]  /*16c90*/  VIADD R4, R2, 0x400 ;  /* 0x0000040002047836 */ /* 0x000fce0000000000 */
.L_x_2632:
        /* <DEDUP_REMOVED lines=16> */
.L_x_2633:
        /* <DEDUP_REMOVED lines=16> */
.L_x_2634:
        /* <DEDUP_REMOVED lines=11> */
.L_x_2627:
[----:B------:R-:W-:Y:S05]  /*16f50*/  BSYNC B0 ;  /* 0x0000000000007941 */ /* 0x000fea0003800000 */
.L_x_2626:
        /* <DEDUP_REMOVED lines=9> */
.L_x_2548:
[----:B------:R-:W-:Y:S05]  /*16ff0*/  BSYNC B7 ;  /* 0x0000000000077941 */ /* 0x000fea0003800000 */
.L_x_2546:
[----:B0-----:R-:W2:Y:S02]  /*17000*/  LDL R0, [R1+0x50] ;  /* 0x0000500001007983 */ /* 0x001ea40000100800 */
[----:B--2---:R-:W-:-:S13]  /*17010*/  ISETP.NE.AND P0, PT, R0, RZ, PT ;  /* 0x000000ff0000720c */ /* 0x004fda0003f05270 */
        /* <DEDUP_REMOVED lines=11> */
.L_x_2635:
[----:B------:R-:W0:Y:S01]  /*170d0*/  S2R R0, SR_TID.X ;  /* 0x0000000000007919 */ /* 0x000e220000002100 */
[----:B------:R-:W-:Y:S01]  /*170e0*/  UMOV UR4, 0xffffffff ;  /* 0xffffffff00047882 */ /* 0x000fe20000000000 */
[----:B0-----:R-:W-:-:S04]  /*170f0*/  LOP3.LUT R6, R0, 0x1f, RZ, 0xc0, !PT ;  /* 0x0000001f00067812 */ /* 0x001fc800078ec0ff */
[----:B------:R-:W-:Y:S01]  /*17100*/  ISETP.NE.AND P0, PT, R6, 0x1f, PT ;  /* 0x0000001f0600780c */ /* 0x000fe20003f05270 */
[----:B------:R-:W-:-:S12]  /*17110*/  BRA.DIV UR4, `(.L_x_2637) ;  /* 0x0000002204887947 */ /* 0x000fd8000b800000 */
[----:B------:R-:W-:Y:S01]  /*17120*/  IMAD.IADD R5, R19, 0x1, R6 ;  /* 0x0000000113057824 */ /* 0x000fe200078e0206 */
[----:B------:R-:W-:Y:S01]  /*17130*/  ULDC UR4, c[0x0][0xc3c] ;  /* 0x00030f0000047ab9 */ /* 0x000fe20000000800 */
[----:B------:R-:W-:-:S03]  /*17140*/  ULDC.64 UR6, c[0x0][0x208] ;  /* 0x0000820000067ab9 */ /* 0x000fc60000000a00 */
        /* <DEDUP_REMOVED lines=9> */
[----:B0-----:R-:W-:Y:S02]  /*171e0*/  IMAD.MOV.U32 R2, RZ, RZ, RZ ;  /* 0x000000ffff027224 */ /* 0x001fe400078e00ff */
[----:B--2---:R-:W-:Y:S01]  /*171f0*/  @!P1 IMAD.MOV.U32 R2, RZ, RZ, R3 ;  /* 0x000000ffff029224 */ /* 0x004fe200078e0003 */
[----:B------:R-:W-:-:S04]  /*17200*/  ISETP.NE.AND P1, PT, R6, RZ, PT ;  /* 0x000000ff0600720c */ /* 0x000fc80003f25270 */
[----:B------:R-:W0:Y:S02]  /*17210*/  SHFL.UP PT, R14, R2, 0x1, RZ ;  /* 0x04200000020e7989 */ /* 0x000e2400000e00ff */
[----:B0-----:R-:W-:-:S05]  /*17220*/  SEL R5, R14, RZ, P1 ;  /* 0x000000ff0e057207 */ /* 0x001fca0000800000 */
[----:B------:R-:W-:Y:S02]  /*17230*/  IMAD.IADD R3, R2, 0x1, R5 ;  /* 0x0000000102037824 */ /* 0x000fe400078e0205 */
[----:B------:R-:W-:Y:S04]  /*17240*/  SHFL.IDX PT, R5, R16, 0x1, 0x1f ;  /* 0x00201f0010057f89 */ /* 0x000fe800000e0000 */
        /* <DEDUP_REMOVED lines=13> */
.L_x_2703:
[----:B------:R-:W-:Y:S02]  /*17320*/  ULDC UR4, c[0x0][0xc38] ;  /* 0x00030e0000047ab9 */ /* 0x000fe40000000800 */
[----:B------:R-:W-:-:S04]  /*17330*/  IMAD.U32 R4, RZ, RZ, UR4 ;  /* 0x00000004ff047e24 */ /* 0x000fc8000f8e00ff */
[----:B--2---:R-:W-:-:S04]  /*17340*/  IMAD R16, R16, R4, RZ ;  /* 0x0000000410107224 */ /* 0x004fc800078e02ff */
[----:B------:R-:W-:-:S05]  /*17350*/  IMAD.IADD R5, R5, 0x1, R16 ;  /* 0x0000000105057824 */ /* 0x000fca00078e0210 */
[----:B------:R-:W-:-:S13]  /*17360*/  ISETP.GT.AND P6, PT, R5, R0, PT ;  /* 0x000000000500720c */ /* 0x000fda0003fc4270 */
[----:B------:R-:W-:Y:S05]  /*17370*/  @P6 BRA `(.L_x_2638) ;  /* 0x0000000000a06947 */ /* 0x000fea0003800000 */
.L_x_2643:
[----:B------:R-:W2:Y:S01]  /*17380*/  LDC R2, c[0x0][0xc3c] ;  /* 0x00030f00ff027b82 */ /* 0x000ea20000000800 */
[----:B------:R-:W-:-:S05]  /*17390*/  VIADD R19, R19, 0x1f ;  /* 0x0000001f13137836 */ /* 0x000fca0000000000 */
[----:B--2---:R-:W-:-:S13]  /*173a0*/  ISETP.GE.AND P6, PT, R19, R2, PT ;  /* 0x000000021300720c */ /* 0x004fda0003fc6270 */
[----:B------:R-:W-:Y:S05]  /*173b0*/  @P6 BRA `(.L_x_2639) ;  /* 0x0000000400dc6947 */ /* 0x000fea0003800000 */
[----:B0-----:R-:W0:Y:S01]  /*173c0*/  S2R R3, SR_TID.X ;  /* 0x0000000000037919 */ /* 0x001e220000002100 */
[----:B------:R-:W-:Y:S01]  /*173d0*/  BSSY B0, `(.L_x_2640) ;  /* 0x000000a000007945 */ /* 0x000fe20003800000 */
[----:B0-----:R-:W-:-:S05]  /*173e0*/  LOP3.LUT R3, R3, 0x1f, RZ, 0xc0, !PT ;  /* 0x0000001f03037812 */ /* 0x001fca00078ec0ff */
[----:B------:R-:W-:-:S05]  /*173f0*/  IMAD.IADD R4, R19, 0x1, R3 ;  /* 0x0000000113047824 */ /* 0x000fca00078e0203 */
[----:B------:R-:W-:Y:S01]  /*17400*/  ISETP.GE.OR P6, PT, R4, R2, !P0 ;  /* 0x000000020400720c */ /* 0x000fe200047c6670 */
[----:B------:R-:W-:-:S12]  /*17410*/  IMAD.MOV.U32 R2, RZ, RZ, RZ ;  /* 0x000000ffff027224 */ /* 0x000fd800078e00ff */
[----:B------:R-:W-:Y:S05]  /*17420*/  @P6 BRA `(.L_x_2641) ;  /* 0x0000000000106947 */ /* 0x000fea0003800000 */
[----:B------:R-:W0:Y:S01]  /*17430*/  LDC.64 R2, c[0x0][0xc80] ;  /* 0x00032000ff027b82 */ /* 0x000e220000000a00 */
[----:B------:R-:W-:Y:S01]  /*17440*/  ULDC.64 UR4, c[0x0][0x208] ;  /* 0x0000820000047ab9 */ /* 0x000fe20000000a00 */
[----:B0-----:R-:W-:-:S06]  /*17450*/  IMAD.WIDE R2, R4, 0x4, R2 ;  /* 0x0000000404027825 */ /* 0x001fcc00078e0202 */
[----:B------:R0:W5:Y:S02]  /*17460*/  LDG.E R2, desc[UR4][R2.64] ;  /* 0x0000000402027981 */ /* 0x000164000c1e1900 */
.L_x_2641:
[----:B------:R-:W-:Y:S05]  /*17470*/  BSYNC B0 ;  /* 0x0000000000007941 */ /* 0x000fea0003800000 */
.L_x_2640:
        /* <DEDUP_REMOVED lines=18> */
.L_x_2711:
[----:B------:R-:W-:Y:S02]  /*175a0*/  ULDC UR4, c[0x0][0xc38] ;  /* 0x00030e0000047ab9 */ /* 0x000fe40000000800 */
[----:B------:R-:W-:-:S04]  /*175b0*/  IMAD.U32 R4, RZ, RZ, UR4 ;  /* 0x00000004ff047e24 */ /* 0x000fc8000f8e00ff */
[----:B--2---:R-:W-:-:S04]  /*175c0*/  IMAD R16, R16, R4, RZ ;  /* 0x0000000410107224 */ /* 0x004fc800078e02ff */
[----:B------:R-:W-:-:S05]  /*175d0*/  IMAD.IADD R5, R16, 0x1, R5 ;  /* 0x0000000110057824 */ /* 0x000fca00078e0205 */
[----:B------:R-:W-:-:S13]  /*175e0*/  ISETP.GT.AND P6, PT, R5, R0, PT ;  /* 0x000000000500720c */ /* 0x000fda0003fc4270 */
[----:B------:R-:W-:Y:S05]  /*175f0*/  @!P6 BRA `(.L_x_2643) ;  /* 0xfffffffc0060e947 */ /* 0x000fea000383ffff */
.L_x_2638:
        /* <DEDUP_REMOVED lines=8> */
.L_x_2715:
[----:B------:R-:W-:Y:S01]  /*17680*/  ISETP.NE.AND P0, PT, R5, RZ, PT ;  /* 0x000000ff0500720c */ /* 0x000fe20003f05270 */
[----:B------:R-:W-:-:S12]  /*17690*/  IMAD.MOV.U32 R5, RZ, RZ, RZ ;  /* 0x000000ffff057224 */ /* 0x000fd800078e00ff */
[----:B------:R-:W-:Y:S05]  /*176a0*/  @!P0 BRA `(.L_x_2645) ;  /* 0x0000000000148947 */ /* 0x000fea0003800000 */
[----:B------:R-:W-:Y:S01]  /*176b0*/  UMOV UR4, 0xffffffff ;  /* 0xffffffff00047882 */ /* 0x000fe20000000000 */
[----:B------:R-:W-:Y:S02]  /*176c0*/  VIADD R12, R6, 0xffffffff ;  /* 0xffffffff060c7836 */ /* 0x000fe40000000000 */
[----:B------:R-:W-:Y:S05]  /*176d0*/  BRA.DIV UR4, `(.L_x_2646) ;  /* 0x0000002604607947 */ /* 0x000fea000b800000 */
[----:B0-----:R0:W0:Y:S02]  /*176e0*/  SHFL.IDX PT, R3, R3, R12, 0x1f ;  /* 0x00001f0c03037589 */ /* 0x00102400000e0000 */
.L_x_2718:
[----:B0-----:R-:W-:-:S07]  /*176f0*/  IMAD.MOV.U32 R5, RZ, RZ, R3 ;  /* 0x000000ffff057224 */ /* 0x001fce00078e0003 */
.L_x_2645:
[----:B0-2---:R-:W0:Y:S01]  /*17700*/  LDC.64 R2, c[0x0][0xc90] ;  /* 0x00032400ff027b82 */ /* 0x005e220000000a00 */
[----:B------:R-:W-:Y:S01]  /*17710*/  IMAD.IADD R19, R6, 0x1, R19 ;  /* 0x0000000106137824 */ /* 0x000fe200078e0213 */
[----:B------:R-:W-:-:S03]  /*17720*/  ULDC.64 UR4, c[0x0][0x208] ;  /* 0x0000820000047ab9 */ /* 0x000fc60000000a00 */
[----:B0-----:R-:W-:-:S05]  /*17730*/  IMAD.WIDE R2, R19, 0x4, R2 ;  /* 0x0000000413027825 */ /* 0x001fca00078e0202 */
[----:B----4-:R-:W3:Y:S01]  /*17740*/  LDG.E R7, desc[UR4][R2.64] ;  /* 0x0000000402077981 */ /* 0x010ee2000c1e1900 */
[----:B------:R-:W-:-:S04]  /*17750*/  IMAD R16, R5, R4, R16 ;  /* 0x0000000405107224 */ /* 0x000fc800078e0210 */
[----:B------:R-:W-:Y:S02]  /*17760*/  IMAD.IADD R0, R0, 0x1, -R16 ;  /* 0x0000000100007824 */ /* 0x000fe400078e0a10 */
[----:B---3--:R-:W-:-:S05]  /*17770*/  IMAD R6, R17, R7, RZ ;  /* 0x0000000711067224 */ /* 0x008fca00078e02ff */
[----:B-----5:R-:W-:-:S04]  /*17780*/  IABS R8, R6 ;  /* 0x0000000600087213 */ /* 0x020fc80000000000 */
        /* <DEDUP_REMOVED lines=58> */
.L_x_2639:
[----:B------:R-:W-:Y:S01]  /*17b30*/  UMOV UR4, URZ ;  /* 0x0000003f00047c82 */ /* 0x000fe20008000000 */
[----:B------:R-:W-:Y:S01]  /*17b40*/  UMOV UR5, URZ ;  /* 0x0000003f00057c82 */ /* 0x000fe20008000000 */
[----:B------:R-:W-:Y:S01]  /*17b50*/  ULDC UR6, c[0x0][0xc3c] ;  /* 0x00030f0000067ab9 */ /* 0x000fe20000000800 */
[----:B------:R-:W-:Y:S02]  /*17b60*/  IMAD.MOV.U32 R16, RZ, RZ, R0 ;  /* 0x000000ffff107224 */ /* 0x000fe400078e0000 */
[----:B------:R-:W-:Y:S02]  /*17b70*/  IMAD.U32 R17, RZ, RZ, UR4 ;  /* 0x00000004ff117e24 */ /* 0x000fe4000f8e00ff */
[----:B------:R-:W-:Y:S02]  /*17b80*/  IMAD.U32 R18, RZ, RZ, UR5 ;  /* 0x00000005ff127e24 */ /* 0x000fe4000f8e00ff */
[----:B------:R-:W-:-:S07]  /*17b90*/  IMAD.U32 R19, RZ, RZ, UR6 ;  /* 0x00000006ff137e24 */ /* 0x000fce000f8e00ff */
.L_x_2647:
        /* <DEDUP_REMOVED lines=12> */
.L_x_2636:
[----:B------:R-:W-:Y:S02]  /*17c60*/  ULDC UR4, c[0x0][0xc3c] ;  /* 0x00030f0000047ab9 */ /* 0x000fe40000000800 */
[----:B--2---:R-:W-:-:S13]  /*17c70*/  ISETP.GE.AND P0, PT, R19, UR4, PT ;  /* 0x0000000413007c0c */ /* 0x004fda000bf06270 */
[----:B------:R-:W-:Y:S05]  /*17c80*/  @!P0 BRA `(.L_x_2648) ;  /* 0xffffffa400788947 */ /* 0x000fea000383ffff */
[----:B------:R-:W-:Y:S05]  /*17c90*/  BSYNC B8 ;  /* 0x0000000000087941 */ /* 0x000fea0003800000 */
.L_x_2542:
[----:B0-----:R-:W2:Y:S01]  /*17ca0*/  LDL.LU R0, [R1+0x48] ;  /* 0x0000480001007983 */ /* 0x001ea20000300800 */
[----:B------:R-:W-:Y:S01]  /*17cb0*/  BSSY B0, `(.L_x_2649) ;  /* 0x000000b000007945 */ /* 0x000fe20003800000 */
[----:B------:R-:W0:Y:S01]  /*17cc0*/  S2R R5, SR_CgaCtaId ;  /* 0x0000000000057919 */ /* 0x000e220000008800 */
[----:B--2---:R-:W-:-:S05]  /*17cd0*/  VIADD R0, R0, 0x1 ;  /* 0x0000000100007836 */ /* 0x004fca0000000000 */
[----:B---3--:R-:W-:-:S04]  /*17ce0*/  LEA.HI R2, R0, R0, RZ, 0x1 ;  /* 0x0000000000027211 */ /* 0x008fc800078f08ff */
[----:B------:R-:W-:-:S05]  /*17cf0*/  LOP3.LUT R3, R2, 0xfffffffe, RZ, 0xc0, !PT ;  /* 0xfffffffe02037812 */ /* 0x000fca00078ec0ff */
[----:B------:R-:W-:Y:S01]  /*17d00*/  IMAD.IADD R3, R0, 0x1, -R3 ;  /* 0x0000000100037824 */ /* 0x000fe200078e0a03 */
[----:B------:R-:W-:-:S04]  /*17d10*/  MOV R0, 0x400 ;  /* 0x0000040000007802 */ /* 0x000fc80000000f00 */
[----:B0-----:R-:W-:Y:S02]  /*17d20*/  LEA R0, R5, R0, 0x18 ;  /* 0x0000000005007211 */ /* 0x001fe400078ec0ff */
[----:B------:R-:W-:-:S04]  /*17d30*/  SHF.L.U32 R3, R3, 0x1f, RZ ;  /* 0x0000001f03037819 */ /* 0x000fc800000006ff */
[----:B------:R-:W0:Y:S02]  /*17d40*/  SYNCS.PHASECHK.TRANS64.TRYWAIT P0, [R0+URZ+0x36820], R3 ;  /* 0x03682003000075a7 */ /* 0x000e24000800017f */
[----:B0-----:R-:W-:Y:S05]  /*17d50*/  @!P0 BRA `(.L_x_2650) ;  /* 0x0000001c00e88947 */ /* 0x001fea0003800000 */
.L_x_2719:
[----:B------:R-:W-:Y:S05]  /*17d60*/  BSYNC B0 ;  /* 0x0000000000007941 */ /* 0x000fea0003800000 */
.L_x_2649:
[----:B------:R-:W-:-:S03]  /*17d70*/  UMOV UR4, 0xffffffff ;  /* 0xffffffff00047882 */ /* 0x000fc60000000000 */
[----:B------:R-:W-:Y:S05]  /*17d80*/  BRA.DIV UR4, `(.L_x_2651) ;  /* 0x0000001e04f07947 */ /* 0x000fea000b800000 */
[----:B------:R-:W2:Y:S02]  /*17d90*/  S2R R2, SR_TID.X ;  /* 0x0000000000027919 */ /* 0x000ea40000002100 */
[----:B--2---:R-:W-:-:S04]  /*17da0*/  SHF.R.U32.HI R2, RZ, 0x5, R2 ;  /* 0x00000005ff027819 */ /* 0x004fc80000011602 */
[----:B------:R-:W-:-:S05]  /*17db0*/  LOP3.LUT R2, R2, 0x3, RZ, 0xc0, !PT ;  /* 0x0000000302027812 */ /* 0x000fca00078ec0ff */
[----:B------:R2:W3:Y:S02]  /*17dc0*/  SHFL.IDX PT, R14, R2, RZ, 0x1f ;  /* 0x00001fff020e7589 */ /* 0x0004e400000e0000 */
.L_x_2722:
[----:B---3--:R-:W-:Y:S01]  /*17dd0*/  ISETP.NE.AND P0, PT, R14, RZ, PT ;  /* 0x000000ff0e00720c */ /* 0x008fe20003f05270 */
[----:B------:R-:W-:-:S12]  /*17de0*/  BSSY B0, `(.L_x_2652) ;  /* 0x0000029000007945 */ /* 0x000fd80003800000 */
[----:B------:R-:W-:Y:S05]  /*17df0*/  @P0 BRA `(.L_x_2653) ;  /* 0x00000000009c0947 */ /* 0x000fea0003800000 */
[----:B------:R-:W-:-:S03]  /*17e00*/  UMOV UR4, 0xffffffff ;  /* 0xffffffff00047882 */ /* 0x000fc60000000000 */
[----:B------:R-:W-:Y:S05]  /*17e10*/  BRA.DIV UR4, `(.L_x_2654) ;  /* 0x0000002204007947 */ /* 0x000fea000b800000 */
[----:B------:R-:W-:-:S13]  /*17e20*/  ELECT P6, URZ, PT ;  /* 0x00000000003f782f */ /* 0x000fda00038c0000 */
.L_x_2725:
        /* <DEDUP_REMOVED lines=8> */
.L_x_2655:
[----:B0-----:R-:W2:Y:S04]  /*17eb0*/  LDL R3, [R1+0x8] ;  /* 0x0000080001037983 */ /* 0x001ea80000100800 */
[----:B----4-:R-:W3:Y:S01]  /*17ec0*/  LDL.LU R7, [R1+0x14] ;  /* 0x0000140001077983 */ /* 0x010ee20000300800 */
        /* <DEDUP_REMOVED lines=12> */
.L_x_2726:
[----:B------:R-:W2:Y:S02]  /*17f90*/  SYNCS.PHASECHK.TRANS64.TRYWAIT P0, [R7+URZ], R2 ;  /* 0x00000002070075a7 */ /* 0x000ea4000800017f */
[----:B--2---:R-:W-:Y:S05]  /*17fa0*/  @!P0 BRA `(.L_x_2657) ;  /* 0x0000001c00d08947 */ /* 0x004fea0003800000 */
.L_x_2727:
[----:B------:R-:W-:Y:S05]  /*17fb0*/  @!P2 BRA `(.L_x_2658) ;  /* 0x000000000004a947 */ /* 0x000fea0003800000 */
[----:B------:R-:W-:Y:S01]  /*17fc0*/  BPT.TRAP 0x1 ;  /* 0x000000040000795c */ /* 0x000fe20000300000 */
.L_x_2658:
[----:B------:R-:W3:Y:S01]  /*17fd0*/  LDL.LU R4, [R1+0x8] ;  /* 0x0000080001047983 */ /* 0x000ee20000300800 */
[----:B------:R-:W-:-:S04]  /*17fe0*/  VIADD R0, R0, 0x36860 ;  /* 0x0003686000007836 */ /* 0x000fc80000000000 */
[----:B---3--:R-:W-:-:S04]  /*17ff0*/  IMAD R4, R4, 0x8, R0 ;  /* 0x0000000804047824 */ /* 0x008fc800078e0200 */
[----:B------:R-:W3:Y:S02]  /*18000*/  SYNCS.PHASECHK.TRANS64.TRYWAIT P0, [R4+URZ], R5 ;  /* 0x00000005040075a7 */ /* 0x000ee4000800017f */
[----:B---3--:R-:W-:Y:S05]  /*18010*/  @!P0 BRA `(.L_x_2659) ;  /* 0x0000001c00c88947 */ /* 0x008fea0003800000 */
.L_x_2728:
[----:B------:R-:W-:-:S07]  /*18020*/  IMAD R3, R3, 0x8, R0 ;  /* 0x0000000803037824 */ /* 0x000fce00078e0200 */
.L_x_2660:
[----:B----4-:R4:W0:Y:S02]  /*18030*/  SYNCS.PHASECHK.TRANS64.TRYWAIT P0, [R3+URZ], R2 ;  /* 0x00000002030075a7 */ /* 0x010824000800017f */
[----:B0-----:R-:W-:Y:S05]  /*18040*/  @!P0 NANOSLEEP.SYNCS 0x989680 ;  /* 0x009896800000895d */ /* 0x001fea0003900000 */
[----:B------:R-:W0:Y:S02]  /*18050*/  @!P0 SYNCS.PHASECHK.TRANS64 P0, [R3+URZ], R2 ;  /* 0x00000002030085a7 */ /* 0x000e24000800007f */
[----:B0-----:R-:W-:Y:S05]  /*18060*/  @!P0 BRA `(.L_x_2660) ;  /* 0xfffffffc00f08947 */ /* 0x001fea000383ffff */
.L_x_2653:
[----:B------:R-:W-:Y:S05]  /*18070*/  BSYNC B0 ;  /* 0x0000000000007941 */ /* 0x000fea0003800000 */
.L_x_2652:
[----:B------:R-:W-:Y:S05]  /*18080*/  EXIT ;  /* 0x000000000000794d */ /* 0x000fea0003800000 */
.L_x_2484:
[----:B0-----:R-:W-:-:S04]  /*18090*/  IMAD.U32 R3, RZ, RZ, UR60 ;  /* 0x0000003cff037e24 */ /* 0x001fc8000f8e00ff */
[----:B------:R0:W1:Y:S03]  /*180a0*/  SYNCS.PHASECHK.TRANS64.TRYWAIT P1, [R3+URZ+0x36800], R0 ;  /* 0x03680000030075a7 */ /* 0x000066000802017f */
[----:B-1----:R-:W-:Y:S05]  /*180b0*/  @!P1 NANOSLEEP.SYNCS 0x989680 ;  /* 0x009896800000995d */ /* 0x002fea0003900000 */
[----:B------:R-:W1:Y:S02]  /*180c0*/  @!P1 SYNCS.PHASECHK.TRANS64 P1, [R3+URZ+0x36800], R0 ;  /* 0x03680000030095a7 */ /* 0x000e64000802007f */
[----:B-1----:R-:W-:Y:S05]  /*180d0*/  @!P1 BRA `(.L_x_2484) ;  /* 0xfffffffc00ec9947 */ /* 0x002fea000383ffff */
[----:B------:R-:W-:Y:S05]  /*180e0*/  BRA `(.L_x_2661) ;  /* 0xfffffe9800907947 */ /* 0x000fea000383ffff */
.L_x_2488:
[----:B-1----:R1:W2:Y:S02]  /*180f0*/  SYNCS.PHASECHK.TRANS64.TRYWAIT P2, [R2+URZ+0x36830], R3 ;  /* 0x03683003020075a7 */ /* 0x0022a4000804017f */
[----:B--2---:R-:W-:Y:S05]  /*18100*/  @!P2 NANOSLEEP.SYNCS 0x989680 ;  /* 0x009896800000a95d */ /* 0x004fea0003900000 */
[----:B------:R-:W2:Y:S02]  /*18110*/  @!P2 SYNCS.PHASECHK.TRANS64 P2, [R2+URZ+0x36830], R3 ;  /* 0x036830030200a5a7 */ /* 0x000ea4000804007f */
[----:B--2---:R-:W-:Y:S05]  /*18120*/  @!P2 BRA `(.L_x_2488) ;  /* 0xfffffffc00f0a947 */ /* 0x004fea000383ffff */
[----:B------:R-:W-:Y:S05]  /*18130*/  BRA `(.L_x_2487) ;  /* 0xfffffe9800b47947 */ /* 0x000fea000383ffff */
.L_x_2493:
[----:B-1----:R-:W-:-:S04]  /*18140*/  IMAD.U32 R5, RZ, RZ, UR39 ;  /* 0x00000027ff057e24 */ /* 0x002fc8000f8e00ff */
[----:B------:R1:W2:Y:S03]  /*18150*/  SYNCS.PHASECHK.TRANS64.TRYWAIT P3, [R5+URZ+0x36830], R0 ;  /* 0x03683000050075a7 */ /* 0x0002a6000806017f */
[----:B--2---:R-:W-:Y:S05]  /*18160*/  @!P3 NANOSLEEP.SYNCS 0x989680 ;  /* 0x009896800000b95d */ /* 0x004fea0003900000 */
[----:B------:R-:W2:Y:S02]  /*18170*/  @!P3 SYNCS.PHASECHK.TRANS64 P3, [R5+URZ+0x36830], R0 ;  /* 0x036830000500b5a7 */ /* 0x000ea4000806007f */
[----:B--2---:R-:W-:Y:S05]  /*18180*/  @!P3 BRA `(.L_x_2493) ;  /* 0xfffffffc00ecb947 */ /* 0x004fea000383ffff */
[----:B------:R-:W-:Y:S05]  /*18190*/  BRA `(.L_x_2492) ;  /* 0xfffffed8005c7947 */ /* 0x000fea000383ffff */
.L_x_2497:
[----:B-1----:R-:W-:-:S04]  /*181a0*/  IMAD.U32 R3, RZ, RZ, UR10 ;  /* 0x0000000aff037e24 */ /* 0x002fc8000f8e00ff */
[----:B------:R1:W2:Y:S03]  /*181b0*/  SYNCS.PHASECHK.TRANS64.TRYWAIT P3, [R3+URZ+0x36850], R0 ;  /* 0x03685000030075a7 */ /* 0x0002a6000806017f */
[----:B--2---:R-:W-:Y:S05]  /*181c0*/  @!P3 NANOSLEEP.SYNCS 0x989680 ;  /* 0x009896800000b95d */ /* 0x004fea0003900000 */
[----:B------:R-:W2:Y:S02]  /*181d0*/  @!P3 SYNCS.PHASECHK.TRANS64 P3, [R3+URZ+0x36850], R0 ;  /* 0x036850000300b5a7 */ /* 0x000ea4000806007f */
[----:B--2---:R-:W-:Y:S05]  /*181e0*/  @!P3 BRA `(.L_x_2497) ;  /* 0xfffffffc00ecb947 */ /* 0x004fea000383ffff */
[----:B------:R-:W-:Y:S05]  /*181f0*/  BRA `(.L_x_2496) ;  /* 0xfffffefc00d47947 */ /* 0x000fea000383ffff */
.L_x_2503:
[----:B-1----:R-:W-:-:S04]  /*18200*/  IMAD.U32 R5, RZ, RZ, UR6 ;  /* 0x00000006ff057e24 */ /* 0x002fc8000f8e00ff */
[----:B------:R1:W2:Y:S03]  /*18210*/  SYNCS.PHASECHK.TRANS64.TRYWAIT P2, [R5+URZ+0x36830], R0 ;  /* 0x03683000050075a7 */ /* 0x0002a6000804017f */
[----:B--2---:R-:W-:Y:S05]  /*18220*/  @!P2 NANOSLEEP.SYNCS 0x989680 ;  /* 0x009896800000a95d */ /* 0x004fea0003900000 */
[----:B------:R-:W2:Y:S02]  /*18230*/  @!P2 SYNCS.PHASECHK.TRANS64 P2, [R5+URZ+0x36830], R0 ;  /* 0x036830000500a5a7 */ /* 0x000ea4000804007f */
[----:B--2---:R-:W-:Y:S05]  /*18240*/  @!P2 BRA `(.L_x_2503) ;  /* 0xfffffffc00eca947 */ /* 0x004fea000383ffff */
[----:B------:R-:W-:Y:S05]  /*18250*/  BRA `(.L_x_2502) ;  /* 0xffffff1c004c7947 */ /* 0x000fea000383ffff */
.L_x_2507:
[----:B-1----:R-:W-:-:S04]  /*18260*/  IMAD.U32 R3, RZ, RZ, UR11 ;  /* 0x0000000bff037e24 */ /* 0x002fc8000f8e00ff */
[----:B------:R1:W2:Y:S03]  /*18270*/  SYNCS.PHASECHK.TRANS64.TRYWAIT P2, [R3+URZ+0x36850], R0 ;  /* 0x03685000030075a7 */ /* 0x0002a6000804017f */
[----:B--2---:R-:W-:Y:S05]  /*18280*/  @!P2 NANOSLEEP.SYNCS 0x989680 ;  /* 0x009896800000a95d */ /* 0x004fea0003900000 */
[----:B------:R-:W2:Y:S02]  /*18290*/  @!P2 SYNCS.PHASECHK.TRANS64 P2, [R3+URZ+0x36850], R0 ;  /* 0x036850000300a5a7 */ /* 0x000ea4000804007f */
[----:B--2---:R-:W-:Y:S05]  /*182a0*/  @!P2 BRA `(.L_x_2507) ;  /* 0xfffffffc00eca947 */ /* 0x004fea000383ffff */
[----:B------:R-:W-:Y:S05]  /*182b0*/  BRA `(.L_x_2506) ;  /* 0xffffff4000c07947 */ /* 0x000fea000383ffff */
.L_x_2512:
[----:B-1----:R-:W-:-:S04]  /*182c0*/  IMAD.U32 R3, RZ, RZ, UR5 ;  /* 0x00000005ff037e24 */ /* 0x002fc8000f8e00ff */
[----:B------:R1:W2:Y:S03]  /*182d0*/  SYNCS.PHASECHK.TRANS64.TRYWAIT P0, [R3+URZ+0x36850], R2 ;  /* 0x03685002030075a7 */ /* 0x0002a6000800017f */
[----:B--2---:R-:W-:Y:S05]  /*182e0*/  @!P0 NANOSLEEP.SYNCS 0x989680 ;  /* 0x009896800000895d */ /* 0x004fea0003900000 */
[----:B------:R-:W2:Y:S02]  /*182f0*/  @!P0 SYNCS.PHASECHK.TRANS64 P0, [R3+URZ+0x36850], R2 ;  /* 0x03685002030085a7 */ /* 0x000ea4000800007f */
[----:B--2---:R-:W-:Y:S05]  /*18300*/  @!P0 BRA `(.L_x_2512) ;  /* 0xfffffffc00ec8947 */ /* 0x004fea000383ffff */
[----:B------:R-:W-:Y:S05]  /*18310*/  BRA `(.L_x_2511) ;  /* 0xffffff5c00707947 */ /* 0x000fea000383ffff */
.L_x_2554:
        /* <DEDUP_REMOVED lines=11> */
.L_x_2663:
[----:B------:R-:W-:Y:S05]  /*183d0*/  BSYNC B0 ;  /* 0x0000000000007941 */ /* 0x000fea0003800000 */
.L_x_2662:
[----:B------:R-:W-:Y:S05]  /*183e0*/  BRA `(.L_x_2664) ;  /* 0xffffffa800d87947 */ /* 0x000fea000383ffff */
.L_x_2556:
[----:B------:R-:W-:Y:S01]  /*183f0*/  BSSY B0, `(.L_x_2665) ;  /* 0x0000006000007945 */ /* 0x000fe20003800000 */
[----:B------:R-:W-:-:S07]  /*18400*/  IMAD.MOV.U32 R15, RZ, RZ, -0x1 ;  /* 0xffffffffff0f7424 */ /* 0x000fce00078e00ff */
[----:B0123--:R-:W-:Y:S05]  /*18410*/  WARPSYNC.COLLECTIVE R15, `(.L_x_2666) ;  /* 0x000000000f0c7348 */ /* 0x00ffea0003c00000 */
[----:B------:R-:W-:Y:S02]  /*18420*/  ELECT P6, UR62, PT ;  /* 0x00000000003e782f */ /* 0x000fe400038c0000 */
[----:B------:R-:W-:Y:S01]  /*18430*/  MOV R14, UR62 ;  /* 0x0000003e000e7c02 */ /* 0x000fe20008000f00 */
[----:B0123--:R-:W-:Y:S10]  /*18440*/  ENDCOLLECTIVE ;  /* 0x000000000000791b */ /* 0x00fff40003800000 */
.L_x_2666:
[----:B------:R-:W-:Y:S05]  /*18450*/  BSYNC B0 ;  /* 0x0000000000007941 */ /* 0x000fea0003800000 */
.L_x_2665:
[----:B------:R-:W-:Y:S05]  /*18460*/  BRA `(.L_x_2667) ;  /* 0xffffffa800e07947 */ /* 0x000fea000383ffff */
.L_x_2558:
[----:B---3--:R3:W4:Y:S02]  /*18470*/  SYNCS.PHASECHK.TRANS64.TRYWAIT P0, [R0+URZ+0x36840], R2 ;  /* 0x03684002000075a7 */ /* 0x008724000800017f */
[----:B----4-:R-:W-:Y:S05]  /*18480*/  @!P0 NANOSLEEP.SYNCS 0x989680 ;  /* 0x009896800000895d */ /* 0x010fea0003900000 */
[----:B------:R-:W4:Y:S02]  /*18490*/  @!P0 SYNCS.PHASECHK.TRANS64 P0, [R0+URZ+0x36840], R2 ;  /* 0x03684002000085a7 */ /* 0x000f24000800007f */
[----:B----4-:R-:W-:Y:S05]  /*184a0*/  @!P0 BRA `(.L_x_2558) ;  /* 0xfffffffc00f08947 */ /* 0x010fea000383ffff */
[----:B------:R-:W-:Y:S05]  /*184b0*/  BRA `(.L_x_2668) ;  /* 0xffffffac00507947 */ /* 0x000fea000383ffff */
.L_x_2562:
[----:B------:R-:W2:Y:S01]  /*184c0*/  LDL.LU R11, [R1+0x34] ;  /* 0x00003400010b7983 */ /* 0x000ea20000300800 */
[----:B------:R-:W-:Y:S01]  /*184d0*/  IMAD.MOV.U32 R13, RZ, RZ, R0 ;  /* 0x000000ffff0d7224 */ /* 0x000fe200078e0000 */
[----:B------:R-:W-:Y:S01]  /*184e0*/  LOP3.LUT R8, R8, 0x7f, RZ, 0xc0, !PT ;  /* 0x0000007f08087812 */ /* 0x000fe200078ec0ff */
[----:B------:R-:W-:Y:S02]  /*184f0*/  IMAD.MOV.U32 R12, RZ, RZ, RZ ;  /* 0x000000ffff0c7224 */ /* 0x000fe400078e00ff */
[----:B------:R-:W-:Y:S01]  /*18500*/  IMAD.MOV.U32 R15, RZ, RZ, -0x1 ;  /* 0xffffffffff0f7424 */ /* 0x000fe200078e00ff */
[----:B------:R-:W-:-:S05]  /*18510*/  SHF.R.U32.HI R6, RZ, 0x3, R8 ;  /* 0x00000003ff067819 */ /* 0x000fca0000011608 */
[----:B------:R-:W-:Y:S02]  /*18520*/  IMAD R17, R17, 0x80, R6 ;  /* 0x0000008011117824 */ /* 0x000fe400078e0206 */
[----:B--2---:R-:W-:Y:S02]  /*18530*/  IMAD R2, R11, R7, RZ ;  /* 0x000000070b027224 */ /* 0x004fe400078e02ff */
[----:B------:R-:W-:-:S03]  /*18540*/  IMAD.MOV.U32 R11, RZ, RZ, 0x181f ;  /* 0x0000181fff0b7424 */ /* 0x000fc600078e00ff */
[----:B------:R-:W-:-:S13]  /*18550*/  ISETP.GE.AND P3, PT, R17, R2, PT ;  /* 0x000000021100720c */ /* 0x000fda0003f66270 */
[----:B-----5:R-:W-:Y:S05]  /*18560*/  WARPSYNC.COLLECTIVE R15, `(.L_x_2669) ;  /* 0x000000000f087348 */ /* 0x020fea0003c00000 */
[----:B------:R0:W1:Y:S02]  /*18570*/  SHFL.IDX P6, R14, R13, R12, R11 ;  /* 0x0000000c0d0e7389 */ /* 0x00006400000c000b */
[----:B01---5:R-:W-:Y:S01]  /*18580*/  ENDCOLLECTIVE ;  /* 0x000000000000791b */ /* 0x023fe20003800000 */
.L_x_2669:
[----:B------:R-:W-:Y:S02]  /*18590*/  IMAD.MOV.U32 R13, RZ, RZ, R3 ;  /* 0x000000ffff0d7224 */ /* 0x000fe400078e0003 */
[----:B------:R-:W-:-:S07]  /*185a0*/  IMAD.MOV.U32 R4, RZ, RZ, R14 ;  /* 0x000000ffff047224 */ /* 0x000fce00078e000e */
[----:B------:R-:W-:Y:S05]  /*185b0*/  WARPSYNC.COLLECTIVE R15, `(.L_x_2670) ;  /* 0x000000000f087348 */ /* 0x000fea0003c00000 */
[----:B------:R0:W1:Y:S02]  /*185c0*/  SHFL.IDX P6, R14, R13, R12, R11 ;  /* 0x0000000c0d0e7389 */ /* 0x00006400000c000b */
[----:B01----:R-:W-:Y:S01]  /*185d0*/  ENDCOLLECTIVE ;  /* 0x000000000000791b */ /* 0x003fe20003800000 */
.L_x_2670:
        /* <DEDUP_REMOVED lines=18> */
.L_x_2671:
[----:B------:R-:W-:-:S05]  /*18700*/  VIADD R4, R17, 0x10 ;  /* 0x0000001011047836 */ /* 0x000fca0000000000 */
[----:B------:R-:W-:Y:S01]  /*18710*/  ISETP.GE.AND P3, PT, R4, R2, PT ;  /* 0x000000020400720c */ /* 0x000fe20003f66270 */
[----:B------:R-:W-:Y:S02]  /*18720*/  IMAD.MOV.U32 R13, RZ, RZ, R3 ;  /* 0x000000ffff0d7224 */ /* 0x000fe400078e0003 */
[----:B------:R-:W-:-:S10]  /*18730*/  IMAD.MOV.U32 R8, RZ, RZ, R14 ;  /* 0x000000ffff087224 */ /* 0x000fd400078e000e */
[----:B------:R-:W-:Y:S05]  /*18740*/  WARPSYNC.COLLECTIVE R15, `(.L_x_2672) ;  /* 0x000000000f087348 */ /* 0x000fea0003c00000 */
[----:B------:R0:W1:Y:S02]  /*18750*/  SHFL.IDX P6, R14, R13, R12, R11 ;  /* 0x0000000c0d0e7389 */ /* 0x00006400000c000b */
[----:B01----:R-:W-:Y:S01]  /*18760*/  ENDCOLLECTIVE ;  /* 0x000000000000791b */ /* 0x003fe20003800000 */
.L_x_2672:
[----:B------:R-:W-:Y:S01]  /*18770*/  ULDC.64 UR4, c[0x0][0x208] ;  /* 0x0000820000047ab9 */ /* 0x000fe20000000a00 */
[----:B------:R-:W-:Y:S02]  /*18780*/  IMAD.MOV.U32 R13, RZ, RZ, R0 ;  /* 0x000000ffff0d7224 */ /* 0x000fe400078e0000 */
[----:B------:R-:W-:Y:S02]  /*18790*/  IMAD.MOV.U32 R12, RZ, RZ, 0x2 ;  /* 0x00000002ff0c7424 */ /* 0x000fe400078e00ff */
[----:B------:R-:W-:-:S05]  /*187a0*/  IMAD.MOV.U32 R6, RZ, RZ, R14 ;  /* 0x000000ffff067224 */ /* 0x000fca00078e000e */
[----:B------:R-:W-:-:S05]  /*187b0*/  @!P3 LEA R7, P5, R10, R6, 0x1 ;  /* 0x000000060a07b211 */ /* 0x000fca00078a08ff */
[----:B------:R-:W-:Y:S02]  /*187c0*/  @!P3 IMAD.X R6, RZ, RZ, R8, P5 ;  /* 0x000000ffff06b224 */ /* 0x000fe400028e0608 */
        /* <DEDUP_REMOVED lines=11> */
.L_x_2673:
[----:B------:R-:W-:-:S05]  /*18880*/  VIADD R4, R17, 0x20 ;  /* 0x0000002011047836 */ /* 0x000fca0000000000 */
[----:B------:R-:W-:Y:S01]  /*18890*/  ISETP.GE.AND P3, PT, R4, R2, PT ;  /* 0x000000020400720c */ /* 0x000fe20003f66270 */
[----:B------:R-:W-:Y:S02]  /*188a0*/  IMAD.MOV.U32 R13, RZ, RZ, R3 ;  /* 0x000000ffff0d7224 */ /* 0x000fe400078e0003 */
[----:B------:R-:W-:-:S10]  /*188b0*/  IMAD.MOV.U32 R6, RZ, RZ, R14 ;  /* 0x000000ffff067224 */ /* 0x000fd400078e000e */
[----:B------:R-:W-:Y:S05]  /*188c0*/  WARPSYNC.COLLECTIVE R15, `(.L_x_2674) ;  /* 0x000000000f087348 */ /* 0x000fea0003c00000 */
[----:B------:R0:W1:Y:S02]  /*188d0*/  SHFL.IDX P6, R14, R13, R12, R11 ;  /* 0x0000000c0d0e7389 */ /* 0x00006400000c000b */
[----:B01----:R-:W-:Y:S01]  /*188e0*/  ENDCOLLECTIVE ;  /* 0x000000000000791b */ /* 0x003fe20003800000 */
.L_x_2674:
        /* <DEDUP_REMOVED lines=18> */
.L_x_2675:
[----:B------:R-:W-:-:S05]  /*18a10*/  VIADD R4, R17, 0x30 ;  /* 0x0000003011047836 */ /* 0x000fca0000000000 */
[----:B------:R-:W-:Y:S01]  /*18a20*/  ISETP.GE.AND P3, PT, R4, R2, PT ;  /* 0x000000020400720c */ /* 0x000fe20003f66270 */
[----:B------:R-:W-:Y:S02]  /*18a30*/  IMAD.MOV.U32 R13, RZ, RZ, R3 ;  /* 0x000000ffff0d7224 */ /* 0x000fe400078e0003 */
[----:B------:R-:W-:-:S10]  /*18a40*/  IMAD.MOV.U32 R4, RZ, RZ, R14 ;  /* 0x000000ffff047224 */ /* 0x000fd400078e000e */
[----:B------:R-:W-:Y:S05]  /*18a50*/  WARPSYNC.COLLECTIVE R15, `(.L_x_2676) ;  /* 0x000000000f087348 */ /* 0x000fea0003c00000 */
[----:B------:R0:W1:Y:S02]  /*18a60*/  SHFL.IDX P6, R14, R13, R12, R11 ;  /* 0x0000000c0d0e7389 */ /* 0x00006400000c000b */
[----:B01----:R-:W-:Y:S01]  /*18a70*/  ENDCOLLECTIVE ;  /* 0x000000000000791b */ /* 0x003fe20003800000 */
.L_x_2676:
        /* <DEDUP_REMOVED lines=18> */
.L_x_2677:
[----:B------:R-:W-:-:S05]  /*18ba0*/  VIADD R4, R17, 0x40 ;  /* 0x0000004011047836 */ /* 0x000fca0000000000 */
[----:B------:R-:W-:Y:S01]  /*18bb0*/  ISETP.GE.AND P3, PT, R4, R2, PT ;  /* 0x000000020400720c */ /* 0x000fe20003f66270 */
[----:B------:R-:W-:Y:S02]  /*18bc0*/  IMAD.MOV.U32 R13, RZ, RZ, R3 ;  /* 0x000000ffff0d7224 */ /* 0x000fe400078e0003 */
[----:B------:R-:W-:-:S10]  /*18bd0*/  IMAD.MOV.U32 R4, RZ, RZ, R14 ;  /* 0x000000ffff047224 */ /* 0x000fd400078e000e */
[----:B------:R-:W-:Y:S05]  /*18be0*/  WARPSYNC.COLLECTIVE R15, `(.L_x_2678) ;  /* 0x000000000f087348 */ /* 0x000fea0003c00000 */
[----:B------:R0:W1:Y:S02]  /*18bf0*/  SHFL.IDX P6, R14, R13, R12, R11 ;  /* 0x0000000c0d0e7389 */ /* 0x00006400000c000b */
[----:B01----:R-:W-:Y:S01]  /*18c00*/  ENDCOLLECTIVE ;  /* 0x000000000000791b */ /* 0x003fe20003800000 */
.L_x_2678:
        /* <DEDUP_REMOVED lines=18> */
.L_x_2679:
[----:B------:R-:W-:-:S05]  /*18d30*/  VIADD R4, R17, 0x50 ;  /* 0x0000005011047836 */ /* 0x000fca0000000000 */
[----:B------:R-:W-:Y:S01]  /*18d40*/  ISETP.GE.AND P3, PT, R4, R2, PT ;  /* 0x000000020400720c */ /* 0x000fe20003f66270 */
[----:B------:R-:W-:Y:S02]  /*18d50*/  IMAD.MOV.U32 R13, RZ, RZ, R3 ;  /* 0x000000ffff0d7224 */ /* 0x000fe400078e0003 */
[----:B------:R-:W-:-:S10]  /*18d60*/  IMAD.MOV.U32 R4, RZ, RZ, R14 ;  /* 0x000000ffff047224 */ /* 0x000fd400078e000e */
[----:B------:R-:W-:Y:S05]  /*18d70*/  WARPSYNC.COLLECTIVE R15, `(.L_x_2680) ;  /* 0x000000000f087348 */ /* 0x000fea0003c00000 */
[----:B------:R0:W1:Y:S02]  /*18d80*/  SHFL.IDX P6, R14, R13, R12, R11 ;  /* 0x0000000c0d0e7389 */ /* 0x00006400000c000b */
[----:B01----:R-:W-:Y:S01]  /*18d90*/  ENDCOLLECTIVE ;  /* 0x000000000000791b */ /* 0x003fe20003800000 */
.L_x_2680:
[----:B------:R-:W-:Y:S01]  /*18da0*/  ULDC.64 UR4, c[0x0][0x208] ;  /* 0x0000820000047ab9 */ /* 0x000fe20000000a00 */
[----:B------:R-:W-:Y:S02]  /*18db0*/  IMAD.MOV.U32 R13, RZ, RZ, R0 ;  /* 0x000000ffff0d7224 */ /* 0x000fe400078e0000 */
[----:B------:R-:W-:Y:S02]  /*18dc0*/  IMAD.MOV.U32 R12, RZ, RZ, 0x6 ;  /* 0x00000006ff0c7424 */ /* 0x000fe400078e00ff */
[----:B------:R-:W-:-:S05]  /*18dd0*/  IMAD.MOV.U32 R5, RZ, RZ, R14 ;  /* 0x000000ffff057224 */ /* 0x000fca00078e000e */
[----:B------:R-:W-:-:S05]  /*18de0*/  @!P3 LEA R5, P4, R10, R5, 0x1 ;  /* 0x000000050a05b211 */ /* 0x000fca00078808ff */
[----:B------:R-:W-:Y:S01]  /*18df0*/  @!P3 IMAD.X R4, RZ, RZ, R4, P4 ;  /* 0x000000ffff04b224 */ /* 0x000fe200020e0604 */
[----:B------:R-:W-:-:S04]  /*18e00*/  ISETP.GE.AND P4, PT, R7, R2, PT ;  /* 0x000000020700720c */ /* 0x000fc80003f86270 */
        /* <DEDUP_REMOVED lines=12> */
.L_x_2681:
[----:B------:R-:W-:Y:S02]  /*18ed0*/  IMAD.MOV.U32 R13, RZ, RZ, R3 ;  /* 0x000000ffff0d7224 */ /* 0x000fe400078e0003 */
[----:B------:R-:W-:-:S07]  /*18ee0*/  IMAD.MOV.U32 R4, RZ, RZ, R14 ;  /* 0x000000ffff047224 */ /* 0x000fce00078e000e */
[----:B------:R-:W-:Y:S05]  /*18ef0*/  WARPSYNC.COLLECTIVE R15, `(.L_x_2682) ;  /* 0x000000000f087348 */ /* 0x000fea0003c00000 */
[----:B------:R0:W1:Y:S02]  /*18f00*/  SHFL.IDX P6, R14, R13, R12, R11 ;  /* 0x0000000c0d0e7389 */ /* 0x00006400000c000b */
[----:B01----:R-:W-:Y:S01]  /*18f10*/  ENDCOLLECTIVE ;  /* 0x000000000000791b */ /* 0x003fe20003800000 */
.L_x_2682:
        /* <DEDUP_REMOVED lines=18> */
.L_x_2683:
[----:B------:R-:W-:Y:S02]  /*19040*/  IMAD.MOV.U32 R13, RZ, RZ, R3 ;  /* 0x000000ffff0d7224 */ /* 0x000fe400078e0003 */
[----:B------:R-:W-:-:S07]  /*19050*/  IMAD.MOV.U32 R0, RZ, RZ, R14 ;  /* 0x000000ffff007224 */ /* 0x000fce00078e000e */
[----:B------:R-:W-:Y:S05]  /*19060*/  WARPSYNC.COLLECTIVE R15, `(.L_x_2684) ;  /* 0x000000000f087348 */ /* 0x000fea0003c00000 */
[----:B------:R0:W1:Y:S02]  /*19070*/  SHFL.IDX P6, R14, R13, R12, R11 ;  /* 0x0000000c0d0e7389 */ /* 0x00006400000c000b */
[----:B01----:R-:W-:Y:S01]  /*19080*/  ENDCOLLECTIVE ;  /* 0x000000000000791b */ /* 0x003fe20003800000 */
.L_x_2684:
[----:B------:R-:W-:Y:S01]  /*19090*/  IMAD.MOV.U32 R3, RZ, RZ, R14 ;  /* 0x000000ffff037224 */ /* 0x000fe200078e000e */
[----:B------:R-:W-:Y:S06]  /*190a0*/  BRA `(.L_x_2685) ;  /* 0xffffffb000207947 */ /* 0x000fec000383ffff */
.L_x_2567:
[----:B0-----:R-:W2:Y:S02]  /*190b0*/  LDL R2, [R1+0x4] ;  /* 0x0000040001027983 */ /* 0x001ea40000100800 */
[----:B--2---:R0:W1:Y:S02]  /*190c0*/  SYNCS.PHASECHK.TRANS64.TRYWAIT P0, [R2+URZ+0x36820], R0 ;  /* 0x03682000020075a7 */ /* 0x004064000800017f */
[----:B-1----:R-:W-:Y:S05]  /*190d0*/  @!P0 NANOSLEEP.SYNCS 0x989680 ;  /* 0x009896800000895d */ /* 0x002fea0003900000 */
[----:B------:R-:W1:Y:S02]  /*190e0*/  @!P0 SYNCS.PHASECHK.TRANS64 P0, [R2+URZ+0x36820], R0 ;  /* 0x03682000020085a7 */ /* 0x000e64000800007f */
[----:B-1----:R-:W-:Y:S05]  /*190f0*/  @!P0 BRA `(.L_x_2567) ;  /* 0xfffffffc00ec8947 */ /* 0x002fea000383ffff */
[----:B------:R-:W-:Y:S05]  /*19100*/  BRA `(.L_x_2686) ;  /* 0xffffffb0009c7947 */ /* 0x000fea000383ffff */
.L_x_2576:
[----:B-1----:R1:W2:Y:S02]  /*19110*/  SYNCS.PHASECHK.TRANS64.TRYWAIT P0, [R2+URZ+0x36840], R0 ;  /* 0x03684000020075a7 */ /* 0x0022a4000800017f */
[----:B--2---:R-:W-:Y:S05]  /*19120*/  @!P0 NANOSLEEP.SYNCS 0x989680 ;  /* 0x009896800000895d */ /* 0x004fea0003900000 */
[----:B------:R-:W2:Y:S02]  /*19130*/  @!P0 SYNCS.PHASECHK.TRANS64 P0, [R2+URZ+0x36840], R0 ;  /* 0x03684000020085a7 */ /* 0x000ea4000800007f */
[----:B--2---:R-:W-:Y:S05]  /*19140*/  @!P0 BRA `(.L_x_2576) ;  /* 0xfffffffc00f08947 */ /* 0x004fea000383ffff */
[----:B------:R-:W-:Y:S05]  /*19150*/  BRA `(.L_x_2687) ;  /* 0xffffffb400647947 */ /* 0x000fea000383ffff */
.L_x_2583:
[----:B0-----:R0:W1:Y:S02]  /*19160*/  SYNCS.PHASECHK.TRANS64.TRYWAIT P0, [R2+URZ+0x60], R0 ;  /* 0x00006000020075a7 */ /* 0x001064000800017f */
[----:B-1----:R-:W-:Y:S05]  /*19170*/  @!P0 NANOSLEEP.SYNCS 0x989680 ;  /* 0x009896800000895d */ /* 0x002fea0003900000 */
[----:B------:R-:W1:Y:S02]  /*19180*/  @!P0 SYNCS.PHASECHK.TRANS64 P0, [R2+URZ+0x60], R0 ;  /* 0x00006000020085a7 */ /* 0x000e64000800007f */
[----:B-1----:R-:W-:Y:S05]  /*19190*/  @!P0 BRA `(.L_x_2583) ;  /* 0xfffffffc00f08947 */ /* 0x002fea000383ffff */
[----:B------:R-:W-:Y:S05]  /*191a0*/  BRA `(.L_x_2688) ;  /* 0xffffffb800807947 */ /* 0x000fea000383ffff */
.L_x_2593:
[----:B---3--:R3:W4:Y:S02]  /*191b0*/  SYNCS.PHASECHK.TRANS64.TRYWAIT P0, [R3+URZ+0x36840], R2 ;  /* 0x03684002030075a7 */ /* 0x008724000800017f */
[----:B----4-:R-:W-:Y:S05]  /*191c0*/  @!P0 NANOSLEEP.SYNCS 0x989680 ;  /* 0x009896800000895d */ /* 0x010fea0003900000 */
[----:B------:R-:W4:Y:S02]  /*191d0*/  @!P0 SYNCS.PHASECHK.TRANS64 P0, [R3+URZ+0x36840], R2 ;  /* 0x03684002030085a7 */ /* 0x000f24000800007f */
[----:B----4-:R-:W-:Y:S05]  /*191e0*/  @!P0 BRA `(.L_x_2593) ;  /* 0xfffffffc00f08947 */ /* 0x010fea000383ffff */
[----:B------:R-:W-:Y:S05]  /*191f0*/  BRA `(.L_x_2689) ;  /* 0xffffffc000687947 */ /* 0x000fea000383ffff */
.L_x_2600:
[----:B--2---:R2:W3:Y:S02]  /*19200*/  SYNCS.PHASECHK.TRANS64.TRYWAIT P0, [R2+URZ+0x60], R3 ;  /* 0x00006003020075a7 */ /* 0x0044e4000800017f */
[----:B---3--:R-:W-:Y:S05]  /*19210*/  @!P0 NANOSLEEP.SYNCS 0x989680 ;  /* 0x009896800000895d */ /* 0x008fea0003900000 */
[----:B------:R-:W3:Y:S02]  /*19220*/  @!P0 SYNCS.PHASECHK.TRANS64 P0, [R2+URZ+0x60], R3 ;  /* 0x00006003020085a7 */ /* 0x000ee4000800007f */
[----:B---3--:R-:W-:Y:S05]  /*19230*/  @!P0 BRA `(.L_x_2600) ;  /* 0xfffffffc00f08947 */ /* 0x008fea000383ffff */
[----:B------:R-:W-:Y:S05]  /*19240*/  BRA `(.L_x_2690) ;  /* 0xffffffc400847947 */ /* 0x000fea000383ffff */
.L_x_2610:
[----:B----4-:R4:W0:Y:S02]  /*19250*/  SYNCS.PHASECHK.TRANS64.TRYWAIT P0, [R2+URZ+0x36840], R3 ;  /* 0x03684003020075a7 */ /* 0x010824000800017f */
[----:B0-----:R-:W-:Y:S05]  /*19260*/  @!P0 NANOSLEEP.SYNCS 0x989680 ;  /* 0x009896800000895d */ /* 0x001fea0003900000 */
[----:B------:R-:W0:Y:S02]  /*19270*/  @!P0 SYNCS.PHASECHK.TRANS64 P0, [R2+URZ+0x36840], R3 ;  /* 0x03684003020085a7 */ /* 0x000e24000800007f */
[----:B0-----:R-:W-:Y:S05]  /*19280*/  @!P0 BRA `(.L_x_2610) ;  /* 0xfffffffc00f08947 */ /* 0x001fea000383ffff */
[----:B------:R-:W-:Y:S05]  /*19290*/  BRA `(.L_x_2691) ;  /* 0xffffffcc003c7947 */ /* 0x000fea000383ffff */
.L_x_2617:
[----:B--2---:R2:W3:Y:S02]  /*192a0*/  SYNCS.PHASECHK.TRANS64.TRYWAIT P0, [R2+URZ+0x60], R5 ;  /* 0x00006005020075a7 */ /* 0x0044e4000800017f */
[----:B---3--:R-:W-:Y:S05]  /*192b0*/  @!P0 NANOSLEEP.SYNCS 0x989680 ;  /* 0x009896800000895d */ /* 0x008fea0003900000 */
[----:B------:R-:W3:Y:S02]  /*192c0*/  @!P0 SYNCS.PHASECHK.TRANS64 P0, [R2+URZ+0x60], R5 ;  /* 0x00006005020085a7 */ /* 0x000ee4000800007f */
[----:B---3--:R-:W-:Y:S05]  /*192d0*/  @!P0 BRA `(.L_x_2617) ;  /* 0xfffffffc00f08947 */ /* 0x008fea000383ffff */
[----:B------:R-:W-:Y:S05]  /*192e0*/  BRA `(.L_x_2692) ;  /* 0xffffffd000587947 */ /* 0x000fea000383ffff */
.L_x_2629:
[----:B0-----:R0:W2:Y:S02]  /*192f0*/  SYNCS.PHASECHK.TRANS64.TRYWAIT P0, [R0+URZ+0x36860], R2 ;  /* 0x03686002000075a7 */ /* 0x0010a4000800017f */
[----:B--2---:R-:W-:Y:S05]  /*19300*/  @!P0 NANOSLEEP.SYNCS 0x989680 ;  /* 0x009896800000895d */ /* 0x004fea0003900000 */
[----:B------:R-:W2:Y:S02]  /*19310*/  @!P0 SYNCS.PHASECHK.TRANS64 P0, [R0+URZ+0x36860], R2 ;  /* 0x03686002000085a7 */ /* 0x000ea4000800007f */
[----:B--2---:R-:W-:Y:S05]  /*19320*/  @!P0 BRA `(.L_x_2629) ;  /* 0xfffffffc00f08947 */ /* 0x004fea000383ffff */
[----:B------:R-:W-:Y:S05]  /*19330*/  BRA `(.L_x_2693) ;  /* 0xffffffd400f47947 */ /* 0x000fea000383ffff */
.L_x_2637:
        /* <DEDUP_REMOVED lines=8> */
.L_x_2695:
[----:B------:R-:W-:Y:S05]  /*193c0*/  BSYNC B0 ;  /* 0x0000000000007941 */ /* 0x000fea0003800000 */
.L_x_2694:
        /* <DEDUP_REMOVED lines=9> */
.L_x_2696:
        /* <DEDUP_REMOVED lines=19> */
.L_x_2697:
[----:B------:R-:W-:Y:S01]  /*19590*/  IMAD.MOV.U32 R12, RZ, RZ, 0x2 ;  /* 0x00000002ff0c7424 */ /* 0x000fe200078e00ff */
[----:B------:R-:W-:-:S05]  /*195a0*/  SEL R7, R14, RZ, P1 ;  /* 0x000000ff0e077207 */ /* 0x000fca0000800000 */
[----:B------:R-:W-:-:S04]  /*195b0*/  IMAD.IADD R3, R2, 0x1, R7 ;  /* 0x0000000102037824 */ /* 0x000fc800078e0207 */
[----:B------:R-:W-:-:S07]  /*195c0*/  IMAD.MOV.U32 R13, RZ, RZ, R3 ;  /* 0x000000ffff0d7224 */ /* 0x000fce00078e0003 */
[----:B------:R-:W-:Y:S05]  /*195d0*/  WARPSYNC.COLLECTIVE R15, `(.L_x_2698) ;  /* 0x000000000f087348 */ /* 0x000fea0003c00000 */
[----:B------:R0:W1:Y:S02]  /*195e0*/  SHFL.UP P6, R14, R13, R12, R11 ;  /* 0x0400000c0d0e7389 */ /* 0x00006400000c000b */
[----:B01----:R-:W-:Y:S01]  /*195f0*/  ENDCOLLECTIVE ;  /* 0x000000000000791b */ /* 0x003fe20003800000 */
.L_x_2698:
        /* <DEDUP_REMOVED lines=8> */
.L_x_2699:
        /* <DEDUP_REMOVED lines=8> */
.L_x_2700:
        /* <DEDUP_REMOVED lines=8> */
.L_x_2701:
        /* <DEDUP_REMOVED lines=9> */
.L_x_2702:
[----:B------:R-:W-:Y:S01]  /*19810*/  IMAD.MOV.U32 R16, RZ, RZ, R14 ;  /* 0x000000ffff107224 */ /* 0x000fe200078e000e */
[----:B------:R-:W-:Y:S06]  /*19820*/  BRA `(.L_x_2703) ;  /* 0xffffffd800bc7947 */ /* 0x000fec000383ffff */
.L_x_2642:
[----:B------:R-:W-:Y:S01]  /*19830*/  BSSY B0, `(.L_x_2704) ;  /* 0x0000008000007945 */ /* 0x000fe20003800000 */
[----:B-----5:R-:W-:Y:S02]  /*19840*/  IMAD.MOV.U32 R13, RZ, RZ, R2 ;  /* 0x000000ffff0d7224 */ /* 0x020fe400078e0002 */
[----:B------:R-:W-:Y:S02]  /*19850*/  IMAD.MOV.U32 R12, RZ, RZ, 0x1 ;  /* 0x00000001ff0c7424 */ /* 0x000fe400078e00ff */
[----:B------:R-:W-:Y:S02]  /*19860*/  IMAD.MOV.U32 R11, RZ, RZ, RZ ;  /* 0x000000ffff0b7224 */ /* 0x000fe400078e00ff */
[----:B------:R-:W-:-:S07]  /*19870*/  IMAD.MOV.U32 R15, RZ, RZ, -0x1 ;  /* 0xffffffffff0f7424 */ /* 0x000fce00078e00ff */
[----:B01--4-:R-:W-:Y:S05]  /*19880*/  WARPSYNC.COLLECTIVE R15, `(.L_x_2705) ;  /* 0x000000000f087348 */ /* 0x013fea0003c00000 */
[----:B------:R2:W3:Y:S02]  /*19890*/  SHFL.UP P6, R14, R13, R12, R11 ;  /* 0x0400000c0d0e7389 */ /* 0x0004e400000c000b */
[----:B01234-:R-:W-:Y:S01]  /*198a0*/  ENDCOLLECTIVE ;  /* 0x000000000000791b */ /* 0x01ffe20003800000 */
.L_x_2705:
[----:B------:R-:W-:Y:S05]  /*198b0*/  BSYNC B0 ;  /* 0x0000000000007941 */ /* 0x000fea0003800000 */
.L_x_2704:
        /* <DEDUP_REMOVED lines=9> */
.L_x_2706:
[----:B------:R-:W-:Y:S01]  /*19950*/  IMAD.MOV.U32 R12, RZ, RZ, 0x4 ;  /* 0x00000004ff0c7424 */ /* 0x000fe200078e00ff */
[----:B------:R-:W-:-:S05]  /*19960*/  SEL R14, R14, RZ, P2 ;  /* 0x000000ff0e0e7207 */ /* 0x000fca0001000000 */
[----:B------:R-:W-:-:S04]  /*19970*/  IMAD.IADD R3, R3, 0x1, R14 ;  /* 0x0000000103037824 */ /* 0x000fc800078e020e */
[----:B------:R-:W-:-:S07]  /*19980*/  IMAD.MOV.U32 R13, RZ, RZ, R3 ;  /* 0x000000ffff0d7224 */ /* 0x000fce00078e0003 */
[----:B------:R-:W-:Y:S05]  /*19990*/  WARPSYNC.COLLECTIVE R15, `(.L_x_2707) ;  /* 0x000000000f087348 */ /* 0x000fea0003c00000 */
[----:B------:R0:W1:Y:S02]  /*199a0*/  SHFL.UP P6, R14, R13, R12, R11 ;  /* 0x0400000c0d0e7389 */ /* 0x00006400000c000b */
[----:B01----:R-:W-:Y:S01]  /*199b0*/  ENDCOLLECTIVE ;  /* 0x000000000000791b */ /* 0x003fe20003800000 */
.L_x_2707:
[----:B------:R-:W-:Y:S01]  /*199c0*/  IMAD.MOV.U32 R12, RZ, RZ, 0x8 ;  /* 0x00000008ff0c7424 */ /* 0x000fe200078e00ff */
[----:B------:R-:W-:-:S05]  /*199d0*/  SEL R14, R14, RZ, P3 ;  /* 0x000000ff0e0e7207 */ /* 0x000fca0001800000 */
[----:B------:R-:W-:-:S04]  /*199e0*/  IMAD.IADD R3, R3, 0x1, R14 ;  /* 0x0000000103037824 */ /* 0x000fc800078e020e */
[----:B------:R-:W-:-:S07]  /*199f0*/  IMAD.MOV.U32 R13, RZ, RZ, R3 ;  /* 0x000000ffff0d7224 */ /* 0x000fce00078e0003 */
[----:B------:R-:W-:Y:S05]  /*19a00*/  WARPSYNC.COLLECTIVE R15, `(.L_x_2708) ;  /* 0x000000000f087348 */ /* 0x000fea0003c00000 */
[----:B------:R0:W1:Y:S02]  /*19a10*/  SHFL.UP P6, R14, R13, R12, R11 ;  /* 0x0400000c0d0e7389 */ /* 0x00006400000c000b */
[----:B01----:R-:W-:Y:S01]  /*19a20*/  ENDCOLLECTIVE ;  /* 0x000000000000791b */ /* 0x003fe20003800000 */
.L_x_2708:
[----:B------:R-:W-:Y:S01]  /*19a30*/  IMAD.MOV.U32 R12, RZ, RZ, 0x10 ;  /* 0x00000010ff0c7424 */ /* 0x000fe200078e00ff */
[----:B------:R-:W-:-:S05]  /*19a40*/  SEL R14, R14, RZ, P4 ;  /* 0x000000ff0e0e7207 */ /* 0x000fca0002000000 */
[----:B------:R-:W-:-:S04]  /*19a50*/  IMAD.IADD R3, R3, 0x1, R14 ;  /* 0x0000000103037824 */ /* 0x000fc800078e020e */
[----:B------:R-:W-:-:S07]  /*19a60*/  IMAD.MOV.U32 R13, RZ, RZ, R3 ;  /* 0x000000ffff0d7224 */ /* 0x000fce00078e0003 */
[----:B------:R-:W-:Y:S05]  /*19a70*/  WARPSYNC.COLLECTIVE R15, `(.L_x_2709) ;  /* 0x000000000f087348 */ /* 0x000fea0003c00000 */
[----:B------:R0:W1:Y:S02]  /*19a80*/  SHFL.UP P6, R14, R13, R12, R11 ;  /* 0x0400000c0d0e7389 */ /* 0x00006400000c000b */
[----:B01----:R-:W-:Y:S01]  /*19a90*/  ENDCOLLECTIVE ;  /* 0x000000000000791b */ /* 0x003fe20003800000 */
.L_x_2709:
        /* <DEDUP_REMOVED lines=8> */
.L_x_2710:
[----:B------:R-:W-:Y:S01]  /*19b20*/  IMAD.MOV.U32 R16, RZ, RZ, R14 ;  /* 0x000000ffff107224 */ /* 0x000fe200078e000e */
[----:B------:R-:W-:Y:S06]  /*19b30*/  BRA `(.L_x_2711) ;  /* 0xffffffd800987947 */ /* 0x000fec000383ffff */
.L_x_2644:
[----:B------:R-:W-:Y:S01]  /*19b40*/  BSSY B0, `(.L_x_2712) ;  /* 0x0000006000007945 */ /* 0x000fe20003800000 */
[----:B------:R-:W-:Y:S01]  /*19b50*/  PLOP3.LUT P6, PT, P6, PT, PT, 0x8, 0x0 ;  /* 0x000000000000781c */ /* 0x000fe200037ce170 */
[----:B------:R-:W-:-:S12]  /*19b60*/  IMAD.MOV.U32 R15, RZ, RZ, -0x1 ;  /* 0xffffffffff0f7424 */ /* 0x000fd800078e00ff */
[----:B01--45:R-:W-:Y:S05]  /*19b70*/  WARPSYNC.COLLECTIVE R15, `(.L_x_2713) ;  /* 0x000000000f087348 */ /* 0x033fea0003c00000 */
[----:B------:R-:W-:Y:S01]  /*19b80*/  VOTE.ANY R14, PT, P6 ;  /* 0x00000000000e7806 */ /* 0x000fe200030e0100 */
[----:B01--45:R-:W-:Y:S06]  /*19b90*/  ENDCOLLECTIVE ;  /* 0x000000000000791b */ /* 0x033fec0003800000 */
.L_x_2713:
[----:B------:R-:W-:Y:S05]  /*19ba0*/  BSYNC B0 ;  /* 0x0000000000007941 */ /* 0x000fea0003800000 */
.L_x_2712:
        /* <DEDUP_REMOVED lines=9> */
.L_x_2714:
[----:B------:R-:W-:Y:S01]  /*19c40*/  IMAD.MOV.U32 R17, RZ, RZ, R14 ;  /* 0x000000ffff117224 */ /* 0x000fe200078e000e */
[----:B------:R-:W-:Y:S06]  /*19c50*/  BRA `(.L_x_2715) ;  /* 0xffffffd800887947 */ /* 0x000fec000383ffff */
.L_x_2646:
[----:B------:R-:W-:Y:S01]  /*19c60*/  BSSY B0, `(.L_x_2716) ;  /* 0x0000007000007945 */ /* 0x000fe20003800000 */
[----:B------:R-:W-:Y:S02]  /*19c70*/  IMAD.MOV.U32 R13, RZ, RZ, R3 ;  /* 0x000000ffff0d7224 */ /* 0x000fe400078e0003 */
[----:B------:R-:W-:Y:S02]  /*19c80*/  IMAD.MOV.U32 R11, RZ, RZ, 0x1f ;  /* 0x0000001fff0b7424 */ /* 0x000fe400078e00ff */
[----:B------:R-:W-:-:S07]  /*19c90*/  IMAD.MOV.U32 R15, RZ, RZ, -0x1 ;  /* 0xffffffffff0f7424 */ /* 0x000fce00078e00ff */
[----:B012345:R-:W-:Y:S05]  /*19ca0*/  WARPSYNC.COLLECTIVE R15, `(.L_x_2717) ;  /* 0x000000000f087348 */ /* 0x03ffea0003c00000 */
[----:B------:R0:W0:Y:S02]  /*19cb0*/  SHFL.IDX P6, R14, R13, R12, R11 ;  /* 0x0000000c0d0e7389 */ /* 0x00002400000c000b */
[----:B012345:R-:W-:Y:S01]  /*19cc0*/  ENDCOLLECTIVE ;  /* 0x000000000000791b */ /* 0x03ffe20003800000 */
.L_x_2717:
[----:B------:R-:W-:Y:S05]  /*19cd0*/  BSYNC B0 ;  /* 0x0000000000007941 */ /* 0x000fea0003800000 */
.L_x_2716:
[----:B------:R-:W-:Y:S01]  /*19ce0*/  IMAD.MOV.U32 R3, RZ, RZ, R14 ;  /* 0x000000ffff037224 */ /* 0x000fe200078e000e */
[----:B------:R-:W-:Y:S06]  /*19cf0*/  BRA `(.L_x_2718) ;  /* 0xffffffd8007c7947 */ /* 0x000fec000383ffff */
.L_x_2650:
[----:B0-----:R0:W2:Y:S02]  /*19d00*/  SYNCS.PHASECHK.TRANS64.TRYWAIT P0, [R0+URZ+0x36820], R3 ;  /* 0x03682003000075a7 */ /* 0x0010a4000800017f */
[----:B--2---:R-:W-:Y:S05]  /*19d10*/  @!P0 NANOSLEEP.SYNCS 0x989680 ;  /* 0x009896800000895d */ /* 0x004fea0003900000 */
[----:B------:R-:W2:Y:S02]  /*19d20*/  @!P0 SYNCS.PHASECHK.TRANS64 P0, [R0+URZ+0x36820], R3 ;  /* 0x03682003000085a7 */ /* 0x000ea4000800007f */
[----:B--2---:R-:W-:Y:S05]  /*19d30*/  @!P0 BRA `(.L_x_2650) ;  /* 0xfffffffc00f08947 */ /* 0x004fea000383ffff */
[----:B------:R-:W-:Y:S05]  /*19d40*/  BRA `(.L_x_2719) ;  /* 0xffffffe000047947 */ /* 0x000fea000383ffff */
.L_x_2651:
        /* <DEDUP_REMOVED lines=11> */
.L_x_2721:
[----:B------:R-:W-:Y:S05]  /*19e00*/  BSYNC B0 ;  /* 0x0000000000007941 */ /* 0x000fea0003800000 */
.L_x_2720:
[----:B------:R-:W-:Y:S05]  /*19e10*/  BRA `(.L_x_2722) ;  /* 0xffffffdc00ec7947 */ /* 0x000fea000383ffff */
.L_x_2654:
[----:B------:R-:W-:Y:S01]  /*19e20*/  BSSY B1, `(.L_x_2723) ;  /* 0x0000006000017945 */ /* 0x000fe20003800000 */
[----:B------:R-:W-:-:S07]  /*19e30*/  IMAD.MOV.U32 R15, RZ, RZ, -0x1 ;  /* 0xffffffffff0f7424 */ /* 0x000fce00078e00ff */
[----:B012-45:R-:W-:Y:S05]  /*19e40*/  WARPSYNC.COLLECTIVE R15, `(.L_x_2724) ;  /* 0x000000000f0c7348 */ /* 0x037fea0003c00000 */
[----:B------:R-:W-:Y:S02]  /*19e50*/  ELECT P6, UR62, PT ;  /* 0x00000000003e782f */ /* 0x000fe400038c0000 */
[----:B------:R-:W-:Y:S01]  /*19e60*/  MOV R14, UR62 ;  /* 0x0000003e000e7c02 */ /* 0x000fe20008000f00 */
[----:B012-45:R-:W-:Y:S10]  /*19e70*/  ENDCOLLECTIVE ;  /* 0x000000000000791b */ /* 0x037ff40003800000 */
.L_x_2724:
[----:B------:R-:W-:Y:S05]  /*19e80*/  BSYNC B1 ;  /* 0x0000000000017941 */ /* 0x000fea0003800000 */
.L_x_2723:
[----:B------:R-:W-:Y:S05]  /*19e90*/  BRA `(.L_x_2725) ;  /* 0xffffffdc00e47947 */ /* 0x000fea000383ffff */
.L_x_2656:
[----:B0-----:R0:W2:Y:S02]  /*19ea0*/  SYNCS.PHASECHK.TRANS64.TRYWAIT P0, [R6+URZ], R5 ;  /* 0x00000005060075a7 */ /* 0x0010a4000800017f */
[----:B--2---:R-:W-:Y:S05]  /*19eb0*/  @!P0 NANOSLEEP.SYNCS 0x989680 ;  /* 0x009896800000895d */ /* 0x004fea0003900000 */
[----:B------:R-:W2:Y:S02]  /*19ec0*/  @!P0 SYNCS.PHASECHK.TRANS64 P0, [R6+URZ], R5 ;  /* 0x00000005060085a7 */ /* 0x000ea4000800007f */
[----:B--2---:R-:W-:Y:S05]  /*19ed0*/  @!P0 BRA `(.L_x_2656) ;  /* 0xfffffffc00f08947 */ /* 0x004fea000383ffff */
[----:B------:R-:W-:Y:S05]  /*19ee0*/  BRA `(.L_x_2726) ;  /* 0xffffffe000287947 */ /* 0x000fea000383ffff */
.L_x_2657:
[----:B--2---:R2:W3:Y:S02]  /*19ef0*/  SYNCS.PHASECHK.TRANS64.TRYWAIT P0, [R7+URZ], R2 ;  /* 0x00000002070075a7 */ /* 0x0044e4000800017f */
[----:B---3--:R-:W-:Y:S05]  /*19f00*/  @!P0 NANOSLEEP.SYNCS 0x989680 ;  /* 0x009896800000895d */ /* 0x008fea0003900000 */
[----:B------:R-:W3:Y:S02]  /*19f10*/  @!P0 SYNCS.PHASECHK.TRANS64 P0, [R7+URZ], R2 ;  /* 0x00000002070085a7 */ /* 0x000ee4000800007f */
[----:B---3--:R-:W-:Y:S05]  /*19f20*/  @!P0 BRA `(.L_x_2657) ;  /* 0xfffffffc00f08947 */ /* 0x008fea000383ffff */
[----:B------:R-:W-:Y:S05]  /*19f30*/  BRA `(.L_x_2727) ;  /* 0xffffffe0001c7947 */ /* 0x000fea000383ffff */
.L_x_2659:
[----:B---3--:R3:W4:Y:S02]  /*19f40*/  SYNCS.PHASECHK.TRANS64.TRYWAIT P0, [R4+URZ], R5 ;  /* 0x00000005040075a7 */ /* 0x008724000800017f */
[----:B----4-:R-:W-:Y:S05]  /*19f50*/  @!P0 NANOSLEEP.SYNCS 0x989680 ;  /* 0x009896800000895d */ /* 0x010fea0003900000 */
[----:B------:R-:W4:Y:S02]  /*19f60*/  @!P0 SYNCS.PHASECHK.TRANS64 P0, [R4+URZ], R5 ;  /* 0x00000005040085a7 */ /* 0x000f24000800007f */
[----:B----4-:R-:W-:Y:S05]  /*19f70*/  @!P0 BRA `(.L_x_2659) ;  /* 0xfffffffc00f08947 */ /* 0x010fea000383ffff */
[----:B------:R-:W-:Y:S05]  /*19f80*/  BRA `(.L_x_2728) ;  /* 0xffffffe000247947 */ /* 0x000fea000383ffff */
.L_x_2729:
        /* <DEDUP_REMOVED lines=15> */
.L_x_3247:


//--------------------- .text._ZN7cutlass13device_kernelIN5flash11enable_sm90INS1_16FlashAttnFwdSm90INS1_25CollectiveMainloopFwdSm90ILi2EN4cute5tupleIJNS5_1CILi1EEES8_S8_EEENS6_IJNS7_ILi128EEENS7_ILi112EEENS7_ILi192EEEEEELi192ENS_10bfloat16_tEfNS_4arch4Sm90ELb1ELb0ELb0ELb1ELb0ELb1ELb0ELb1ELb1ELb1ELb0ELb0EEENS1_21CollectiveEpilogueFwdINS6_IJSA_SC_SB_EEES9_SE_SG_Li256ELb1ELb1ELb0ELb0EEENS1_36VarlenDynamicPersistentTileSchedulerILi128ELi112ELi256ELi128ELb0ELb1ELb1ELb1ELb1ELb1EEEEEEEEEvNT_6ParamsE --------------------------
	.section	.text._ZN7cutlass13device_kernelIN5flash11enable_sm90INS1_16FlashAttnFwdSm90INS1_25CollectiveMainloopFwdSm90ILi2EN4cute5tupleIJNS5_1CILi1EEES8_S8_EEENS6_IJNS7_ILi128EEENS7_ILi112EEENS7_ILi192EEEEEELi192ENS_10bfloat16_tEfNS_4arch4Sm90ELb1ELb0ELb0ELb1ELb0ELb1ELb0ELb1ELb1ELb1ELb0ELb0EEENS1_21CollectiveEpilogueFwdINS6_IJSA_SC_SB_EEES9_SE_SG_Li256ELb1ELb1ELb0ELb0EEENS1_36VarlenDynamicPersistentTileSchedulerILi128ELi112ELi256ELi128ELb0ELb1ELb1ELb1ELb1ELb1EEEEEEEEEvNT_6ParamsE,"ax",@progbits
	.align	128
.text._ZN7cutlass13device_kernelIN5flash11enable_sm90INS1_16FlashAttnFwdSm90INS1_25CollectiveMainloopFwdSm90ILi2EN4cute5tupleIJNS5_1CILi1EEES8_S8_EEENS6_IJNS7_ILi128EEENS7_ILi112EEENS7_ILi192EEEEEELi192ENS_10bfloat16_tEfNS_4arch4Sm90ELb1ELb0ELb0ELb1ELb0ELb1ELb0ELb1ELb1ELb1ELb0ELb0EEENS1_21CollectiveEpilogueFwdINS6_IJSA_SC_SB_EEES9_SE_SG_Li256ELb1ELb1ELb0ELb0EEENS1_36VarlenDynamicPersistentTileSchedulerILi128ELi112ELi256ELi128ELb0ELb1ELb1ELb1ELb1ELb1EEEEEEEEEvNT_6ParamsE:
        .type           _ZN7cutlass13device_kernelIN5flash11enable_sm90INS1_16FlashAttnFwdSm90INS1_25CollectiveMainloopFwdSm90ILi2EN4cute5tupleIJNS5_1CILi1EEES8_S8_EEENS6_IJNS7_ILi128EEENS7_ILi112EEENS7_ILi192EEEEEELi192ENS_10bfloat16_tEfNS_4arch4Sm90ELb1ELb0ELb0ELb1ELb0ELb1ELb0ELb1ELb1ELb1ELb0ELb0EEENS1_21CollectiveEpilogueFwdINS6_IJSA_SC_SB_EEES9_SE_SG_Li256ELb1ELb1ELb0ELb0EEENS1_36VarlenDynamicPersistentTileSchedulerILi128ELi112ELi256ELi128ELb0ELb1ELb1ELb1ELb1ELb1EEEEEEEEEvNT_6ParamsE,@function
        .size           _ZN7cutlass13device_kernelIN5flash11enable_sm90INS1_16FlashAttnFwdSm90INS1_25CollectiveMainloopFwdSm90ILi2EN4cute5tupleIJNS5_1CILi1EEES8_S8_EEENS6_IJNS7_ILi128EEENS7_ILi112EEENS7_ILi192EEEEEELi192ENS_10bfloat16_tEfNS_4arch4Sm90ELb1ELb0ELb0ELb1ELb0ELb1ELb0ELb1ELb1ELb1ELb0ELb0EEENS1_21CollectiveEpilogueFwdINS6_IJSA_SC_SB_EEES9_SE_SG_Li256ELb1ELb1ELb0ELb0EEENS1_36VarlenDynamicPersistentTileSchedulerILi128ELi112ELi256ELi128ELb0ELb1ELb1ELb1ELb1ELb1EEEEEEEEEvNT_6ParamsE,(.L_x_3248 - _ZN7cutlass13device_kernelIN5flash11enable_sm90INS1_16FlashAttnFwdSm90INS1_25CollectiveMainloopFwdSm90ILi2EN4cute5tupleIJNS5_1CILi1EEES8_S8_EEENS6_IJNS7_ILi128EEENS7_ILi112EEENS7_ILi192EEEEEELi192ENS_10bfloat16_tEfNS_4arch4Sm90ELb1ELb0ELb0ELb1ELb0ELb1ELb0ELb1ELb1ELb1ELb0ELb0EEENS1_21CollectiveEpilogueFwdINS6_IJSA_SC_SB_EEES9_SE_SG_Li256ELb1ELb1ELb0ELb0EEENS1_36VarlenDynamicPersistentTileSchedulerILi128ELi112ELi256ELi128ELb0ELb1ELb1ELb1ELb1ELb1EEEEEEEEEvNT_6ParamsE)
        .other          _ZN7cutlass13device_kernelIN5flash11enable_sm90INS1_16FlashAttnFwdSm90INS1_25CollectiveMainloopFwdSm90ILi2EN4cute5tupleIJNS5_1CILi1EEES8_S8_EEENS6_IJNS7_ILi128EEENS7_ILi112EEENS7_ILi192EEEEEELi192ENS_10bfloat16_tEfNS_4arch4Sm90ELb1ELb0ELb0ELb1ELb0ELb1ELb0ELb1ELb1ELb1ELb0ELb0EEENS1_21CollectiveEpilogueFwdINS6_IJSA_SC_SB_EEES9_SE_SG_Li256ELb1ELb1ELb0ELb0EEENS1_36VarlenDynamicPersistentTileSchedulerILi128ELi112ELi256ELi128ELb0ELb1ELb1ELb1ELb1ELb1EEEEEEEEEvNT_6ParamsE,@"STO_CUDA_ENTRY STV_DEFAULT"
_ZN7cutlass13device_kernelIN5flash11enable_sm90INS1_16FlashAttnFwdSm90INS1_25CollectiveMainloopFwdSm90ILi2EN4cute5tupleIJNS5_1CILi1EEES8_S8_EEENS6_IJNS7_ILi128EEENS7_ILi112EEENS7_ILi192EEEEEELi192ENS_10bfloat16_tEfNS_4arch4Sm90ELb1ELb0ELb0ELb1ELb0ELb1ELb0ELb1ELb1ELb1ELb0ELb0EEENS1_21CollectiveEpilogueFwdINS6_IJSA_SC_SB_EEES9_SE_SG_Li256ELb1ELb1ELb0ELb0EEENS1_36VarlenDynamicPersistentTileSchedulerILi128ELi112ELi256ELi128ELb0ELb1ELb1ELb1ELb1ELb1EEEEEEEEEvNT_6ParamsE:
        /* <DEDUP_REMOVED lines=24> */
.L_x_2731:
[----:B------:R-:W-:Y:S05]  /*0180*/  BSYNC B0 ;  /* 0x0000000000007941 */ /* 0x000fea0003800000 */
.L_x_2730:
        /* <DEDUP_REMOVED lines=41> */
.L_x_2732:
        /* <DEDUP_REMOVED lines=22> */
.L_x_2733:
        /* <DEDUP_REMOVED lines=18> */
.L_x_2734:
        /* <DEDUP_REMOVED lines=22> */
.L_x_2735:
        /* <DEDUP_REMOVED lines=22> */
.L_x_2736:
        /* <DEDUP_REMOVED lines=10> */
.L_x_2739:
        /* <DEDUP_REMOVED lines=20> */
[----:B------:R-:W-:Y:S02]  /*0b40*/  IMAD.MOV.U32 R17, RZ, RZ, RZ ;  /* 0x000000ffff117224 */ /* 0x000fe400078e00ff */
[----:B------:R-:W-:-:S08]  /*0b50*/  IMAD.MOV.U32 R205, RZ, RZ, RZ ;  /* 0x000000ffffcd7224 */ /* 0x000fd000078e00ff */
[----:B------:R-:W-:Y:S01]  /*0b60*/  UIADD3 UR4, UR4, 0x15400, URZ ;  /* 0x0001540004047890 */ /* 0x000fe2000fffe03f */
[----:B--2---:R-:W-:Y:S02]  /*0b70*/  R2UR UR5, R0 ;  /* 0x00000000000572ca */ /* 0x004fe400000e0000 */
[----:B------:R-:W-:-:S04]  /*0b80*/  SHF.R.S32.HI R0, RZ, 0x1f, R18 ;  /* 0x0000001fff007819 */ /* 0x000fc80000011412 */
[----:B0-----:R-:W-:-:S04]  /*0b90*/  LEA.HI R2, R0, R18, RZ, 0x7 ;  /* 0x0000001200027211 */ /* 0x001fc800078f38ff */
[----:B------:R-:W-:Y:S02]  /*0ba0*/  LOP3.LUT R3, R2, 0xffffff80, RZ, 0xc0, !PT ;  /* 0xffffff8002037812 */ /* 0x000fe400078ec0ff */
[----:B------:R-:W-:Y:S01]  /*0bb0*/  SHF.R.S32.HI R11, RZ, 0x7, R2 ;  /* 0x00000007ff0b7819 */ /* 0x000fe20000011402 */
[----:B------:R-:W-:Y:S02]  /*0bc0*/  ULOP3.LUT UR5, UR5, 0x1, URZ, 0xfc, !UPT ;  /* 0x0000000105057892 */ /* 0x000fe4000f8efc3f */
[----:B------:R-:W-:Y:S01]  /*0bd0*/  IMAD.IADD R15, R18, 0x1, -R3 ;  /* 0x00000001120f7824 */ /* 0x000fe200078e0a03 */
[----:B------:R-:W-:Y:S02]  /*0be0*/  LEA.HI R3, R0, R18, RZ, 0x4 ;  /* 0x0000001200037211 */ /* 0x000fe400078f20ff */
[----:B------:R-:W-:Y:S02]  /*0bf0*/  LEA.HI R2, R2, R11, RZ, 0x1 ;  /* 0x0000000b02027211 */ /* 0x000fe400078f08ff */
[----:B------:R-:W-:-:S02]  /*0c00*/  SHF.R.S32.HI R7, RZ, 0x1f, R15 ;  /* 0x0000001fff077819 */ /* 0x000fc4000001140f */
[----:B------:R-:W-:Y:S02]  /*0c10*/  SHF.R.S32.HI R6, RZ, 0x4, R3 ;  /* 0x00000004ff067819 */ /* 0x000fe40000011403 */
[----:B------:R-:W-:Y:S02]  /*0c20*/  LEA.HI R8, R7, R15, RZ, 0x2 ;  /* 0x0000000f07087211 */ /* 0x000fe400078f10ff */
[----:B------:R-:W-:Y:S02]  /*0c30*/  LEA.HI R4, R3, R6, RZ, 0x1 ;  /* 0x0000000603047211 */ /* 0x000fe400078f08ff */
[--C-:B------:R-:W-:Y:S02]  /*0c40*/  SHF.R.S32.HI R9, RZ, 0x2, R8.reuse ;  /* 0x00000002ff097819 */ /* 0x100fe40000011408 */
[----:B------:R-:W-:Y:S02]  /*0c50*/  SHF.R.S32.HI R10, RZ, 0x1f, R8 ;  /* 0x0000001fff0a7819 */ /* 0x000fe40000011408 */
[----:B------:R-:W-:-:S02]  /*0c60*/  LOP3.LUT R5, R4, 0x1ffffffe, RZ, 0xc0, !PT ;  /* 0x1ffffffe04057812 */ /* 0x000fc400078ec0ff */
[----:B------:R-:W-:Y:S02]  /*0c70*/  LEA.HI R10, R10, R9, RZ, 0x3 ;  /* 0x000000090a0a7211 */ /* 0x000fe400078f18ff */
[----:B------:R-:W-:Y:S01]  /*0c80*/  LEA.HI R7, R7, R15, RZ, 0x5 ;  /* 0x0000000f07077211 */ /* 0x000fe200078f28ff */
[----:B------:R-:W-:Y:S01]  /*0c90*/  IMAD.IADD R5, R6, 0x1, -R5 ;  /* 0x0000000106057824 */ /* 0x000fe200078e0a05 */
[----:B------:R-:W-:Y:S02]  /*0ca0*/  LOP3.LUT R10, R10, 0xfffffff8, RZ, 0xc0, !PT ;  /* 0xfffffff80a0a7812 */ /* 0x000fe400078ec0ff */
[----:B------:R-:W-:Y:S02]  /*0cb0*/  LEA.HI R4, R0, R18, RZ, 0x5 ;  /* 0x0000001200047211 */ /* 0x000fe400078f28ff */
[----:B------:R-:W-:Y:S01]  /*0cc0*/  LOP3.LUT R3, R3, 0x3fffff0, RZ, 0xc0, !PT ;  /* 0x03fffff003037812 */ /* 0x000fe200078ec0ff */
[----:B------:R-:W-:Y:S01]  /*0cd0*/  IMAD.IADD R10, R9, 0x1, -R10 ;  /* 0x00000001090a7824 */ /* 0x000fe200078e0a0a */
[----:B------:R-:W-:-:S02]  /*0ce0*/  SHF.R.S32.HI R7, RZ, 0x5, R7 ;  /* 0x00000005ff077819 */ /* 0x000fc40000011407 */
[----:B------:R-:W-:Y:S01]  /*0cf0*/  SHF.R.S32.HI R4, RZ, 0x5, R4 ;  /* 0x00000005ff047819 */ /* 0x000fe20000011404 */
[----:B------:R-:W-:Y:S01]  /*0d00*/  IMAD.IADD R3, R18, 0x1, -R3 ;  /* 0x0000000112037824 */ /* 0x000fe200078e0a03 */
[----:B------:R-:W-:Y:S01]  /*0d10*/  LEA.HI R6, R0, R18, RZ, 0x2 ;  /* 0x0000001200067211 */ /* 0x000fe200078f10ff */
[----:B------:R-:W-:Y:S01]  /*0d20*/  IMAD R7, R7, 0x10, R10 ;  /* 0x0000001007077824 */ /* 0x000fe200078e020a */
[----:B------:R-:W-:Y:S01]  /*0d30*/  LOP3.LUT R2, R2, 0x3fffffe, RZ, 0xc0, !PT ;  /* 0x03fffffe02027812 */ /* 0x000fe200078ec0ff */
[C---:B------:R-:W-:Y:S01]  /*0d40*/  IMAD R10, R4.reuse, 0x10, R3 ;  /* 0x00000010040a7824 */ /* 0x040fe200078e0203 */
[--C-:B------:R-:W-:Y:S01]  /*0d50*/  SHF.R.S32.HI R204, RZ, 0x2, R6.reuse ;  /* 0x00000002ffcc7819 */ /* 0x100fe20000011406 */
[----:B------:R-:W-:Y:S01]  /*0d60*/  IMAD.SHL.U32 R218, R4, 0x200, RZ ;  /* 0x0000020004da7824 */ /* 0x000fe200078e00ff */
[----:B------:R-:W-:Y:S01]  /*0d70*/  SHF.R.S32.HI R3, RZ, 0x1f, R6 ;  /* 0x0000001fff037819 */ /* 0x000fe20000011406 */
[----:B------:R-:W-:Y:S01]  /*0d80*/  IMAD.IADD R2, R11, 0x1, -R2 ;  /* 0x000000010b027824 */ /* 0x000fe200078e0a02 */
[----:B------:R-:W-:Y:S01]  /*0d90*/  LOP3.LUT R6, R6, 0xfffffffc, RZ, 0xc0, !PT ;  /* 0xfffffffc06067812 */ /* 0x000fe200078ec0ff */
[----:B------:R-:W-:Y:S01]  /*0da0*/  VIADD R237, R204, 0x40 ;  /* 0x00000040cced7836 */ /* 0x000fe20000000000 */
[----:B------:R-:W-:Y:S01]  /*0db0*/  LEA.HI R3, R3, R204, RZ, 0x3 ;  /* 0x000000cc03037211 */ /* 0x000fe200078f18ff */
[----:B------:R-:W-:Y:S01]  /*0dc0*/  IMAD R13, R2, 0x40, R7 ;  /* 0x00000040020d7824 */ /* 0x000fe200078e0207 */
[----:B------:R-:W-:Y:S01]  /*0dd0*/  LEA.HI R0, R0, R18, RZ, 0x3 ;  /* 0x0000001200007211 */ /* 0x000fe200078f18ff */
[----:B------:R-:W-:Y:S01]  /*0de0*/  IMAD.IADD R20, R18, 0x1, -R6 ;  /* 0x0000000112147824 */ /* 0x000fe200078e0a06 */
[----:B------:R-:W-:Y:S01]  /*0df0*/  SHF.R.S32.HI R2, RZ, 0x1f, R237 ;  /* 0x0000001fff027819 */ /* 0x000fe200000114ed */
[----:B------:R-:W-:Y:S01]  /*0e00*/  IMAD.SHL.U32 R215, R237, 0x40, RZ ;  /* 0x00000040edd77824 */ /* 0x000fe200078e00ff */
[----:B------:R-:W-:Y:S01]  /*0e10*/  LOP3.LUT R3, R3, 0xfffffff8, RZ, 0xc0, !PT ;  /* 0xfffffff803037812 */ /* 0x000fe200078ec0ff */
[----:B------:R-:W-:Y:S01]  /*0e20*/  IMAD.SHL.U32 R22, R20, 0x4, RZ ;  /* 0x0000000414167824 */ /* 0x000fe200078e00ff */
[----:B------:R-:W-:Y:S01]  /*0e30*/  LEA.HI R2, R2, R237, RZ, 0x3 ;  /* 0x000000ed02027211 */ /* 0x000fe200078f18ff */
[----:B------:R-:W-:Y:S01]  /*0e40*/  IMAD R12, R10, 0x8, R5 ;  /* 0x000000080a0c7824 */ /* 0x000fe200078e0205 */
[----:B------:R-:W-:Y:S01]  /*0e50*/  LOP3.LUT R215, R215, 0x1c0, RZ, 0xc0, !PT ;  /* 0x000001c0d7d77812 */ /* 0x000fe200078ec0ff */
[----:B------:R-:W-:Y:S01]  /*0e60*/  VIADD R211, R22, 0x20 ;  /* 0x0000002016d37836 */ /* 0x000fe20000000000 */
[----:B------:R-:W-:Y:S01]  /*0e70*/  LOP3.LUT R231, R0, 0xfffffff8, RZ, 0xc0, !PT ;  /* 0xfffffff800e77812 */ /* 0x000fe200078ec0ff */
[C---:B------:R-:W-:Y:S01]  /*0e80*/  VIADD R210, R22.reuse, 0x40 ;  /* 0x0000004016d27836 */ /* 0x040fe20000000000 */
[----:B------:R-:W-:Y:S01]  /*0e90*/  SHF.R.U32.HI R14, RZ, 0x3, R215 ;  /* 0x00000003ff0e7819 */ /* 0x000fe200000116d7 */
[----:B------:R-:W-:Y:S01]  /*0ea0*/  IMAD.IADD R206, R22, 0x1, R211 ;  /* 0x0000000116ce7824 */ /* 0x000fe200078e02d3 */
[----:B------:R-:W-:Y:S01]  /*0eb0*/  STL [R1+0x8c], R13 ;  /* 0x00008c0d01007387 */ /* 0x000fe20000100800 */
[----:B------:R-:W-:Y:S01]  /*0ec0*/  IMAD.IADD R226, R204, 0x1, -R3 ;  /* 0x00000001cce27824 */ /* 0x000fe200078e0a03 */
[----:B------:R-:W-:Y:S01]  /*0ed0*/  LOP3.LUT R227, R8, 0x7ffffffc, RZ, 0xc0, !PT ;  /* 0x7ffffffc08e37812 */ /* 0x000fe200078ec0ff */
[----:B------:R-:W-:Y:S01]  /*0ee0*/  IMAD.SHL.U32 R2, R2, 0x40, RZ ;  /* 0x0000004002027824 */ /* 0x000fe200078e00ff */
[----:B------:R-:W-:Y:S01]  /*0ef0*/  SHF.R.S32.HI R3, RZ, 0x1f, R206 ;  /* 0x0000001fff037819 */ /* 0x000fe200000114ce */
[----:B------:R-:W-:-:S02]  /*0f00*/  IMAD.IADD R207, R22, 0x1, R210 ;  /* 0x0000000116cf7824 */ /* 0x000fc400078e02d2 */
[----:B------:R-:W-:Y:S01]  /*0f10*/  IMAD.SHL.U32 R216, R226, 0x40, RZ ;  /* 0x00000040e2d87824 */ /* 0x000fe200078e00ff */
[----:B------:R-:W-:Y:S01]  /*0f20*/  LOP3.LUT R220, R2, 0xfffffe00, RZ, 0xc0, !PT ;  /* 0xfffffe0002dc7812 */ /* 0x000fe200078ec0ff */
[----:B------:R-:W-:Y:S01]  /*0f30*/  IMAD.IADD R231, R18, 0x1, -R231 ;  /* 0x0000000112e77824 */ /* 0x000fe200078e0ae7 */
[----:B------:R-:W-:Y:S01]  /*0f40*/  SHF.R.S32.HI R2, RZ, 0x1f, R207 ;  /* 0x0000001fff027819 */ /* 0x000fe200000114cf */
[----:B------:R-:W-:Y:S01]  /*0f50*/  VIADD R213, R22, 0x10 ;  /* 0x0000001016d57836 */ /* 0x000fe20000000000 */
[-C--:B------:R-:W-:Y:S01]  /*0f60*/  LEA.HI R5, R3, R206.reuse, RZ, 0x6 ;  /* 0x000000ce03057211 */ /* 0x080fe200078f30ff */
[----:B------:R-:W-:Y:S01]  /*0f70*/  IMAD.SHL.U32 R223, R231, 0x8, RZ ;  /* 0x00000008e7df7824 */ /* 0x000fe200078e00ff */
[----:B------:R-:W-:Y:S01]  /*0f80*/  LOP3.LUT R216, R216, 0x1c0, RZ, 0xc0, !PT ;  /* 0x000001c0d8d87812 */ /* 0x000fe200078ec0ff */
[----:B------:R-:W-:Y:S01]  /*0f90*/  VIADD R212, R22, 0x30 ;  /* 0x0000003016d47836 */ /* 0x000fe20000000000 */
[----:B------:R-:W-:Y:S01]  /*0fa0*/  LEA.HI R4, R3, R206, RZ, 0x3 ;  /* 0x000000ce03047211 */ /* 0x000fe200078f18ff */
[----:B------:R-:W-:Y:S01]  /*0fb0*/  IMAD.SHL.U32 R5, R5, 0x80, RZ ;  /* 0x0000008005057824 */ /* 0x000fe200078e00ff */
[CC--:B------:R-:W-:Y:S01]  /*0fc0*/  LEA.HI R6, R2.reuse, R207.reuse, RZ, 0x6 ;  /* 0x000000cf02067211 */ /* 0x0c0fe200078f30ff */
[C---:B------:R-:W-:Y:S01]  /*0fd0*/  VIADD R229, R223.reuse, 0x40 ;  /* 0x00000040dfe57836 */ /* 0x040fe20000000000 */
[----:B------:R-:W-:Y:S01]  /*0fe0*/  LEA.HI R3, R2, R207, RZ, 0x3 ;  /* 0x000000cf02037211 */ /* 0x000fe200078f18ff */
[----:B------:R-:W-:Y:S01]  /*0ff0*/  VIADD R230, R223, 0x80 ;  /* 0x00000080dfe67836 */ /* 0x000fe20000000000 */
[----:B------:R-:W-:Y:S01]  /*1000*/  SHF.R.U32.HI R217, RZ, 0x3, R216 ;  /* 0x00000003ffd97819 */ /* 0x000fe200000116d8 */
[----:B------:R-:W-:Y:S01]  /*1010*/  IMAD.SHL.U32 R7, R6, 0x80, RZ ;  /* 0x0000008006077824 */ /* 0x000fe200078e00ff */
[--C-:B------:R-:W-:Y:S01]  /*1020*/  LOP3.LUT R2, R216, 0x38, R4.reuse, 0xf8, !PT ;  /* 0x00000038d8027812 */ /* 0x100fe200078ef804 */
[----:B------:R-:W-:Y:S01]  /*1030*/  VIADD R214, R22, 0x50 ;  /* 0x0000005016d67836 */ /* 0x000fe20000000000 */
[----:B------:R-:W-:Y:S01]  /*1040*/  LOP3.LUT R9, R215, 0x38, R4, 0xf8, !PT ;  /* 0x00000038d7097812 */ /* 0x000fe200078ef804 */
[----:B------:R-:W-:Y:S01]  /*1050*/  IMAD.SHL.U32 R18, R20, 0x8, RZ ;  /* 0x0000000814127824 */ /* 0x000fe200078e00ff */
[----:B------:R-:W-:Y:S01]  /*1060*/  LOP3.LUT R6, R216, 0x38, R3, 0xf8, !PT ;  /* 0x00000038d8067812 */ /* 0x000fe200078ef803 */
[----:B------:R-:W-:Y:S01]  /*1070*/  IMAD.IADD R227, R15, 0x1, -R227 ;  /* 0x000000010fe37824 */ /* 0x000fe200078e0ae3 */
[----:B------:R-:W-:-:S02]  /*1080*/  LOP3.LUT R5, R5, 0xffffe000, RZ, 0xc0, !PT ;  /* 0xffffe00005057812 */ /* 0x000fc400078ec0ff */
[-C--:B------:R-:W-:Y:S02]  /*1090*/  LOP3.LUT R2, R2, R217.reuse, RZ, 0x3c, !PT ;  /* 0x000000d902027212 */ /* 0x080fe400078e3cff */
[----:B------:R-:W-:Y:S02]  /*10a0*/  LOP3.LUT R10, R9, R14, RZ, 0x3c, !PT ;  /* 0x0000000e090a7212 */ /* 0x000fe400078e3cff */
[----:B------:R-:W-:Y:S02]  /*10b0*/  LOP3.LUT R9, R6, R217, RZ, 0x3c, !PT ;  /* 0x000000d906097212 */ /* 0x000fe400078e3cff */
[-C--:B------:R-:W-:Y:S01]  /*10c0*/  IADD3 R6, R2, R5.reuse, R218 ;  /* 0x0000000502067210 */ /* 0x080fe20007ffe0da */
[----:B------:R-:W-:Y:S01]  /*10d0*/  IMAD.U32 R2, RZ, RZ, UR5 ;  /* 0x00000005ff027e24 */ /* 0x000fe2000f8e00ff */
[----:B------:R-:W-:Y:S02]  /*10e0*/  IADD3 R10, R10, R5, R220 ;  /* 0x000000050a0a7210 */ /* 0x000fe40007ffe0dc */
[----:B------:R-:W-:-:S02]  /*10f0*/  LOP3.LUT R11, R215, 0x38, R3, 0xf8, !PT ;  /* 0x00000038d70b7812 */ /* 0x000fc400078ef803 */
[----:B------:R-:W-:Y:S01]  /*1100*/  SHF.R.S32.HI R5, RZ, 0x3, R0 ;  /* 0x00000003ff057819 */ /* 0x000fe20000011400 */
[----:B------:R-:W-:Y:S01]  /*1110*/  IMAD.U32 R0, RZ, RZ, UR4 ;  /* 0x00000004ff007e24 */ /* 0x000fe2000f8e00ff */
[----:B------:R-:W-:Y:S01]  /*1120*/  LOP3.LUT R7, R7, 0xffffe000, RZ, 0xc0, !PT ;  /* 0xffffe00007077812 */ /* 0x000fe200078ec0ff */
[----:B------:R-:W-:Y:S01]  /*1130*/  STL [R1+0x4c], R2 ;  /* 0x00004c0201007387 */ /* 0x000fe20000100800 */
[----:B------:R-:W-:Y:S02]  /*1140*/  LOP3.LUT R11, R11, R14, RZ, 0x3c, !PT ;  /* 0x0000000e0b0b7212 */ /* 0x000fe400078e3cff */
[-C--:B------:R-:W-:Y:S01]  /*1150*/  IADD3 R9, R9, R7.reuse, R218 ;  /* 0x0000000709097210 */ /* 0x080fe20007ffe0da */
[----:B------:R0:W-:Y:S01]  /*1160*/  STL [R1+0x88], R0 ;  /* 0x0000880001007387 */ /* 0x0001e20000100800 */
[----:B------:R-:W-:Y:S02]  /*1170*/  IADD3 R11, R11, R7, R220 ;  /* 0x000000070b0b7210 */ /* 0x000fe40007ffe0dc */
[----:B------:R-:W-:-:S02]  /*1180*/  SHF.R.S32.HI R7, RZ, 0x1f, R211 ;  /* 0x0000001fff077819 */ /* 0x000fc400000114d3 */
[----:B------:R-:W-:Y:S02]  /*1190*/  SHF.R.S32.HI R8, RZ, 0x1f, R229 ;  /* 0x0000001fff087819 */ /* 0x000fe400000114e5 */
[----:B------:R-:W-:Y:S02]  /*11a0*/  SHF.R.S32.HI R8, RZ, 0x1f, R212 ;  /* 0x0000001fff087819 */ /* 0x000fe400000114d4 */
[----:B------:R-:W-:Y:S02]  /*11b0*/  LOP3.LUT R5, R215, 0x38, R18, 0xf8, !PT ;  /* 0x00000038d7057812 */ /* 0x000fe400078ef812 */
[----:B0-----:R-:W-:Y:S02]  /*11c0*/  SHF.R.S32.HI R0, RZ, 0x1f, R223 ;  /* 0x0000001fff007819 */ /* 0x001fe400000114df */
[----:B------:R-:W-:Y:S02]  /*11d0*/  SHF.R.S32.HI R0, RZ, 0x1f, R213 ;  /* 0x0000001fff007819 */ /* 0x000fe400000114d5 */
[----:B------:R-:W-:-:S02]  /*11e0*/  LOP3.LUT R5, R220, R5, R14, 0xf6, !PT ;  /* 0x00000005dc057212 */ /* 0x000fc400078ef60e */
[----:B------:R-:W-:Y:S01]  /*11f0*/  LEA.HI R2, R20, R20, RZ, 0x1 ;  /* 0x0000001414027211 */ /* 0x000fe200078f08ff */
[----:B------:R0:W-:Y:S03]  /*1200*/  STL [R1+0x70], R0 ;  /* 0x0000700001007387 */ /* 0x0001e60000100800 */
[----:B------:R-:W-:Y:S01]  /*1210*/  LOP3.LUT R2, R2, 0x1ffffffe, RZ, 0xc0, !PT ;  /* 0x1ffffffe02027812 */ /* 0x000fe200078ec0ff */
[----:B------:R1:W-:Y:S04]  /*1220*/  STL [R1+0x6c], R7 ;  /* 0x00006c0701007387 */ /* 0x0003e80000100800 */
[----:B------:R-:W-:Y:S01]  /*1230*/  STL [R1+0x68], R8 ;  /* 0x0000680801007387 */ /* 0x000fe20000100800 */
[----:B------:R-:W-:Y:S01]  /*1240*/  IMAD.IADD R2, R20, 0x1, -R2 ;  /* 0x0000000114027824 */ /* 0x000fe200078e0a02 */
[----:B0-----:R-:W-:-:S02]  /*1250*/  SHF.R.S32.HI R0, RZ, 0x1f, R230 ;  /* 0x0000001fff007819 */ /* 0x001fc400000114e6 */
[----:B------:R-:W-:Y:S01]  /*1260*/  SHF.R.S32.HI R0, RZ, 0x1f, R214 ;  /* 0x0000001fff007819 */ /* 0x000fe200000114d6 */
[----:B------:R-:W-:Y:S01]  /*1270*/  IMAD R228, R2, 0x8, R13 ;  /* 0x0000000802e47824 */ /* 0x000fe200078e020d */
[----:B-1----:R-:W-:-:S05]  /*1280*/  SHF.R.S32.HI R7, RZ, 0x1f, R210 ;  /* 0x0000001fff077819 */ /* 0x002fca00000114d2 */
[----:B------:R0:W-:Y:S04]  /*1290*/  STL [R1+0x64], R7 ;  /* 0x0000640701007387 */ /* 0x0001e80000100800 */
[----:B------:R1:W-:Y:S01]  /*12a0*/  STL [R1+0x60], R0 ;  /* 0x0000600001007387 */ /* 0x0003e20000100800 */
[----:B0-----:R-:W-:Y:S01]  /*12b0*/  IMAD.SHL.U32 R7, R12, 0x8, RZ ;  /* 0x000000080c077824 */ /* 0x001fe200078e00ff */
[----:B-1----:R-:W-:-:S04]  /*12c0*/  SHF.R.S32.HI R0, RZ, 0x3, R4 ;  /* 0x00000003ff007819 */ /* 0x002fc80000011404 */
[----:B------:R-:W-:Y:S01]  /*12d0*/  STL [R1+0x90], R7 ;  /* 0x0000900701007387 */ /* 0x000fe20000100800 */
[----:B------:R-:W-:Y:S02]  /*12e0*/  SHF.R.S32.HI R4, RZ, 0x3, R3 ;  /* 0x00000003ff047819 */ /* 0x000fe40000011403 */
[----:B------:R-:W-:Y:S01]  /*12f0*/  LEA R3, R5, UR4, 0x1 ;  /* 0x0000000405037c11 */ /* 0x000fe2000f8e08ff */
[----:B------:R0:W-:Y:S04]  /*1300*/  STL [R1+0x58], R0 ;  /* 0x0000580001007387 */ /* 0x0001e80000100800 */
[----:B------:R1:W-:Y:S04]  /*1310*/  STL [R1+0x5c], R4 ;  /* 0x00005c0401007387 */ /* 0x0003e80000100800 */
[----:B------:R2:W-:Y:S01]  /*1320*/  STL [R1+0x80], R3 ;  /* 0x0000800301007387 */ /* 0x0005e20000100800 */
[----:B0-----:R-:W-:-:S02]  /*1330*/  LEA R0, R6, UR4, 0x1 ;  /* 0x0000000406007c11 */ /* 0x001fc4000f8e08ff */
[----:B-1----:R-:W-:-:S03]  /*1340*/  LEA R4, R10, UR4, 0x1 ;  /* 0x000000040a047c11 */ /* 0x002fc6000f8e08ff */
[----:B------:R0:W-:Y:S01]  /*1350*/  STL [R1+0x84], R0 ;  /* 0x0000840001007387 */ /* 0x0001e20000100800 */
[----:B--2---:R-:W-:-:S03]  /*1360*/  LEA R3, R9, UR4, 0x1 ;  /* 0x0000000409037c11 */ /* 0x004fc6000f8e08ff */
[----:B------:R1:W-:Y:S04]  /*1370*/  STL [R1+0x78], R4 ;  /* 0x0000780401007387 */ /* 0x0003e80000100800 */
[----:B------:R1:W-:Y:S01]  /*1380*/  STL [R1+0x7c], R3 ;  /* 0x00007c0301007387 */ /* 0x0003e20000100800 */
[----:B0-----:R-:W-:-:S05]  /*1390*/  LEA R0, R11, UR4, 0x1 ;  /* 0x000000040b007c11 */ /* 0x001fca000f8e08ff */
[----:B------:R1:W-:Y:S02]  /*13a0*/  STL [R1+0x74], R0 ;  /* 0x0000740001007387 */ /* 0x0003e40000100800 */
.L_x_2964:
        /* <DEDUP_REMOVED lines=8> */
[----:B------:R-:W-:Y:S02]  /*1430*/  ISETP.NE.U32.AND P1, PT, RZ, UR8, PT ;  /* 0x00000008ff007c0c */ /* 0x000fe4000bf25070 */
[----:B------:R-:W-:Y:S02]  /*1440*/  ISETP.NE.AND.EX P2, PT, RZ, UR5, PT, P2 ;  /* 0x00000005ff007c0c */ /* 0x000fe4000bf45320 */
[----:B------:R-:W-:Y:S02]  /*1450*/  ISETP.NE.AND.EX P1, PT, RZ, UR9, PT, P1 ;  /* 0x00000009ff007c0c */ /* 0x000fe4000bf25310 */
[----:B------:R-:W-:-:S04]  /*1460*/  ISETP.NE.U32.AND P0, PT, RZ, UR6, PT ;  /* 0x00000006ff007c0c */ /* 0x000fc8000bf05070 */
[----:B------:R-:W-:Y:S02]  /*1470*/  ISETP.NE.AND.EX P0, PT, RZ, UR7, PT, P0 ;  /* 0x00000007ff007c0c */ /* 0x000fe4000bf05300 */
[----:B--2---:R-:W-:Y:S01]  /*1480*/  SHF.R.S32.HI R0, RZ, 0x1f, R235 ;  /* 0x0000001fff007819 */ /* 0x004fe200000114eb */
[C---:B------:R-:W-:Y:S02]  /*1490*/  IMAD.SHL.U32 R233, R235.reuse, 0x4, RZ ;  /* 0x00000004ebe97824 */ /* 0x040fe400078e00ff */
[C---:B------:R-:W-:Y:S02]  /*14a0*/  @P2 LEA R2, P3, R235.reuse, UR4, 0x2 ;  /* 0x00000004eb022c11 */ /* 0x040fe4000f8610ff */
[C-C-:B------:R-:W-:Y:S01]  /*14b0*/  SHF.L.U64.HI R234, R235.reuse, 0x2, R0.reuse ;  /* 0x00000002ebea7819 */ /* 0x140fe20000010200 */
[----:B------:R0:W-:Y:S01]  /*14c0*/  STL [R1+0x54], R0 ;  /* 0x0000540001007387 */ /* 0x0001e20000100800 */
[----:B------:R-:W-:Y:S01]  /*14d0*/  @P2 LEA.HI.X R3, R235, UR5, R0, 0x2, P3 ;  /* 0x00000005eb032c11 */ /* 0x000fe200098f1400 */
[----:B------:R-:W-:Y:S01]  /*14e0*/  ULDC UR4, c[0x0][0x288] ;  /* 0x0000a20000047ab9 */ /* 0x000fe20000000800 */
[----:B---3--:R-:W-:Y:S01]  /*14f0*/  IADD3 R6, P4, R233, UR6, RZ ;  /* 0x00000006e9067c10 */ /* 0x008fe2000ff9e0ff */
[----:B0-----:R-:W-:-:S03]  /*1500*/  IMAD.MOV.U32 R0, RZ, RZ, RZ ;  /* 0x000000ffff007224 */ /* 0x001fc600078e00ff */
[----:B------:R-:W-:Y:S01]  /*1510*/  IADD3.X R7, R234, UR7, RZ, P4, !PT ;  /* 0x00000007ea077c10 */ /* 0x000fe2000a7fe4ff */
[----:B------:R-:W-:Y:S01]  /*1520*/  IMAD.U32 R224, RZ, RZ, UR4 ;  /* 0x00000004ffe07e24 */ /* 0x000fe2000f8e00ff */
[----:B------:R-:W-:Y:S01]  /*1530*/  ULDC.64 UR4, c[0x0][0x418] ;  /* 0x0001060000047ab9 */ /* 0x000fe20000000a00 */
[----:B------:R0:W5:Y:S01]  /*1540*/  @P2 LDG.E R0, desc[UR60][R2.64] ;  /* 0x0000003c02002981 */ /* 0x000162000c1e1900 */
[----:B------:R-:W-:-:S03]  /*1550*/  @P1 IADD3 R4, P2, R233, UR8, RZ ;  /* 0x00000008e9041c10 */ /* 0x000fc6000ff5e0ff */
[----:B------:R0:W5:Y:S01]  /*1560*/  @P0 LDG.E R28, desc[UR60][R6.64] ;  /* 0x0000003c061c0981 */ /* 0x000162000c1e1900 */
[----:B------:R-:W-:Y:S01]  /*1570*/  @P1 IADD3.X R5, R234, UR9, RZ, P2, !PT ;  /* 0x00000009ea051c10 */ /* 0x000fe200097fe4ff */
[----:B------:R-:W-:Y:S01]  /*1580*/  UISETP.NE.U32.AND UP0, UPT, UR4, URZ, UPT ;  /* 0x0000003f0400728c */ /* 0x000fe2000bf05070 */
[----:B------:R-:W-:Y:S02]  /*1590*/  ULDC.64 UR8, c[0x0][0xa20] ;  /* 0x0002880000087ab9 */ /* 0x000fe40000000a00 */
[----:B------:R-:W-:Y:S01]  /*15a0*/  ULDC UR4, c[0x0][0x424] ;  /* 0x0001090000047ab9 */ /* 0x000fe20000000800 */
[----:B------:R0:W5:Y:S01]  /*15b0*/  @P1 LDG.E R224, desc[UR60][R4.64] ;  /* 0x0000003c04e01981 */ /* 0x000162000c1e1900 */
[----:B------:R-:W-:Y:S01]  /*15c0*/  UISETP.NE.AND.EX UP0, UPT, UR5, URZ, UPT, UP0 ;  /* 0x0000003f0500728c */ /* 0x000fe2000bf05300 */
[----:B------:R-:W-:Y:S01]  /*15d0*/  ISETP.NE.U32.AND P2, PT, RZ, UR8, PT ;  /* 0x00000008ff007c0c */ /* 0x000fe2000bf45070 */
[----:B------:R-:W-:Y:S01]  /*15e0*/  IMAD.MOV.U32 R232, RZ, RZ, R26 ;  /* 0x000000ffffe87224 */ /* 0x000fe200078e001a */
[----:B------:R-:W-:Y:S01]  /*15f0*/  ULDC UR5, c[0x0][0x2f0] ;  /* 0x0000bc0000057ab9 */ /* 0x000fe20000000800 */
[----:B------:R-:W-:Y:S01]  /*1600*/  USEL UR4, UR4, 0x1, UP0 ;  /* 0x0000000104047887 */ /* 0x000fe20008000000 */
[----:B------:R-:W-:Y:S01]  /*1610*/  ISETP.NE.AND.EX P2, PT, RZ, UR9, PT, P2 ;  /* 0x00000009ff007c0c */ /* 0x000fe2000bf45320 */
[----:B------:R-:W-:-:S02]  /*1620*/  IMAD.MOV.U32 R29, RZ, RZ, R235 ;  /* 0x000000ffff1d7224 */ /* 0x000fc400078e00eb */
[----:B------:R-:W-:-:S03]  /*1630*/  UIMAD UR4, UR4, UR5, URZ ;  /* 0x00000005040472a4 */ /* 0x000fc6000f8e023f */
[----:B------:R-:W-:Y:S01]  /*1640*/  ULDC UR5, c[0x0][0x348] ;  /* 0x0000d20000057ab9 */ /* 0x000fe20000000800 */
[----:B0-----:R-:W-:Y:S08]  /*1650*/  @P1 BRA `(.L_x_2741) ;  /* 0x0000000000241947 */ /* 0x001ff00003800000 */
        /* <DEDUP_REMOVED lines=9> */
.L_x_2741:
[----:B------:R-:W-:Y:S02]  /*16f0*/  IMAD.U32 R2, RZ, RZ, UR5 ;  /* 0x00000005ff027e24 */ /* 0x000fe4000f8e00ff */
[----:B------:R-:W-:Y:S01]  /*1700*/  IMAD.U32 R27, RZ, RZ, UR4 ;  /* 0x00000004ff1b7e24 */ /* 0x000fe2000f8e00ff */
[----:B------:R-:W-:Y:S06]  /*1710*/  @!P2 BRA `(.L_x_2742) ;  /* 0x000000000010a947 */ /* 0x000fec0003800000 */
[----:B------:R-:W-:-:S04]  /*1720*/  IADD3 R4, P0, R233, UR8, RZ ;  /* 0x00000008e9047c10 */ /* 0x000fc8000ff1e0ff */
[----:B------:R-:W-:-:S05]  /*1730*/  IADD3.X R5, R234, UR9, RZ, P0, !PT ;  /* 0x00000009ea057c10 */ /* 0x000fca00087fe4ff */
[----:B------:R0:W5:Y:S01]  /*1740*/  LDG.E R27, desc[UR60][R4.64] ;  /* 0x0000003c041b7981 */ /* 0x000162000c1e1900 */
[----:B------:R-:W-:Y:S05]  /*1750*/  BRA `(.L_x_2743) ;  /* 0x0000000000107947 */ /* 0x000fea0003800000 */
.L_x_2742:
[----:B------:R-:W-:Y:S05]  /*1760*/  @!P0 BRA `(.L_x_2743) ;  /* 0x00000000000c8947 */ /* 0x000fea0003800000 */
[----:B------:R-:W2:Y:S04]  /*1770*/  LDG.E R4, desc[UR60][R6.64] ;  /* 0x0000003c06047981 */ /* 0x000ea8000c1e1900 */
[----:B------:R-:W2:Y:S02]  /*1780*/  LDG.E R27, desc[UR60][R6.64+0x4] ;  /* 0x0000043c061b7981 */ /* 0x000ea4000c1e1900 */
[----:B--2---:R-:W-:-:S07]  /*1790*/  IMAD.IADD R27, R27, 0x1, -R4 ;  /* 0x000000011b1b7824 */ /* 0x004fce00078e0a04 */
.L_x_2743:
[----:B------:R-:W-:Y:S01]  /*17a0*/  ULDC.64 UR4, c[0x0][0xa10] ;  /* 0x0002840000047ab9 */ /* 0x000fe20000000a00 */
[----:B------:R-:W1:Y:S01]  /*17b0*/  LDC R9, c[0x0][0x448] ;  /* 0x00011200ff097b82 */ /* 0x000e620000000800 */
[----:B------:R-:W-:-:S04]  /*17c0*/  ISETP.NE.U32.AND P0, PT, RZ, UR4, PT ;  /* 0x00000004ff007c0c */ /* 0x000fc8000bf05070 */
[----:B------:R-:W-:Y:S01]  /*17d0*/  ISETP.NE.AND.EX P0, PT, RZ, UR5, PT, P0 ;  /* 0x00000005ff007c0c */ /* 0x000fe2000bf05300 */
[----:B------:R-:W-:-:S12]  /*17e0*/  ULDC.64 UR4, c[0x0][0xa30] ;  /* 0x00028c0000047ab9 */ /* 0x000fd80000000a00 */
[----:B0-----:R-:W0:Y:S02]  /*17f0*/  @P0 LDC.64 R4, c[0x0][0xa10] ;  /* 0x00028400ff040b82 */ /* 0x001e240000000a00 */
[----:B0-----:R-:W-:-:S05]  /*1800*/  @P0 IMAD.WIDE R4, R29, 0x4, R4 ;  /* 0x000000041d040825 */ /* 0x001fca00078e0204 */
[----:B------:R-:W2:Y:S04]  /*1810*/  @P0 LDG.E R3, desc[UR60][R4.64] ;  /* 0x0000003c04030981 */ /* 0x000ea8000c1e1900 */
[----:B------:R0:W2:Y:S01]  /*1820*/  @P0 LDG.E R8, desc[UR60][R4.64+0x4] ;  /* 0x0000043c04080981 */ /* 0x0000a2000c1e1900 */
[----:B------:R-:W-:Y:S01]  /*1830*/  ISETP.NE.U32.AND P1, PT, RZ, UR4, PT ;  /* 0x00000004ff007c0c */ /* 0x000fe2000bf25070 */
[----:B-----5:R-:W-:-:S03]  /*1840*/  IMAD.MOV.U32 R144, RZ, RZ, R27 ;  /* 0x000000ffff907224 */ /* 0x020fc600078e001b */
[----:B------:R-:W-:-:S13]  /*1850*/  ISETP.NE.AND.EX P1, PT, RZ, UR5, PT, P1 ;  /* 0x00000005ff007c0c */ /* 0x000fda000bf25310 */
[----:B------:R-:W-:-:S04]  /*1860*/  @P1 IADD3 R6, P2, R233, UR4, RZ ;  /* 0x00000004e9061c10 */ /* 0x000fc8000ff5e0ff */
[----:B------:R-:W-:-:S05]  /*1870*/  @P1 IADD3.X R7, R234, UR5, RZ, P2, !PT ;  /* 0x00000005ea071c10 */ /* 0x000fca00097fe4ff */
[----:B------:R3:W5:Y:S01]  /*1880*/  @P1 LDG.E R144, desc[UR60][R6.64] ;  /* 0x0000003c06901981 */ /* 0x000762000c1e1900 */
[----:B-1----:R-:W-:Y:S01]  /*1890*/  ISETP.NE.AND P1, PT, R9, 0x1, PT ;  /* 0x000000010900780c */ /* 0x002fe20003f25270 */
[----:B------:R-:W-:Y:S01]  /*18a0*/  IMAD.SHL.U32 R222, R25, 0x80, RZ ;  /* 0x0000008019de7824 */ /* 0x000fe200078e00ff */
[----:B------:R-:W-:-:S03]  /*18b0*/  PLOP3.LUT P2, PT, PT, PT, PT, 0x80, 0x0 ;  /* 0x000000000000781c */ /* 0x000fc60003f4f070 */
[----:B0-----:R-:W-:Y:S02]  /*18c0*/  VIADD R4, R222, 0x7f ;  /* 0x0000007fde047836 */ /* 0x001fe40000000000 */
[----:B---3--:R-:W-:-:S06]  /*18d0*/  IMAD.MOV.U32 R6, RZ, RZ, RZ ;  /* 0x000000ffff067224 */ /* 0x008fcc00078e00ff */
[----:B------:R-:W0:Y:S08]  /*18e0*/  @P1 LDC R9, c[0x0][0x44c] ;  /* 0x00011300ff091b82 */ /* 0x000e300000000800 */
[----:B------:R-:W1:Y:S01]  /*18f0*/  @P1 LDC R5, c[0x0][0x450] ;  /* 0x00011400ff051b82 */ /* 0x000e620000000800 */
[----:B--2---:R-:W-:Y:S02]  /*1900*/  @P0 IMAD.IADD R2, R8, 0x1, -R3 ;  /* 0x0000000108020824 */ /* 0x004fe400078e0a03 */
[----:B------:R-:W-:-:S02]  /*1910*/  IMAD.IADD R8, R27, 0x1, -R0 ;  /* 0x000000011b087824 */ /* 0x000fc400078e0a00 */
[----:B0-----:R-:W-:-:S04]  /*1920*/  @P1 IMAD.HI.U32 R0, R4, R9, RZ ;  /* 0x0000000904001227 */ /* 0x001fc800078e00ff */
[----:B------:R-:W-:Y:S01]  /*1930*/  IMAD.IADD R225, R8, 0x1, R2 ;  /* 0x0000000108e17824 */ /* 0x000fe200078e0202 */
[----:B-1----:R-:W-:Y:S01]  /*1940*/  @P1 SHF.R.U32.HI R4, RZ, R5, R0 ;  /* 0x00000005ff041219 */ /* 0x002fe20000011600 */
[----:B------:R-:W-:Y:S02]  /*1950*/  IMAD.MOV R0, RZ, RZ, -R8 ;  /* 0x000000ffff007224 */ /* 0x000fe400078e0a08 */
[C---:B------:R-:W-:Y:S01]  /*1960*/  VIADD R5, R225.reuse, 0x6f ;  /* 0x0000006fe1057836 */ /* 0x040fe20000000000 */
[----:B------:R-:W-:Y:S02]  /*1970*/  IADD3 R149, R225, 0x70, -R224 ;  /* 0x00000070e1957810 */ /* 0x000fe40007ffe8e0 */
[----:B------:R-:W-:-:S03]  /*1980*/  VIMNMX R0, RZ, R0, !PT ;  /* 0x00000000ff007248 */ /* 0x000fc60007fe0100 */
[----:B------:R-:W-:Y:S01]  /*1990*/  IMAD.IADD R7, R149, 0x1, R4 ;  /* 0x0000000195077824 */ /* 0x000fe200078e0204 */
[----:B------:R-:W-:Y:S01]  /*19a0*/  SHF.R.U32.HI R124, RZ, 0x4, R0 ;  /* 0x00000004ff7c7819 */ /* 0x000fe20000011600 */
[----:B------:R-:W-:Y:S02]  /*19b0*/  IMAD.MOV.U32 R4, RZ, RZ, RZ ;  /* 0x000000ffff047224 */ /* 0x000fe400078e00ff */
[----:B------:R-:W-:-:S04]  /*19c0*/  IMAD.HI R6, R7, -0x6db6db6d, R6 ;  /* 0x9249249307067827 */ /* 0x000fc800078e0206 */
[----:B------:R-:W-:Y:S01]  /*19d0*/  IMAD.HI R4, R5, -0x6db6db6d, R4 ;  /* 0x9249249305047827 */ /* 0x000fe200078e0204 */
[----:B------:R-:W-:-:S03]  /*19e0*/  SHF.R.U32.HI R5, RZ, 0x1f, R6 ;  /* 0x0000001fff057819 */ /* 0x000fc60000011606 */
[----:B------:R-:W-:Y:S01]  /*19f0*/  IMAD.WIDE.U32 R124, R124, 0x24924925, RZ ;  /* 0x249249257c7c7825 */ /* 0x000fe200078e00ff */
[----:B------:R-:W-:Y:S02]  /*1a00*/  SHF.R.U32.HI R3, RZ, 0x1f, R4 ;  /* 0x0000001fff037819 */ /* 0x000fe40000011604 */
[----:B------:R-:W-:Y:S01]  /*1a10*/  LEA.HI.SX32 R5, R6, R5, 0x1a ;  /* 0x0000000506057211 */ /* 0x000fe200078fd2ff */
[----:B------:R-:W-:Y:S01]  /*1a20*/  IMAD.MOV.U32 R24, RZ, RZ, R125 ;  /* 0x000000ffff187224 */ /* 0x000fe200078e007d */
[----:B------:R-:W-:-:S04]  /*1a30*/  LEA.HI.SX32 R150, R4, R3, 0x1a ;  /* 0x0000000304967211 */ /* 0x000fc800078fd2ff */
[----:B------:R-:W-:-:S05]  /*1a40*/  VIMNMX R5, R150, R5, PT ;  /* 0x0000000596057248 */ /* 0x000fca0003fe0100 */
[----:B------:R-:W-:-:S05]  /*1a50*/  IMAD R5, R5, 0x70, -R8 ;  /* 0x0000007005057824 */ /* 0x000fca00078e0a08 */
[----:B------:R-:W-:-:S04]  /*1a60*/  VIMNMX R5, R5, R2, PT ;  /* 0x0000000205057248 */ /* 0x000fc80003fe0100 */
[----:B------:R-:W-:-:S13]  /*1a70*/  ISETP.GT.AND P0, PT, R5, R0, PT ;  /* 0x000000000500720c */ /* 0x000fda0003f04270 */
[----:B------:R-:W-:Y:S02]  /*1a80*/  @P0 VIADD R5, R5, 0x6f ;  /* 0x0000006f05050836 */ /* 0x000fe40000000000 */
        /* <DEDUP_REMOVED lines=26> */
.L_x_2746:
[----:B------:R-:W-:Y:S05]  /*1c30*/  BSYNC B6 ;  /* 0x0000000000067941 */ /* 0x000fea0003800000 */
.L_x_2745:
        /* <DEDUP_REMOVED lines=20> */
.L_x_2748:
[----:B------:R-:W-:Y:S05]  /*1d80*/  BSYNC B6 ;  /* 0x0000000000067941 */ /* 0x000fea0003800000 */
.L_x_2747:
[----:B------:R-:W-:Y:S01]  /*1d90*/  ULDC.64 UR4, c[0x0][0x9f8] ;  /* 0x00027e0000047ab9 */ /* 0x000fe20000000a00 */
[----:B------:R-:W2:Y:S01]  /*1da0*/  LDL.LU R30, [R1+0x20] ;  /* 0x00002000011e7983 */ /* 0x000ea20000300800 */
        /* <DEDUP_REMOVED lines=9> */
[----:B------:R-:W-:-:S07]  /*1e40*/  SHF.R.S32.HI R147, RZ, 0x1f, R204 ;  /* 0x0000001fff937819 */ /* 0x000fce00000114cc */
[----:B------:R-:W3:Y:S03]  /*1e50*/  LDC.64 R98, c[0x0][0x3f8] ;  /* 0x0000fe00ff627b82 */ /* 0x000ee60000000a00 */
[----:B------:R-:W-:-:S04]  /*1e60*/  @P0 IADD3 R4, P1, R233, UR4, RZ ;  /* 0x00000004e9040c10 */ /* 0x000fc8000ff3e0ff */
[----:B------:R-:W-:Y:S01]  /*1e70*/  @P0 IADD3.X R5, R234, UR5, RZ, P1, !PT ;  /* 0x00000005ea050c10 */ /* 0x000fe20008ffe4ff */
[----:B------:R-:W-:Y:S01]  /*1e80*/  ULDC.64 UR4, c[0x0][0x330] ;  /* 0x0000cc0000047ab9 */ /* 0x000fe20000000a00 */
[----:B------:R-:W4:Y:S03]  /*1e90*/  LDC R33, c[0x0][0x3f4] ;  /* 0x0000fd00ff217b82 */ /* 0x000f260000000800 */
[----:B------:R0:W2:Y:S01]  /*1ea0*/  @P0 LDG.E R29, desc[UR60][R4.64] ;  /* 0x0000003c041d0981 */ /* 0x0000a2000c1e1900 */
[----:B------:R-:W-:Y:S01]  /*1eb0*/  ISETP.GE.AND P1, PT, R206, UR6, PT ;  /* 0x00000006ce007c0c */ /* 0x000fe2000bf26270 */
[----:B------:R-:W-:Y:S01]  /*1ec0*/  IMAD R3, R9, UR4, RZ ;  /* 0x0000000409037c24 */ /* 0x000fe2000f8e02ff */
[----:B------:R-:W-:Y:S01]  /*1ed0*/  ISETP.GE.AND P0, PT, R18, UR6, PT ;  /* 0x0000000612007c0c */ /* 0x000fe2000bf06270 */
[C---:B------:R-:W-:Y:S01]  /*1ee0*/  IMAD.WIDE.U32 R112, R26.reuse, UR4, R18 ;  /* 0x000000041a707c25 */ /* 0x040fe2000f8e0012 */
[----:B------:R-:W-:Y:S01]  /*1ef0*/  SEL R0, RZ, 0xffffffff, P1 ;  /* 0xffffffffff007807 */ /* 0x000fe20000800000 */
[----:B------:R-:W3:Y:S01]  /*1f00*/  S2R R151, SR_TID.X ;  /* 0x0000000000977919 */ /* 0x000ee20000002100 */
[----:B------:R-:W-:Y:S01]  /*1f10*/  SHF.R.S32.HI R12, RZ, 0x1f, R121 ;  /* 0x0000001fff0c7819 */ /* 0x000fe20000011479 */
[----:B------:R-:W-:Y:S01]  /*1f20*/  IMAD R3, R26, UR5, R3 ;  /* 0x000000051a037c24 */ /* 0x000fe2000f8e0203 */
[----:B------:R-:W-:Y:S01]  /*1f30*/  ULDC.64 UR4, c[0x0][0x308] ;  /* 0x0000c20000047ab9 */ /* 0x000fe20000000a00 */
[----:B0-----:R-:W-:Y:S01]  /*1f40*/  IMAD.SHL.U32 R5, R0, 0x2, RZ ;  /* 0x0000000200057824 */ /* 0x001fe200078e00ff */
[----:B------:R-:W-:Y:S01]  /*1f50*/  SEL R4, RZ, 0x1, P0 ;  /* 0x00000001ff047807 */ /* 0x000fe20000000000 */
[C---:B------:R-:W-:Y:S01]  /*1f60*/  VIADD R0, R18.reuse, 0x60 ;  /* 0x0000006012007836 */ /* 0x040fe20000000000 */
[----:B------:R-:W-:Y:S01]  /*1f70*/  ISETP.GE.AND P0, PT, R207, UR6, PT ;  /* 0x00000006cf007c0c */ /* 0x000fe2000bf06270 */
[----:B------:R-:W-:Y:S01]  /*1f80*/  IMAD.IADD R113, R113, 0x1, R3 ;  /* 0x0000000171717824 */ /* 0x000fe200078e0203 */
[----:B------:R-:W-:Y:S01]  /*1f90*/  LOP3.LUT R6, R5, 0x2, R4, 0xe2, !PT ;  /* 0x0000000205067812 */ /* 0x000fe200078ee204 */
[----:B------:R-:W-:Y:S01]  /*1fa0*/  VIADD R3, R18, 0x80 ;  /* 0x0000008012037836 */ /* 0x000fe20000000000 */
[----:B------:R-:W-:Y:S01]  /*1fb0*/  ISETP.GE.AND P1, PT, R0, UR6, PT ;  /* 0x0000000600007c0c */ /* 0x000fe2000bf26270 */
[-C--:B------:R-:W-:Y:S01]  /*1fc0*/  IMAD R10, R12, R110.reuse, RZ ;  /* 0x0000006e0c0a7224 */ /* 0x080fe200078e02ff */
        /* <DEDUP_REMOVED lines=17> */
[-C--:B----4-:R-:W-:Y:S01]  /*20e0*/  ISETP.GE.AND P1, PT, R206, R33.reuse, PT ;  /* 0x00000021ce00720c */ /* 0x090fe20003f26270 */
[----:B-1----:R-:W-:Y:S01]  /*20f0*/  IMAD.WIDE.U32 R106, R204, R104, R18 ;  /* 0x00000068cc6a7225 */ /* 0x002fe200078e0012 */
[----:B------:R-:W-:-:S02]  /*2100*/  ISETP.GE.AND P3, PT, R207, R33, PT ;  /* 0x00000021cf00720c */ /* 0x000fc40003f66270 */
[----:B------:R-:W-:Y:S01]  /*2110*/  SHF.R.U32.HI R25, RZ, 0x3, R215 ;  /* 0x00000003ff197819 */ /* 0x000fe200000116d7 */
[----:B------:R-:W-:Y:S01]  /*2120*/  IMAD.WIDE.U32 R108, R204, R104, R22 ;  /* 0x00000068cc6c7225 */ /* 0x000fe200078e0016 */
[----:B------:R-:W-:Y:S02]  /*2130*/  LOP3.LUT P2, RZ, R226, 0x4, RZ, 0xc0, !PT ;  /* 0x00000004e2ff7812 */ /* 0x000fe4000784c0ff */
[----:B------:R-:W-:Y:S01]  /*2140*/  SHF.L.U64.HI R135, R110, 0x6, R111 ;  /* 0x000000066e877819 */ /* 0x000fe2000001026f */
[CC--:B---3--:R-:W-:Y:S01]  /*2150*/  IMAD.WIDE.U32 R102, R204.reuse, R98.reuse, R22 ;  /* 0x00000062cc667225 */ /* 0x0c8fe200078e0016 */
[----:B------:R-:W-:Y:S02]  /*2160*/  SHF.R.S32.HI R148, RZ, 0x1f, R237 ;  /* 0x0000001fff947819 */ /* 0x000fe400000114ed */
[----:B------:R-:W-:Y:S01]  /*2170*/  LEA.HI R151, R151, 0x8, RZ, 0x19 ;  /* 0x0000000897977811 */ /* 0x000fe200078fc8ff */
[----:B------:R-:W-:-:S04]  /*2180*/  IMAD.WIDE.U32 R100, R204, R98, R18 ;  /* 0x00000062cc647225 */ /* 0x000fc800078e0012 */
[----:B------:R-:W-:Y:S02]  /*2190*/  IMAD.SHL.U32 R136, R110, 0x40, RZ ;  /* 0x000000406e887824 */ /* 0x000fe400078e00ff */
[----:B------:R-:W-:Y:S02]  /*21a0*/  IMAD R15, R105, 0x70, RZ ;  /* 0x00000070690f7824 */ /* 0x000fe400078e02ff */
[----:B------:R-:W-:Y:S02]  /*21b0*/  IMAD R133, R99, 0x70, RZ ;  /* 0x0000007063857824 */ /* 0x000fe400078e02ff */
[----:B------:R-:W-:Y:S01]  /*21c0*/  IMAD.SHL.U32 R124, R33, 0x2, RZ ;  /* 0x00000002217c7824 */ /* 0x000fe200078e00ff */
        /* <DEDUP_REMOVED lines=11> */
[C---:B------:R-:W-:Y:S02]  /*2280*/  IMAD R9, R204.reuse, R105, R6 ;  /* 0x00000069cc097224 */ /* 0x040fe400078e0206 */
        /* <DEDUP_REMOVED lines=34> */
[CC--:B------:R-:W-:Y:S01]  /*24b0*/  IMAD.WIDE.U32 R102, R144.reuse, R98.reuse, R102 ;  /* 0x0000006290667225 */ /* 0x0c0fe200078e0066 */
[----:B------:R-:W-:Y:S02]  /*24c0*/  SHF.R.S32.HI R7, RZ, 0x6, R7 ;  /* 0x00000006ff077819 */ /* 0x000fe40000011407 */
[----:B------:R-:W-:Y:S01]  /*24d0*/  SHF.R.S32.HI R9, RZ, 0x6, R8 ;  /* 0x00000006ff097819 */ /* 0x000fe20000011408 */
[----:B------:R-:W-:Y:S01]  /*24e0*/  IMAD.WIDE.U32 R100, R144, R98, R100 ;  /* 0x0000006290647225 */ /* 0x000fe200078e0064 */
[----:B------:R-:W-:-:S02]  /*24f0*/  LOP3.LUT R10, R216, 0x38, R21, 0xf8, !PT ;  /* 0x00000038d80a7812 */ /* 0x000fc400078ef815 */
[-C--:B------:R-:W-:Y:S01]  /*2500*/  LEA.HI R29, R26, R13.reuse, RZ, 0x3 ;  /* 0x0000000d1a1d7211 */ /* 0x080fe200078f18ff */
[C---:B------:R-:W-:Y:S01]  /*2510*/  IMAD R143, R7.reuse, 0x1c00, R218 ;  /* 0x00001c00078f7824 */ /* 0x040fe200078e02da */
[----:B------:R-:W-:Y:S01]  /*2520*/  LOP3.LUT R8, R216, 0x38, R20, 0xf8, !PT ;  /* 0x00000038d8087812 */ /* 0x000fe200078ef814 */
[----:B------:R-:W-:Y:S01]  /*2530*/  IMAD R141, R7, 0x1c00, R220 ;  /* 0x00001c00078d7824 */ /* 0x000fe200078e02dc */
[----:B------:R-:W-:Y:S01]  /*2540*/  LOP3.LUT R11, R215, 0x38, R20, 0xf8, !PT ;  /* 0x00000038d70b7812 */ /* 0x000fe200078ef814 */
[C---:B------:R-:W-:Y:S01]  /*2550*/  IMAD R142, R9.reuse, 0x1c00, R218 ;  /* 0x00001c00098e7824 */ /* 0x040fe200078e02da */
[----:B------:R-:W-:Y:S01]  /*2560*/  LEA.HI R13, R26, R13, RZ, 0x6 ;  /* 0x0000000d1a0d7211 */ /* 0x000fe200078f30ff */
[----:B------:R-:W-:Y:S01]  /*2570*/  IMAD R139, R9, 0x1c00, R220 ;  /* 0x00001c00098b7824 */ /* 0x000fe200078e02dc */
[-C--:B------:R-:W-:Y:S01]  /*2580*/  LOP3.LUT R7, R10, R217.reuse, RZ, 0x3c, !PT ;  /* 0x000000d90a077212 */ /* 0x080fe200078e3cff */
[----:B------:R-:W-:Y:S01]  /*2590*/  IMAD.X R121, R12, 0x1, R147, P3 ;  /* 0x000000010c797824 */ /* 0x000fe200018e0693 */
[----:B------:R-:W-:Y:S01]  /*25a0*/  LOP3.LUT R8, R8, R217, RZ, 0x3c, !PT ;  /* 0x000000d908087212 */ /* 0x000fe200078e3cff */
[----:B------:R-:W-:Y:S01]  /*25b0*/  IMAD.IADD R36, R113, 0x1, R37 ;  /* 0x0000000171247824 */ /* 0x000fe200078e0225 */
[-C--:B------:R-:W-:Y:S01]  /*25c0*/  LOP3.LUT R14, R11, R25.reuse, RZ, 0x3c, !PT ;  /* 0x000000190b0e7212 */ /* 0x080fe200078e3cff */
[----:B------:R-:W-:Y:S01]  /*25d0*/  IMAD.IADD R142, R142, 0x1, R7 ;  /* 0x000000018e8e7824 */ /* 0x000fe200078e0207 */
[----:B------:R-:W-:Y:S01]  /*25e0*/  SHF.R.S32.HI R13, RZ, 0x6, R13 ;  /* 0x00000006ff0d7819 */ /* 0x000fe2000001140d */
[----:B------:R-:W-:Y:S01]  /*25f0*/  IMAD.IADD R143, R143, 0x1, R8 ;  /* 0x000000018f8f7824 */ /* 0x000fe200078e0208 */
[----:B------:R-:W-:Y:S01]  /*2600*/  LOP3.LUT R11, R215, 0x38, R29, 0xf8, !PT ;  /* 0x00000038d70b7812 */ /* 0x000fe200078ef81d */
[----:B------:R-:W-:Y:S01]  /*2610*/  IMAD.IADD R141, R141, 0x1, R14 ;  /* 0x000000018d8d7824 */ /* 0x000fe200078e020e */
[----:B------:R-:W-:Y:S01]  /*2620*/  LOP3.LUT R7, R215, 0x38, R21, 0xf8, !PT ;  /* 0x00000038d7077812 */ /* 0x000fe200078ef815 */
[----:B------:R-:W-:Y:S01]  /*2630*/  IMAD R138, R13, 0x1c00, R220 ;  /* 0x00001c000d8a7824 */ /* 0x000fe200078e02dc */
[-C--:B------:R-:W-:Y:S01]  /*2640*/  LOP3.LUT R11, R11, R25.reuse, RZ, 0x3c, !PT ;  /* 0x000000190b0b7212 */ /* 0x080fe200078e3cff */
[----:B------:R-:W-:Y:S01]  /*2650*/  IMAD R140, R13, 0x1c00, R218 ;  /* 0x00001c000d8c7824 */ /* 0x000fe200078e02da */
[----:B------:R-:W-:Y:S01]  /*2660*/  LOP3.LUT R8, R216, 0x38, R29, 0xf8, !PT ;  /* 0x00000038d8087812 */ /* 0x000fe200078ef81d */
[----:B------:R-:W-:Y:S01]  /*2670*/  IMAD R13, R111, 0x70, RZ ;  /* 0x000000706f0d7824 */ /* 0x000fe200078e02ff */
[----:B------:R-:W-:Y:S01]  /*2680*/  LOP3.LUT R10, R7, R25, RZ, 0x3c, !PT ;  /* 0x00000019070a7212 */ /* 0x000fe200078e3cff */
[----:B------:R-:W-:Y:S01]  /*2690*/  IMAD.IADD R138, R138, 0x1, R11 ;  /* 0x000000018a8a7824 */ /* 0x000fe200078e020b */
[-C--:B------:R-:W-:Y:S01]  /*26a0*/  LOP3.LUT R7, R8, R217.reuse, RZ, 0x3c, !PT ;  /* 0x000000d908077212 */ /* 0x080fe200078e3cff */
[----:B------:R-:W-:Y:S01]  /*26b0*/  VIADD R11, R18, 0xa0 ;  /* 0x000000a0120b7836 */ /* 0x000fe20000000000 */
[----:B------:R-:W-:Y:S01]  /*26c0*/  SHF.R.S32.HI R9, RZ, 0x1f, R144 ;  /* 0x0000001fff097819 */ /* 0x000fe20000011490 */
[----:B------:R-:W-:Y:S01]  /*26d0*/  IMAD.SHL.U32 R8, R104, 0x40, RZ ;  /* 0x0000004068087824 */ /* 0x000fe200078e00ff */
[----:B------:R-:W-:Y:S01]  /*26e0*/  LOP3.LUT R14, R216, 0x18, R18, 0xf8, !PT ;  /* 0x00000018d80e7812 */ /* 0x000fe200078ef812 */
[----:B------:R-:W-:Y:S01]  /*26f0*/  IMAD.IADD R140, R140, 0x1, R7 ;  /* 0x000000018c8c7824 */ /* 0x000fe200078e0207 */
[----:B------:R-:W-:Y:S01]  /*2700*/  ISETP.GE.AND P2, PT, R11, UR6, PT ;  /* 0x000000060b007c0c */ /* 0x000fe2000bf46270 */
[C---:B------:R-:W-:Y:S01]  /*2710*/  IMAD R7, R9.reuse, R104, RZ ;  /* 0x0000006809077224 */ /* 0x040fe200078e02ff */
[----:B------:R-:W-:Y:S01]  /*2720*/  LOP3.LUT R137, R14, R217, RZ, 0x3c, !PT ;  /* 0x000000d90e897212 */ /* 0x000fe200078e3cff */
[----:B------:R-:W-:Y:S01]  /*2730*/  IMAD R9, R9, R98, RZ ;  /* 0x0000006209097224 */ /* 0x000fe200078e02ff */
[----:B------:R-:W-:Y:S01]  /*2740*/  SEL R28, RZ, 0x20, P2 ;  /* 0x00000020ff1c7807 */ /* 0x000fe20001000000 */
[----:B------:R-:W-:Y:S01]  /*2750*/  IMAD R31, R144, R105, R7 ;  /* 0x00000069901f7224 */ /* 0x000fe200078e0207 */
[----:B------:R-:W-:Y:S01]  /*2760*/  SHF.L.U64.HI R7, R104, 0x6, R105 ;  /* 0x0000000668077819 */ /* 0x000fe20000010269 */
[----:B------:R-:W-:Y:S01]  /*2770*/  IMAD.WIDE.U32 R110, R110, 0x70, RZ ;  /* 0x000000706e6e7825 */ /* 0x000fe200078e00ff */
[----:B------:R-:W-:-:S02]  /*2780*/  SHF.R.S32.HI R117, RZ, 0x3, R20 ;  /* 0x00000003ff757819 */ /* 0x000fc40000011414 */
[----:B------:R-:W-:Y:S01]  /*2790*/  SHF.R.S32.HI R116, RZ, 0x3, R21 ;  /* 0x00000003ff747819 */ /* 0x000fe20000011415 */
[----:B------:R-:W-:Y:S01]  /*27a0*/  IMAD.WIDE.U32 R104, R104, 0x70, RZ ;  /* 0x0000007068687825 */ /* 0x000fe200078e00ff */
[----:B------:R-:W-:Y:S02]  /*27b0*/  LOP3.LUT R35, R27, R28, RZ, 0xfc, !PT ;  /* 0x0000001c1b237212 */ /* 0x000fe400078efcff */
[----:B------:R-:W-:Y:S01]  /*27c0*/  LOP3.LUT R20, R20, 0xfffffff8, RZ, 0xc0, !PT ;  /* 0xfffffff814147812 */ /* 0x000fe200078ec0ff */
[----:B------:R-:W-:Y:S01]  /*27d0*/  IMAD.IADD R139, R139, 0x1, R10 ;  /* 0x000000018b8b7824 */ /* 0x000fe200078e020a */
[----:B------:R-:W-:Y:S01]  /*27e0*/  LOP3.LUT R21, R21, 0xfffffff8, RZ, 0xc0, !PT ;  /* 0xfffffff815157812 */ /* 0x000fe200078ec0ff */
[----:B------:R-:W-:Y:S01]  /*27f0*/  IMAD R25, R144, R99, R9 ;  /* 0x0000006390197224 */ /* 0x000fe200078e0209 */
[C---:B------:R-:W-:Y:S01]  /*2800*/  SHF.L.U64.HI R9, R98.reuse, 0x6, R99 ;  /* 0x0000000662097819 */ /* 0x040fe20000010263 */
[C---:B------:R-:W-:Y:S01]  /*2810*/  IMAD.SHL.U32 R10, R98.reuse, 0x40, RZ ;  /* 0x00000040620a7824 */ /* 0x040fe200078e00ff */
[----:B------:R-:W-:Y:S01]  /*2820*/  LOP3.LUT R26, R29, 0xfffffff8, RZ, 0xc0, !PT ;  /* 0xfffffff81d1a7812 */ /* 0x000fe200078ec0ff */
[----:B------:R-:W-:Y:S01]  /*2830*/  IMAD.WIDE.U32 R98, R98, 0x70, RZ ;  /* 0x0000007062627825 */ /* 0x000fe200078e00ff */
[----:B------:R-:W-:-:S02]  /*2840*/  LOP3.LUT R32, R35, 0x4, RZ, 0xc0, !PT ;  /* 0x0000000423207812 */ /* 0x000fc400078ec0ff */
[----:B------:R-:W-:Y:S01]  /*2850*/  LOP3.LUT R33, R35, 0x8, RZ, 0xc0, !PT ;  /* 0x0000000823217812 */ /* 0x000fe200078ec0ff */
[----:B------:R-:W-:Y:S01]  /*2860*/  IMAD.IADD R132, R111, 0x1, R13 ;  /* 0x000000016f847824 */ /* 0x000fe200078e020d */
[----:B------:R-:W-:Y:S01]  /*2870*/  LOP3.LUT R34, R35, 0x10, RZ, 0xc0, !PT ;  /* 0x0000001023227812 */ /* 0x000fe200078ec0ff */
[----:B------:R-:W-:Y:S01]  /*2880*/  IMAD.IADD R134, R105, 0x1, R15 ;  /* 0x0000000169867824 */ /* 0x000fe200078e020f */
[----:B------:R-:W-:Y:S01]  /*2890*/  LOP3.LUT R27, R27, 0x1, RZ, 0xc0, !PT ;  /* 0x000000011b1b7812 */ /* 0x000fe200078ec0ff */
[----:B------:R-:W-:Y:S01]  /*28a0*/  IMAD.IADD R12, R109, 0x1, R31 ;  /* 0x000000016d0c7824 */ /* 0x000fe200078e021f */
[----:B------:R-:W-:Y:S01]  /*28b0*/  SHF.R.S32.HI R28, RZ, 0x1f, R20 ;  /* 0x0000001fff1c7819 */ /* 0x000fe20000011414 */
[----:B------:R-:W-:Y:S01]  /*28c0*/  IMAD.IADD R13, R31, 0x1, R107 ;  /* 0x000000011f0d7824 */ /* 0x000fe200078e026b */
[----:B------:R-:W-:Y:S01]  /*28d0*/  LOP3.LUT R31, R35, 0x2, RZ, 0xc0, !PT ;  /* 0x00000002231f7812 */ /* 0x000fe200078ec0ff */
[----:B------:R-:W-:Y:S01]  /*28e0*/  IMAD.IADD R14, R103, 0x1, R25 ;  /* 0x00000001670e7824 */ /* 0x000fe200078e0219 */
[----:B0-----:R-:W-:Y:S01]  /*28f0*/  SHF.R.S32.HI R30, RZ, 0x1f, R26 ;  /* 0x0000001fff1e7819 */ /* 0x001fe2000001141a */
[----:B------:R-:W-:Y:S01]  /*2900*/  IMAD.IADD R15, R25, 0x1, R101 ;  /* 0x00000001190f7824 */ /* 0x000fe200078e0265 */
[----:B------:R-:W-:Y:S01]  /*2910*/  SHF.R.S32.HI R25, RZ, 0x3, R29 ;  /* 0x00000003ff197819 */ /* 0x000fe2000001141d */
[----:B------:R-:W-:Y:S01]  /*2920*/  IMAD.IADD R137, R218, 0x1, R137 ;  /* 0x00000001da897824 */ /* 0x000fe200078e0289 */
[----:B------:R-:W-:Y:S01]  /*2930*/  SHF.R.S32.HI R29, RZ, 0x1f, R21 ;  /* 0x0000001fff1d7819 */ /* 0x000fe20000011415 */
[----:B------:R-:W-:Y:S01]  /*2940*/  IMAD.IADD R133, R99, 0x1, R133 ;  /* 0x0000000163857824 */ /* 0x000fe200078e0285 */
[----:B------:R-:W-:-:S07]  /*2950*/  LOP3.LUT R35, R35, 0x20, RZ, 0xc0, !PT ;  /* 0x0000002023237812 */ /* 0x000fce00078ec0ff */
.L_x_2848:
[----:B-12---:R-:W2:Y:S01]  /*2960*/  LDL.LU R41, [R1+0x20] ;  /* 0x0000200001297983 */ /* 0x006ea20000300800 */
[----:B-----5:R-:W-:Y:S01]  /*2970*/  VIADD R49, R24, 0xffffffff ;  /* 0xffffffff18317836 */ /* 0x020fe20000000000 */
        /* <DEDUP_REMOVED lines=28> */
[----:B------:R0:W-:Y:S01]  /*2b40*/  STL [R1+0x20], R41 ;  /* 0x0000202901007387 */ /* 0x0001e20000100800 */
[----:B------:R-:W-:Y:S05]  /*2b50*/  @!P2 BRA `(.L_x_2750) ;  /* 0x000000740070a947 */ /* 0x000fea0003800000 */
[----:B------:R-:W-:Y:S01]  /*2b60*/  ULDC.U8 UR4, c[0x0][0x410] ;  /* 0x0001040000047ab9 */ /* 0x000fe20000000000 */
[-C--:B------:R-:W-:Y:S01]  /*2b70*/  IMAD R39, R133, R49.reuse, RZ ;  /* 0x0000003185277224 */ /* 0x080fe200078e02ff */
[----:B------:R-:W-:Y:S01]  /*2b80*/  ISETP.NE.AND P2, PT, RZ, UR4, PT ;  /* 0x00000004ff007c0c */ /* 0x000fe2000bf45270 */
[-C--:B------:R-:W-:Y:S02]  /*2b90*/  IMAD R43, R134, R49.reuse, RZ ;  /* 0x00000031862b7224 */ /* 0x080fe400078e02ff */
[----:B0-----:R-:W-:Y:S02]  /*2ba0*/  IMAD R41, R42, R98, R39 ;  /* 0x000000622a297224 */ /* 0x001fe400078e0227 */
[----:B------:R-:W-:Y:S02]  /*2bb0*/  IMAD R39, R24, -0x70, R2 ;  /* 0xffffff9018277824 */ /* 0x000fe400078e0202 */
[----:B------:R-:W-:Y:S02]  /*2bc0*/  IMAD R43, R42, R104, R43 ;  /* 0x000000682a2b7224 */ /* 0x000fe400078e022b */
[----:B------:R-:W-:Y:S01]  /*2bd0*/  IMAD.WIDE.U32 R90, R98, R49, RZ ;  /* 0x00000031625a7225 */ /* 0x000fe200078e00ff */
[----:B------:R-:W-:-:S03]  /*2be0*/  VIMNMX R39, R39, 0x70, PT ;  /* 0x0000007027277848 */ /* 0x000fc60003fe0100 */
        /* <DEDUP_REMOVED lines=60> */
.L_x_2753:
[----:B------:R-:W-:Y:S05]  /*2fb0*/  BSYNC B1 ;  /* 0x0000000000017941 */ /* 0x000fea0003800000 */
.L_x_2752:
        /* <DEDUP_REMOVED lines=56> */
.L_x_2755:
[----:B------:R-:W-:Y:S05]  /*3340*/  BSYNC B1 ;  /* 0x0000000000017941 */ /* 0x000fea0003800000 */
.L_x_2754:
[----:B01----:R-:W2:Y:S01]  /*3350*/  LDL R40, [R1+0x4c] ;  /* 0x00004c0001287983 */ /* 0x003ea20000100800 */
        /* <DEDUP_REMOVED lines=79> */
[----:B------:R-:W-:Y:S01]  /*3850*/  IMAD.MOV.U32 R40, RZ, RZ, R70 ;  /* 0x000000ffff287224 */ /* 0x000fe200078e0046 */
[----:B------:R-:W-:Y:S01]  /*3860*/  PRMT R156, R43, 0x7610, R156 ;  /* 0x000076102b9c7816 */ /* 0x000fe2000000009c */
[----:B------:R-:W-:Y:S01]  /*3870*/  IMAD.MOV.U32 R41, RZ, RZ, R71 ;  /* 0x000000ffff297224 */ /* 0x000fe200078e0047 */
[----:B------:R-:W-:-:S04]  /*3880*/  PRMT R157, R157, 0x5410, R42 ;  /* 0x000054109d9d7816 */ /* 0x000fc8000000002a */
[----:B------:R-:W-:Y:S01]  /*3890*/  PRMT R160, R40, 0x5410, R41 ;  /* 0x0000541028a07816 */ /* 0x000fe20000000029 */
[----:B------:R-:W-:Y:S06]  /*38a0*/  @!P2 BRA `(.L_x_2756) ;  /* 0x000000000004a947 */ /* 0x000fec0003800000 */
[----:B------:R-:W-:Y:S01]  /*38b0*/  BPT.TRAP 0x1 ;  /* 0x000000040000795c */ /* 0x000fe20000300000 */
.L_x_2756:
[----:B------:R-:W-:Y:S01]  /*38c0*/  IMAD R96, R17, 0x8, R16 ;  /* 0x0000000811607824 */ /* 0x000fe200078e0210 */
[----:B------:R-:W-:Y:S01]  /*38d0*/  SHF.L.U32 R97, R209, 0x1f, RZ ;  /* 0x0000001fd1617819 */ /* 0x000fe200000006ff */
[----:B------:R-:W-:Y:S03]  /*38e0*/  BSSY B1, `(.L_x_2757) ;  /* 0x0000003000017945 */ /* 0x000fe60003800000 */
[----:B------:R-:W0:Y:S02]  /*38f0*/  SYNCS.PHASECHK.TRANS64.TRYWAIT P5, [R96+URZ+0x36890], R97 ;  /* 0x03689061600075a7 */ /* 0x000e2400080a017f */
[----:B0-----:R-:W-:Y:S05]  /*3900*/  @!P5 BRA `(.L_x_2758) ;  /* 0x000002a00074d947 */ /* 0x001fea0003800000 */
.L_x_3131:
[----:B------:R-:W-:Y:S05]  /*3910*/  BSYNC B1 ;  /* 0x0000000000017941 */ /* 0x000fea0003800000 */
.L_x_2757:
        /* <DEDUP_REMOVED lines=56> */
.L_x_2764:
[----:B------:R-:W-:Y:S05]  /*3ca0*/  BSYNC B3 ;  /* 0x0000000000037941 */ /* 0x000fea0003800000 */
.L_x_2763:
[----:B--2---:R1:W-:Y:S02]  /*3cb0*/  STG.E.128 desc[UR60][R46.64], R40 ;  /* 0x000000282e007986 */ /* 0x0043e4000c101d3c */
.L_x_2762:
[----:B------:R-:W-:Y:S05]  /*3cc0*/  BSYNC B2 ;  /* 0x0000000000027941 */ /* 0x000fea0003800000 */
.L_x_2761:
        /* <DEDUP_REMOVED lines=12> */
[----:B------:R-:W-:Y:S02]  /*3d90*/  LOP3.LUT R92, R41, 0xffff0000, RZ, 0xc0, !PT ;  /* 0xffff0000295c7812 */ /* 0x000fe400078ec0ff */
[C---:B------:R-:W-:Y:S01]  /*3da0*/  LOP3.LUT R122, R90.reuse, 0xffff0000, RZ, 0xc0, !PT ;  /* 0xffff00005a7a7812 */ /* 0x040fe200078ec0ff */
[----:B------:R-:W-:Y:S01]  /*3db0*/  IMAD.U32 R90, R90, 0x10000, RZ ;  /* 0x000100005a5a7824 */ /* 0x000fe200078e00ff */
[C---:B------:R-:W-:Y:S01]  /*3dc0*/  LOP3.LUT R123, R91.reuse, 0xffff0000, RZ, 0xc0, !PT ;  /* 0xffff00005b7b7812 */ /* 0x040fe200078ec0ff */
[----:B------:R-:W-:Y:S01]  /*3dd0*/  IMAD.U32 R91, R91, 0x10000, RZ ;  /* 0x000100005b5b7824 */ /* 0x000fe200078e00ff */
[----:B------:R-:W-:Y:S01]  /*3de0*/  SHF.R.U32.HI R94, RZ, 0x10, R93 ;  /* 0x00000010ff5e7819 */ /* 0x000fe2000001165d */
[----:B------:R-:W-:Y:S01]  /*3df0*/  IMAD.U32 R93, R41, 0x10000, RZ ;  /* 0x00010000295d7824 */ /* 0x000fe200078e00ff */
[----:B------:R-:W-:Y:S01]  /*3e00*/  SHF.R.U32.HI R126, RZ, 0x10, R95 ;  /* 0x00000010ff7e7819 */ /* 0x000fe2000001165f */
[C---:B------:R-:W-:Y:S01]  /*3e10*/  FMUL.FTZ R95, R92.reuse, R122 ;  /* 0x0000007a5c5f7220 */ /* 0x040fe20000410000 */
[----:B------:R-:W-:Y:S01]  /*3e20*/  FMUL.FTZ R41, R92, R123 ;  /* 0x0000007b5c297220 */ /* 0x000fe20000410000 */
[----:B------:R-:W-:-:S02]  /*3e30*/  PRMT R92, R162, 0x5432, R94 ;  /* 0x00005432a25c7816 */ /* 0x000fc4000000005e */
[----:B------:R-:W-:Y:S01]  /*3e40*/  PRMT R94, R166, 0x5432, R126 ;  /* 0x00005432a65e7816 */ /* 0x000fe2000000007e */
[C---:B------:R-:W-:Y:S01]  /*3e50*/  FFMA.FTZ R95, R93.reuse, R123, -R95 ;  /* 0x0000007b5d5f7223 */ /* 0x040fe2000001085f */
[----:B------:R-:W-:Y:S01]  /*3e60*/  FFMA.FTZ R93, R93, R122, R41 ;  /* 0x0000007a5d5d7223 */ /* 0x000fe20000010029 */
[----:B------:R-:W-:Y:S01]  /*3e70*/  LOP3.LUT R41, R42, 0xffff0000, RZ, 0xc0, !PT ;  /* 0xffff00002a297812 */ /* 0x000fe200078ec0ff */
[C---:B------:R-:W-:Y:S01]  /*3e80*/  IMAD.U32 R126, R92.reuse, 0x10000, RZ ;  /* 0x000100005c7e7824 */ /* 0x040fe200078e00ff */
[----:B------:R-:W-:Y:S01]  /*3e90*/  LOP3.LUT R92, R92, 0xffff0000, RZ, 0xc0, !PT ;  /* 0xffff00005c5c7812 */ /* 0x000fe200078ec0ff */
[C---:B------:R-:W-:Y:S01]  /*3ea0*/  IMAD.U32 R123, R94.reuse, 0x10000, RZ ;  /* 0x000100005e7b7824 */ /* 0x040fe200078e00ff */
[----:B------:R-:W-:Y:S01]  /*3eb0*/  LOP3.LUT R94, R94, 0xffff0000, RZ, 0xc0, !PT ;  /* 0xffff00005e5e7812 */ /* 0x000fe200078ec0ff */
[----:B------:R-:W-:Y:S01]  /*3ec0*/  IMAD.U32 R122, R42, 0x10000, RZ ;  /* 0x000100002a7a7824 */ /* 0x000fe200078e00ff */
[----:B------:R-:W-:Y:S01]  /*3ed0*/  LOP3.LUT R42, R43, 0xffff0000, RZ, 0xc0, !PT ;  /* 0xffff00002b2a7812 */ /* 0x000fe200078ec0ff */
[C---:B------:R-:W-:Y:S01]  /*3ee0*/  FMUL.FTZ R127, R41.reuse, R123 ;  /* 0x0000007b297f7220 */ /* 0x040fe20000410000 */
[----:B------:R-:W-:Y:S01]  /*3ef0*/  FMUL.FTZ R41, R41, R126 ;  /* 0x0000007e29297220 */ /* 0x000fe20000410000 */
[----:B------:R-:W-:Y:S01]  /*3f00*/  LOP3.LUT R40, R40, 0xffff0000, RZ, 0xc0, !PT ;  /* 0xffff000028287812 */ /* 0x000fe200078ec0ff */
[----:B------:R-:W-:-:S02]  /*3f10*/  IMAD.U32 R43, R43, 0x10000, RZ ;  /* 0x000100002b2b7824 */ /* 0x000fc400078e00ff */
        /* <DEDUP_REMOVED lines=14> */
[----:B------:R-:W-:Y:S02]  /*4000*/  IMAD.MOV.U32 R42, RZ, RZ, R41 ;  /* 0x000000ffff2a7224 */ /* 0x000fe400078e0029 */
[----:B------:R-:W-:Y:S02]  /*4010*/  IMAD.MOV.U32 R43, RZ, RZ, R122 ;  /* 0x000000ffff2b7224 */ /* 0x000fe400078e007a */
[----:B------:R-:W-:-:S07]  /*4020*/  IMAD.MOV.U32 R41, RZ, RZ, R93 ;  /* 0x000000ffff297224 */ /* 0x000fce00078e005d */
.L_x_2768:
[----:B------:R-:W-:Y:S05]  /*4030*/  BSYNC B3 ;  /* 0x0000000000037941 */ /* 0x000fea0003800000 */
.L_x_2767:
[----:B--2---:R2:W-:Y:S02]  /*4040*/  STG.E.128 desc[UR60][R46.64+0x40], R40 ;  /* 0x000040282e007986 */ /* 0x0045e4000c101d3c */
.L_x_2766:
[----:B------:R-:W-:Y:S05]  /*4050*/  BSYNC B2 ;  /* 0x0000000000027941 */ /* 0x000fea0003800000 */
.L_x_2765:
        /* <DEDUP_REMOVED lines=53> */
.L_x_2772:
[----:B------:R-:W-:Y:S05]  /*43b0*/  BSYNC B3 ;  /* 0x0000000000037941 */ /* 0x000fea0003800000 */
.L_x_2771:
[----:B--2---:R3:W-:Y:S02]  /*43c0*/  STG.E.128 desc[UR60][R46.64+0x80], R40 ;  /* 0x000080282e007986 */ /* 0x0047e4000c101d3c */
.L_x_2770:
[----:B------:R-:W-:Y:S05]  /*43d0*/  BSYNC B2 ;  /* 0x0000000000027941 */ /* 0x000fea0003800000 */
.L_x_2769:
        /* <DEDUP_REMOVED lines=53> */
.L_x_2776:
[----:B------:R-:W-:Y:S05]  /*4730*/  BSYNC B3 ;  /* 0x0000000000037941 */ /* 0x000fea0003800000 */
.L_x_2775:
[----:B--2---:R4:W-:Y:S02]  /*4740*/  STG.E.128 desc[UR60][R46.64+0xc0], R40 ;  /* 0x0000c0282e007986 */ /* 0x0049e4000c101d3c */
.L_x_2774:
[----:B------:R-:W-:Y:S05]  /*4750*/  BSYNC B2 ;  /* 0x0000000000027941 */ /* 0x000fea0003800000 */
.L_x_2773:
        /* <DEDUP_REMOVED lines=53> */
.L_x_2780:
[----:B------:R-:W-:Y:S05]  /*4ab0*/  BSYNC B3 ;  /* 0x0000000000037941 */ /* 0x000fea0003800000 */
.L_x_2779:
[----:B--2---:R1:W-:Y:S02]  /*4ac0*/  STG.E.128 desc[UR60][R46.64+0x100], R40 ;  /* 0x000100282e007986 */ /* 0x0043e4000c101d3c */
.L_x_2778:
[----:B------:R-:W-:Y:S05]  /*4ad0*/  BSYNC B2 ;  /* 0x0000000000027941 */ /* 0x000fea0003800000 */
.L_x_2777:
[----:B------:R-:W-:-:S13]  /*4ae0*/  ISETP.NE.AND P3, PT, R35, RZ, PT ;  /* 0x000000ff2300720c */ /* 0x000fda0003f65270 */
        /* <DEDUP_REMOVED lines=25> */
[-C--:B------:R-:W-:Y:S01]  /*4c80*/  FMUL.FTZ R80, R80, R77.reuse ;  /* 0x0000004d50507220 */ /* 0x080fe20000410000 */
[C---:B------:R-:W-:Y:S01]  /*4c90*/  FFMA.FTZ R77, R78.reuse, R77, -R83 ;  /* 0x0000004d4e4d7223 */ /* 0x040fe20000010853 */
[----:B------:R-:W-:Y:S01]  /*4ca0*/  FMUL.FTZ R85, R73, R76 ;  /* 0x0000004c49557220 */ /* 0x000fe20000410000 */
[----:B------:R-:W-:Y:S01]  /*4cb0*/  LOP3.LUT R159, R159, 0xffff0000, RZ, 0xc0, !PT ;  /* 0xffff00009f9f7812 */ /* 0x000fe200078ec0ff */
[----:B------:R-:W-:Y:S01]  /*4cc0*/  FFMA.FTZ R78, R78, R81, R80 ;  /* 0x000000514e4e7223 */ /* 0x000fe20000010050 */
[-C--:B------:R-:W-:Y:S01]  /*4cd0*/  FMUL.FTZ R81, R73, R79.reuse ;  /* 0x0000004f49517220 */ /* 0x080fe20000410000 */
[----:B------:R-:W-:Y:S01]  /*4ce0*/  LOP3.LUT R158, R158, 0xffff0000, RZ, 0xc0, !PT ;  /* 0xffff00009e9e7812 */ /* 0x000fe200078ec0ff */
[----:B------:R-:W-:Y:S01]  /*4cf0*/  FFMA.FTZ R73, R72, R79, -R85 ;  /* 0x0000004f48497223 */ /* 0x000fe20000010855 */
[----:B------:R-:W-:Y:S01]  /*4d00*/  LOP3.LUT R40, R40, 0xffff0000, RZ, 0xc0, !PT ;  /* 0xffff000028287812 */ /* 0x000fe200078ec0ff */
[----:B------:R-:W-:-:S02]  /*4d10*/  IMAD.U32 R74, R74, 0x10000, RZ ;  /* 0x000100004a4a7824 */ /* 0x000fc400078e00ff */
[----:B------:R-:W-:Y:S01]  /*4d20*/  FFMA.FTZ R72, R72, R76, R81 ;  /* 0x0000004c48487223 */ /* 0x000fe20000010051 */
[C---:B------:R-:W-:Y:S01]  /*4d30*/  FMUL.FTZ R76, R42.reuse, R159 ;  /* 0x0000009f2a4c7220 */ /* 0x040fe20000410000 */
[----:B------:R-:W-:Y:S01]  /*4d40*/  FMUL.FTZ R80, R42, R158 ;  /* 0x0000009e2a507220 */ /* 0x000fe20000410000 */
[C---:B------:R-:W-:Y:S01]  /*4d50*/  FMUL.FTZ R42, R40.reuse, R75 ;  /* 0x0000004b282a7220 */ /* 0x040fe20000410000 */
[----:B------:R-:W-:Y:S02]  /*4d60*/  IMAD.U32 R43, R43, 0x10000, RZ ;  /* 0x000100002b2b7824 */ /* 0x000fe400078e00ff */
[-C--:B------:R-:W-:Y:S01]  /*4d70*/  FMUL.FTZ R40, R40, R74.reuse ;  /* 0x0000004a28287220 */ /* 0x080fe20000410000 */
[----:B------:R-:W-:Y:S01]  /*4d80*/  F2FP.BF16.F32.PACK_AB R77, R78, R77 ;  /* 0x0000004d4e4d723e */ /* 0x000fe200000010ff */
[----:B------:R-:W-:Y:S01]  /*4d90*/  FFMA.FTZ R42, R41, R74, -R42 ;  /* 0x0000004a292a7223 */ /* 0x000fe2000001082a */
[----:B------:R-:W-:Y:S01]  /*4da0*/  FFMA.FTZ R76, R43, R158, -R76 ;  /* 0x0000009e2b4c7223 */ /* 0x000fe2000001084c */
[----:B------:R-:W-:Y:S01]  /*4db0*/  FFMA.FTZ R41, R41, R75, R40 ;  /* 0x0000004b29297223 */ /* 0x000fe20000010028 */
[----:B------:R-:W-:Y:S01]  /*4dc0*/  FFMA.FTZ R43, R43, R159, R80 ;  /* 0x0000009f2b2b7223 */ /* 0x000fe20000010050 */
[----:B------:R-:W-:-:S03]  /*4dd0*/  F2FP.BF16.F32.PACK_AB R72, R72, R73 ;  /* 0x000000494848723e */ /* 0x000fc600000010ff */
[----:B------:R-:W-:Y:S01]  /*4de0*/  F2FP.BF16.F32.PACK_AB R40, R41, R42 ;  /* 0x0000002a2928723e */ /* 0x000fe200000010ff */
[----:B------:R-:W-:Y:S01]  /*4df0*/  IMAD.MOV.U32 R41, RZ, RZ, R77 ;  /* 0x000000ffff297224 */ /* 0x000fe200078e004d */
[----:B------:R-:W-:Y:S01]  /*4e00*/  F2FP.BF16.F32.PACK_AB R43, R43, R76 ;  /* 0x0000004c2b2b723e */ /* 0x000fe200000010ff */
[----:B------:R-:W-:-:S07]  /*4e10*/  IMAD.MOV.U32 R42, RZ, RZ, R72 ;  /* 0x000000ffff2a7224 */ /* 0x000fce00078e0048 */
.L_x_2782:
[----:B------:R-:W-:Y:S05]  /*4e20*/  BSYNC B2 ;  /* 0x0000000000027941 */ /* 0x000fea0003800000 */
.L_x_2781:
[----:B--2---:R1:W-:Y:S02]  /*4e30*/  STG.E.128 desc[UR60][R46.64+0x140], R40 ;  /* 0x000140282e007986 */ /* 0x0043e4000c101d3c */
.L_x_2760:
[----:B------:R-:W-:Y:S05]  /*4e40*/  BSYNC B1 ;  /* 0x0000000000017941 */ /* 0x000fea0003800000 */
.L_x_2759:
        /* <DEDUP_REMOVED lines=11> */
[--C-:B------:R-:W-:Y:S01]  /*4f00*/  SHF.R.U64 R69, R70, 0x10, R71.reuse ;  /* 0x0000001046457819 */ /* 0x100fe20000001247 */
[----:B------:R-:W-:Y:S01]  /*4f10*/  IMAD.U32 R70, R41, 0x10000, RZ ;  /* 0x0001000029467824 */ /* 0x000fe200078e00ff */
[----:B------:R-:W-:Y:S02]  /*4f20*/  SHF.R.U32.HI R71, RZ, 0x10, R71 ;  /* 0x00000010ff477819 */ /* 0x000fe40000011647 */
[----:B------:R-:W-:Y:S02]  /*4f30*/  PRMT R74, R160, 0x5410, R69 ;  /* 0x00005410a04a7816 */ /* 0x000fe40000000045 */
[----:B------:R-:W-:-:S02]  /*4f40*/  PRMT R47, R156, 0x5432, R47 ;  /* 0x000054329c2f7816 */ /* 0x000fc4000000002f */
[----:B------:R-:W-:Y:S01]  /*4f50*/  LOP3.LUT R69, R41, 0xffff0000, RZ, 0xc0, !PT ;  /* 0xffff000029457812 */ /* 0x000fe200078ec0ff */
[----:B------:R-:W-:Y:S01]  /*4f60*/  IMAD.U32 R41, R40, 0x10000, RZ ;  /* 0x0001000028297824 */ /* 0x000fe200078e00ff */
[C---:B------:R-:W-:Y:S01]  /*4f70*/  LOP3.LUT R75, R74.reuse, 0xffff0000, RZ, 0xc0, !PT ;  /* 0xffff00004a4b7812 */ /* 0x040fe200078ec0ff */
[----:B------:R-:W-:Y:S01]  /*4f80*/  IMAD.U32 R74, R74, 0x10000, RZ ;  /* 0x000100004a4a7824 */ /* 0x000fe200078e00ff */
[----:B------:R-:W-:Y:S02]  /*4f90*/  PRMT R72, R157, 0x5410, R72 ;  /* 0x000054109d487816 */ /* 0x000fe40000000048 */
[----:B------:R-:W-:Y:S01]  /*4fa0*/  PRMT R160, R160, 0x5432, R71 ;  /* 0x00005432a0a07816 */ /* 0x000fe20000000047 */
[----:B------:R-:W-:Y:S01]  /*4fb0*/  FMUL.FTZ R79, R69, R75 ;  /* 0x0000004b454f7220 */ /* 0x000fe20000410000 */
[----:B------:R-:W-:Y:S01]  /*4fc0*/  LOP3.LUT R71, R47, 0xffff0000, RZ, 0xc0, !PT ;  /* 0xffff00002f477812 */ /* 0x000fe200078ec0ff */
[----:B------:R-:W-:Y:S01]  /*4fd0*/  IMAD.U32 R73, R72, 0x10000, RZ ;  /* 0x0001000048497824 */ /* 0x000fe200078e00ff */
[----:B------:R-:W-:Y:S01]  /*4fe0*/  LOP3.LUT R68, R42, 0xffff0000, RZ, 0xc0, !PT ;  /* 0xffff00002a447812 */ /* 0x000fe200078ec0ff */
[----:B------:R-:W-:Y:S01]  /*4ff0*/  IMAD.U32 R77, R160, 0x10000, RZ ;  /* 0x00010000a04d7824 */ /* 0x000fe200078e00ff */
[----:B------:R-:W-:Y:S01]  /*5000*/  LOP3.LUT R42, R43, 0xffff0000, RZ, 0xc0, !PT ;  /* 0xffff00002b2a7812 */ /* 0x000fe200078ec0ff */
[-C--:B------:R-:W-:Y:S01]  /*5010*/  FMUL.FTZ R76, R69, R71.reuse ;  /* 0x00000047454c7220 */ /* 0x080fe20000410000 */
[----:B------:R-:W-:Y:S01]  /*5020*/  LOP3.LUT R69, R40, 0xffff0000, RZ, 0xc0, !PT ;  /* 0xffff000028457812 */ /* 0x000fe200078ec0ff */
[----:B------:R-:W-:Y:S01]  /*5030*/  FFMA.FTZ R40, R70, R71, -R79 ;  /* 0x0000004746287223 */ /* 0x000fe2000001084f */
[----:B------:R-:W-:Y:S01]  /*5040*/  LOP3.LUT R160, R160, 0xffff0000, RZ, 0xc0, !PT ;  /* 0xffff0000a0a07812 */ /* 0x000fe200078ec0ff */
[----:B------:R-:W-:Y:S01]  /*5050*/  FMUL.FTZ R81, R68, R77 ;  /* 0x0000004d44517220 */ /* 0x000fe20000410000 */
[----:B------:R-:W-:Y:S01]  /*5060*/  LOP3.LUT R72, R72, 0xffff0000, RZ, 0xc0, !PT ;  /* 0xffff000048487812 */ /* 0x000fe200078ec0ff */
[----:B------:R-:W-:Y:S01]  /*5070*/  FMUL.FTZ R71, R68, R73 ;  /* 0x0000004944477220 */ /* 0x000fe20000410000 */
[----:B------:R-:W-:-:S02]  /*5080*/  IMAD.U32 R68, R47, 0x10000, RZ ;  /* 0x000100002f447824 */ /* 0x000fc400078e00ff */
[----:B------:R-:W-:Y:S01]  /*5090*/  FFMA.FTZ R75, R70, R75, R76 ;  /* 0x0000004b464b7223 */ /* 0x000fe2000001004c */
[C---:B------:R-:W-:Y:S01]  /*50a0*/  FMUL.FTZ R70, R42.reuse, R160 ;  /* 0x000000a02a467220 */ /* 0x040fe20000410000 */
[----:B------:R-:W-:Y:S01]  /*50b0*/  FMUL.FTZ R47, R42, R72 ;  /* 0x000000482a2f7220 */ /* 0x000fe20000410000 */
[C---:B------:R-:W-:Y:S01]  /*50c0*/  FFMA.FTZ R81, R46.reuse, R73, -R81 ;  /* 0x000000492e517223 */ /* 0x040fe20000010851 */
[C---:B------:R-:W-:Y:S01]  /*50d0*/  FMUL.FTZ R42, R69.reuse, R74 ;  /* 0x0000004a452a7220 */ /* 0x040fe20000410000 */
[----:B------:R-:W-:Y:S01]  /*50e0*/  FFMA.FTZ R46, R46, R77, R71 ;  /* 0x0000004d2e2e7223 */ /* 0x000fe20000010047 */
[-C--:B------:R-:W-:Y:S01]  /*50f0*/  FMUL.FTZ R69, R69, R68.reuse ;  /* 0x0000004445457220 */ /* 0x080fe20000410000 */
[----:B------:R-:W-:Y:S02]  /*5100*/  IMAD.U32 R43, R43, 0x10000, RZ ;  /* 0x000100002b2b7824 */ /* 0x000fe400078e00ff */
        /* <DEDUP_REMOVED lines=9> */
.L_x_2787:
[----:B------:R-:W-:Y:S05]  /*51a0*/  BSYNC B2 ;  /* 0x0000000000027941 */ /* 0x000fea0003800000 */
.L_x_2786:
[----:B--2---:R1:W-:Y:S02]  /*51b0*/  STG.E.128 desc[UR60][R44.64], R40 ;  /* 0x000000282c007986 */ /* 0x0043e4000c101d3c */
.L_x_2785:
[----:B------:R-:W-:Y:S05]  /*51c0*/  BSYNC B1 ;  /* 0x0000000000017941 */ /* 0x000fea0003800000 */
.L_x_2784:
        /* <DEDUP_REMOVED lines=9> */
[----:B------:R-:W-:Y:S02]  /*5260*/  SHF.R.U32.HI R68, RZ, 0x10, R67 ;  /* 0x00000010ff447819 */ /* 0x000fe40000011643 */
[----:B------:R-:W-:Y:S02]  /*5270*/  SHF.R.U32.HI R70, RZ, 0x10, R65 ;  /* 0x00000010ff467819 */ /* 0x000fe40000011641 */
[----:B------:R-:W-:Y:S02]  /*5280*/  SHF.R.U64 R47, R66, 0x10, R67 ;  /* 0x00000010422f7819 */ /* 0x000fe40000001243 */
[----:B------:R-:W-:Y:S02]  /*5290*/  PRMT R66, R155, 0x5410, R72 ;  /* 0x000054109b427816 */ /* 0x000fe40000000048 */
[----:B------:R-:W-:-:S02]  /*52a0*/  PRMT R157, R157, 0x5432, R68 ;  /* 0x000054329d9d7816 */ /* 0x000fc40000000044 */
[----:B------:R-:W-:Y:S02]  /*52b0*/  PRMT R155, R155, 0x5432, R70 ;  /* 0x000054329b9b7816 */ /* 0x000fe40000000046 */
[----:B------:R-:W-:Y:S01]  /*52c0*/  PRMT R156, R156, 0x5410, R47 ;  /* 0x000054109c9c7816 */ /* 0x000fe2000000002f */
[----:B------:R-:W-:Y:S01]  /*52d0*/  IMAD.U32 R69, R157, 0x10000, RZ ;  /* 0x000100009d457824 */ /* 0x000fe200078e00ff */
[----:B------:R-:W-:Y:S01]  /*52e0*/  LOP3.LUT R65, R42, 0xffff0000, RZ, 0xc0, !PT ;  /* 0xffff00002a417812 */ /* 0x000fe200078ec0ff */
[----:B------:R-:W-:Y:S01]  /*52f0*/  IMAD.U32 R67, R155, 0x10000, RZ ;  /* 0x000100009b437824 */ /* 0x000fe200078e00ff */
[----:B------:R-:W-:Y:S01]  /*5300*/  LOP3.LUT R47, R41, 0xffff0000, RZ, 0xc0, !PT ;  /* 0xffff0000292f7812 */ /* 0x000fe200078ec0ff */
[----:B------:R-:W-:Y:S01]  /*5310*/  IMAD.U32 R42, R43, 0x10000, RZ ;  /* 0x000100002b2a7824 */ /* 0x000fe200078e00ff */
[----:B------:R-:W-:Y:S01]  /*5320*/  LOP3.LUT R70, R156, 0xffff0000, RZ, 0xc0, !PT ;  /* 0xffff00009c467812 */ /* 0x000fe200078ec0ff */
[----:B------:R-:W-:Y:S01]  /*5330*/  FMUL.FTZ R71, R65, R69 ;  /* 0x0000004541477220 */ /* 0x000fe20000410000 */
[----:B------:R-:W-:Y:S01]  /*5340*/  LOP3.LUT R46, R43, 0xffff0000, RZ, 0xc0, !PT ;  /* 0xffff00002b2e7812 */ /* 0x000fe200078ec0ff */
[----:B------:R-:W-:Y:S01]  /*5350*/  IMAD.U32 R43, R41, 0x10000, RZ ;  /* 0x00010000292b7824 */ /* 0x000fe200078e00ff */
[----:B------:R-:W-:Y:S01]  /*5360*/  LOP3.LUT R68, R66, 0xffff0000, RZ, 0xc0, !PT ;  /* 0xffff000042447812 */ /* 0x000fe200078ec0ff */
[----:B------:R-:W-:Y:S01]  /*5370*/  FMUL.FTZ R72, R47, R70 ;  /* 0x000000462f487220 */ /* 0x000fe20000410000 */
[-C--:B------:R-:W-:Y:S01]  /*5380*/  FMUL.FTZ R65, R65, R67.reuse ;  /* 0x0000004341417220 */ /* 0x080fe20000410000 */
[----:B------:R-:W-:Y:S01]  /*5390*/  LOP3.LUT R157, R157, 0xffff0000, RZ, 0xc0, !PT ;  /* 0xffff00009d9d7812 */ /* 0x000fe200078ec0ff */
[----:B------:R-:W-:Y:S01]  /*53a0*/  IMAD.U32 R41, R40, 0x10000, RZ ;  /* 0x0001000028297824 */ /* 0x000fe200078e00ff */
[----:B------:R-:W-:Y:S01]  /*53b0*/  LOP3.LUT R155, R155, 0xffff0000, RZ, 0xc0, !PT ;  /* 0xffff00009b9b7812 */ /* 0x000fe200078ec0ff */
[----:B------:R-:W-:Y:S01]  /*53c0*/  FFMA.FTZ R71, R64, R67, -R71 ;  /* 0x0000004340477223 */ /* 0x000fe20000010847 */
[-C--:B------:R-:W-:Y:S01]  /*53d0*/  FMUL.FTZ R47, R47, R68.reuse ;  /* 0x000000442f2f7220 */ /* 0x080fe20000410000 */
[----:B------:R-:W-:Y:S01]  /*53e0*/  LOP3.LUT R40, R40, 0xffff0000, RZ, 0xc0, !PT ;  /* 0xffff000028287812 */ /* 0x000fe200078ec0ff */
[----:B------:R-:W-:Y:S01]  /*53f0*/  FFMA.FTZ R72, R43, R68, -R72 ;  /* 0x000000442b487223 */ /* 0x000fe20000010848 */
[----:B------:R-:W-:Y:S01]  /*5400*/  FFMA.FTZ R64, R64, R69, R65 ;  /* 0x0000004540407223 */ /* 0x000fe20000010041 */
[----:B------:R-:W-:-:S02]  /*5410*/  IMAD.U32 R156, R156, 0x10000, RZ ;  /* 0x000100009c9c7824 */ /* 0x000fc400078e00ff */
[----:B------:R-:W-:Y:S01]  /*5420*/  FMUL.FTZ R65, R46, R157 ;  /* 0x0000009d2e417220 */ /* 0x000fe20000410000 */
        /* <DEDUP_REMOVED lines=13> */
[----:B------:R-:W-:-:S07]  /*5500*/  IMAD.MOV.U32 R43, RZ, RZ, R65 ;  /* 0x000000ffff2b7224 */ /* 0x000fce00078e0041 */
.L_x_2791:
[----:B------:R-:W-:Y:S05]  /*5510*/  BSYNC B2 ;  /* 0x0000000000027941 */ /* 0x000fea0003800000 */
.L_x_2790:
[----:B--2---:R1:W-:Y:S02]  /*5520*/  STG.E.128 desc[UR60][R44.64+0x40], R40 ;  /* 0x000040282c007986 */ /* 0x0043e4000c101d3c */
.L_x_2789:
[----:B------:R-:W-:Y:S05]  /*5530*/  BSYNC B1 ;  /* 0x0000000000017941 */ /* 0x000fea0003800000 */
.L_x_2788:
        /* <DEDUP_REMOVED lines=53> */
.L_x_2795:
[----:B------:R-:W-:Y:S05]  /*5890*/  BSYNC B2 ;  /* 0x0000000000027941 */ /* 0x000fea0003800000 */
.L_x_2794:
[----:B--2---:R1:W-:Y:S02]  /*58a0*/  STG.E.128 desc[UR60][R44.64+0x80], R40 ;  /* 0x000080282c007986 */ /* 0x0043e4000c101d3c */
.L_x_2793:
[----:B------:R-:W-:Y:S05]  /*58b0*/  BSYNC B1 ;  /* 0x0000000000017941 */ /* 0x000fea0003800000 */
.L_x_2792:
        /* <DEDUP_REMOVED lines=20> */
[C---:B------:R-:W-:Y:S01]  /*5a00*/  LOP3.LUT R62, R61.reuse, 0xffff0000, RZ, 0xc0, !PT ;  /* 0xffff00003d3e7812 */ /* 0x040fe200078ec0ff */
        /* <DEDUP_REMOVED lines=20> */
[----:B------:R-:W-:Y:S01]  /*5b50*/  FMUL.FTZ R40, R40, R58 ;  /* 0x0000003a28287220 */ /* 0x000fe20000410000 */
[----:B------:R-:W-:Y:S01]  /*5b60*/  FMUL.FTZ R57, R57, R146 ;  /* 0x0000009239397220 */ /* 0x000fe20000410000 */
        /* <DEDUP_REMOVED lines=10> */
.L_x_2799:
[----:B------:R-:W-:Y:S05]  /*5c10*/  BSYNC B2 ;  /* 0x0000000000027941 */ /* 0x000fea0003800000 */
.L_x_2798:
[----:B--2---:R1:W-:Y:S02]  /*5c20*/  STG.E.128 desc[UR60][R44.64+0xc0], R40 ;  /* 0x0000c0282c007986 */ /* 0x0043e4000c101d3c */
.L_x_2797:
[----:B------:R-:W-:Y:S05]  /*5c30*/  BSYNC B1 ;  /* 0x0000000000017941 */ /* 0x000fea0003800000 */
.L_x_2796:
        /* <DEDUP_REMOVED lines=53> */
.L_x_2803:
[----:B------:R-:W-:Y:S05]  /*5f90*/  BSYNC B2 ;  /* 0x0000000000027941 */ /* 0x000fea0003800000 */
.L_x_2802:
[----:B--2---:R1:W-:Y:S02]  /*5fa0*/  STG.E.128 desc[UR60][R44.64+0x100], R40 ;  /* 0x000100282c007986 */ /* 0x0043e4000c101d3c */
.L_x_2801:
[----:B------:R-:W-:Y:S05]  /*5fb0*/  BSYNC B1 ;  /* 0x0000000000017941 */ /* 0x000fea0003800000 */
.L_x_2800:
        /* <DEDUP_REMOVED lines=52> */
.L_x_2805:
[----:B------:R-:W-:Y:S05]  /*6300*/  BSYNC B1 ;  /* 0x0000000000017941 */ /* 0x000fea0003800000 */
.L_x_2804:
[----:B--2---:R1:W-:Y:S01]  /*6310*/  STG.E.128 desc[UR60][R44.64+0x140], R40 ;  /* 0x000140282c007986 */ /* 0x0043e2000c101d3c */
[----:B------:R-:W-:Y:S05]  /*6320*/  BRA `(.L_x_2783) ;  /* 0x00000040005c7947 */ /* 0x000fea0003800000 */
.L_x_2751:
        /* <DEDUP_REMOVED lines=47> */
.L_x_2807:
[----:B------:R-:W-:Y:S05]  /*6620*/  BSYNC B1 ;  /* 0x0000000000017941 */ /* 0x000fea0003800000 */
.L_x_2806:
        /* <DEDUP_REMOVED lines=47> */
.L_x_2809:
[----:B------:R-:W-:Y:S05]  /*6920*/  BSYNC B1 ;  /* 0x0000000000017941 */ /* 0x000fea0003800000 */
.L_x_2808:
[----:B0-----:R-:W2:Y:S01]  /*6930*/  LDL R88, [R1+0x4c] ;  /* 0x00004c0001587983 */ /* 0x001ea20000100800 */
[----:B------:R-:W-:Y:S01]  /*6940*/  IMAD.MOV.U32 R89, RZ, RZ, R41 ;  /* 0x000000ffff597224 */ /* 0x000fe200078e0029 */
[----:B------:R-:W-:Y:S01]  /*6950*/  PRMT R171, R93, 0x5410, R94 ;  /* 0x000054105dab7816 */ /* 0x000fe2000000005e */
[----:B------:R-:W-:Y:S02]  /*6960*/  IMAD.MOV.U32 R90, RZ, RZ, R44 ;  /* 0x000000ffff5a7224 */ /* 0x000fe400078e002c */
        /* <DEDUP_REMOVED lines=9> */
[----:B------:R-:W-:-:S03]  /*6a00*/  IMAD.MOV.U32 R91, RZ, RZ, R56 ;  /* 0x000000ffff5b7224 */ /* 0x000fc600078e0038 */
        /* <DEDUP_REMOVED lines=17> */
[----:B------:R-:W-:Y:S01]  /*6b20*/  IMAD.MOV.U32 R89, RZ, RZ, R55 ;  /* 0x000000ffff597224 */ /* 0x000fe200078e0037 */
[----:B------:R-:W-:Y:S01]  /*6b30*/  PRMT R167, R90, 0x5410, R91 ;  /* 0x000054105aa77816 */ /* 0x000fe2000000005b */
[----:B-----5:R-:W-:-:S02]  /*6b40*/  IMAD.MOV.U32 R91, RZ, RZ, R66 ;  /* 0x000000ffff5b7224 */ /* 0x020fc400078e0042 */
        /* <DEDUP_REMOVED lines=48> */
.L_x_2810:
        /* <DEDUP_REMOVED lines=8> */
.L_x_3132:
[----:B------:R-:W-:Y:S05]  /*6ed0*/  BSYNC B1 ;  /* 0x0000000000017941 */ /* 0x000fea0003800000 */
.L_x_2811:
        /* <DEDUP_REMOVED lines=31> */
[--C-:B------:R-:W-:Y:S02]  /*70d0*/  SHF.R.U64 R165, R48, 0x10, R49.reuse ;  /* 0x0000001030a57819 */ /* 0x100fe40000001231 */
[----:B------:R-:W-:Y:S02]  /*70e0*/  SHF.R.U32.HI R48, RZ, 0x10, R49 ;  /* 0x00000010ff307819 */ /* 0x000fe40000011631 */
[--C-:B------:R-:W-:Y:S02]  /*70f0*/  SHF.R.U64 R49, R60, 0x10, R61.reuse ;  /* 0x000000103c317819 */ /* 0x100fe4000000123d */
[----:B------:R-:W-:Y:S02]  /*7100*/  SHF.R.U32.HI R60, RZ, 0x10, R61 ;  /* 0x00000010ff3c7819 */ /* 0x000fe4000001163d */
[--C-:B------:R-:W-:Y:S02]  /*7110*/  SHF.R.U64 R50, R50, 0x10, R51.reuse ;  /* 0x0000001032327819 */ /* 0x100fe40000001233 */
[----:B------:R-:W-:-:S02]  /*7120*/  SHF.R.U32.HI R163, RZ, 0x10, R51 ;  /* 0x00000010ffa37819 */ /* 0x000fc40000011633 */
[--C-:B------:R-:W-:Y:S02]  /*7130*/  SHF.R.U64 R61, R62, 0x10, R63.reuse ;  /* 0x000000103e3d7819 */ /* 0x100fe4000000123f */
[----:B------:R-:W-:Y:S02]  /*7140*/  SHF.R.U32.HI R51, RZ, 0x10, R63 ;  /* 0x00000010ff337819 */ /* 0x000fe4000001163f */
[----:B------:R-:W-:Y:S02]  /*7150*/  PRMT R60, R167, 0x5432, R60 ;  /* 0x00005432a73c7816 */ /* 0x000fe4000000003c */
[C---:B------:R-:W-:Y:S02]  /*7160*/  PRMT R63, R166.reuse, 0x5432, R48 ;  /* 0x00005432a63f7816 */ /* 0x040fe40000000030 */
[----:B------:R-:W-:Y:S01]  /*7170*/  PRMT R165, R166, 0x5410, R165 ;  /* 0x00005410a6a57816 */ /* 0x000fe200000000a5 */
[----:B0-----:R-:W-:Y:S01]  /*7180*/  IMAD.U32 R166, R93, 0x10000, RZ ;  /* 0x000100005da67824 */ /* 0x001fe200078e00ff */
[----:B------:R-:W-:Y:S01]  /*7190*/  PRMT R62, R164, 0x5432, R50 ;  /* 0x00005432a43e7816 */ /* 0x000fe20000000032 */
[----:B------:R-:W-:Y:S01]  /*71a0*/  IMAD.U32 R50, R60, 0x10000, RZ ;  /* 0x000100003c327824 */ /* 0x000fe200078e00ff */
[----:B------:R-:W-:Y:S01]  /*71b0*/  PRMT R48, R164, 0x5410, R163 ;  /* 0x00005410a4307816 */ /* 0x000fe200000000a3 */
[----:B------:R-:W-:Y:S01]  /*71c0*/  IMAD.U32 R164, R63, 0x10000, RZ ;  /* 0x000100003fa47824 */ /* 0x000fe200078e00ff */
[----:B------:R-:W-:Y:S01]  /*71d0*/  PRMT R49, R167, 0x5410, R49 ;  /* 0x00005410a7317816 */ /* 0x000fe20000000031 */
[----:B--2---:R-:W-:-:S02]  /*71e0*/  IMAD.U32 R163, R89, 0x10000, RZ ;  /* 0x0001000059a37824 */ /* 0x004fc400078e00ff */
[C---:B------:R-:W-:Y:S01]  /*71f0*/  FMUL.FTZ R167, R166.reuse, R50 ;  /* 0x00000032a6a77220 */ /* 0x040fe20000410000 */
[-C--:B------:R-:W-:Y:S01]  /*7200*/  FMUL.FTZ R166, R166, R164.reuse ;  /* 0x000000a4a6a67220 */ /* 0x080fe20000410000 */
[----:B------:R-:W-:Y:S02]  /*7210*/  LOP3.LUT R93, R93, 0xffff0000, RZ, 0xc0, !PT ;  /* 0xffff00005d5d7812 */ /* 0x000fe400078ec0ff */
[C---:B------:R-:W-:Y:S01]  /*7220*/  FFMA.FTZ R164, R163.reuse, R164, -R167 ;  /* 0x000000a4a3a47223 */ /* 0x040fe200000108a7 */
[----:B------:R-:W-:Y:S01]  /*7230*/  FFMA.FTZ R163, R163, R50, R166 ;  /* 0x00000032a3a37223 */ /* 0x000fe200000100a6 */
[----:B------:R-:W-:Y:S01]  /*7240*/  LOP3.LUT R166, R63, 0xffff0000, RZ, 0xc0, !PT ;  /* 0xffff00003fa67812 */ /* 0x000fe200078ec0ff */
[----:B------:R-:W-:Y:S01]  /*7250*/  IMAD.U32 R167, R95, 0x10000, RZ ;  /* 0x000100005fa77824 */ /* 0x000fe200078e00ff */
[----:B------:R-:W-:Y:S02]  /*7260*/  LOP3.LUT R63, R60, 0xffff0000, RZ, 0xc0, !PT ;  /* 0xffff00003c3f7812 */ /* 0x000fe400078ec0ff */
[----:B------:R-:W-:Y:S01]  /*7270*/  LOP3.LUT R50, R89, 0xffff0000, RZ, 0xc0, !PT ;  /* 0xffff000059327812 */ /* 0x000fe200078ec0ff */
[----:B------:R-:W-:Y:S01]  /*7280*/  FMUL.FTZ R89, R93, R166 ;  /* 0x000000a65d597220 */ /* 0x000fe20000410000 */
[----:B------:R-:W-:Y:S01]  /*7290*/  PRMT R51, R181, 0x5410, R51 ;  /* 0x00005410b5337816 */ /* 0x000fe20000000033 */
[----:B------:R-:W-:Y:S01]  /*72a0*/  FMUL.FTZ R60, R93, R63 ;  /* 0x0000003f5d3c7220 */ /* 0x000fe20000410000 */
[----:B------:R-:W-:Y:S01]  /*72b0*/  IMAD.U32 R93, R91, 0x10000, RZ ;  /* 0x000100005b5d7824 */ /* 0x000fe200078e00ff */
[----:B------:R-:W-:-:S02]  /*72c0*/  LOP3.LUT R95, R95, 0xffff0000, RZ, 0xc0, !PT ;  /* 0xffff00005f5f7812 */ /* 0x000fc400078ec0ff */
[C---:B------:R-:W-:Y:S01]  /*72d0*/  FFMA.FTZ R60, R50.reuse, R166, -R60 ;  /* 0x000000a6323c7223 */ /* 0x040fe2000001083c */
[----:B------:R-:W-:Y:S02]  /*72e0*/  IMAD.U32 R166, R51, 0x10000, RZ ;  /* 0x0001000033a67824 */ /* 0x000fe400078e00ff */
[----:B------:R-:W-:Y:S01]  /*72f0*/  FFMA.FTZ R50, R50, R63, R89 ;  /* 0x0000003f32327223 */ /* 0x000fe20000010059 */
[C---:B------:R-:W-:Y:S01]  /*7300*/  IMAD.U32 R63, R48.reuse, 0x10000, RZ ;  /* 0x00010000303f7824 */ /* 0x040fe200078e00ff */
[----:B------:R-:W-:Y:S01]  /*7310*/  LOP3.LUT R48, R48, 0xffff0000, RZ, 0xc0, !PT ;  /* 0xffff000030307812 */ /* 0x000fe200078ec0ff */
[----:B------:R-:W-:Y:S01]  /*7320*/  FMUL.FTZ R89, R167, R166 ;  /* 0x000000a6a7597220 */ /* 0x000fe20000410000 */
[----:B------:R-:W-:Y:S02]  /*7330*/  LOP3.LUT R91, R91, 0xffff0000, RZ, 0xc0, !PT ;  /* 0xffff00005b5b7812 */ /* 0x000fe400078ec0ff */
[----:B------:R-:W-:Y:S01]  /*7340*/  PRMT R61, R180, 0x5410, R61 ;  /* 0x00005410b43d7816 */ /* 0x000fe2000000003d */
[-C--:B------:R-:W-:Y:S01]  /*7350*/  FFMA.FTZ R89, R93, R63.reuse, -R89 ;  /* 0x0000003f5d597223 */ /* 0x080fe20000010859 */
[----:B------:R-:W-:Y:S01]  /*7360*/  FMUL.FTZ R63, R167, R63 ;  /* 0x0000003fa73f7220 */ /* 0x000fe20000410000 */
[----:B------:R-:W-:-:S02]  /*7370*/  F2FP.BF16.F32.PACK_AB R60, R60, R164 ;  /* 0x000000a43c3c723e */ /* 0x000fc400000010ff */
[----:B------:R-:W-:Y:S01]  /*7380*/  F2FP.BF16.F32.PACK_AB R50, R50, R163 ;  /* 0x000000a33232723e */ /* 0x000fe200000010ff */
[----:B------:R-:W-:Y:S01]  /*7390*/  FFMA.FTZ R63, R93, R166, R63 ;  /* 0x000000a65d3f7223 */ /* 0x000fe2000001003f */
[----:B------:R-:W-:Y:S01]  /*73a0*/  LOP3.LUT R93, R51, 0xffff0000, RZ, 0xc0, !PT ;  /* 0xffff0000335d7812 */ /* 0x000fe200078ec0ff */
[----:B------:R-:W-:-:S04]  /*73b0*/  IMAD.U32 R166, R165, 0x10000, RZ ;  /* 0x00010000a5a67824 */ /* 0x000fc800078e00ff */
[----:B------:R-:W-:-:S04]  /*73c0*/  FMUL.FTZ R51, R95, R93 ;  /* 0x0000005d5f337220 */ /* 0x000fc80000410000 */
[-C--:B------:R-:W-:Y:S01]  /*73d0*/  FFMA.FTZ R51, R91, R48.reuse, -R51 ;  /* 0x000000305b337223 */ /* 0x080fe20000010833 */
[----:B------:R-:W-:Y:S01]  /*73e0*/  FMUL.FTZ R48, R95, R48 ;  /* 0x000000305f307220 */ /* 0x000fe20000410000 */
[C---:B------:R-:W-:Y:S01]  /*73f0*/  IMAD.U32 R95, R92.reuse, 0x10000, RZ ;  /* 0x000100005c5f7824 */ /* 0x040fe200078e00ff */
[----:B------:R-:W-:Y:S02]  /*7400*/  LOP3.LUT R92, R92, 0xffff0000, RZ, 0xc0, !PT ;  /* 0xffff00005c5c7812 */ /* 0x000fe400078ec0ff */
[----:B------:R-:W-:Y:S01]  /*7410*/  FFMA.FTZ R48, R91, R93, R48 ;  /* 0x0000005d5b307223 */ /* 0x000fe20000010030 */
        /* <DEDUP_REMOVED lines=10> */
[----:B------:R-:W-:Y:S02]  /*74c0*/  LOP3.LUT R91, R49, 0xffff0000, RZ, 0xc0, !PT ;  /* 0xffff0000315b7812 */ /* 0x000fe400078ec0ff */
[----:B------:R-:W-:Y:S01]  /*74d0*/  LOP3.LUT R49, R165, 0xffff0000, RZ, 0xc0, !PT ;  /* 0xffff0000a5317812 */ /* 0x000fe200078ec0ff */
[C---:B------:R-:W-:Y:S01]  /*74e0*/  IMAD.U32 R165, R62.reuse, 0x10000, RZ ;  /* 0x000100003ea57824 */ /* 0x040fe200078e00ff */
        /* <DEDUP_REMOVED lines=8> */
[C---:B------:R-:W-:Y:S01]  /*7570*/  IMAD.U32 R91, R90.reuse, 0x10000, RZ ;  /* 0x000100005a5b7824 */ /* 0x040fe200078e00ff */
        /* <DEDUP_REMOVED lines=8> */
[----:B------:R-:W-:-:S02]  /*7600*/  F2FP.BF16.F32.PACK_AB R95, R88, R95 ;  /* 0x0000005f585f723e */ /* 0x000fc400000010ff */
        /* <DEDUP_REMOVED lines=9> */
[----:B------:R-:W-:Y:S02]  /*76a0*/  IMAD.MOV.U32 R93, RZ, RZ, R50 ;  /* 0x000000ffff5d7224 */ /* 0x000fe400078e0032 */
[----:B------:R-:W-:-:S07]  /*76b0*/  IMAD.MOV.U32 R91, RZ, RZ, R51 ;  /* 0x000000ffff5b7224 */ /* 0x000fce00078e0033 */
.L_x_2818:
[----:B------:R-:W-:Y:S05]  /*76c0*/  BSYNC B3 ;  /* 0x0000000000037941 */ /* 0x000fea0003800000 */
.L_x_2817:
        /* <DEDUP_REMOVED lines=12> */
.L_x_2816:
[----:B------:R-:W-:Y:S05]  /*7790*/  BSYNC B2 ;  /* 0x0000000000027941 */ /* 0x000fea0003800000 */
.L_x_2815:
        /* <DEDUP_REMOVED lines=37> */
[-C--:B------:R-:W-:Y:S01]  /*79f0*/  FMUL.FTZ R163, R161, R95.reuse ;  /* 0x0000005fa1a37220 */ /* 0x080fe20000410000 */
[----:B------:R-:W-:Y:S01]  /*7a00*/  LOP3.LUT R56, R63, 0xffff0000, RZ, 0xc0, !PT ;  /* 0xffff00003f387812 */ /* 0x000fe200078ec0ff */
[-C--:B------:R-:W-:Y:S01]  /*7a10*/  FMUL.FTZ R161, R161, R94.reuse ;  /* 0x0000005ea1a17220 */ /* 0x080fe20000410000 */
[----:B------:R-:W-:Y:S01]  /*7a20*/  SHF.R.U64 R45, R44, 0x10, R45 ;  /* 0x000000102c2d7819 */ /* 0x000fe2000000122d */
[----:B------:R-:W-:Y:S01]  /*7a30*/  FFMA.FTZ R94, R93, R94, -R163 ;  /* 0x0000005e5d5e7223 */ /* 0x000fe200000108a3 */
[----:B------:R-:W-:Y:S01]  /*7a40*/  LOP3.LUT R44, R51, 0xffff0000, RZ, 0xc0, !PT ;  /* 0xffff0000332c7812 */ /* 0x000fe200078ec0ff */
[----:B------:R-:W-:Y:S01]  /*7a50*/  FFMA.FTZ R93, R93, R95, R161 ;  /* 0x0000005f5d5d7223 */ /* 0x000fe200000100a1 */
[----:B------:R-:W-:Y:S01]  /*7a60*/  LOP3.LUT R95, R92, 0xffff0000, RZ, 0xc0, !PT ;  /* 0xffff00005c5f7812 */ /* 0x000fe200078ec0ff */
[----:B------:R-:W-:Y:S01]  /*7a70*/  IMAD.U32 R163, R63, 0x10000, RZ ;  /* 0x000100003fa37824 */ /* 0x000fe200078e00ff */
[----:B------:R-:W-:-:S02]  /*7a80*/  LOP3.LUT R92, R91, 0xffff0000, RZ, 0xc0, !PT ;  /* 0xffff00005b5c7812 */ /* 0x000fc400078ec0ff */
[----:B------:R-:W-:Y:S02]  /*7a90*/  SHF.R.U64 R46, R46, 0x10, R47 ;  /* 0x000000102e2e7819 */ /* 0x000fe4000000122f */
[----:B------:R-:W-:Y:S01]  /*7aa0*/  SHF.R.U64 R58, R58, 0x10, R59 ;  /* 0x000000103a3a7819 */ /* 0x000fe2000000123b */
[CC--:B------:R-:W-:Y:S01]  /*7ab0*/  FMUL.FTZ R91, R61.reuse, R92.reuse ;  /* 0x0000005c3d5b7220 */ /* 0x0c0fe20000410000 */
[-C--:B------:R-:W-:Y:S01]  /*7ac0*/  FMUL.FTZ R61, R61, R95.reuse ;  /* 0x0000005f3d3d7220 */ /* 0x080fe20000410000 */
[----:B------:R-:W-:Y:S02]  /*7ad0*/  PRMT R46, R175, 0x5432, R46 ;  /* 0x00005432af2e7816 */ /* 0x000fe4000000002e */
[C---:B------:R-:W-:Y:S01]  /*7ae0*/  FFMA.FTZ R91, R49.reuse, R95, -R91 ;  /* 0x0000005f315b7223 */ /* 0x040fe2000001085b */
[----:B------:R-:W-:Y:S01]  /*7af0*/  FFMA.FTZ R49, R49, R92, R61 ;  /* 0x0000005c31317223 */ /* 0x000fe2000001003d */
[----:B------:R-:W-:Y:S01]  /*7b00*/  SHF.R.U32.HI R61, RZ, 0x10, R59 ;  /* 0x00000010ff3d7819 */ /* 0x000fe2000001163b */
[----:B------:R-:W-:Y:S01]  /*7b10*/  IMAD.U32 R95, R51, 0x10000, RZ ;  /* 0x00010000335f7824 */ /* 0x000fe200078e00ff */
[----:B------:R-:W-:-:S02]  /*7b20*/  SHF.R.U32.HI R92, RZ, 0x10, R47 ;  /* 0x00000010ff5c7819 */ /* 0x000fc4000001162f */
[----:B------:R-:W-:Y:S02]  /*7b30*/  PRMT R61, R178, 0x5410, R61 ;  /* 0x00005410b23d7816 */ /* 0x000fe4000000003d */
[----:B------:R-:W-:Y:S02]  /*7b40*/  PRMT R92, R176, 0x5432, R92 ;  /* 0x00005432b05c7816 */ /* 0x000fe4000000005c */
[----:B------:R-:W-:Y:S01]  /*7b50*/  PRMT R58, R175, 0x5410, R58 ;  /* 0x00005410af3a7816 */ /* 0x000fe2000000003a */
[C---:B------:R-:W-:Y:S01]  /*7b60*/  IMAD.U32 R161, R61.reuse, 0x10000, RZ ;  /* 0x000100003da17824 */ /* 0x040fe200078e00ff */
[----:B------:R-:W-:Y:S01]  /*7b70*/  LOP3.LUT R61, R61, 0xffff0000, RZ, 0xc0, !PT ;  /* 0xffff00003d3d7812 */ /* 0x000fe200078ec0ff */
[C---:B------:R-:W-:Y:S01]  /*7b80*/  IMAD.U32 R164, R92.reuse, 0x10000, RZ ;  /* 0x000100005ca47824 */ /* 0x040fe200078e00ff */
[----:B------:R-:W-:Y:S01]  /*7b90*/  LOP3.LUT R92, R92, 0xffff0000, RZ, 0xc0, !PT ;  /* 0xffff00005c5c7812 */ /* 0x000fe200078ec0ff */
[----:B------:R-:W-:Y:S01]  /*7ba0*/  FMUL.FTZ R165, R163, R161 ;  /* 0x000000a1a3a57220 */ /* 0x000fe20000410000 */
[----:B------:R-:W-:Y:S01]  /*7bb0*/  F2FP.BF16.F32.PACK_AB R91, R91, R94 ;  /* 0x0000005e5b5b723e */ /* 0x000fe200000010ff */
[C---:B------:R-:W-:Y:S01]  /*7bc0*/  FMUL.FTZ R51, R56.reuse, R61 ;  /* 0x0000003d38337220 */ /* 0x040fe20000410000 */
[----:B------:R-:W-:Y:S01]  /*7bd0*/  FMUL.FTZ R163, R163, R164 ;  /* 0x000000a4a3a37220 */ /* 0x000fe20000410000 */
[----:B------:R-:W-:Y:S01]  /*7be0*/  FMUL.FTZ R56, R56, R92 ;  /* 0x0000005c38387220 */ /* 0x000fe20000410000 */
[C---:B------:R-:W-:Y:S01]  /*7bf0*/  FFMA.FTZ R164, R95.reuse, R164, -R165 ;  /* 0x000000a45fa47223 */ /* 0x040fe200000108a5 */
[C---:B------:R-:W-:Y:S01]  /*7c00*/  FFMA.FTZ R51, R44.reuse, R92, -R51 ;  /* 0x0000005c2c337223 */ /* 0x040fe20000010833 */
[----:B------:R-:W-:Y:S01]  /*7c10*/  FFMA.FTZ R163, R95, R161, R163 ;  /* 0x000000a15fa37223 */ /* 0x000fe200000100a3 */
[----:B------:R-:W-:Y:S01]  /*7c20*/  FFMA.FTZ R44, R44, R61, R56 ;  /* 0x0000003d2c2c7223 */ /* 0x000fe20000010038 */
[----:B------:R-:W-:Y:S01]  /*7c30*/  PRMT R56, R177, 0x5410, R45 ;  /* 0x00005410b1387816 */ /* 0x000fe2000000002d */
[----:B------:R-:W-:Y:S01]  /*7c40*/  IMAD.U32 R95, R60, 0x10000, RZ ;  /* 0x000100003c5f7824 */ /* 0x000fe200078e00ff */
[----:B------:R-:W-:Y:S01]  /*7c50*/  PRMT R45, R176, 0x5410, R57 ;  /* 0x00005410b02d7816 */ /* 0x000fe20000000039 */
[----:B------:R-:W-:Y:S01]  /*7c60*/  IMAD.U32 R57, R48, 0x10000, RZ ;  /* 0x0001000030397824 */ /* 0x000fe200078e00ff */
[----:B------:R-:W-:Y:S01]  /*7c70*/  LOP3.LUT R60, R60, 0xffff0000, RZ, 0xc0, !PT ;  /* 0xffff00003c3c7812 */ /* 0x000fe200078ec0ff */
[C---:B------:R-:W-:Y:S01]  /*7c80*/  IMAD.U32 R63, R56.reuse, 0x10000, RZ ;  /* 0x00010000383f7824 */ /* 0x040fe200078e00ff */
[C---:B------:R-:W-:Y:S01]  /*7c90*/  LOP3.LUT R47, R45.reuse, 0xffff0000, RZ, 0xc0, !PT ;  /* 0xffff00002d2f7812 */ /* 0x040fe200078ec0ff */
[----:B------:R-:W-:Y:S01]  /*7ca0*/  IMAD.U32 R61, R45, 0x10000, RZ ;  /* 0x000100002d3d7824 */ /* 0x000fe200078e00ff */
[----:B------:R-:W-:-:S02]  /*7cb0*/  LOP3.LUT R45, R56, 0xffff0000, RZ, 0xc0, !PT ;  /* 0xffff0000382d7812 */ /* 0x000fc400078ec0ff */
[----:B------:R-:W-:Y:S01]  /*7cc0*/  LOP3.LUT R48, R48, 0xffff0000, RZ, 0xc0, !PT ;  /* 0xffff000030307812 */ /* 0x000fe200078ec0ff */
[C---:B------:R-:W-:Y:S01]  /*7cd0*/  FMUL.FTZ R56, R60.reuse, R47 ;  /* 0x0000002f3c387220 */ /* 0x040fe20000410000 */
[C---:B------:R-:W-:Y:S01]  /*7ce0*/  FMUL.FTZ R92, R95.reuse, R61 ;  /* 0x0000003d5f5c7220 */ /* 0x040fe20000410000 */
[----:B------:R-:W-:Y:S01]  /*7cf0*/  FMUL.FTZ R60, R60, R45 ;  /* 0x0000002d3c3c7220 */ /* 0x000fe20000410000 */
[----:B------:R-:W-:Y:S01]  /*7d00*/  FMUL.FTZ R95, R95, R63 ;  /* 0x0000003f5f5f7220 */ /* 0x000fe20000410000 */
[C---:B------:R-:W-:Y:S01]  /*7d10*/  FFMA.FTZ R45, R48.reuse, R45, -R56 ;  /* 0x0000002d302d7223 */ /* 0x040fe20000010838 */
[C---:B------:R-:W-:Y:S01]  /*7d20*/  FFMA.FTZ R92, R57.reuse, R63, -R92 ;  /* 0x0000003f395c7223 */ /* 0x040fe2000001085c */
[----:B------:R-:W-:Y:S01]  /*7d30*/  FFMA.FTZ R47, R48, R47, R60 ;  /* 0x0000002f302f7223 */ /* 0x000fe2000001003c */
        /* <DEDUP_REMOVED lines=14> */
[-C--:B------:R-:W-:Y:S01]  /*7e20*/  FMUL.FTZ R62, R62, R46.reuse ;  /* 0x0000002e3e3e7220 */ /* 0x080fe20000410000 */
[----:B------:R-:W-:Y:S01]  /*7e30*/  F2FP.BF16.F32.PACK_AB R93, R49, R93 ;  /* 0x0000005d315d723e */ /* 0x000fe200000010ff */
[----:B------:R-:W-:Y:S02]  /*7e40*/  IMAD.MOV.U32 R49, RZ, RZ, R91 ;  /* 0x000000ffff317224 */ /* 0x000fe400078e005b */
[C---:B------:R-:W-:Y:S01]  /*7e50*/  FFMA.FTZ R48, R50.reuse, R46, -R48 ;  /* 0x0000002e32307223 */ /* 0x040fe20000010830 */
[----:B------:R-:W-:Y:S01]  /*7e60*/  FFMA.FTZ R62, R50, R58, R62 ;  /* 0x0000003a323e7223 */ /* 0x000fe2000001003e */
[----:B------:R-:W-:Y:S01]  /*7e70*/  F2FP.BF16.F32.PACK_AB R44, R44, R163 ;  /* 0x000000a32c2c723e */ /* 0x000fe200000010ff */
[----:B------:R-:W-:Y:S01]  /*7e80*/  IMAD.MOV.U32 R61, RZ, RZ, R93 ;  /* 0x000000ffff3d7224 */ /* 0x000fe200078e005d */
        /* <DEDUP_REMOVED lines=8> */
[----:B------:R-:W-:-:S07]  /*7f10*/  IMAD.MOV.U32 R50, RZ, RZ, R59 ;  /* 0x000000ffff327224 */ /* 0x000fce00078e003b */
.L_x_2822:
[----:B------:R-:W-:Y:S05]  /*7f20*/  BSYNC B3 ;  /* 0x0000000000037941 */ /* 0x000fea0003800000 */
.L_x_2821:
        /* <DEDUP_REMOVED lines=10> */
.L_x_2820:
[----:B------:R-:W-:Y:S05]  /*7fd0*/  BSYNC B2 ;  /* 0x0000000000027941 */ /* 0x000fea0003800000 */
.L_x_2819:
[----:B------:R-:W-:-:S13]  /*7fe0*/  ISETP.NE.AND P4, PT, R32, RZ, PT ;  /* 0x000000ff2000720c */ /* 0x000fda0003f85270 */
[----:B------:R-:W-:Y:S05]  /*7ff0*/  @!P4 BRA `(.L_x_2814) ;  /* 0x000000080004c947 */ /* 0x000fea0003800000 */
[----:B0-----:R-:W3:Y:S01]  /*8000*/  LDL R44, [R1+0x20] ;  /* 0x00002000012c7983 */ /* 0x001ee20000100800 */
        /* <DEDUP_REMOVED lines=38> */
[C---:B------:R-:W-:Y:S01]  /*8270*/  IMAD.U32 R91, R52.reuse, 0x10000, RZ ;  /* 0x00010000345b7824 */ /* 0x040fe200078e00ff */
[----:B------:R-:W-:Y:S01]  /*8280*/  SHF.R.U32.HI R54, RZ, 0x10, R55 ;  /* 0x00000010ff367819 */ /* 0x000fe20000011637 */
        /* <DEDUP_REMOVED lines=13> */
[----:B------:R-:W-:Y:S01]  /*8360*/  PRMT R59, R171, 0x5432, R59 ;  /* 0x00005432ab3b7816 */ /* 0x000fe2000000003b */
[----:B------:R-:W-:Y:S01]  /*8370*/  FMUL.FTZ R62, R62, R41 ;  /* 0x000000293e3e7220 */ /* 0x000fe20000410000 */
[----:B------:R-:W-:Y:S01]  /*8380*/  LOP3.LUT R51, R51, 0xffff0000, RZ, 0xc0, !PT ;  /* 0xffff000033337812 */ /* 0x000fe200078ec0ff */
[----:B------:R-:W-:Y:S01]  /*8390*/  FFMA.FTZ R61, R55, R91, R61 ;  /* 0x0000005b373d7223 */ /* 0x000fe2000001003d */
[----:B------:R-:W-:Y:S01]  /*83a0*/  LOP3.LUT R54, R54, 0xffff0000, RZ, 0xc0, !PT ;  /* 0xffff000036367812 */ /* 0x000fe200078ec0ff */
        /* <DEDUP_REMOVED lines=11> */
[C---:B------:R-:W-:Y:S01]  /*8460*/  IMAD.U32 R49, R48.reuse, 0x10000, RZ ;  /* 0x0001000030317824 */ /* 0x040fe200078e00ff */
[----:B------:R-:W-:Y:S01]  /*8470*/  LOP3.LUT R48, R48, 0xffff0000, RZ, 0xc0, !PT ;  /* 0xffff000030307812 */ /* 0x000fe200078ec0ff */
[----:B------:R-:W-:-:S02]  /*8480*/  IMAD.U32 R55, R43, 0x10000, RZ ;  /* 0x000100002b377824 */ /* 0x000fc400078e00ff */
[-C--:B------:R-:W-:Y:S01]  /*8490*/  FMUL.FTZ R51, R51, R59.reuse ;  /* 0x0000003b33337220 */ /* 0x080fe20000410000 */
[C---:B------:R-:W-:Y:S02]  /*84a0*/  IMAD.U32 R52, R40.reuse, 0x10000, RZ ;  /* 0x0001000028347824 */ /* 0x040fe400078e00ff */
        /* <DEDUP_REMOVED lines=40> */
[----:B------:R-:W-:Y:S01]  /*8730*/  IMAD.MOV.U32 R49, RZ, RZ, R61 ;  /* 0x000000ffff317224 */ /* 0x000fe200078e003d */
[----:B------:R-:W-:Y:S01]  /*8740*/  F2FP.BF16.F32.PACK_AB R50, R50, R90 ;  /* 0x0000005a3232723e */ /* 0x000fe200000010ff */
[----:B------:R-:W-:-:S07]  /*8750*/  IMAD.MOV.U32 R46, RZ, RZ, R43 ;  /* 0x000000ffff2e7224 */ /* 0x000fce00078e002b */
.L_x_2824:
[----:B------:R-:W-:Y:S05]  /*8760*/  BSYNC B2 ;  /* 0x0000000000027941 */ /* 0x000fea0003800000 */
.L_x_2823:
        /* <DEDUP_REMOVED lines=10> */
.L_x_2814:
[----:B------:R-:W-:Y:S05]  /*8810*/  BSYNC B1 ;  /* 0x0000000000017941 */ /* 0x000fea0003800000 */
.L_x_2813:
        /* <DEDUP_REMOVED lines=52> */
[----:B------:R-:W-:Y:S01]  /*8b60*/  SHF.R.U64 R56, R86, 0x10, R87 ;  /* 0x0000001056387819 */ /* 0x000fe20000001257 */
[----:B------:R-:W-:Y:S01]  /*8b70*/  IMAD.U32 R90, R72, 0x10000, RZ ;  /* 0x00010000485a7824 */ /* 0x000fe200078e00ff */
[----:B------:R-:W-:Y:S01]  /*8b80*/  SHF.R.U64 R54, R74, 0x10, R75 ;  /* 0x000000104a367819 */ /* 0x000fe2000000124b */
[----:B------:R-:W-:Y:S01]  /*8b90*/  IMAD.U32 R88, R84, 0x10000, RZ ;  /* 0x0001000054587824 */ /* 0x000fe200078e00ff */
[----:B------:R-:W-:-:S02]  /*8ba0*/  SHF.R.U32.HI R86, RZ, 0x10, R87 ;  /* 0x00000010ff567819 */ /* 0x000fc40000011657 */
[----:B------:R-:W-:Y:S01]  /*8bb0*/  SHF.R.U32.HI R74, RZ, 0x10, R75 ;  /* 0x00000010ff4a7819 */ /* 0x000fe2000001164b */
[----:B------:R-:W-:Y:S01]  /*8bc0*/  FMUL.FTZ R92, R59, R88 ;  /* 0x000000583b5c7220 */ /* 0x000fe20000410000 */
[----:B------:R-:W-:Y:S02]  /*8bd0*/  PRMT R170, R170, 0x5410, R55 ;  /* 0x00005410aaaa7816 */ /* 0x000fe40000000037 */
[----:B------:R-:W-:Y:S01]  /*8be0*/  LOP3.LUT R60, R45, 0xffff0000, RZ, 0xc0, !PT ;  /* 0xffff00002d3c7812 */ /* 0x000fe200078ec0ff */
[-C--:B------:R-:W-:Y:S01]  /*8bf0*/  FFMA.FTZ R92, R57, R90.reuse, -R92 ;  /* 0x0000005a395c7223 */ /* 0x080fe2000001085c */
[----:B------:R-:W-:Y:S01]  /*8c00*/  LOP3.LUT R55, R84, 0xffff0000, RZ, 0xc0, !PT ;  /* 0xffff000054377812 */ /* 0x000fe200078ec0ff */
[----:B------:R-:W-:Y:S01]  /*8c10*/  FMUL.FTZ R84, R59, R90 ;  /* 0x0000005a3b547220 */ /* 0x000fe20000410000 */
[----:B------:R-:W-:Y:S01]  /*8c20*/  PRMT R86, R169, 0x5432, R86 ;  /* 0x00005432a9567816 */ /* 0x000fe20000000056 */
[----:B------:R-:W-:Y:S01]  /*8c30*/  IMAD.U32 R45, R44, 0x10000, RZ ;  /* 0x000100002c2d7824 */ /* 0x000fe200078e00ff */
[----:B------:R-:W-:Y:S01]  /*8c40*/  PRMT R74, R162, 0x5432, R74 ;  /* 0x00005432a24a7816 */ /* 0x000fe2000000004a */
[----:B------:R-:W-:Y:S01]  /*8c50*/  FMUL.FTZ R85, R60, R55 ;  /* 0x000000373c557220 */ /* 0x000fe20000410000 */
[----:B------:R-:W-:Y:S01]  /*8c60*/  LOP3.LUT R58, R41, 0xffff0000, RZ, 0xc0, !PT ;  /* 0xffff0000293a7812 */ /* 0x000fe200078ec0ff */
[----:B------:R-:W-:Y:S01]  /*8c70*/  IMAD.U32 R59, R86, 0x10000, RZ ;  /* 0x00010000563b7824 */ /* 0x000fe200078e00ff */
[----:B------:R-:W-:Y:S01]  /*8c80*/  LOP3.LUT R75, R72, 0xffff0000, RZ, 0xc0, !PT ;  /* 0xffff0000484b7812 */ /* 0x000fe200078ec0ff */
[----:B------:R-:W-:-:S02]  /*8c90*/  IMAD.U32 R72, R74, 0x10000, RZ ;  /* 0x000100004a487824 */ /* 0x000fc400078e00ff */
[----:B------:R-:W-:Y:S01]  /*8ca0*/  FFMA.FTZ R84, R57, R88, R84 ;  /* 0x0000005839547223 */ /* 0x000fe20000010054 */
[----:B------:R-:W-:Y:S01]  /*8cb0*/  LOP3.LUT R47, R47, 0xffff0000, RZ, 0xc0, !PT ;  /* 0xffff00002f2f7812 */ /* 0x000fe200078ec0ff */
[----:B------:R-:W-:Y:S02]  /*8cc0*/  IMAD.U32 R41, R40, 0x10000, RZ ;  /* 0x0001000028297824 */ /* 0x000fe400078e00ff */
[-C--:B------:R-:W-:Y:S01]  /*8cd0*/  FMUL.FTZ R87, R60, R75.reuse ;  /* 0x0000004b3c577220 */ /* 0x080fe20000410000 */
[----:B------:R-:W-:Y:S01]  /*8ce0*/  FFMA.FTZ R57, R58, R75, -R85 ;  /* 0x0000004b3a397223 */ /* 0x000fe20000010855 */
[C---:B------:R-:W-:Y:S01]  /*8cf0*/  FMUL.FTZ R75, R63.reuse, R59 ;  /* 0x0000003b3f4b7220 */ /* 0x040fe20000410000 */
[----:B------:R-:W-:Y:S01]  /*8d00*/  LOP3.LUT R86, R86, 0xffff0000, RZ, 0xc0, !PT ;  /* 0xffff000056567812 */ /* 0x000fe200078ec0ff */
[-C--:B------:R-:W-:Y:S01]  /*8d10*/  FMUL.FTZ R60, R63, R72.reuse ;  /* 0x000000483f3c7220 */ /* 0x080fe20000410000 */
[----:B------:R-:W-:Y:S01]  /*8d20*/  PRMT R53, R168, 0x5410, R53 ;  /* 0x00005410a8357816 */ /* 0x000fe20000000035 */
[----:B------:R-:W-:Y:S01]  /*8d30*/  FFMA.FTZ R55, R58, R55, R87 ;  /* 0x000000373a377223 */ /* 0x000fe20000010057 */
[----:B------:R-:W-:Y:S01]  /*8d40*/  LOP3.LUT R74, R74, 0xffff0000, RZ, 0xc0, !PT ;  /* 0xffff00004a4a7812 */ /* 0x000fe200078ec0ff */
[C---:B------:R-:W-:Y:S01]  /*8d50*/  FFMA.FTZ R58, R62.reuse, R72, -R75 ;  /* 0x000000483e3a7223 */ /* 0x040fe2000001084b */
[----:B------:R-:W-:Y:S01]  /*8d60*/  LOP3.LUT R43, R43, 0xffff0000, RZ, 0xc0, !PT ;  /* 0xffff00002b2b7812 */ /* 0x000fe200078ec0ff */
[----:B------:R-:W-:Y:S01]  /*8d70*/  FFMA.FTZ R59, R62, R59, R60 ;  /* 0x0000003b3e3b7223 */ /* 0x000fe2000001003c */
[----:B------:R-:W-:Y:S01]  /*8d80*/  FMUL.FTZ R72, R47, R86 ;  /* 0x000000562f487220 */ /* 0x000fe20000410000 */
[----:B------:R-:W-:Y:S01]  /*8d90*/  IMAD.U32 R60, R170, 0x10000, RZ ;  /* 0x00010000aa3c7824 */ /* 0x000fe200078e00ff */
[----:B------:R-:W-:Y:S01]  /*8da0*/  LOP3.LUT R44, R44, 0xffff0000, RZ, 0xc0, !PT ;  /* 0xffff00002c2c7812 */ /* 0x000fe200078ec0ff */
[----:B------:R-:W-:-:S02]  /*8db0*/  IMAD.U32 R62, R53, 0x10000, RZ ;  /* 0x00010000353e7824 */ /* 0x000fc400078e00ff */
[-C--:B------:R-:W-:Y:S01]  /*8dc0*/  FMUL.FTZ R88, R47, R74.reuse ;  /* 0x0000004a2f587220 */ /* 0x080fe20000410000 */
[----:B------:R-:W-:Y:S01]  /*8dd0*/  LOP3.LUT R63, R170, 0xffff0000, RZ, 0xc0, !PT ;  /* 0xffff0000aa3f7812 */ /* 0x000fe200078ec0ff */
[----:B------:R-:W-:Y:S01]  /*8de0*/  FFMA.FTZ R47, R43, R74, -R72 ;  /* 0x0000004a2b2f7223 */ /* 0x000fe20000010848 */
[C---:B------:R-:W-:Y:S01]  /*8df0*/  FMUL.FTZ R72, R45.reuse, R60 ;  /* 0x0000003c2d487220 */ /* 0x040fe20000410000 */
[----:B------:R-:W-:Y:S01]  /*8e00*/  LOP3.LUT R40, R40, 0xffff0000, RZ, 0xc0, !PT ;  /* 0xffff000028287812 */ /* 0x000fe200078ec0ff */
[----:B------:R-:W-:Y:S01]  /*8e10*/  FMUL.FTZ R45, R45, R62 ;  /* 0x0000003e2d2d7220 */ /* 0x000fe20000410000 */
[----:B------:R-:W-:Y:S01]  /*8e20*/  LOP3.LUT R53, R53, 0xffff0000, RZ, 0xc0, !PT ;  /* 0xffff000035357812 */ /* 0x000fe200078ec0ff */
[----:B------:R-:W-:Y:S01]  /*8e30*/  FFMA.FTZ R86, R43, R86, R88 ;  /* 0x000000562b567223 */ /* 0x000fe20000010058 */
[----:B------:R-:W-:Y:S01]  /*8e40*/  PRMT R56, R169, 0x5410, R56 ;  /* 0x00005410a9387816 */ /* 0x000fe20000000038 */
[----:B------:R-:W-:Y:S01]  /*8e50*/  FMUL.FTZ R43, R44, R63 ;  /* 0x0000003f2c2b7220 */ /* 0x000fe20000410000 */
[----:B------:R-:W-:Y:S01]  /*8e60*/  PRMT R54, R162, 0x5410, R54 ;  /* 0x00005410a2367816 */ /* 0x000fe20000000036 */
[C---:B------:R-:W-:Y:S01]  /*8e70*/  FFMA.FTZ R62, R41.reuse, R62, -R72 ;  /* 0x0000003e293e7223 */ /* 0x040fe20000010848 */
[----:B------:R-:W-:Y:S01]  /*8e80*/  FFMA.FTZ R41, R41, R60, R45 ;  /* 0x0000003c29297223 */ /* 0x000fe2000001002d */
[----:B------:R-:W-:Y:S01]  /*8e90*/  LOP3.LUT R46, R46, 0xffff0000, RZ, 0xc0, !PT ;  /* 0xffff00002e2e7812 */ /* 0x000fe200078ec0ff */
[-C--:B------:R-:W-:Y:S01]  /*8ea0*/  FMUL.FTZ R75, R44, R53.reuse ;  /* 0x000000352c4b7220 */ /* 0x080fe20000410000 */
[----:B------:R-:W-:Y:S01]  /*8eb0*/  FFMA.FTZ R43, R40, R53, -R43 ;  /* 0x00000035282b7223 */ /* 0x000fe2000001082b */
[C---:B------:R-:W-:Y:S01]  /*8ec0*/  LOP3.LUT R45, R56.reuse, 0xffff0000, RZ, 0xc0, !PT ;  /* 0xffff0000382d7812 */ /* 0x040fe200078ec0ff */
[----:B------:R-:W-:Y:S01]  /*8ed0*/  IMAD.U32 R60, R56, 0x10000, RZ ;  /* 0x00010000383c7824 */ /* 0x000fe200078e00ff */
[C---:B------:R-:W-:Y:S01]  /*8ee0*/  LOP3.LUT R53, R54.reuse, 0xffff0000, RZ, 0xc0, !PT ;  /* 0xffff000036357812 */ /* 0x040fe200078ec0ff */
[----:B------:R-:W-:-:S02]  /*8ef0*/  IMAD.U32 R44, R54, 0x10000, RZ ;  /* 0x00010000362c7824 */ /* 0x000fc400078e00ff */
[----:B------:R-:W-:Y:S01]  /*8f00*/  FFMA.FTZ R40, R40, R63, R75 ;  /* 0x0000003f28287223 */ /* 0x000fe2000001004b */
[----:B------:R-:W-:Y:S01]  /*8f10*/  LOP3.LUT R42, R42, 0xffff0000, RZ, 0xc0, !PT ;  /* 0xffff00002a2a7812 */ /* 0x000fe200078ec0ff */
[C---:B------:R-:W-:Y:S01]  /*8f20*/  FMUL.FTZ R54, R73.reuse, R60 ;  /* 0x0000003c49367220 */ /* 0x040fe20000410000 */
[C---:B------:R-:W-:Y:S01]  /*8f30*/  FMUL.FTZ R63, R46.reuse, R45 ;  /* 0x0000002d2e3f7220 */ /* 0x040fe20000410000 */
[----:B------:R-:W-:Y:S01]  /*8f40*/  FMUL.FTZ R73, R73, R44 ;  /* 0x0000002c49497220 */ /* 0x000fe20000410000 */
[-C--:B------:R-:W-:Y:S01]  /*8f50*/  FMUL.FTZ R46, R46, R53.reuse ;  /* 0x000000352e2e7220 */ /* 0x080fe20000410000 */
[----:B------:R-:W-:Y:S01]  /*8f60*/  F2FP.BF16.F32.PACK_AB R47, R47, R58 ;  /* 0x0000003a2f2f723e */ /* 0x000fe200000010ff */
        /* <DEDUP_REMOVED lines=15> */
.L_x_2828:
[----:B------:R-:W-:Y:S05]  /*9060*/  BSYNC B2 ;  /* 0x0000000000027941 */ /* 0x000fea0003800000 */
.L_x_2827:
[----:B0-----:R3:W-:Y:S04]  /*9070*/  STG.E.128 desc[UR60][R48.64], R40 ;  /* 0x0000002830007986 */ /* 0x0017e8000c101d3c */
[----:B--2---:R3:W-:Y:S02]  /*9080*/  @!P3 STG.E.128 desc[UR60][R50.64], R44 ;  /* 0x0000002c3200b986 */ /* 0x0047e4000c101d3c */
.L_x_2826:
[----:B------:R-:W-:Y:S05]  /*9090*/  BSYNC B1 ;  /* 0x0000000000017941 */ /* 0x000fea0003800000 */
.L_x_2825:
        /* <DEDUP_REMOVED lines=38> */
[----:B0-----:R-:W-:Y:S01]  /*9300*/  IMAD.U32 R58, R41, 0x10000, RZ ;  /* 0x00010000293a7824 */ /* 0x001fe200078e00ff */
[--C-:B------:R-:W-:Y:S01]  /*9310*/  SHF.R.U32.HI R69, RZ, 0x10, R81.reuse ;  /* 0x00000010ff457819 */ /* 0x100fe20000011651 */
[----:B------:R-:W-:Y:S01]  /*9320*/  IMAD.U32 R63, R47, 0x10000, RZ ;  /* 0x000100002f3f7824 */ /* 0x000fe200078e00ff */
[----:B------:R-:W-:Y:S01]  /*9330*/  PRMT R54, R157, 0x5432, R54 ;  /* 0x000054329d367816 */ /* 0x000fe20000000036 */
[----:B------:R-:W-:Y:S01]  /*9340*/  IMAD.U32 R60, R43, 0x10000, RZ ;  /* 0x000100002b3c7824 */ /* 0x000fe200078e00ff */
[----:B------:R-:W-:Y:S01]  /*9350*/  SHF.R.U64 R57, R80, 0x10, R81 ;  /* 0x0000001050397819 */ /* 0x000fe20000001251 */
[----:B------:R-:W-:Y:S01]  /*9360*/  IMAD.U32 R55, R42, 0x10000, RZ ;  /* 0x000100002a377824 */ /* 0x000fe200078e00ff */
[----:B------:R-:W-:-:S02]  /*9370*/  PRMT R157, R157, 0x5410, R72 ;  /* 0x000054109d9d7816 */ /* 0x000fc40000000048 */
[----:B------:R-:W-:Y:S02]  /*9380*/  PRMT R69, R160, 0x5432, R69 ;  /* 0x00005432a0457816 */ /* 0x000fe40000000045 */
[--C-:B------:R-:W-:Y:S02]  /*9390*/  SHF.R.U64 R59, R70, 0x10, R71.reuse ;  /* 0x00000010463b7819 */ /* 0x100fe40000001247 */
[----:B------:R-:W-:Y:S01]  /*93a0*/  SHF.R.U32.HI R71, RZ, 0x10, R71 ;  /* 0x00000010ff477819 */ /* 0x000fe20000011647 */
[----:B------:R-:W-:Y:S01]  /*93b0*/  IMAD.U32 R73, R69, 0x10000, RZ ;  /* 0x0001000045497824 */ /* 0x000fe200078e00ff */
[----:B------:R-:W-:Y:S01]  /*93c0*/  PRMT R160, R160, 0x5410, R57 ;  /* 0x00005410a0a07816 */ /* 0x000fe20000000039 */
[----:B------:R-:W-:Y:S01]  /*93d0*/  IMAD.U32 R57, R157, 0x10000, RZ ;  /* 0x000100009d397824 */ /* 0x000fe200078e00ff */
[--C-:B------:R-:W-:Y:S02]  /*93e0*/  SHF.R.U64 R62, R82, 0x10, R83.reuse ;  /* 0x00000010523e7819 */ /* 0x100fe40000001253 */
[----:B------:R-:W-:-:S02]  /*93f0*/  SHF.R.U32.HI R82, RZ, 0x10, R83 ;  /* 0x00000010ff527819 */ /* 0x000fc40000011653 */
[C---:B------:R-:W-:Y:S02]  /*9400*/  PRMT R59, R158.reuse, 0x5432, R59 ;  /* 0x000054329e3b7816 */ /* 0x040fe4000000003b */
[----:B------:R-:W-:Y:S01]  /*9410*/  PRMT R158, R158, 0x5410, R71 ;  /* 0x000054109e9e7816 */ /* 0x000fe20000000047 */
[C---:B------:R-:W-:Y:S01]  /*9420*/  FMUL.FTZ R71, R68.reuse, R73 ;  /* 0x0000004944477220 */ /* 0x040fe20000410000 */
[----:B------:R-:W-:Y:S01]  /*9430*/  LOP3.LUT R70, R69, 0xffff0000, RZ, 0xc0, !PT ;  /* 0xffff000045467812 */ /* 0x000fe200078ec0ff */
[-C--:B------:R-:W-:Y:S01]  /*9440*/  FMUL.FTZ R69, R68, R57.reuse ;  /* 0x0000003944457220 */ /* 0x080fe20000410000 */
[----:B------:R-:W-:Y:S01]  /*9450*/  LOP3.LUT R61, R45, 0xffff0000, RZ, 0xc0, !PT ;  /* 0xffff00002d3d7812 */ /* 0x000fe200078ec0ff */
[C---:B------:R-:W-:Y:S01]  /*9460*/  FFMA.FTZ R57, R58.reuse, R57, -R71 ;  /* 0x000000393a397223 */ /* 0x040fe20000010847 */
[----:B------:R-:W-:Y:S01]  /*9470*/  PRMT R82, R159, 0x5432, R82 ;  /* 0x000054329f527816 */ /* 0x000fe20000000052 */
[----:B------:R-:W-:Y:S01]  /*9480*/  FFMA.FTZ R58, R58, R73, R69 ;  /* 0x000000493a3a7223 */ /* 0x000fe20000010045 */
[----:B------:R-:W-:Y:S01]  /*9490*/  LOP3.LUT R68, R157, 0xffff0000, RZ, 0xc0, !PT ;  /* 0xffff00009d447812 */ /* 0x000fe200078ec0ff */
[----:B------:R-:W-:Y:S01]  /*94a0*/  FMUL.FTZ R72, R61, R70 ;  /* 0x000000463d487220 */ /* 0x000fe20000410000 */
[----:B------:R-:W-:Y:S01]  /*94b0*/  LOP3.LUT R53, R41, 0xffff0000, RZ, 0xc0, !PT ;  /* 0xffff000029357812 */ /* 0x000fe200078ec0ff */
[----:B------:R-:W-:Y:S01]  /*94c0*/  IMAD.U32 R71, R82, 0x10000, RZ ;  /* 0x0001000052477824 */ /* 0x000fe200078e00ff */
[----:B------:R-:W-:Y:S01]  /*94d0*/  LOP3.LUT R47, R47, 0xffff0000, RZ, 0xc0, !PT ;  /* 0xffff00002f2f7812 */ /* 0x000fe200078ec0ff */
[----:B------:R-:W-:Y:S01]  /*94e0*/  FMUL.FTZ R74, R61, R68 ;  /* 0x000000443d4a7220 */ /* 0x000fe20000410000 */
[----:B------:R-:W-:-:S02]  /*94f0*/  IMAD.U32 R69, R158, 0x10000, RZ ;  /* 0x000100009e457824 */ /* 0x000fc400078e00ff */
[----:B------:R-:W-:Y:S01]  /*9500*/  FFMA.FTZ R68, R53, R68, -R72 ;  /* 0x0000004435447223 */ /* 0x000fe20000010848 */
[----:B------:R-:W-:Y:S01]  /*9510*/  FMUL.FTZ R61, R63, R71 ;  /* 0x000000473f3d7220 */ /* 0x000fe20000410000 */
[----:B------:R-:W-:Y:S01]  /*9520*/  FFMA.FTZ R53, R53, R70, R74 ;  /* 0x0000004635357223 */ /* 0x000fe2000001004a */
[----:B------:R-:W-:Y:S01]  /*9530*/  LOP3.LUT R82, R82, 0xffff0000, RZ, 0xc0, !PT ;  /* 0xffff000052527812 */ /* 0x000fe200078ec0ff */
[-C--:B------:R-:W-:Y:S01]  /*9540*/  FMUL.FTZ R72, R63, R69.reuse ;  /* 0x000000453f487220 */ /* 0x080fe20000410000 */
[----:B------:R-:W-:Y:S01]  /*9550*/  LOP3.LUT R70, R158, 0xffff0000, RZ, 0xc0, !PT ;  /* 0xffff00009e467812 */ /* 0x000fe200078ec0ff */
[----:B------:R-:W-:Y:S01]  /*9560*/  FFMA.FTZ R61, R60, R69, -R61 ;  /* 0x000000453c3d7223 */ /* 0x000fe2000001083d */
[----:B------:R-:W-:Y:S01]  /*9570*/  IMAD.U32 R45, R44, 0x10000, RZ ;  /* 0x000100002c2d7824 */ /* 0x000fe200078e00ff */
[----:B------:R-:W-:Y:S01]  /*9580*/  LOP3.LUT R43, R43, 0xffff0000, RZ, 0xc0, !PT ;  /* 0xffff00002b2b7812 */ /* 0x000fe200078ec0ff */
[----:B------:R-:W-:Y:S01]  /*9590*/  FFMA.FTZ R60, R60, R71, R72 ;  /* 0x000000473c3c7223 */ /* 0x000fe20000010048 */
[----:B------:R-:W-:Y:S01]  /*95a0*/  IMAD.U32 R74, R160, 0x10000, RZ ;  /* 0x00010000a04a7824 */ /* 0x000fe200078e00ff */
[----:B------:R-:W-:Y:S01]  /*95b0*/  LOP3.LUT R44, R44, 0xffff0000, RZ, 0xc0, !PT ;  /* 0xffff00002c2c7812 */ /* 0x000fe200078ec0ff */
[----:B------:R-:W-:Y:S01]  /*95c0*/  FMUL.FTZ R80, R47, R82 ;  /* 0x000000522f507220 */ /* 0x000fe20000410000 */
[----:B------:R-:W-:-:S02]  /*95d0*/  IMAD.U32 R72, R54, 0x10000, RZ ;  /* 0x0001000036487824 */ /* 0x000fc400078e00ff */
[----:B------:R-:W-:Y:S01]  /*95e0*/  FMUL.FTZ R84, R47, R70 ;  /* 0x000000462f547220 */ /* 0x000fe20000410000 */
[----:B------:R-:W-:Y:S01]  /*95f0*/  LOP3.LUT R63, R160, 0xffff0000, RZ, 0xc0, !PT ;  /* 0xffff0000a03f7812 */ /* 0x000fe200078ec0ff */
[----:B------:R-:W-:Y:S01]  /*9600*/  IMAD.U32 R41, R40, 0x10000, RZ ;  /* 0x0001000028297824 */ /* 0x000fe200078e00ff */
[----:B------:R-:W-:Y:S01]  /*9610*/  LOP3.LUT R47, R54, 0xffff0000, RZ, 0xc0, !PT ;  /* 0xffff0000362f7812 */ /* 0x000fe200078ec0ff */
[----:B------:R-:W-:Y:S01]  /*9620*/  FMUL.FTZ R54, R45, R74 ;  /* 0x0000004a2d367220 */ /* 0x000fe20000410000 */
[----:B------:R-:W-:Y:S01]  /*9630*/  LOP3.LUT R40, R40, 0xffff0000, RZ, 0xc0, !PT ;  /* 0xffff000028287812 */ /* 0x000fe200078ec0ff */
[----:B------:R-:W-:Y:S01]  /*9640*/  FFMA.FTZ R70, R43, R70, -R80 ;  /* 0x000000462b467223 */ /* 0x000fe20000010850 */
[----:B------:R-:W-:Y:S01]  /*9650*/  FMUL.FTZ R45, R45, R72 ;  /* 0x000000482d2d7220 */ /* 0x000fe20000410000 */
[----:B------:R-:W-:Y:S01]  /*9660*/  FFMA.FTZ R71, R43, R82, R84 ;  /* 0x000000522b477223 */ /* 0x000fe20000010054 */
[----:B------:R-:W-:Y:S01]  /*9670*/  PRMT R62, R159, 0x5410, R62 ;  /* 0x000054109f3e7816 */ /* 0x000fe2000000003e */
[----:B------:R-:W-:Y:S01]  /*9680*/  FMUL.FTZ R43, R44, R63 ;  /* 0x0000003f2c2b7220 */ /* 0x000fe20000410000 */
[----:B------:R-:W-:Y:S01]  /*9690*/  LOP3.LUT R56, R42, 0xffff0000, RZ, 0xc0, !PT ;  /* 0xffff00002a387812 */ /* 0x000fe200078ec0ff */
[----:B------:R-:W-:-:S02]  /*96a0*/  IMAD.U32 R42, R46, 0x10000, RZ ;  /* 0x000100002e2a7824 */ /* 0x000fc400078e00ff */
[C---:B------:R-:W-:Y:S01]  /*96b0*/  FFMA.FTZ R54, R41.reuse, R72, -R54 ;  /* 0x0000004829367223 */ /* 0x040fe20000010836 */
[----:B------:R-:W-:Y:S01]  /*96c0*/  FFMA.FTZ R74, R41, R74, R45 ;  /* 0x0000004a294a7223 */ /* 0x000fe2000001002d */
[-C--:B------:R-:W-:Y:S01]  /*96d0*/  FMUL.FTZ R69, R44, R47.reuse ;  /* 0x0000002f2c457220 */ /* 0x080fe20000410000 */
[----:B------:R-:W-:Y:S01]  /*96e0*/  LOP3.LUT R46, R46, 0xffff0000, RZ, 0xc0, !PT ;  /* 0xffff00002e2e7812 */ /* 0x000fe200078ec0ff */
[----:B------:R-:W-:Y:S01]  /*96f0*/  FFMA.FTZ R47, R40, R47, -R43 ;  /* 0x0000002f282f7223 */ /* 0x000fe2000001082b */
[C---:B------:R-:W-:Y:S01]  /*9700*/  IMAD.U32 R41, R59.reuse, 0x10000, RZ ;  /* 0x000100003b297824 */ /* 0x040fe200078e00ff */
[C---:B------:R-:W-:Y:S01]  /*9710*/  LOP3.LUT R45, R62.reuse, 0xffff0000, RZ, 0xc0, !PT ;  /* 0xffff00003e2d7812 */ /* 0x040fe200078ec0ff */
[----:B------:R-:W-:Y:S01]  /*9720*/  IMAD.U32 R43, R62, 0x10000, RZ ;  /* 0x000100003e2b7824 */ /* 0x000fe200078e00ff */
[----:B------:R-:W-:Y:S01]  /*9730*/  LOP3.LUT R59, R59, 0xffff0000, RZ, 0xc0, !PT ;  /* 0xffff00003b3b7812 */ /* 0x000fe200078ec0ff */
[----:B------:R-:W-:Y:S01]  /*9740*/  FFMA.FTZ R69, R40, R63, R69 ;  /* 0x0000003f28457223 */ /* 0x000fe20000010045 */
[----:B------:R-:W-:Y:S01]  /*9750*/  F2FP.BF16.F32.PACK_AB R53, R53, R58 ;  /* 0x0000003a3535723e */ /* 0x000fe200000010ff */
[----:B------:R-:W-:Y:S01]  /*9760*/  FMUL.FTZ R40, R42, R43 ;  /* 0x0000002b2a287220 */ /* 0x000fe20000410000 */
[----:B------:R-:W-:Y:S01]  /*9770*/  FMUL.FTZ R63, R46, R45 ;  /* 0x0000002d2e3f7220 */ /* 0x000fe20000410000 */
        /* <DEDUP_REMOVED lines=18> */
.L_x_2832:
[----:B------:R-:W-:Y:S05]  /*98a0*/  BSYNC B2 ;  /* 0x0000000000027941 */ /* 0x000fea0003800000 */
.L_x_2831:
[----:B0-----:R4:W-:Y:S04]  /*98b0*/  STG.E.128 desc[UR60][R48.64], R40 ;  /* 0x0000002830007986 */ /* 0x0019e8000c101d3c */
[----:B--2---:R4:W-:Y:S02]  /*98c0*/  @!P3 STG.E.128 desc[UR60][R50.64], R44 ;  /* 0x0000002c3200b986 */ /* 0x0049e4000c101d3c */
.L_x_2830:
[----:B------:R-:W-:Y:S05]  /*98d0*/  BSYNC B1 ;  /* 0x0000000000017941 */ /* 0x000fea0003800000 */
.L_x_2829:
[----:B------:R-:W-:-:S13]  /*98e0*/  ISETP.NE.AND P3, PT, R32, RZ, PT ;  /* 0x000000ff2000720c */ /* 0x000fda0003f65270 */
[----:B------:R-:W-:Y:S05]  /*98f0*/  @!P3 BRA `(.L_x_2783) ;  /* 0x0000000800e8b947 */ /* 0x000fea0003800000 */
[----:B---34-:R-:W2:Y:S01]  /*9900*/  LDL R40, [R1+0x20] ;  /* 0x0000200001287983 */ /* 0x018ea20000100800 */
        /* <DEDUP_REMOVED lines=31> */
[----:B------:R-:W-:Y:S01]  /*9b00*/  SHF.R.U64 R65, R66, 0x10, R67 ;  /* 0x0000001042417819 */ /* 0x000fe20000001243 */
[----:B0-----:R-:W-:Y:S01]  /*9b10*/  IMAD.U32 R54, R41, 0x10000, RZ ;  /* 0x0001000029367824 */ /* 0x001fe200078e00ff */
[--C-:B------:R-:W-:Y:S01]  /*9b20*/  SHF.R.U64 R64, R76, 0x10, R77.reuse ;  /* 0x000000104c407819 */ /* 0x100fe2000000124d */
[----:B------:R-:W-:Y:S01]  /*9b30*/  IMAD.U32 R57, R43, 0x10000, RZ ;  /* 0x000100002b397824 */ /* 0x000fe200078e00ff */
[----:B------:R-:W-:Y:S01]  /*9b40*/  SHF.R.U32.HI R77, RZ, 0x10, R77 ;  /* 0x00000010ff4d7819 */ /* 0x000fe2000001164d */
[----:B------:R-:W-:Y:S01]  /*9b50*/  IMAD.U32 R53, R44, 0x10000, RZ ;  /* 0x000100002c357824 */ /* 0x000fe200078e00ff */
[----:B------:R-:W-:Y:S01]  /*9b60*/  LOP3.LUT R61, R47, 0xffff0000, RZ, 0xc0, !PT ;  /* 0xffff00002f3d7812 */ /* 0x000fe200078ec0ff */
[----:B------:R-:W-:Y:S01]  /*9b70*/  IMAD.U32 R51, R40, 0x10000, RZ ;  /* 0x0001000028337824 */ /* 0x000fe200078e00ff */
[----:B------:R-:W-:-:S02]  /*9b80*/  SHF.R.U32.HI R66, RZ, 0x10, R67 ;  /* 0x00000010ff427819 */ /* 0x000fc40000011643 */
[----:B------:R-:W-:Y:S02]  /*9b90*/  PRMT R47, R156, 0x5410, R65 ;  /* 0x000054109c2f7816 */ /* 0x000fe40000000041 */
[----:B------:R-:W-:Y:S02]  /*9ba0*/  SHF.R.U64 R67, R78, 0x10, R79 ;  /* 0x000000104e437819 */ /* 0x000fe4000000124f */
[----:B------:R-:W-:Y:S02]  /*9bb0*/  PRMT R156, R156, 0x5432, R77 ;  /* 0x000054329c9c7816 */ /* 0x000fe4000000004d */
[----:B------:R-:W-:Y:S02]  /*9bc0*/  SHF.R.U32.HI R78, RZ, 0x10, R79 ;  /* 0x00000010ff4e7819 */ /* 0x000fe4000001164f */
[----:B------:R-:W-:Y:S01]  /*9bd0*/  PRMT R63, R154, 0x5432, R63 ;  /* 0x000054329a3f7816 */ /* 0x000fe2000000003f */
[----:B------:R-:W-:Y:S01]  /*9be0*/  IMAD.U32 R65, R156, 0x10000, RZ ;  /* 0x000100009c417824 */ /* 0x000fe200078e00ff */
[----:B------:R-:W-:-:S02]  /*9bf0*/  PRMT R64, R153, 0x5410, R64 ;  /* 0x0000541099407816 */ /* 0x000fc40000000040 */
[----:B------:R-:W-:Y:S01]  /*9c00*/  LOP3.LUT R59, R45, 0xffff0000, RZ, 0xc0, !PT ;  /* 0xffff00002d3b7812 */ /* 0x000fe200078ec0ff */
[----:B------:R-:W-:Y:S01]  /*9c10*/  IMAD.U32 R45, R63, 0x10000, RZ ;  /* 0x000100003f2d7824 */ /* 0x000fe200078e00ff */
[----:B------:R-:W-:Y:S02]  /*9c20*/  PRMT R62, R155, 0x5410, R62 ;  /* 0x000054109b3e7816 */ /* 0x000fe4000000003e */
[----:B------:R-:W-:Y:S01]  /*9c30*/  PRMT R153, R153, 0x5432, R78 ;  /* 0x0000543299997816 */ /* 0x000fe2000000004e */
[----:B------:R-:W-:Y:S01]  /*9c40*/  FMUL.FTZ R69, R58, R45 ;  /* 0x0000002d3a457220 */ /* 0x000fe20000410000 */
[----:B------:R-:W-:Y:S02]  /*9c50*/  PRMT R155, R155, 0x5432, R66 ;  /* 0x000054329b9b7816 */ /* 0x000fe40000000042 */
[----:B------:R-:W-:Y:S01]  /*9c60*/  PRMT R154, R154, 0x5410, R67 ;  /* 0x000054109a9a7816 */ /* 0x000fe20000000043 */
[----:B------:R-:W-:Y:S01]  /*9c70*/  FMUL.FTZ R67, R58, R65 ;  /* 0x000000413a437220 */ /* 0x000fe20000410000 */
[----:B------:R-:W-:Y:S01]  /*9c80*/  IMAD.U32 R66, R153, 0x10000, RZ ;  /* 0x0001000099427824 */ /* 0x000fe200078e00ff */
[----:B------:R-:W-:Y:S01]  /*9c90*/  LOP3.LUT R156, R156, 0xffff0000, RZ, 0xc0, !PT ;  /* 0xffff00009c9c7812 */ /* 0x000fe200078ec0ff */
[----:B------:R-:W-:Y:S01]  /*9ca0*/  IMAD.U32 R58, R155, 0x10000, RZ ;  /* 0x000100009b3a7824 */ /* 0x000fe200078e00ff */
[----:B------:R-:W-:Y:S01]  /*9cb0*/  LOP3.LUT R63, R63, 0xffff0000, RZ, 0xc0, !PT ;  /* 0xffff00003f3f7812 */ /* 0x000fe200078ec0ff */
[C---:B------:R-:W-:Y:S01]  /*9cc0*/  FFMA.FTZ R45, R54.reuse, R45, -R67 ;  /* 0x0000002d362d7223 */ /* 0x040fe20000010843 */
[----:B------:R-:W-:Y:S01]  /*9cd0*/  FFMA.FTZ R54, R54, R65, R69 ;  /* 0x0000004136367223 */ /* 0x000fe20000010045 */
[C---:B------:R-:W-:Y:S01]  /*9ce0*/  FMUL.FTZ R72, R60.reuse, R66 ;  /* 0x000000423c487220 */ /* 0x040fe20000410000 */
[----:B------:R-:W-:Y:S01]  /*9cf0*/  LOP3.LUT R56, R41, 0xffff0000, RZ, 0xc0, !PT ;  /* 0xffff000029387812 */ /* 0x000fe200078ec0ff */
[----:B------:R-:W-:Y:S01]  /*9d00*/  FMUL.FTZ R65, R60, R58 ;  /* 0x0000003a3c417220 */ /* 0x000fe20000410000 */
[----:B------:R-:W-:Y:S01]  /*9d10*/  LOP3.LUT R68, R153, 0xffff0000, RZ, 0xc0, !PT ;  /* 0xffff000099447812 */ /* 0x000fe200078ec0ff */
[C---:B------:R-:W-:Y:S01]  /*9d20*/  FMUL.FTZ R67, R59.reuse, R156 ;  /* 0x0000009c3b437220 */ /* 0x040fe20000410000 */
[-C--:B------:R-:W-:Y:S01]  /*9d30*/  FMUL.FTZ R59, R59, R63.reuse ;  /* 0x0000003f3b3b7220 */ /* 0x080fe20000410000 */
[----:B------:R-:W-:Y:S01]  /*9d40*/  FFMA.FTZ R72, R57, R58, -R72 ;  /* 0x0000003a39487223 */ /* 0x000fe20000010848 */
[----:B------:R-:W-:Y:S01]  /*9d50*/  LOP3.LUT R55, R43, 0xffff0000, RZ, 0xc0, !PT ;  /* 0xffff00002b377812 */ /* 0x000fe200078ec0ff */
[----:B------:R-:W-:Y:S01]  /*9d60*/  FFMA.FTZ R65, R57, R66, R65 ;  /* 0x0000004239417223 */ /* 0x000fe20000010041 */
[----:B------:R-:W-:Y:S01]  /*9d70*/  LOP3.LUT R58, R155, 0xffff0000, RZ, 0xc0, !PT ;  /* 0xffff00009b3a7812 */ /* 0x000fe200078ec0ff */
[C---:B------:R-:W-:Y:S01]  /*9d80*/  FFMA.FTZ R70, R56.reuse, R63, -R67 ;  /* 0x0000003f38467223 */ /* 0x040fe20000010843 */
[----:B------:R-:W-:Y:S01]  /*9d90*/  FMUL.FTZ R66, R61, R68 ;  /* 0x000000443d427220 */ /* 0x000fe20000410000 */
[----:B------:R-:W-:Y:S01]  /*9da0*/  FFMA.FTZ R63, R56, R156, R59 ;  /* 0x0000009c383f7223 */ /* 0x000fe2000001003b */
[----:B------:R-:W-:-:S02]  /*9db0*/  IMAD.U32 R60, R64, 0x10000, RZ ;  /* 0x00010000403c7824 */ /* 0x000fc400078e00ff */
[-C--:B------:R-:W-:Y:S01]  /*9dc0*/  FMUL.FTZ R74, R61, R58.reuse ;  /* 0x0000003a3d4a7220 */ /* 0x080fe20000410000 */
[----:B------:R-:W-:Y:S02]  /*9dd0*/  IMAD.U32 R56, R62, 0x10000, RZ ;  /* 0x000100003e387824 */ /* 0x000fe400078e00ff */
[----:B------:R-:W-:Y:S01]  /*9de0*/  FFMA.FTZ R67, R55, R58, -R66 ;  /* 0x0000003a37437223 */ /* 0x000fe20000010842 */
[C---:B------:R-:W-:Y:S01]  /*9df0*/  FMUL.FTZ R58, R53.reuse, R60 ;  /* 0x0000003c353a7220 */ /* 0x040fe20000410000 */
[----:B------:R-:W-:Y:S01]  /*9e00*/  LOP3.LUT R44, R44, 0xffff0000, RZ, 0xc0, !PT ;  /* 0xffff00002c2c7812 */ /* 0x000fe200078ec0ff */
[-C--:B------:R-:W-:Y:S01]  /*9e10*/  FMUL.FTZ R53, R53, R56.reuse ;  /* 0x0000003835357220 */ /* 0x080fe20000410000 */
[----:B------:R-:W-:Y:S01]  /*9e20*/  LOP3.LUT R59, R64, 0xffff0000, RZ, 0xc0, !PT ;  /* 0xffff0000403b7812 */ /* 0x000fe200078ec0ff */
[----:B------:R-:W-:Y:S01]  /*9e30*/  IMAD.U32 R41, R42, 0x10000, RZ ;  /* 0x000100002a297824 */ /* 0x000fe200078e00ff */
[----:B------:R-:W-:Y:S01]  /*9e40*/  LOP3.LUT R57, R62, 0xffff0000, RZ, 0xc0, !PT ;  /* 0xffff00003e397812 */ /* 0x000fe200078ec0ff */
[C---:B------:R-:W-:Y:S01]  /*9e50*/  FFMA.FTZ R58, R51.reuse, R56, -R58 ;  /* 0x00000038333a7223 */ /* 0x040fe2000001083a */
[----:B------:R-:W-:Y:S01]  /*9e60*/  LOP3.LUT R43, R42, 0xffff0000, RZ, 0xc0, !PT ;  /* 0xffff00002a2b7812 */ /* 0x000fe200078ec0ff */
[----:B------:R-:W-:Y:S01]  /*9e70*/  FFMA.FTZ R53, R51, R60, R53 ;  /* 0x0000003c33357223 */ /* 0x000fe20000010035 */
[C---:B------:R-:W-:Y:S01]  /*9e80*/  IMAD.U32 R42, R46.reuse, 0x10000, RZ ;  /* 0x000100002e2a7824 */ /* 0x040fe200078e00ff */
[----:B------:R-:W-:Y:S01]  /*9e90*/  LOP3.LUT R46, R46, 0xffff0000, RZ, 0xc0, !PT ;  /* 0xffff00002e2e7812 */ /* 0x000fe200078ec0ff */
[----:B------:R-:W-:-:S02]  /*9ea0*/  IMAD.U32 R51, R154, 0x10000, RZ ;  /* 0x000100009a337824 */ /* 0x000fc400078e00ff */
[----:B------:R-:W-:Y:S01]  /*9eb0*/  FFMA.FTZ R74, R55, R68, R74 ;  /* 0x00000044374a7223 */ /* 0x000fe2000001004a */
[----:B------:R-:W-:Y:S01]  /*9ec0*/  LOP3.LUT R154, R154, 0xffff0000, RZ, 0xc0, !PT ;  /* 0xffff00009a9a7812 */ /* 0x000fe200078ec0ff */
[C---:B------:R-:W-:Y:S01]  /*9ed0*/  FMUL.FTZ R55, R44.reuse, R59 ;  /* 0x0000003b2c377220 */ /* 0x040fe20000410000 */
[----:B------:R-:W-:Y:S01]  /*9ee0*/  FMUL.FTZ R61, R44, R57 ;  /* 0x000000392c3d7220 */ /* 0x000fe20000410000 */
[----:B------:R-:W-:Y:S01]  /*9ef0*/  LOP3.LUT R40, R40, 0xffff0000, RZ, 0xc0, !PT ;  /* 0xffff000028287812 */ /* 0x000fe200078ec0ff */
[C---:B------:R-:W-:Y:S01]  /*9f00*/  IMAD.U32 R44, R47.reuse, 0x10000, RZ ;  /* 0x000100002f2c7824 */ /* 0x040fe200078e00ff */
[----:B------:R-:W-:Y:S01]  /*9f10*/  LOP3.LUT R47, R47, 0xffff0000, RZ, 0xc0, !PT ;  /* 0xffff00002f2f7812 */ /* 0x000fe200078ec0ff */
[----:B------:R-:W-:Y:S01]  /*9f20*/  FMUL.FTZ R56, R42, R51 ;  /* 0x000000332a387220 */ /* 0x000fe20000410000 */
[----:B------:R-:W-:Y:S01]  /*9f30*/  FMUL.FTZ R60, R46, R154 ;  /* 0x0000009a2e3c7220 */ /* 0x000fe20000410000 */
[----:B------:R-:W-:Y:S01]  /*9f40*/  FFMA.FTZ R55, R40, R57, -R55 ;  /* 0x0000003928377223 */ /* 0x000fe20000010837 */
[-C--:B------:R-:W-:Y:S01]  /*9f50*/  FMUL.FTZ R42, R42, R44.reuse ;  /* 0x0000002c2a2a7220 */ /* 0x080fe20000410000 */
[-C--:B------:R-:W-:Y:S01]  /*9f60*/  FMUL.FTZ R57, R46, R47.reuse ;  /* 0x0000002f2e397220 */ /* 0x080fe20000410000 */
[----:B------:R-:W-:Y:S01]  /*9f70*/  FFMA.FTZ R56, R41, R44, -R56 ;  /* 0x0000002c29387223 */ /* 0x000fe20000010838 */
        /* <DEDUP_REMOVED lines=8> */
[----:B------:R-:W-:Y:S02]  /*a000*/  F2FP.BF16.F32.PACK_AB R41, R70, R45 ;  /* 0x0000002d4629723e */ /* 0x000fe400000010ff */
[----:B------:R-:W-:Y:S01]  /*a010*/  F2FP.BF16.F32.PACK_AB R44, R40, R53 ;  /* 0x00000035282c723e */ /* 0x000fe200000010ff */
[----:B------:R-:W-:Y:S01]  /*a020*/  IMAD.MOV.U32 R40, RZ, RZ, R58 ;  /* 0x000000ffff287224 */ /* 0x000fe200078e003a */
[----:B------:R-:W-:Y:S01]  /*a030*/  F2FP.BF16.F32.PACK_AB R46, R57, R42 ;  /* 0x0000002a392e723e */ /* 0x000fe200000010ff */
[----:B------:R-:W-:Y:S01]  /*a040*/  IMAD.MOV.U32 R42, RZ, RZ, R56 ;  /* 0x000000ffff2a7224 */ /* 0x000fe200078e0038 */
[----:B------:R-:W-:-:S02]  /*a050*/  F2FP.BF16.F32.PACK_AB R43, R67, R72 ;  /* 0x00000048432b723e */ /* 0x000fc400000010ff */
[----:B------:R-:W-:-:S07]  /*a060*/  F2FP.BF16.F32.PACK_AB R45, R63, R54 ;  /* 0x000000363f2d723e */ /* 0x000fce00000010ff */
.L_x_2834:
[----:B------:R-:W-:Y:S05]  /*a070*/  BSYNC B1 ;  /* 0x0000000000017941 */ /* 0x000fea0003800000 */
.L_x_2833:
        /* <DEDUP_REMOVED lines=10> */
.L_x_2750:
[----:B------:R-:W2:Y:S02]  /*a120*/  LDL R40, [R1+0x4c] ;  /* 0x00004c0001287983 */ /* 0x000ea40000100800 */
[----:B--2---:R-:W-:-:S13]  /*a130*/  R2UR UR4, R40 ;  /* 0x00000000280472ca */ /* 0x004fda00000e0000 */
[----:B------:R-:W-:-:S06]  /*a140*/  UISETP.NE.AND UP0, UPT, UR4, 0x3, UPT ;  /* 0x000000030400788c */ /* 0x000fcc000bf05270 */
[----:B------:R-:W-:-:S13]  /*a150*/  PLOP3.LUT P2, PT, PT, PT, UP0, 0x80, 0x0 ;  /* 0x000000000000781c */ /* 0x000fda0003f4f008 */
[----:B------:R-:W-:Y:S05]  /*a160*/  @!P2 BRA `(.L_x_2835) ;  /* 0x000000000004a947 */ /* 0x000fea0003800000 */
[----:B------:R-:W-:Y:S01]  /*a170*/  BPT.TRAP 0x1 ;  /* 0x000000040000795c */ /* 0x000fe20000300000 */
.L_x_2835:
[----:B------:R-:W-:Y:S01]  /*a180*/  IMAD R96, R17, 0x8, R16 ;  /* 0x0000000811607824 */ /* 0x000fe200078e0210 */
[----:B------:R-:W-:Y:S01]  /*a190*/  SHF.L.U32 R97, R209, 0x1f, RZ ;  /* 0x0000001fd1617819 */ /* 0x000fe200000006ff */
[----:B------:R-:W-:Y:S01]  /*a1a0*/  IMAD R39, R24, -0x70, R2 ;  /* 0xffffff9018277824 */ /* 0x000fe200078e0202 */
[----:B------:R-:W-:Y:S02]  /*a1b0*/  BSSY B1, `(.L_x_2836) ;  /* 0x0000004000017945 */ /* 0x000fe40003800000 */
[----:B------:R-:W1:Y:S02]  /*a1c0*/  SYNCS.PHASECHK.TRANS64.TRYWAIT P3, [R96+URZ+0x36890], R97 ;  /* 0x03689061600075a7 */ /* 0x000e64000806017f */
[----:B------:R-:W-:Y:S01]  /*a1d0*/  VIMNMX R39, R39, 0x70, PT ;  /* 0x0000007027277848 */ /* 0x000fe20003fe0100 */
[----:B-1----:R-:W-:Y:S06]  /*a1e0*/  @!P3 BRA `(.L_x_2837) ;  /* 0x000002380064b947 */ /* 0x002fec0003800000 */
.L_x_3133:
[----:B------:R-:W-:Y:S05]  /*a1f0*/  BSYNC B1 ;  /* 0x0000000000017941 */ /* 0x000fea0003800000 */
.L_x_2836:
        /* <DEDUP_REMOVED lines=21> */
.L_x_2839:
[----:B------:R-:W-:Y:S05]  /*a350*/  BSYNC B1 ;  /* 0x0000000000017941 */ /* 0x000fea0003800000 */
.L_x_2838:
        /* <DEDUP_REMOVED lines=20> */
.L_x_2783:
[----:B------:R-:W-:Y:S05]  /*a4a0*/  BSYNC B0 ;  /* 0x0000000000007941 */ /* 0x000fea0003800000 */
.L_x_2749:
        /* <DEDUP_REMOVED lines=17> */
.L_x_2841:
[----:B------:R-:W-:Y:S05]  /*a5c0*/  BSYNC B0 ;  /* 0x0000000000007941 */ /* 0x000fea0003800000 */
.L_x_2840:
        /* <DEDUP_REMOVED lines=13> */
.L_x_3134:
[----:B------:R-:W-:Y:S05]  /*a6a0*/  BSYNC B0 ;  /* 0x0000000000007941 */ /* 0x000fea0003800000 */
.L_x_2842:
        /* <DEDUP_REMOVED lines=39> */
.L_x_2845:
[----:B------:R-:W-:Y:S05]  /*a920*/  BSYNC B0 ;  /* 0x0000000000007941 */ /* 0x000fea0003800000 */
.L_x_2844:
        /* <DEDUP_REMOVED lines=36> */
.L_x_2847:
[----:B------:R-:W-:Y:S05]  /*ab70*/  BSYNC B0 ;  /* 0x0000000000007941 */ /* 0x000fea0003800000 */
.L_x_2846:
        /* <DEDUP_REMOVED lines=14> */
[----:B------:R-:W-:Y:S02]  /*ac60*/  SEL R38, RZ, 0x1, P3 ;  /* 0x00000001ff267807 */ /* 0x000fe40001800000 */
[----:B------:R-:W-:Y:S02]  /*ac70*/  SEL R17, R17, RZ, P3 ;  /* 0x000000ff11117207 */ /* 0x000fe40001800000 */
[----:B------:R-:W-:Y:S02]  /*ac80*/  LOP3.LUT R209, R209, R38, RZ, 0x3c, !PT ;  /* 0x00000026d1d17212 */ /* 0x000fe400078e3cff */
[----:B---3--:R-:W-:-:S13]  /*ac90*/  LOP3.LUT P4, RZ, R37, 0x2, RZ, 0xc0, !PT ;  /* 0x0000000225ff7812 */ /* 0x008fda000788c0ff */
[----:B0-----:R-:W-:Y:S05]  /*aca0*/  @P4 BRA `(.L_x_2848) ;  /* 0xffffff7c002c4947 */ /* 0x001fea000383ffff */
.L_x_2744:
[----:B------:R-:W0:Y:S01]  /*acb0*/  LDC R0, c[0x0][0x448] ;  /* 0x00011200ff007b82 */ /* 0x000e220000000800 */
[----:B------:R-:W-:Y:S01]  /*acc0*/  VIADD R2, R222, 0x7f ;  /* 0x0000007fde027836 */ /* 0x000fe20000000000 */
[----:B------:R-:W-:Y:S01]  /*acd0*/  BSSY B0, `(.L_x_2849) ;  /* 0x0000044000007945 */ /* 0x000fe20003800000 */
        /* <DEDUP_REMOVED lines=8> */
[----:B------:R-:W-:Y:S02]  /*ad60*/  CS2R R62, SRZ ;  /* 0x00000000003e7805 */ /* 0x000fe4000001ff00 */
[----:B------:R-:W-:Y:S01]  /*ad70*/  CS2R R104, SRZ ;  /* 0x0000000000687805 */ /* 0x000fe2000001ff00 */
[----:B------:R-:W-:Y:S01]  /*ad80*/  IMAD.MOV.U32 R103, RZ, RZ, RZ ;  /* 0x000000ffff677224 */ /* 0x000fe200078e00ff */
[----:B------:R-:W-:Y:S02]  /*ad90*/  CS2R R98, SRZ ;  /* 0x0000000000627805 */ /* 0x000fe4000001ff00 */
[----:B------:R-:W-:Y:S02]  /*ada0*/  CS2R R100, SRZ ;  /* 0x0000000000647805 */ /* 0x000fe4000001ff00 */
[----:B------:R-:W-:-:S02]  /*adb0*/  CS2R R70, SRZ ;  /* 0x0000000000467805 */ /* 0x000fc4000001ff00 */
[----:B------:R-:W-:Y:S01]  /*adc0*/  CS2R R96, SRZ ;  /* 0x0000000000607805 */ /* 0x000fe2000001ff00 */
[----:B------:R-:W-:Y:S01]  /*add0*/  IMAD.MOV.U32 R95, RZ, RZ, RZ ;  /* 0x000000ffff5f7224 */ /* 0x000fe200078e00ff */
[----:B------:R-:W-:Y:S02]  /*ade0*/  CS2R R90, SRZ ;  /* 0x00000000005a7805 */ /* 0x000fe4000001ff00 */
[----:B------:R-:W-:Y:S02]  /*adf0*/  CS2R R92, SRZ ;  /* 0x00000000005c7805 */ /* 0x000fe4000001ff00 */
[----:B------:R-:W-:Y:S01]  /*ae00*/  CS2R R88, SRZ ;  /* 0x0000000000587805 */ /* 0x000fe2000001ff00 */
[----:B------:R-:W-:Y:S01]  /*ae10*/  IMAD.MOV.U32 R87, RZ, RZ, RZ ;  /* 0x000000ffff577224 */ /* 0x000fe200078e00ff */
[----:B------:R-:W-:Y:S02]  /*ae20*/  CS2R R82, SRZ ;  /* 0x0000000000527805 */ /* 0x000fe4000001ff00 */
[----:B0-----:R-:W-:-:S02]  /*ae30*/  ISETP.NE.AND P0, PT, R0, 0x1, PT ;  /* 0x000000010000780c */ /* 0x001fc40003f05270 */
        /* <DEDUP_REMOVED lines=18> */
[----:B-----5:R-:W-:Y:S02]  /*af60*/  CS2R R48, SRZ ;  /* 0x0000000000307805 */ /* 0x020fe4000001ff00 */
[----:B------:R-:W-:Y:S01]  /*af70*/  CS2R R122, SRZ ;  /* 0x00000000007a7805 */ /* 0x000fe2000001ff00 */
[----:B------:R-:W3:Y:S01]  /*af80*/  @P0 LDC R0, c[0x0][0x450] ;  /* 0x00011400ff000b82 */ /* 0x000ee20000000800 */
[----:B--2---:R-:W-:-:S02]  /*af90*/  CS2R R44, SRZ ;  /* 0x00000000002c7805 */ /* 0x004fc4000001ff00 */
[----:B------:R-:W-:Y:S02]  /*afa0*/  CS2R R134, SRZ ;  /* 0x0000000000867805 */ /* 0x000fe4000001ff00 */
[----:B-1----:R-:W-:Y:S02]  /*afb0*/  CS2R R40, SRZ ;  /* 0x0000000000287805 */ /* 0x002fe4000001ff00 */
[----:B------:R-:W-:Y:S02]  /*afc0*/  CS2R R124, SRZ ;  /* 0x00000000007c7805 */ /* 0x000fe4000001ff00 */
[----:B------:R-:W-:Y:S02]  /*afd0*/  CS2R R36, SRZ ;  /* 0x0000000000247805 */ /* 0x000fe4000001ff00 */
[----:B------:R-:W-:Y:S02]  /*afe0*/  CS2R R136, SRZ ;  /* 0x0000000000887805 */ /* 0x000fe4000001ff00 */
[----:B------:R-:W-:-:S02]  /*aff0*/  CS2R R32, SRZ ;  /* 0x0000000000207805 */ /* 0x000fc4000001ff00 */
[----:B------:R-:W-:Y:S02]  /*b000*/  CS2R R10, SRZ ;  /* 0x00000000000a7805 */ /* 0x000fe4000001ff00 */
[----:B------:R-:W-:Y:S01]  /*b010*/  CS2R R28, SRZ ;  /* 0x00000000001c7805 */ /* 0x000fe2000001ff00 */
[----:B------:R-:W-:Y:S02]  /*b020*/  IMAD.MOV.U32 R138, RZ, RZ, RZ ;  /* 0x000000ffff8a7224 */ /* 0x000fe400078e00ff */
[----:B0-----:R-:W-:-:S05]  /*b030*/  @P0 IMAD.HI.U32 R3, R2, R3, RZ ;  /* 0x0000000302030227 */ /* 0x001fca00078e00ff */
[----:B---3--:R-:W-:Y:S02]  /*b040*/  @P0 SHF.R.U32.HI R2, RZ, R0, R3 ;  /* 0x00000000ff020219 */ /* 0x008fe40000011603 */
[----:B------:R-:W-:-:S03]  /*b050*/  PLOP3.LUT P0, PT, PT, PT, PT, 0x80, 0x0 ;  /* 0x000000000000781c */ /* 0x000fc60003f0f070 */
[----:B------:R-:W-:Y:S02]  /*b060*/  IMAD.IADD R3, R149, 0x1, R2 ;  /* 0x0000000195037824 */ /* 0x000fe400078e0202 */
[----:B------:R-:W-:-:S04]  /*b070*/  IMAD.MOV.U32 R2, RZ, RZ, RZ ;  /* 0x000000ffff027224 */ /* 0x000fc800078e00ff */
[----:B------:R-:W-:-:S05]  /*b080*/  IMAD.HI R2, R3, -0x6db6db6d, R2 ;  /* 0x9249249303027827 */ /* 0x000fca00078e0202 */
[----:B------:R-:W-:-:S04]  /*b090*/  SHF.R.U32.HI R3, RZ, 0x1f, R2 ;  /* 0x0000001fff037819 */ /* 0x000fc80000011602 */
[----:B------:R-:W-:Y:S01]  /*b0a0*/  LEA.HI.SX32 R5, R2, R3, 0x1a ;  /* 0x0000000302057211 */ /* 0x000fe200078fd2ff */
[----:B------:R-:W-:-:S03]  /*b0b0*/  IMAD.MOV.U32 R3, RZ, RZ, RZ ;  /* 0x000000ffff037224 */ /* 0x000fc600078e00ff */
[----:B------:R-:W-:-:S04]  /*b0c0*/  VIMNMX R2, R150, R5, PT ;  /* 0x0000000596027248 */ /* 0x000fc80003fe0100 */
[----:B------:R-:W-:Y:S01]  /*b0d0*/  ISETP.GE.AND P1, PT, R2, 0x1, PT ;  /* 0x000000010200780c */ /* 0x000fe20003f26270 */
[----:B------:R-:W-:-:S12]  /*b0e0*/  @P2 BRA `(.L_x_2850) ;  /* 0x0000000000082947 */ /* 0x000fd80003800000 */
[----:B------:R-:W0:Y:S02]  /*b0f0*/  FENCE.VIEW.ASYNC.G ;  /* 0x00000000000073c6 */ /* 0x000e240000000100 */
[----:B0-----:R-:W-:Y:S06]  /*b100*/  BAR.ARV 0xc, 0x180 ;  /* 0x0306000000007b1d */ /* 0x001fec0000002000 */
.L_x_2850:
[----:B------:R-:W-:Y:S05]  /*b110*/  BSYNC B0 ;  /* 0x0000000000007941 */ /* 0x000fea0003800000 */
.L_x_2849:
[----:B------:R-:W-:Y:S02]  /*b120*/  IMAD.MOV.U32 R4, RZ, RZ, RZ ;  /* 0x000000ffff047224 */ /* 0x000fe400078e00ff */
[----:B------:R-:W-:Y:S01]  /*b130*/  IMAD.MOV.U32 R0, RZ, RZ, RZ ;  /* 0x000000ffff007224 */ /* 0x000fe200078e00ff */
        /* <DEDUP_REMOVED lines=34> */
.L_x_2852:
        /* <DEDUP_REMOVED lines=12> */
.L_x_2856:
[----:B-1----:R1:W2:Y:S02]  /*b420*/  SYNCS.PHASECHK.TRANS64.TRYWAIT P0, [R16+URZ+0x36800], R3 ;  /* 0x03680003100075a7 */ /* 0x0022a4000800017f */
[----:B--2---:R-:W-:Y:S05]  /*b430*/  @!P0 NANOSLEEP.SYNCS 0x989680 ;  /* 0x009896800000895d */ /* 0x004fea0003900000 */
[----:B------:R-:W2:Y:S02]  /*b440*/  @!P0 SYNCS.PHASECHK.TRANS64 P0, [R16+URZ+0x36800], R3 ;  /* 0x03680003100085a7 */ /* 0x000ea4000800007f */
[----:B--2---:R-:W-:Y:S05]  /*b450*/  @!P0 BRA `(.L_x_2856) ;  /* 0xfffffffc00f08947 */ /* 0x004fea000383ffff */
.L_x_2855:
[----:B------:R-:W-:Y:S05]  /*b460*/  BSYNC B0 ;  /* 0x0000000000007941 */ /* 0x000fea0003800000 */
.L_x_2854:
[----:B------:R-:W-:Y:S05]  /*b470*/  BRA `(.L_x_2857) ;  /* 0x0000007400c87947 */ /* 0x000fea0003800000 */
.L_x_2853:
[----:B------:R-:W2:Y:S01]  /*b480*/  LDL R0, [R1+0x88] ;  /* 0x0000880001007983 */ /* 0x000ea20000100800 */
[----:B------:R-:W-:Y:S01]  /*b490*/  ULDC.64 UR6, c[0x0][0x408] ;  /* 0x0001020000067ab9 */ /* 0x000fe20000000a00 */
[----:B--2---:R-:W-:Y:S02]  /*b4a0*/  R2UR UR4, R0 ;  /* 0x00000000000472ca */ /* 0x004fe400000e0000 */
[----:B------:R-:W-:-:S05]  /*b4b0*/  SHF.R.S32.HI R0, RZ, 0x1f, R144 ;  /* 0x0000001fff007819 */ /* 0x000fca0000011490 */
[----:B------:R-:W-:-:S04]  /*b4c0*/  IMAD R5, R0, UR6, RZ ;  /* 0x0000000600057c24 */ /* 0x000fc8000f8e02ff */
[----:B------:R-:W-:Y:S02]  /*b4d0*/  IMAD R5, R144, UR7, R5 ;  /* 0x0000000790057c24 */ /* 0x000fe4000f8e0205 */
[----:B------:R-:W-:-:S03]  /*b4e0*/  ULOP3.LUT UP0, URZ, UR4, 0x3ff, URZ, 0xc0, !UPT ;  /* 0x000003ff043f7892 */ /* 0x000fc6000f80c03f */
[----:B------:R-:W-:Y:S02]  /*b4f0*/  ULDC.64 UR4, c[0x0][0x3f8] ;  /* 0x0000fe0000047ab9 */ /* 0x000fe40000000a00 */
[----:B------:R-:W-:Y:S01]  /*b500*/  IMAD R3, R0, UR4, RZ ;  /* 0x0000000400037c24 */ /* 0x000fe2000f8e02ff */
[----:B------:R-:W-:Y:S01]  /*b510*/  PLOP3.LUT P0, PT, PT, PT, UP0, 0x80, 0x0 ;  /* 0x000000000000781c */ /* 0x000fe20003f0f008 */
[----:B------:R-:W-:-:S04]  /*b520*/  IMAD.WIDE.U32 R24, R144, UR4, RZ ;  /* 0x0000000490187c25 */ /* 0x000fc8000f8e00ff */
[C---:B------:R-:W-:Y:S02]  /*b530*/  IMAD R3, R144.reuse, UR5, R3 ;  /* 0x0000000590037c24 */ /* 0x040fe4000f8e0203 */
[----:B------:R-:W-:-:S04]  /*b540*/  IMAD.WIDE.U32 R144, R144, UR6, RZ ;  /* 0x0000000690907c25 */ /* 0x000fc8000f8e00ff */
        /* <DEDUP_REMOVED lines=19> */
.L_x_2858:
[----:B------:R-:W-:Y:S01]  /*b680*/  ULDC.U8 UR4, c[0x0][0x410] ;  /* 0x0001040000047ab9 */ /* 0x000fe20000000000 */
[----:B------:R-:W-:Y:S01]  /*b690*/  BSSY B0, `(.L_x_2859) ;  /* 0x0000748000007945 */ /* 0x000fe20003800000 */
[----:B------:R-:W-:Y:S01]  /*b6a0*/  ISETP.NE.AND P0, PT, RZ, UR4, PT ;  /* 0x00000004ff007c0c */ /* 0x000fe2000bf05270 */
[----:B------:R-:W-:-:S12]  /*b6b0*/  IMAD.IADD R10, R204, 0x1, R222 ;  /* 0x00000001cc0a7824 */ /* 0x000fd800078e02de */
[----:B------:R-:W-:Y:S05]  /*b6c0*/  @!P0 BRA `(.L_x_2860) ;  /* 0x0000003800b08947 */ /* 0x000fea0003800000 */
[----:B------:R-:W0:Y:S01]  /*b6d0*/  LDC R63, c[0x0][0x448] ;  /* 0x00011200ff3f7b82 */ /* 0x000e220000000800 */
[----:B------:R-:W1:Y:S01]  /*b6e0*/  S2R R21, SR_TID.X ;  /* 0x0000000000157919 */ /* 0x000e620000002100 */
[----:B------:R-:W-:Y:S01]  /*b6f0*/  ULDC.64 UR4, c[0x0][0x3f8] ;  /* 0x0000fe0000047ab9 */ /* 0x000fe20000000a00 */
[----:B------:R-:W-:Y:S01]  /*b700*/  ULDC.64 UR6, c[0x0][0x408] ;  /* 0x0001020000067ab9 */ /* 0x000fe20000000a00 */
[----:B------:R-:W-:Y:S02]  /*b710*/  IMAD.MOV.U32 R8, RZ, RZ, R24 ;  /* 0x000000ffff087224 */ /* 0x000fe400078e0018 */
[----:B------:R-:W-:Y:S02]  /*b720*/  IMAD.MOV.U32 R9, RZ, RZ, R27 ;  /* 0x000000ffff097224 */ /* 0x000fe400078e001b */
[----:B------:R-:W-:Y:S02]  /*b730*/  IMAD.MOV.U32 R12, RZ, RZ, R144 ;  /* 0x000000ffff0c7224 */ /* 0x000fe400078e0090 */
[----:B------:R-:W-:Y:S01]  /*b740*/  IMAD.MOV.U32 R13, RZ, RZ, R29 ;  /* 0x000000ffff0d7224 */ /* 0x000fe200078e001d */
[----:B0-----:R-:W-:Y:S01]  /*b750*/  ISETP.NE.AND P0, PT, R63, 0x1, PT ;  /* 0x000000013f00780c */ /* 0x001fe20003f05270 */
[----:B-1----:R-:W-:-:S12]  /*b760*/  VIADD R21, R21, 0xffffff80 ;  /* 0xffffff8015157836 */ /* 0x002fd80000000000 */
[----:B------:R-:W0:Y:S01]  /*b770*/  @P0 LDC R0, c[0x0][0x44c] ;  /* 0x00011300ff000b82 */ /* 0x000e220000000800 */
[----:B------:R-:W-:-:S04]  /*b780*/  SHF.R.S32.HI R20, RZ, 0x1f, R21 ;  /* 0x0000001fff147819 */ /* 0x000fc80000011415 */
[----:B------:R-:W-:-:S03]  /*b790*/  LEA.HI R20, R20, R21, RZ, 0x2 ;  /* 0x0000001514147211 */ /* 0x000fc600078f10ff */
[----:B------:R-:W1:Y:S01]  /*b7a0*/  @P0 LDC R5, c[0x0][0x450] ;  /* 0x00011400ff050b82 */ /* 0x000e620000000800 */
[----:B------:R-:W-:-:S05]  /*b7b0*/  LOP3.LUT R20, R20, 0xfffffffc, RZ, 0xc0, !PT ;  /* 0xfffffffc14147812 */ /* 0x000fca00078ec0ff */
[----:B------:R-:W-:-:S04]  /*b7c0*/  IMAD.IADD R20, R21, 0x1, -R20 ;  /* 0x0000000115147824 */ /* 0x000fc800078e0a14 */
[----:B------:R-:W-:-:S04]  /*b7d0*/  IMAD R3, R20, 0x40, R10 ;  /* 0x0000004014037824 */ /* 0x000fc800078e020a */
        /* <DEDUP_REMOVED lines=23> */
.L_x_3140:
        /* <DEDUP_REMOVED lines=16> */
[----:B------:R-:W3:Y:S01]  /*ba50*/  LDL R15, [R1+0x70] ;  /* 0x00007000010f7983 */ /* 0x000ee20000100800 */
[----:B------:R-:W-:-:S03]  /*ba60*/  ULDC UR4, c[0x0][0x3f4] ;  /* 0x0000fd0000047ab9 */ /* 0x000fc60000000800 */
[----:B------:R-:W3:Y:S04]  /*ba70*/  LDL R12, [R1+0x6c] ;  /* 0x00006c00010c7983 */ /* 0x000ee80000100800 */
[----:B------:R-:W3:Y:S04]  /*ba80*/  LDL R13, [R1+0x68] ;  /* 0x00006800010d7983 */ /* 0x000ee80000100800 */
[----:B------:R-:W3:Y:S04]  /*ba90*/  LDL R11, [R1+0x64] ;  /* 0x00006400010b7983 */ /* 0x000ee80000100800 */
[----:B------:R-:W3:Y:S01]  /*baa0*/  LDL R9, [R1+0x60] ;  /* 0x0000600001097983 */ /* 0x000ee20000100800 */
[----:B------:R-:W-:-:S02]  /*bab0*/  ISETP.GE.AND P3, PT, R213, UR4, PT ;  /* 0x00000004d5007c0c */ /* 0x000fc4000bf66270 */
[----:B------:R-:W-:Y:S02]  /*bac0*/  CS2R R60, SRZ ;  /* 0x00000000003c7805 */ /* 0x000fe4000001ff00 */
[----:B------:R-:W-:Y:S02]  /*bad0*/  ISETP.GE.AND P2, PT, R211, UR4, PT ;  /* 0x00000004d3007c0c */ /* 0x000fe4000bf46270 */
[----:B------:R-:W-:Y:S02]  /*bae0*/  CS2R R58, SRZ ;  /* 0x00000000003a7805 */ /* 0x000fe4000001ff00 */
[----:B------:R-:W-:Y:S02]  /*baf0*/  ISETP.GE.AND P1, PT, R212, UR4, PT ;  /* 0x00000004d4007c0c */ /* 0x000fe4000bf26270 */
[----:B------:R-:W-:Y:S02]  /*bb00*/  ISETP.GE.AND P0, PT, R210, UR4, PT ;  /* 0x00000004d2007c0c */ /* 0x000fe4000bf06270 */
[----:B------:R-:W-:Y:S01]  /*bb10*/  ISETP.GE.AND P4, PT, R22, UR4, PT ;  /* 0x0000000416007c0c */ /* 0x000fe2000bf86270 */
[----:B------:R-:W-:-:S04]  /*bb20*/  @!P3 IMAD.SHL.U32 R27, R213, 0x2, RZ ;  /* 0x00000002d51bb824 */ /* 0x000fc800078e00ff */
[----:B------:R-:W-:-:S04]  /*bb30*/  @!P2 IMAD.SHL.U32 R31, R211, 0x2, RZ ;  /* 0x00000002d31fa824 */ /* 0x000fc800078e00ff */
[----:B------:R-:W-:Y:S01]  /*bb40*/  @!P1 IMAD.SHL.U32 R35, R212, 0x2, RZ ;  /* 0x00000002d4239824 */ /* 0x000fe200078e00ff */
[-C--:B--2---:R-:W-:Y:S01]  /*bb50*/  @!P3 IADD3 R24, P6, R0, R27.reuse, RZ ;  /* 0x0000001b0018b210 */ /* 0x084fe20007fde0ff */
[----:B------:R-:W-:Y:S01]  /*bb60*/  @!P0 IMAD.SHL.U32 R65, R210, 0x2, RZ ;  /* 0x00000002d2418824 */ /* 0x000fe200078e00ff */
[----:B----4-:R-:W-:Y:S02]  /*bb70*/  @!P3 IADD3 R26, P5, R14, R27, RZ ;  /* 0x0000001b0e1ab210 */ /* 0x010fe40007fbe0ff */
        /* <DEDUP_REMOVED lines=8> */
[----:B---3--:R-:W-:Y:S01]  /*bc00*/  @!P3 SHF.L.U64.HI R20, R213, 0x1, R15 ;  /* 0x00000001d514b819 */ /* 0x008fe2000001020f */
[----:B------:R-:W-:Y:S01]  /*bc10*/  @!P4 IMAD.MOV.U32 R15, RZ, RZ, R5 ;  /* 0x000000ffff0fc224 */ /* 0x000fe200078e0005 */
[----:B------:R-:W-:-:S03]  /*bc20*/  @!P2 SHF.L.U64.HI R12, R211, 0x1, R12 ;  /* 0x00000001d30ca819 */ /* 0x000fc6000001020c */
[--C-:B-1----:R-:W-:Y:S01]  /*bc30*/  @!P3 IMAD.X R25, R3, 0x1, R20.reuse, P6 ;  /* 0x000000010319b824 */ /* 0x102fe200030e0614 */
[-C--:B------:R-:W-:Y:S01]  /*bc40*/  @!P2 IADD3 R28, P6, R0, R31.reuse, RZ ;  /* 0x0000001f001ca210 */ /* 0x080fe20007fde0ff */
[----:B------:R-:W-:Y:S01]  /*bc50*/  @!P3 IMAD.X R27, R5, 0x1, R20, P5 ;  /* 0x00000001051bb824 */ /* 0x000fe200028e0614 */
[----:B------:R-:W-:Y:S02]  /*bc60*/  @!P2 IADD3 R30, P5, R14, R31, RZ ;  /* 0x0000001f0e1ea210 */ /* 0x000fe40007fbe0ff */
[----:B------:R-:W-:Y:S01]  /*bc70*/  @!P1 SHF.L.U64.HI R20, R212, 0x1, R13 ;  /* 0x00000001d4149819 */ /* 0x000fe2000001020d */
[--C-:B------:R-:W-:Y:S01]  /*bc80*/  @!P2 IMAD.X R29, R3, 0x1, R12.reuse, P6 ;  /* 0x00000001031da824 */ /* 0x100fe200030e060c */
[-C--:B------:R-:W-:Y:S01]  /*bc90*/  @!P1 IADD3 R32, P6, R0, R35.reuse, RZ ;  /* 0x0000002300209210 */ /* 0x080fe20007fde0ff */
[----:B------:R-:W-:Y:S01]  /*bca0*/  @!P2 IMAD.X R31, R5, 0x1, R12, P5 ;  /* 0x00000001051fa824 */ /* 0x000fe200028e060c */
[----:B------:R-:W-:Y:S01]  /*bcb0*/  ISETP.GE.AND P5, PT, R214, UR4, PT ;  /* 0x00000004d6007c0c */ /* 0x000fe2000bfa6270 */
[----:B------:R-:W-:Y:S01]  /*bcc0*/  @!P4 IMAD.MOV.U32 R12, RZ, RZ, R0 ;  /* 0x000000ffff0cc224 */ /* 0x000fe200078e0000 */
[----:B------:R-:W-:Y:S01]  /*bcd0*/  @!P0 SHF.L.U64.HI R38, R210, 0x1, R11 ;  /* 0x00000001d2268819 */ /* 0x000fe2000001020b */
[--C-:B------:R-:W-:Y:S01]  /*bce0*/  @!P1 IMAD.X R33, R3, 0x1, R20.reuse, P6 ;  /* 0x0000000103219824 */ /* 0x100fe200030e0614 */
[----:B------:R-:W-:Y:S01]  /*bcf0*/  @!P1 IADD3 R34, P6, R14, R35, RZ ;  /* 0x000000230e229210 */ /* 0x000fe20007fde0ff */
[----:B------:R-:W-:Y:S01]  /*bd00*/  @!P4 IMAD.MOV.U32 R13, RZ, RZ, R3 ;  /* 0x000000ffff0dc224 */ /* 0x000fe200078e0003 */
[----:B------:R1:W5:Y:S03]  /*bd10*/  @!P3 LD.E.64 R54, desc[UR60][R24.64] ;  /* 0x0000003c1836b980 */ /* 0x000366000c101b00 */
[----:B------:R-:W-:Y:S01]  /*bd20*/  @!P1 IMAD.X R35, R5, 0x1, R20, P6 ;  /* 0x0000000105239824 */ /* 0x000fe200030e0614 */
[-C--:B------:R-:W-:Y:S01]  /*bd30*/  @!P0 IADD3 R40, P6, R0, R65.reuse, RZ ;  /* 0x0000004100288210 */ /* 0x080fe20007fde0ff */
[----:B------:R-:W-:Y:S01]  /*bd40*/  @!P4 IMAD.WIDE R12, R22, 0x2, R12 ;  /* 0x00000002160cc825 */ /* 0x000fe200078e020c */
[----:B------:R1:W5:Y:S03]  /*bd50*/  @!P3 LD.E.64 R56, desc[UR60][R26.64] ;  /* 0x0000003c1a38b980 */ /* 0x000366000c101b00 */
[----:B------:R-:W-:Y:S01]  /*bd60*/  @!P0 IMAD.X R41, R3, 0x1, R38, P6 ;  /* 0x0000000103298824 */ /* 0x000fe200030e0626 */
[----:B------:R-:W-:Y:S01]  /*bd70*/  @!P0 IADD3 R64, P6, R14, R65, RZ ;  /* 0x000000410e408210 */ /* 0x000fe20007fde0ff */
[----:B------:R-:W-:Y:S01]  /*bd80*/  @!P4 IMAD.WIDE R20, R22, 0x2, R14 ;  /* 0x000000021614c825 */ /* 0x000fe200078e020e */
[----:B------:R1:W5:Y:S03]  /*bd90*/  @!P4 LD.E.64 R60, desc[UR60][R12.64] ;  /* 0x0000003c0c3cc980 */ /* 0x000366000c101b00 */
[C---:B------:R-:W-:Y:S01]  /*bda0*/  @!P5 IMAD.SHL.U32 R15, R214.reuse, 0x2, RZ ;  /* 0x00000002d60fd824 */ /* 0x040fe200078e00ff */
[----:B------:R1:W5:Y:S01]  /*bdb0*/  @!P4 LD.E.64 R58, desc[UR60][R20.64] ;  /* 0x0000003c143ac980 */ /* 0x000362000c101b00 */
[----:B------:R-:W-:Y:S01]  /*bdc0*/  @!P0 IMAD.X R65, R5, 0x1, R38, P6 ;  /* 0x0000000105418824 */ /* 0x000fe200030e0626 */
[----:B------:R-:W-:-:S02]  /*bdd0*/  @!P5 SHF.L.U64.HI R36, R214, 0x1, R9 ;  /* 0x00000001d624d819 */ /* 0x000fc40000010209 */
[-C--:B------:R-:W-:Y:S01]  /*bde0*/  @!P5 IADD3 R66, P4, R0, R15.reuse, RZ ;  /* 0x0000000f0042d210 */ /* 0x080fe20007f9e0ff */
[----:B------:R1:W5:Y:S01]  /*bdf0*/  @!P2 LD.E.64 R50, desc[UR60][R28.64] ;  /* 0x0000003c1c32a980 */ /* 0x000362000c101b00 */
[----:B------:R-:W-:Y:S02]  /*be00*/  @!P5 IADD3 R14, P6, R14, R15, RZ ;  /* 0x0000000f0e0ed210 */ /* 0x000fe40007fde0ff */
[----:B------:R-:W-:Y:S01]  /*be10*/  CS2R R38, SRZ ;  /* 0x0000000000267805 */ /* 0x000fe2000001ff00 */
[--C-:B------:R-:W-:Y:S01]  /*be20*/  @!P5 IMAD.X R67, R3, 0x1, R36.reuse, P4 ;  /* 0x000000010343d824 */ /* 0x100fe200020e0624 */
[----:B------:R1:W5:Y:S01]  /*be30*/  @!P2 LD.E.64 R52, desc[UR60][R30.64] ;  /* 0x0000003c1e34a980 */ /* 0x000362000c101b00 */
[----:B------:R-:W-:Y:S01]  /*be40*/  @!P5 IMAD.X R15, R5, 0x1, R36, P6 ;  /* 0x00000001050fd824 */ /* 0x000fe200030e0624 */
[----:B------:R-:W-:Y:S02]  /*be50*/  CS2R R36, SRZ ;  /* 0x0000000000247805 */ /* 0x000fe4000001ff00 */
[----:B------:R1:W5:Y:S04]  /*be60*/  @!P1 LD.E.64 R48, desc[UR60][R32.64] ;  /* 0x0000003c20309980 */ /* 0x000368000c101b00 */
[----:B------:R1:W5:Y:S04]  /*be70*/  @!P1 LD.E.64 R46, desc[UR60][R34.64] ;  /* 0x0000003c222e9980 */ /* 0x000368000c101b00 */
[----:B------:R1:W5:Y:S04]  /*be80*/  @!P0 LD.E.64 R44, desc[UR60][R40.64] ;  /* 0x0000003c282c8980 */ /* 0x000368000c101b00 */
[----:B------:R1:W5:Y:S04]  /*be90*/  @!P0 LD.E.64 R42, desc[UR60][R64.64] ;  /* 0x0000003c402a8980 */ /* 0x000368000c101b00 */
[----:B------:R1:W5:Y:S04]  /*bea0*/  @!P5 LD.E.64 R38, desc[UR60][R66.64] ;  /* 0x0000003c4226d980 */ /* 0x000368000c101b00 */
[----:B------:R1:W5:Y:S02]  /*beb0*/  @!P5 LD.E.64 R36, desc[UR60][R14.64] ;  /* 0x0000003c0e24d980 */ /* 0x000364000c101b00 */
.L_x_2863:
[----:B------:R-:W-:Y:S05]  /*bec0*/  BSYNC B1 ;  /* 0x0000000000017941 */ /* 0x000fea0003800000 */
.L_x_2862:
        /* <DEDUP_REMOVED lines=55> */
.L_x_3146:
[----:B------:R-:W-:Y:S01]  /*c240*/  VIADD R10, R10, 0x40 ;  /* 0x000000400a0a7836 */ /* 0x000fe20000000000 */
[----:B-1----:R-:W-:Y:S01]  /*c250*/  LOP3.LUT R6, R216, 0x18, R18, 0xf8, !PT ;  /* 0x00000018d8067812 */ /* 0x002fe200078ef812 */
        /* <DEDUP_REMOVED lines=18> */
[----:B------:R-:W4:Y:S01]  /*c380*/  LDL R70, [R1+0x70] ;  /* 0x0000700001467983 */ /* 0x000f220000100800 */
[----:B------:R-:W-:-:S03]  /*c390*/  ULDC UR4, c[0x0][0x3f4] ;  /* 0x0000fd0000047ab9 */ /* 0x000fc60000000800 */
[----:B------:R-:W2:Y:S04]  /*c3a0*/  LDL R67, [R1+0x6c] ;  /* 0x00006c0001437983 */ /* 0x000ea80000100800 */
[----:B------:R-:W2:Y:S04]  /*c3b0*/  LDL R65, [R1+0x68] ;  /* 0x0000680001417983 */ /* 0x000ea80000100800 */
[----:B------:R-:W2:Y:S04]  /*c3c0*/  LDL R64, [R1+0x64] ;  /* 0x0000640001407983 */ /* 0x000ea80000100800 */
[----:B------:R-:W2:Y:S01]  /*c3d0*/  LDL R66, [R1+0x60] ;  /* 0x0000600001427983 */ /* 0x000ea20000100800 */
[----:B------:R-:W-:-:S02]  /*c3e0*/  ISETP.GE.AND P4, PT, R213, UR4, PT ;  /* 0x00000004d5007c0c */ /* 0x000fc4000bf86270 */
[----:B------:R-:W-:Y:S02]  /*c3f0*/  ISETP.GE.AND P3, PT, R211, UR4, PT ;  /* 0x00000004d3007c0c */ /* 0x000fe4000bf66270 */
[----:B------:R-:W-:Y:S02]  /*c400*/  ISETP.GE.AND P2, PT, R212, UR4, PT ;  /* 0x00000004d4007c0c */ /* 0x000fe4000bf46270 */
[----:B------:R-:W-:-:S07]  /*c410*/  ISETP.GE.AND P1, PT, R210, UR4, PT ;  /* 0x00000004d2007c0c */ /* 0x000fce000bf26270 */
[----:B------:R-:W-:Y:S02]  /*c420*/  @!P4 IMAD.SHL.U32 R9, R213, 0x2, RZ ;  /* 0x00000002d509c824 */ /* 0x000fe400078e00ff */
[----:B------:R-:W-:-:S03]  /*c430*/  @!P3 IMAD.SHL.U32 R73, R211, 0x2, RZ ;  /* 0x00000002d349b824 */ /* 0x000fc600078e00ff */
[-C--:B---3--:R-:W-:Y:S02]  /*c440*/  @!P4 IADD3 R10, P5, R0, R9.reuse, RZ ;  /* 0x00000009000ac210 */ /* 0x088fe40007fbe0ff */
[----:B0-----:R-:W-:Y:S01]  /*c450*/  @!P4 IADD3 R8, P6, R4, R9, RZ ;  /* 0x000000090408c210 */ /* 0x001fe20007fde0ff */
[----:B------:R-:W-:Y:S01]  /*c460*/  @!P1 IMAD.SHL.U32 R7, R210, 0x2, RZ ;  /* 0x00000002d2079824 */ /* 0x000fe200078e00ff */
[----:B------:R-:W-:Y:S02]  /*c470*/  CS2R R40, SRZ ;  /* 0x0000000000287805 */ /* 0x000fe4000001ff00 */
[----:B------:R-:W-:Y:S02]  /*c480*/  CS2R R30, SRZ ;  /* 0x00000000001e7805 */ /* 0x000fe4000001ff00 */
[----:B------:R-:W-:Y:S02]  /*c490*/  CS2R R34, SRZ ;  /* 0x0000000000227805 */ /* 0x000fe4000001ff00 */
[----:B------:R-:W-:-:S02]  /*c4a0*/  CS2R R32, SRZ ;  /* 0x0000000000207805 */ /* 0x000fc4000001ff00 */
[----:B------:R-:W-:Y:S02]  /*c4b0*/  CS2R R28, SRZ ;  /* 0x00000000001c7805 */ /* 0x000fe4000001ff00 */
[----:B------:R-:W-:Y:S02]  /*c4c0*/  CS2R R26, SRZ ;  /* 0x00000000001a7805 */ /* 0x000fe4000001ff00 */
[----:B------:R-:W-:Y:S02]  /*c4d0*/  CS2R R24, SRZ ;  /* 0x0000000000187805 */ /* 0x000fe4000001ff00 */
[----:B----4-:R-:W-:Y:S02]  /*c4e0*/  @!P4 SHF.L.U64.HI R6, R213, 0x1, R70 ;  /* 0x00000001d506c819 */ /* 0x010fe40000010246 */
[----:B--2---:R-:W-:-:S03]  /*c4f0*/  @!P3 SHF.L.U64.HI R12, R211, 0x1, R67 ;  /* 0x00000001d30cb819 */ /* 0x004fc60000010243 */
[--C-:B------:R-:W-:Y:S01]  /*c500*/  @!P4 IMAD.X R11, R3, 0x1, R6.reuse, P5 ;  /* 0x00000001030bc824 */ /* 0x100fe200028e0606 */
[----:B------:R-:W-:Y:S01]  /*c510*/  @!P3 IADD3 R76, P5, R0, R73, RZ ;  /* 0x00000049004cb210 */ /* 0x000fe20007fbe0ff */
[C---:B------:R-:W-:Y:S01]  /*c520*/  @!P2 IMAD.SHL.U32 R67, R212.reuse, 0x2, RZ ;  /* 0x00000002d443a824 */ /* 0x040fe200078e00ff */
[----:B------:R-:W-:Y:S01]  /*c530*/  @!P2 SHF.L.U64.HI R14, R212, 0x1, R65 ;  /* 0x00000001d40ea819 */ /* 0x000fe20000010241 */
[----:B------:R-:W-:Y:S01]  /*c540*/  @!P4 IMAD.X R9, R5, 0x1, R6, P6 ;  /* 0x000000010509c824 */ /* 0x000fe200030e0606 */
[----:B------:R0:W5:Y:S01]  /*c550*/  @!P4 LD.E.64 R34, desc[UR60][R10.64] ;  /* 0x0000003c0a22c980 */ /* 0x000162000c101b00 */
[C---:B------:R-:W-:Y:S01]  /*c560*/  @!P3 IMAD.X R77, R3.reuse, 0x1, R12, P5 ;  /* 0x00000001034db824 */ /* 0x040fe200028e060c */
[----:B------:R-:W-:Y:S02]  /*c570*/  @!P2 IADD3 R70, P5, R0, R67, RZ ;  /* 0x000000430046a210 */ /* 0x000fe40007fbe0ff */
[----:B------:R-:W-:Y:S01]  /*c580*/  @!P3 IADD3 R72, P6, R4, R73, RZ ;  /* 0x000000490448b210 */ /* 0x000fe20007fde0ff */
[----:B------:R1:W5:Y:S01]  /*c590*/  @!P4 LD.E.64 R32, desc[UR60][R8.64] ;  /* 0x0000003c0820c980 */ /* 0x000362000c101b00 */
[----:B------:R-:W-:Y:S01]  /*c5a0*/  @!P1 SHF.L.U64.HI R20, R210, 0x1, R64 ;  /* 0x00000001d2149819 */ /* 0x000fe20000010240 */
[----:B------:R-:W-:Y:S01]  /*c5b0*/  @!P2 IMAD.X R71, R3, 0x1, R14, P5 ;  /* 0x000000010347a824 */ /* 0x000fe200028e060e */
[----:B------:R-:W-:Y:S01]  /*c5c0*/  @!P1 IADD3 R64, P5, R0, R7, RZ ;  /* 0x0000000700409210 */ /* 0x000fe20007fbe0ff */
[----:B------:R-:W-:Y:S01]  /*c5d0*/  IMAD.MOV.U32 R74, RZ, RZ, R66 ;  /* 0x000000ffff4a7224 */ /* 0x000fe200078e0042 */
[----:B0-----:R-:W-:Y:S01]  /*c5e0*/  CS2R R10, SRZ ;  /* 0x00000000000a7805 */ /* 0x001fe2000001ff00 */
[----:B------:R-:W-:Y:S01]  /*c5f0*/  @!P3 IMAD.X R73, R5, 0x1, R12, P6 ;  /* 0x000000010549b824 */ /* 0x000fe200030e060c */
[C---:B------:R-:W-:Y:S01]  /*c600*/  @!P2 IADD3 R66, P6, R4.reuse, R67, RZ ;  /* 0x000000430442a210 */ /* 0x040fe20007fde0ff */
[----:B------:R-:W-:Y:S01]  /*c610*/  @!P1 IMAD.X R65, R3, 0x1, R20, P5 ;  /* 0x0000000103419824 */ /* 0x000fe200028e0614 */
[----:B------:R-:W-:-:S02]  /*c620*/  @!P1 IADD3 R6, P5, R4, R7, RZ ;  /* 0x0000000704069210 */ /* 0x000fc40007fbe0ff */
[----:B-1----:R-:W-:Y:S01]  /*c630*/  CS2R R8, SRZ ;  /* 0x0000000000087805 */ /* 0x002fe2000001ff00 */
[----:B------:R-:W5:Y:S01]  /*c640*/  @!P3 LD.E.64 R28, desc[UR60][R76.64] ;  /* 0x0000003c4c1cb980 */ /* 0x000f62000c101b00 */
[C---:B------:R-:W-:Y:S01]  /*c650*/  @!P2 IMAD.X R67, R5.reuse, 0x1, R14, P6 ;  /* 0x000000010543a824 */ /* 0x040fe200030e060e */
[----:B------:R-:W-:Y:S01]  /*c660*/  ISETP.GE.AND P6, PT, R22, UR4, PT ;  /* 0x0000000416007c0c */ /* 0x000fe2000bfc6270 */
[----:B------:R-:W-:Y:S01]  /*c670*/  @!P1 IMAD.X R7, R5, 0x1, R20, P5 ;  /* 0x0000000105079824 */ /* 0x000fe200028e0614 */
[----:B------:R-:W-:Y:S01]  /*c680*/  ISETP.GE.AND P5, PT, R214, UR4, PT ;  /* 0x00000004d6007c0c */ /* 0x000fe2000bfa6270 */
[----:B------:R-:W5:Y:S04]  /*c690*/  @!P3 LD.E.64 R26, desc[UR60][R72.64] ;  /* 0x0000003c481ab980 */ /* 0x000f68000c101b00 */
[----:B------:R-:W5:Y:S06]  /*c6a0*/  @!P2 LD.E.64 R24, desc[UR60][R70.64] ;  /* 0x0000003c4618a980 */ /* 0x000f6c000c101b00 */
[----:B------:R-:W-:-:S02]  /*c6b0*/  @!P6 IMAD.MOV.U32 R12, RZ, RZ, R0 ;  /* 0x000000ffff0ce224 */ /* 0x000fc400078e0000 */
[----:B------:R-:W-:Y:S02]  /*c6c0*/  @!P6 IMAD.MOV.U32 R13, RZ, RZ, R3 ;  /* 0x000000ffff0de224 */ /* 0x000fe400078e0003 */
[----:B------:R-:W-:-:S04]  /*c6d0*/  @!P6 IMAD.WIDE R14, R22, 0x2, R4 ;  /* 0x00000002160ee825 */ /* 0x000fc800078e0204 */
[----:B------:R-:W-:Y:S01]  /*c6e0*/  @!P6 IMAD.WIDE R12, R22, 0x2, R12 ;  /* 0x00000002160ce825 */ /* 0x000fe200078e020c */
[----:B------:R0:W5:Y:S03]  /*c6f0*/  @!P6 LD.E.64 R30, desc[UR60][R14.64] ;  /* 0x0000003c0e1ee980 */ /* 0x000166000c101b00 */
[C---:B------:R-:W-:Y:S01]  /*c700*/  @!P5 IMAD.SHL.U32 R21, R214.reuse, 0x2, RZ ;  /* 0x00000002d615d824 */ /* 0x040fe200078e00ff */
[----:B------:R1:W5:Y:S01]  /*c710*/  @!P6 LD.E.64 R40, desc[UR60][R12.64] ;  /* 0x0000003c0c28e980 */ /* 0x000362000c101b00 */
[----:B------:R-:W-:-:S03]  /*c720*/  @!P5 SHF.L.U64.HI R20, R214, 0x1, R74 ;  /* 0x00000001d614d819 */ /* 0x000fc6000001024a */
[----:B------:R-:W-:-:S05]  /*c730*/  @!P5 IADD3 R74, P6, R0, R21, RZ ;  /* 0x00000015004ad210 */ /* 0x000fca0007fde0ff */
[--C-:B------:R-:W-:Y:S01]  /*c740*/  @!P5 IMAD.X R75, R3, 0x1, R20.reuse, P6 ;  /* 0x00000001034bd824 */ /* 0x100fe200030e0614 */
[----:B------:R-:W-:Y:S02]  /*c750*/  @!P5 IADD3 R4, P6, R4, R21, RZ ;  /* 0x000000150404d210 */ /* 0x000fe40007fde0ff */
[----:B0-----:R-:W-:Y:S02]  /*c760*/  CS2R R14, SRZ ;  /* 0x00000000000e7805 */ /* 0x001fe4000001ff00 */
[----:B-1----:R-:W-:Y:S01]  /*c770*/  CS2R R12, SRZ ;  /* 0x00000000000c7805 */ /* 0x002fe2000001ff00 */
[----:B------:R1:W5:Y:S01]  /*c780*/  @!P5 LD.E.64 R10, desc[UR60][R74.64] ;  /* 0x0000003c4a0ad980 */ /* 0x000362000c101b00 */
[----:B------:R-:W-:Y:S01]  /*c790*/  @!P5 IMAD.X R5, R5, 0x1, R20, P6 ;  /* 0x000000010505d824 */ /* 0x000fe200030e0614 */
[----:B------:R-:W-:Y:S02]  /*c7a0*/  CS2R R20, SRZ ;  /* 0x0000000000147805 */ /* 0x000fe4000001ff00 */
[----:B------:R1:W5:Y:S04]  /*c7b0*/  @!P1 LD.E.64 R14, desc[UR60][R64.64] ;  /* 0x0000003c400e9980 */ /* 0x000368000c101b00 */
[----:B------:R1:W5:Y:S04]  /*c7c0*/  @!P2 LD.E.64 R20, desc[UR60][R66.64] ;  /* 0x0000003c4214a980 */ /* 0x000368000c101b00 */
[----:B------:R1:W5:Y:S04]  /*c7d0*/  @!P1 LD.E.64 R12, desc[UR60][R6.64] ;  /* 0x0000003c060c9980 */ /* 0x000368000c101b00 */
[----:B------:R1:W5:Y:S02]  /*c7e0*/  @!P5 LD.E.64 R8, desc[UR60][R4.64] ;  /* 0x0000003c0408d980 */ /* 0x000364000c101b00 */
.L_x_2866:
[----:B------:R-:W-:Y:S05]  /*c7f0*/  BSYNC B1 ;  /* 0x0000000000017941 */ /* 0x000fea0003800000 */
.L_x_2865:
[----:B--2---:R-:W-:Y:S01]  /*c800*/  LEA.HI R3, R236, R236, RZ, 0x1 ;  /* 0x000000ecec037211 */ /* 0x004fe200078f08ff */
[C---:B-1----:R-:W-:Y:S01]  /*c810*/  VIADD R5, R62.reuse, 0x15400 ;  /* 0x000154003e057836 */ /* 0x042fe20000000000 */
[----:B------:R-:W-:Y:S01]  /*c820*/  VIADDMNMX R63, R63, -R222, 0x80, PT ;  /* 0x000000803f3f7446 */ /* 0x000fe200038009de */
[----:B---3--:R-:W-:Y:S01]  /*c830*/  VIADD R0, R62, 0x15440 ;  /* 0x000154403e007836 */ /* 0x008fe20000000000 */
[----:B------:R-:W-:Y:S01]  /*c840*/  LOP3.LUT R3, R3, 0xfffffffe, RZ, 0xc0, !PT ;  /* 0xfffffffe03037812 */ /* 0x000fe200078ec0ff */
[----:B------:R-:W-:Y:S01]  /*c850*/  @P0 VIADD R0, R5, 0xffffffc0 ;  /* 0xffffffc005000836 */ /* 0x000fe20000000000 */
[----:B------:R-:W-:Y:S01]  /*c860*/  BSSY B1, `(.L_x_2867) ;  /* 0x0000034000017945 */ /* 0x000fe20003800000 */
[----:B-----5:R-:W-:Y:S01]  /*c870*/  IMAD.MOV.U32 R5, RZ, RZ, R32 ;  /* 0x000000ffff057224 */ /* 0x020fe200078e0020 */
[----:B------:R-:W-:Y:S01]  /*c880*/  ISETP.GE.AND P1, PT, R204, R63, PT ;  /* 0x0000003fcc00720c */ /* 0x000fe20003f26270 */
[----:B------:R-:W-:Y:S02]  /*c890*/  IMAD.IADD R3, R236, 0x1, -R3 ;  /* 0x00000001ec037824 */ /* 0x000fe400078e0a03 */
[----:B0-----:R-:W-:Y:S01]  /*c8a0*/  IMAD.MOV.U32 R4, RZ, RZ, R30 ;  /* 0x000000ffff047224 */ /* 0x001fe200078e001e */
        /* <DEDUP_REMOVED lines=47> */
.L_x_3147:
[----:B------:R-:W-:Y:S05]  /*cba0*/  BSYNC B1 ;  /* 0x0000000000017941 */ /* 0x000fea0003800000 */
.L_x_2867:
        /* <DEDUP_REMOVED lines=14> */
[--C-:B------:R-:W-:Y:S02]  /*cc90*/  SHF.R.U64 R113, R60, 0x10, R61.reuse ;  /* 0x000000103c717819 */ /* 0x100fe4000000123d */
[----:B------:R-:W-:Y:S02]  /*cca0*/  SHF.R.U32.HI R60, RZ, 0x10, R61 ;  /* 0x00000010ff3c7819 */ /* 0x000fe4000001163d */
[--C-:B------:R-:W-:Y:S02]  /*ccb0*/  SHF.R.U64 R61, R58, 0x10, R59.reuse ;  /* 0x000000103a3d7819 */ /* 0x100fe4000000123b */
[----:B------:R-:W-:Y:S02]  /*ccc0*/  SHF.R.U32.HI R58, RZ, 0x10, R59 ;  /* 0x00000010ff3a7819 */ /* 0x000fe4000001163b */
[----:B------:R-:W-:Y:S02]  /*ccd0*/  PRMT R111, R111, 0x5410, R60 ;  /* 0x000054106f6f7816 */ /* 0x000fe4000000003c */
[----:B------:R-:W-:-:S02]  /*cce0*/  PRMT R109, R109, 0x5410, R58 ;  /* 0x000054106d6d7816 */ /* 0x000fc4000000003a */
[----:B------:R-:W-:Y:S02]  /*ccf0*/  PRMT R110, R110, 0x5410, R113 ;  /* 0x000054106e6e7816 */ /* 0x000fe40000000071 */
[----:B------:R-:W-:Y:S01]  /*cd00*/  PRMT R112, R108, 0x5410, R61 ;  /* 0x000054106c707816 */ /* 0x000fe2000000003d */
[C---:B------:R-:W-:Y:S01]  /*cd10*/  IMAD.U32 R113, R109.reuse, 0x10000, RZ ;  /* 0x000100006d717824 */ /* 0x040fe200078e00ff */
[----:B------:R-:W-:Y:S01]  /*cd20*/  LOP3.LUT R109, R109, 0xffff0000, RZ, 0xc0, !PT ;  /* 0xffff00006d6d7812 */ /* 0x000fe200078ec0ff */
[C---:B------:R-:W-:Y:S01]  /*cd30*/  IMAD.U32 R108, R111.reuse, 0x10000, RZ ;  /* 0x000100006f6c7824 */ /* 0x040fe200078e00ff */
[----:B------:R-:W-:Y:S02]  /*cd40*/  LOP3.LUT R111, R111, 0xffff0000, RZ, 0xc0, !PT ;  /* 0xffff00006f6f7812 */ /* 0x000fe400078ec0ff */
[C---:B0-----:R-:W-:Y:S01]  /*cd50*/  LOP3.LUT R59, R6.reuse, 0xffff0000, RZ, 0xc0, !PT ;  /* 0xffff0000063b7812 */ /* 0x041fe200078ec0ff */
[----:B------:R-:W-:Y:S01]  /*cd60*/  IMAD.U32 R58, R6, 0x10000, RZ ;  /* 0x00010000063a7824 */ /* 0x000fe200078e00ff */
[C---:B------:R-:W-:Y:S01]  /*cd70*/  LOP3.LUT R61, R7.reuse, 0xffff0000, RZ, 0xc0, !PT ;  /* 0xffff0000073d7812 */ /* 0x040fe200078ec0ff */
[----:B------:R-:W-:-:S02]  /*cd80*/  IMAD.U32 R60, R7, 0x10000, RZ ;  /* 0x00010000073c7824 */ /* 0x000fc400078e00ff */
[C---:B------:R-:W-:Y:S01]  /*cd90*/  FMUL.FTZ R115, R59.reuse, R113 ;  /* 0x000000713b737220 */ /* 0x040fe20000410000 */
[-C--:B------:R-:W-:Y:S01]  /*cda0*/  FMUL.FTZ R114, R59, R108.reuse ;  /* 0x0000006c3b727220 */ /* 0x080fe20000410000 */
[C---:B------:R-:W-:Y:S01]  /*cdb0*/  FMUL.FTZ R59, R61.reuse, R109 ;  /* 0x0000006d3d3b7220 */ /* 0x040fe20000410000 */
[----:B------:R-:W-:Y:S02]  /*cdc0*/  IMAD.U32 R6, R4, 0x10000, RZ ;  /* 0x0001000004067824 */ /* 0x000fe400078e00ff */
[C---:B------:R-:W-:Y:S01]  /*cdd0*/  FFMA.FTZ R115, R58.reuse, R108, -R115 ;  /* 0x0000006c3a737223 */ /* 0x040fe20000010873 */
        /* <DEDUP_REMOVED lines=24> */
.L_x_2872:
[----:B------:R-:W-:Y:S05]  /*cf60*/  BSYNC B2 ;  /* 0x0000000000027941 */ /* 0x000fea0003800000 */
.L_x_2871:
        /* <DEDUP_REMOVED lines=48> */
.L_x_2874:
[----:B------:R-:W-:Y:S05]  /*d270*/  BSYNC B2 ;  /* 0x0000000000027941 */ /* 0x000fea0003800000 */
.L_x_2873:
        /* <DEDUP_REMOVED lines=48> */
.L_x_2876:
[----:B------:R-:W-:Y:S05]  /*d580*/  BSYNC B2 ;  /* 0x0000000000027941 */ /* 0x000fea0003800000 */
.L_x_2875:
        /* <DEDUP_REMOVED lines=48> */
.L_x_2878:
[----:B------:R-:W-:Y:S05]  /*d890*/  BSYNC B2 ;  /* 0x0000000000027941 */ /* 0x000fea0003800000 */
.L_x_2877:
        /* <DEDUP_REMOVED lines=48> */
.L_x_2880:
[----:B------:R-:W-:Y:S05]  /*dba0*/  BSYNC B2 ;  /* 0x0000000000027941 */ /* 0x000fea0003800000 */
.L_x_2879:
        /* <DEDUP_REMOVED lines=47> */
.L_x_2870:
[----:B------:R-:W-:Y:S05]  /*dea0*/  BSYNC B1 ;  /* 0x0000000000017941 */ /* 0x000fea0003800000 */
.L_x_2869:
        /* <DEDUP_REMOVED lines=57> */
.L_x_2883:
[----:B------:R-:W-:Y:S05]  /*e240*/  BSYNC B1 ;  /* 0x0000000000017941 */ /* 0x000fea0003800000 */
.L_x_2882:
        /* <DEDUP_REMOVED lines=48> */
.L_x_2885:
[----:B------:R-:W-:Y:S05]  /*e550*/  BSYNC B1 ;  /* 0x0000000000017941 */ /* 0x000fea0003800000 */
.L_x_2884:
        /* <DEDUP_REMOVED lines=26> */
[----:B------:R-:W-:Y:S02]  /*e700*/  IMAD.U32 R7, R5, 0x10000, RZ ;  /* 0x0001000005077824 */ /* 0x000fe400078e00ff */
[----:B------:R-:W-:Y:S01]  /*e710*/  FFMA.FTZ R32, R26, R30, -R33 ;  /* 0x0000001e1a207223 */ /* 0x000fe20000010821 */
[----:B------:R-:W-:Y:S01]  /*e720*/  IMAD.U32 R27, R90, 0x10000, RZ ;  /* 0x000100005a1b7824 */ /* 0x000fe200078e00ff */
[----:B------:R-:W-:Y:S01]  /*e730*/  LOP3.LUT R4, R4, 0xffff0000, RZ, 0xc0, !PT ;  /* 0xffff000004047812 */ /* 0x000fe200078ec0ff */
[----:B------:R-:W-:Y:S01]  /*e740*/  IMAD.U32 R29, R77, 0x10000, RZ ;  /* 0x000100004d1d7824 */ /* 0x000fe200078e00ff */
[----:B------:R-:W-:Y:S01]  /*e750*/  LOP3.LUT R5, R5, 0xffff0000, RZ, 0xc0, !PT ;  /* 0xffff000005057812 */ /* 0x000fe200078ec0ff */
[----:B------:R-:W-:Y:S01]  /*e760*/  FFMA.FTZ R34, R28, R89, R31 ;  /* 0x000000591c227223 */ /* 0x000fe2000001001f */
[----:B------:R-:W-:Y:S01]  /*e770*/  LOP3.LUT R26, R77, 0xffff0000, RZ, 0xc0, !PT ;  /* 0xffff00004d1a7812 */ /* 0x000fe200078ec0ff */
[----:B------:R-:W-:Y:S01]  /*e780*/  FMUL.FTZ R31, R4, R29 ;  /* 0x0000001d041f7220 */ /* 0x000fe20000410000 */
[----:B------:R-:W-:Y:S01]  /*e790*/  LOP3.LUT R90, R90, 0xffff0000, RZ, 0xc0, !PT ;  /* 0xffff00005a5a7812 */ /* 0x000fe200078ec0ff */
[----:B------:R-:W-:-:S02]  /*e7a0*/  FMUL.FTZ R28, R4, R27 ;  /* 0x0000001b041c7220 */ /* 0x000fc40000410000 */
[C---:B------:R-:W-:Y:S01]  /*e7b0*/  FMUL.FTZ R30, R5.reuse, R26 ;  /* 0x0000001a051e7220 */ /* 0x040fe20000410000 */
[C---:B------:R-:W-:Y:S01]  /*e7c0*/  FFMA.FTZ R4, R6.reuse, R27, -R31 ;  /* 0x0000001b06047223 */ /* 0x040fe2000001081f */
[-C--:B------:R-:W-:Y:S01]  /*e7d0*/  FMUL.FTZ R33, R5, R90.reuse ;  /* 0x0000005a05217220 */ /* 0x080fe20000410000 */
[----:B------:R-:W-:Y:S01]  /*e7e0*/  FFMA.FTZ R29, R6, R29, R28 ;  /* 0x0000001d061d7223 */ /* 0x000fe2000001001c */
[----:B------:R-:W-:Y:S01]  /*e7f0*/  FFMA.FTZ R5, R7, R90, -R30 ;  /* 0x0000005a07057223 */ /* 0x000fe2000001081e */
[----:B------:R-:W-:Y:S01]  /*e800*/  F2FP.BF16.F32.PACK_AB R6, R35, R32 ;  /* 0x000000202306723e */ /* 0x000fe200000010ff */
[----:B------:R-:W-:Y:S01]  /*e810*/  FFMA.FTZ R26, R7, R26, R33 ;  /* 0x0000001a071a7223 */ /* 0x000fe20000010021 */
[----:B------:R-:W-:Y:S02]  /*e820*/  F2FP.BF16.F32.PACK_AB R7, R34, R91 ;  /* 0x0000005b2207723e */ /* 0x000fe400000010ff */
[----:B------:R-:W-:Y:S02]  /*e830*/  F2FP.BF16.F32.PACK_AB R4, R29, R4 ;  /* 0x000000041d04723e */ /* 0x000fe400000010ff */
[----:B------:R-:W-:-:S05]  /*e840*/  F2FP.BF16.F32.PACK_AB R5, R26, R5 ;  /* 0x000000051a05723e */ /* 0x000fca00000010ff */
[----:B------:R2:W-:Y:S02]  /*e850*/  STS.128 [R62+0x1b400], R4 ;  /* 0x01b400043e007388 */ /* 0x0005e40000000c00 */
.L_x_2887:
[----:B------:R-:W-:Y:S05]  /*e860*/  BSYNC B1 ;  /* 0x0000000000017941 */ /* 0x000fea0003800000 */
.L_x_2886:
        /* <DEDUP_REMOVED lines=48> */
.L_x_2889:
[----:B------:R-:W-:Y:S05]  /*eb70*/  BSYNC B1 ;  /* 0x0000000000017941 */ /* 0x000fea0003800000 */
.L_x_2888:
        /* <DEDUP_REMOVED lines=48> */
.L_x_2891:
[----:B------:R-:W-:Y:S05]  /*ee80*/  BSYNC B1 ;  /* 0x0000000000017941 */ /* 0x000fea0003800000 */
.L_x_2890:
        /* <DEDUP_REMOVED lines=32> */
[----:B------:R-:W-:Y:S01]  /*f090*/  LOP3.LUT R65, R65, 0xffff0000, RZ, 0xc0, !PT ;  /* 0xffff000041417812 */ /* 0x000fe200078ec0ff */
[----:B------:R-:W-:Y:S01]  /*f0a0*/  FFMA.FTZ R21, R10, R64, R11 ;  /* 0x000000400a157223 */ /* 0x000fe2000001000b */
[C---:B------:R-:W-:Y:S01]  /*f0b0*/  FMUL.FTZ R10, R4.reuse, R8 ;  /* 0x00000008040a7220 */ /* 0x040fe20000410000 */
        /* <DEDUP_REMOVED lines=13> */
.L_x_2860:
[----:B------:R-:W0:Y:S01]  /*f190*/  S2R R0, SR_TID.X ;  /* 0x0000000000007919 */ /* 0x000e220000002100 */
[----:B------:R-:W1:Y:S01]  /*f1a0*/  LDC R71, c[0x0][0x448] ;  /* 0x00011200ff477b82 */ /* 0x000e620000000800 */
[----:B------:R-:W-:Y:S01]  /*f1b0*/  ULDC.64 UR4, c[0x0][0x3f8] ;  /* 0x0000fe0000047ab9 */ /* 0x000fe20000000a00 */
[----:B------:R-:W-:Y:S01]  /*f1c0*/  ULDC.64 UR6, c[0x0][0x408] ;  /* 0x0001020000067ab9 */ /* 0x000fe20000000a00 */
[----:B------:R-:W-:Y:S02]  /*f1d0*/  IMAD.MOV.U32 R8, RZ, RZ, R24 ;  /* 0x000000ffff087224 */ /* 0x000fe400078e0018 */
[----:B------:R-:W-:Y:S02]  /*f1e0*/  IMAD.MOV.U32 R9, RZ, RZ, R27 ;  /* 0x000000ffff097224 */ /* 0x000fe400078e001b */
[----:B------:R-:W-:Y:S01]  /*f1f0*/  IMAD.MOV.U32 R4, RZ, RZ, R144 ;  /* 0x000000ffff047224 */ /* 0x000fe200078e0090 */
[----:B-1----:R-:W-:Y:S01]  /*f200*/  ISETP.NE.AND P0, PT, R71, 0x1, PT ;  /* 0x000000014700780c */ /* 0x002fe20003f05270 */
[----:B0-----:R-:W-:-:S05]  /*f210*/  VIADD R0, R0, 0xffffff80 ;  /* 0xffffff8000007836 */ /* 0x001fca0000000000 */
[----:B------:R-:W-:-:S07]  /*f220*/  SHF.R.S32.HI R3, RZ, 0x1f, R0 ;  /* 0x0000001fff037819 */ /* 0x000fce0000011400 */
[----:B------:R-:W0:Y:S01]  /*f230*/  @P0 LDC R5, c[0x0][0x450] ;  /* 0x00011400ff050b82 */ /* 0x000e220000000800 */
[----:B------:R-:W-:-:S04]  /*f240*/  LEA.HI R3, R3, R0, RZ, 0x2 ;  /* 0x0000000003037211 */ /* 0x000fc800078f10ff */
[----:B------:R-:W-:-:S05]  /*f250*/  LOP3.LUT R3, R3, 0xfffffffc, RZ, 0xc0, !PT ;  /* 0xfffffffc03037812 */ /* 0x000fca00078ec0ff */
[----:B------:R-:W-:Y:S02]  /*f260*/  IMAD.IADD R3, R0, 0x1, -R3 ;  /* 0x0000000100037824 */ /* 0x000fe400078e0a03 */
[----:B------:R-:W1:Y:S02]  /*f270*/  @P0 LDC R0, c[0x0][0x44c] ;  /* 0x00011300ff000b82 */ /* 0x000e640000000800 */
[----:B------:R-:W-:-:S04]  /*f280*/  IMAD R3, R3, 0x40, R10 ;  /* 0x0000004003037824 */ /* 0x000fc800078e020a */
[----:B-1----:R-:W-:-:S05]  /*f290*/  @P0 IMAD.HI.U32 R0, R3, R0, RZ ;  /* 0x0000000003000227 */ /* 0x002fca00078e00ff */
[----:B0-----:R-:W-:Y:S01]  /*f2a0*/  @P0 SHF.R.U32.HI R3, RZ, R5, R0 ;  /* 0x00000005ff030219 */ /* 0x001fe20000011600 */
        /* <DEDUP_REMOVED lines=24> */
.L_x_3153:
        /* <DEDUP_REMOVED lines=18> */
[----:B------:R-:W2:Y:S01]  /*f550*/  LDL R3, [R1+0x58] ;  /* 0x0000580001037983 */ /* 0x000ea20000100800 */
[----:B------:R-:W-:-:S03]  /*f560*/  ULDC UR4, c[0x0][0x3f4] ;  /* 0x0000fd0000047ab9 */ /* 0x000fc60000000800 */
[----:B------:R-:W3:Y:S01]  /*f570*/  LDL R0, [R1+0x5c] ;  /* 0x00005c0001007983 */ /* 0x000ee20000100800 */
[----:B------:R-:W-:Y:S02]  /*f580*/  ISETP.GE.AND P0, PT, R18, UR4, PT ;  /* 0x0000000412007c0c */ /* 0x000fe4000bf06270 */
[----:B------:R-:W-:Y:S02]  /*f590*/  CS2R R32, SRZ ;  /* 0x0000000000207805 */ /* 0x000fe4000001ff00 */
[----:B------:R-:W-:Y:S02]  /*f5a0*/  ISETP.GE.AND P1, PT, R206, UR4, PT ;  /* 0x00000004ce007c0c */ /* 0x000fe4000bf26270 */
[----:B------:R-:W-:Y:S02]  /*f5b0*/  CS2R R34, SRZ ;  /* 0x0000000000227805 */ /* 0x000fe4000001ff00 */
[----:B------:R-:W-:Y:S02]  /*f5c0*/  ISETP.GE.AND P2, PT, R207, UR4, PT ;  /* 0x00000004cf007c0c */ /* 0x000fe4000bf46270 */
[----:B------:R-:W-:-:S02]  /*f5d0*/  CS2R R44, SRZ ;  /* 0x00000000002c7805 */ /* 0x000fc4000001ff00 */
[----:B------:R-:W-:Y:S02]  /*f5e0*/  CS2R R46, SRZ ;  /* 0x00000000002e7805 */ /* 0x000fe4000001ff00 */
[----:B------:R-:W-:Y:S02]  /*f5f0*/  CS2R R28, SRZ ;  /* 0x00000000001c7805 */ /* 0x000fe4000001ff00 */
[----:B------:R-:W-:Y:S01]  /*f600*/  CS2R R30, SRZ ;  /* 0x00000000001e7805 */ /* 0x000fe2000001ff00 */
[----:B------:R-:W-:Y:S01]  /*f610*/  @!P0 IMAD.WIDE R4, R18, 0x2, R20 ;  /* 0x0000000212048825 */ /* 0x000fe200078e0214 */
[----:B------:R-:W-:Y:S02]  /*f620*/  CS2R R40, SRZ ;  /* 0x0000000000287805 */ /* 0x000fe4000001ff00 */
[----:B------:R-:W-:Y:S02]  /*f630*/  CS2R R42, SRZ ;  /* 0x00000000002a7805 */ /* 0x000fe4000001ff00 */
[----:B------:R-:W-:-:S02]  /*f640*/  CS2R R24, SRZ ;  /* 0x0000000000187805 */ /* 0x000fc4000001ff00 */
[----:B------:R-:W-:Y:S01]  /*f650*/  CS2R R26, SRZ ;  /* 0x00000000001a7805 */ /* 0x000fe2000001ff00 */
[----:B------:R0:W5:Y:S01]  /*f660*/  @!P0 LD.E.128 R32, desc[UR60][R4.64] ;  /* 0x0000003c04208980 */ /* 0x000162000c101d00 */
[----:B------:R-:W-:Y:S02]  /*f670*/  CS2R R36, SRZ ;  /* 0x0000000000247805 */ /* 0x000fe4000001ff00 */
[----:B------:R-:W-:Y:S01]  /*f680*/  CS2R R38, SRZ ;  /* 0x0000000000267805 */ /* 0x000fe2000001ff00 */
[----:B0-----:R-:W-:-:S05]  /*f690*/  @!P0 IMAD.WIDE R4, R18, 0x2, R50 ;  /* 0x0000000212048825 */ /* 0x001fca00078e0232 */
[----:B------:R0:W5:Y:S01]  /*f6a0*/  @!P0 LD.E.128 R44, desc[UR60][R4.64] ;  /* 0x0000003c042c8980 */ /* 0x000162000c101d00 */
[----:B--2---:R-:W-:Y:S02]  /*f6b0*/  @!P1 IMAD.SHL.U32 R15, R3, 0x8, RZ ;  /* 0x00000008030f9824 */ /* 0x004fe400078e00ff */
[----:B---3--:R-:W-:Y:S02]  /*f6c0*/  @!P2 IMAD.SHL.U32 R49, R0, 0x8, RZ ;  /* 0x000000080031a824 */ /* 0x008fe400078e00ff */
[----:B------:R-:W-:-:S04]  /*f6d0*/  @!P1 IMAD.WIDE R12, R15, 0x2, R20 ;  /* 0x000000020f0c9825 */ /* 0x000fc800078e0214 */
[----:B------:R-:W-:Y:S01]  /*f6e0*/  @!P2 IMAD.WIDE R20, R49, 0x2, R20 ;  /* 0x000000023114a825 */ /* 0x000fe200078e0214 */
[----:B------:R0:W5:Y:S03]  /*f6f0*/  @!P1 LD.E.128 R28, desc[UR60][R12.64] ;  /* 0x0000003c0c1c9980 */ /* 0x000166000c101d00 */
[--C-:B------:R-:W-:Y:S01]  /*f700*/  @!P1 IMAD.WIDE R14, R15, 0x2, R50.reuse ;  /* 0x000000020f0e9825 */ /* 0x100fe200078e0232 */
[----:B------:R0:W5:Y:S03]  /*f710*/  @!P2 LD.E.128 R24, desc[UR60][R20.64] ;  /* 0x0000003c1418a980 */ /* 0x000166000c101d00 */
[----:B------:R-:W-:Y:S01]  /*f720*/  @!P2 IMAD.WIDE R48, R49, 0x2, R50 ;  /* 0x000000023130a825 */ /* 0x000fe200078e0232 */
[----:B------:R0:W5:Y:S04]  /*f730*/  @!P1 LD.E.128 R40, desc[UR60][R14.64] ;  /* 0x0000003c0e289980 */ /* 0x000168000c101d00 */
[----:B------:R0:W5:Y:S02]  /*f740*/  @!P2 LD.E.128 R36, desc[UR60][R48.64] ;  /* 0x0000003c3024a980 */ /* 0x000164000c101d00 */
.L_x_2894:
[----:B------:R-:W-:Y:S05]  /*f750*/  BSYNC B1 ;  /* 0x0000000000017941 */ /* 0x000fea0003800000 */
.L_x_2893:
[----:B0----5:R-:W-:Y:S01]  /*f760*/  IMAD.MOV.U32 R4, RZ, RZ, R46 ;  /* 0x000000ffff047224 */ /* 0x021fe200078e002e */
        /* <DEDUP_REMOVED lines=56> */
.L_x_3159:
        /* <DEDUP_REMOVED lines=27> */
[----:B------:R-:W-:Y:S01]  /*fca0*/  CS2R R52, SRZ ;  /* 0x0000000000347805 */ /* 0x000fe2000001ff00 */
[----:B------:R-:W-:Y:S01]  /*fcb0*/  @!P0 IMAD.WIDE R12, R18, 0x2, R20 ;  /* 0x00000002120c8825 */ /* 0x000fe200078e0214 */
[----:B------:R-:W-:Y:S02]  /*fcc0*/  CS2R R54, SRZ ;  /* 0x0000000000367805 */ /* 0x000fe4000001ff00 */
[----:B------:R-:W-:Y:S02]  /*fcd0*/  CS2R R8, SRZ ;  /* 0x0000000000087805 */ /* 0x000fe4000001ff00 */
[----:B------:R-:W-:Y:S02]  /*fce0*/  CS2R R10, SRZ ;  /* 0x00000000000a7805 */ /* 0x000fe4000001ff00 */
[----:B------:R-:W-:Y:S01]  /*fcf0*/  CS2R R56, SRZ ;  /* 0x0000000000387805 */ /* 0x000fe2000001ff00 */
[----:B------:R0:W5:Y:S01]  /*fd00*/  @!P0 LD.E.128 R48, desc[UR60][R12.64] ;  /* 0x0000003c0c308980 */ /* 0x000162000c101d00 */
[----:B------:R-:W-:-:S02]  /*fd10*/  CS2R R58, SRZ ;  /* 0x00000000003a7805 */ /* 0x000fc4000001ff00 */
[----:B------:R-:W-:Y:S02]  /*fd20*/  CS2R R14, SRZ ;  /* 0x00000000000e7805 */ /* 0x000fe4000001ff00 */
[----:B0-----:R-:W-:Y:S01]  /*fd30*/  CS2R R12, SRZ ;  /* 0x00000000000c7805 */ /* 0x001fe2000001ff00 */
[----:B--2---:R-:W-:Y:S02]  /*fd40*/  @!P1 IMAD.SHL.U32 R65, R3, 0x8, RZ ;  /* 0x0000000803419824 */ /* 0x004fe400078e00ff */
[----:B---3--:R-:W-:Y:S02]  /*fd50*/  @!P2 IMAD.SHL.U32 R67, R0, 0x8, RZ ;  /* 0x000000080043a824 */ /* 0x008fe400078e00ff */
[----:B------:R-:W-:-:S04]  /*fd60*/  @!P1 IMAD.WIDE R62, R65, 0x2, R20 ;  /* 0x00000002413e9825 */ /* 0x000fc800078e0214 */
[----:B------:R-:W-:Y:S01]  /*fd70*/  @!P2 IMAD.WIDE R20, R67, 0x2, R20 ;  /* 0x000000024314a825 */ /* 0x000fe200078e0214 */
[----:B------:R0:W5:Y:S03]  /*fd80*/  @!P1 LD.E.128 R52, desc[UR60][R62.64] ;  /* 0x0000003c3e349980 */ /* 0x000166000c101d00 */
[--C-:B------:R-:W-:Y:S01]  /*fd90*/  @!P1 IMAD.WIDE R64, R65, 0x2, R60.reuse ;  /* 0x0000000241409825 */ /* 0x100fe200078e023c */
[----:B------:R0:W5:Y:S03]  /*fda0*/  @!P2 LD.E.128 R56, desc[UR60][R20.64] ;  /* 0x0000003c1438a980 */ /* 0x000166000c101d00 */
[--C-:B------:R-:W-:Y:S01]  /*fdb0*/  @!P2 IMAD.WIDE R66, R67, 0x2, R60.reuse ;  /* 0x000000024342a825 */ /* 0x100fe200078e023c */
[----:B------:R0:W5:Y:S03]  /*fdc0*/  @!P1 LD.E.128 R8, desc[UR60][R64.64] ;  /* 0x0000003c40089980 */ /* 0x000166000c101d00 */
[----:B------:R-:W-:Y:S01]  /*fdd0*/  @!P0 IMAD.WIDE R60, R18, 0x2, R60 ;  /* 0x00000002123c8825 */ /* 0x000fe200078e023c */
[----:B------:R0:W5:Y:S04]  /*fde0*/  @!P2 LD.E.128 R12, desc[UR60][R66.64] ;  /* 0x0000003c420ca980 */ /* 0x000168000c101d00 */
[----:B------:R0:W5:Y:S02]  /*fdf0*/  @!P0 LD.E.128 R4, desc[UR60][R60.64] ;  /* 0x0000003c3c048980 */ /* 0x000164000c101d00 */
.L_x_2897:
[----:B------:R-:W-:Y:S05]  /*fe00*/  BSYNC B1 ;  /* 0x0000000000017941 */ /* 0x000fea0003800000 */
.L_x_2896:
[----:B-----5:R-:W-:Y:S01]  /*fe10*/  IMAD.MOV.U32 R3, RZ, RZ, R4 ;  /* 0x000000ffff037224 */ /* 0x020fe200078e0004 */
[----:B------:R-:W-:Y:S01]  /*fe20*/  LEA.HI R0, R236, R236, RZ, 0x1 ;  /* 0x000000ecec007211 */ /* 0x000fe200078f08ff */
[----:B0-----:R-:W-:Y:S01]  /*fe30*/  IMAD.MOV.U32 R60, RZ, RZ, R7 ;  /* 0x000000ffff3c7224 */ /* 0x001fe200078e0007 */
[----:B------:R-:W-:Y:S01]  /*fe40*/  BSSY B1, `(.L_x_2898) ;  /* 0x0000031000017945 */ /* 0x000fe20003800000 */
[----:B------:R-:W-:Y:S01]  /*fe50*/  IMAD.MOV.U32 R62, RZ, RZ, R49 ;  /* 0x000000ffff3e7224 */ /* 0x000fe200078e0031 */
[----:B------:R-:W-:Y:S01]  /*fe60*/  PRMT R91, R3, 0x7610, R91 ;  /* 0x00007610035b7816 */ /* 0x000fe2000000005b */
[----:B------:R-:W-:Y:S01]  /*fe70*/  IMAD.MOV.U32 R63, RZ, RZ, R50 ;  /* 0x000000ffff3f7224 */ /* 0x000fe200078e0032 */
        /* <DEDUP_REMOVED lines=30> */
[----:B------:R-:W-:Y:S01]  /*10060*/  VIADDMNMX R0, R71, -R222, 0x80, PT ;  /* 0x0000008047007446 */ /* 0x000fe200038009de */
        /* <DEDUP_REMOVED lines=9> */
[----:B------:R-:W-:Y:S01]  /*10100*/  ISETP.GE.AND P1, PT, R204, R0, PT ;  /* 0x00000000cc00720c */ /* 0x000fe20003f26270 */
[----:B------:R-:W-:Y:S01]  /*10110*/  IMAD.MOV.U32 R62, RZ, RZ, R59 ;  /* 0x000000ffff3e7224 */ /* 0x000fe200078e003b */
[----:B------:R-:W-:-:S02]  /*10120*/  PRMT R70, R63, 0x7610, R70 ;  /* 0x000076103f467816 */ /* 0x000fc40000000046 */
[----:B------:R-:W-:Y:S01]  /*10130*/  PRMT R71, R64, 0x7610, R71 ;  /* 0x0000761040477816 */ /* 0x000fe20000000047 */
[----:B0-----:R-:W-:Y:S08]  /*10140*/  @!P0 BRA `(.L_x_2899) ;  /* 0x000001e0009c8947 */ /* 0x001ff00003800000 */
.L_x_3160:
[----:B------:R-:W-:Y:S05]  /*10150*/  BSYNC B1 ;  /* 0x0000000000017941 */ /* 0x000fea0003800000 */
.L_x_2898:
        /* <DEDUP_REMOVED lines=10> */
[----:B------:R-:W1:Y:S01]  /*10200*/  S2R R64, SR_TID.X ;  /* 0x0000000000407919 */ /* 0x000e620000002100 */
[----:B------:R-:W-:Y:S02]  /*10210*/  LOP3.LUT R60, R216, 0x38, R18, 0xf8, !PT ;  /* 0x00000038d83c7812 */ /* 0x000fe400078ef812 */
[----:B------:R-:W-:Y:S02]  /*10220*/  SHF.R.U64 R44, R44, 0x10, R45 ;  /* 0x000000102c2c7819 */ /* 0x000fe4000000122d */
[----:B0-----:R-:W-:Y:S02]  /*10230*/  LOP3.LUT R61, R60, R217, RZ, 0x3c, !PT ;  /* 0x000000d93c3d7212 */ /* 0x001fe400078e3cff */
[--C-:B------:R-:W-:Y:S02]  /*10240*/  SHF.R.U64 R114, R32, 0x10, R33.reuse ;  /* 0x0000001020727819 */ /* 0x100fe40000001221 */
[----:B------:R-:W-:Y:S01]  /*10250*/  SHF.R.U32.HI R113, RZ, 0x10, R33 ;  /* 0x00000010ff717819 */ /* 0x000fe20000011621 */
[----:B------:R-:W-:Y:S01]  /*10260*/  IMAD.IADD R61, R218, 0x1, R61 ;  /* 0x00000001da3d7824 */ /* 0x000fe200078e023d */
[----:B------:R-:W-:-:S02]  /*10270*/  SHF.R.U32.HI R119, RZ, 0x10, R45 ;  /* 0x00000010ff777819 */ /* 0x000fc4000001162d */
[----:B------:R-:W-:Y:S01]  /*10280*/  PRMT R117, R109, 0x5410, R44 ;  /* 0x000054106d757816 */ /* 0x000fe2000000002c */
[----:B------:R-:W-:Y:S01]  /*10290*/  IMAD R107, R61, 0x2, R16 ;  /* 0x000000023d6b7824 */ /* 0x000fe200078e0210 */
[--C-:B------:R-:W-:Y:S02]  /*102a0*/  SHF.R.U64 R33, R34, 0x10, R35.reuse ;  /* 0x0000001022217819 */ /* 0x100fe40000001223 */
[----:B------:R-:W-:Y:S01]  /*102b0*/  SHF.R.U32.HI R32, RZ, 0x10, R35 ;  /* 0x00000010ff207819 */ /* 0x000fe20000011623 */
[----:B------:R-:W-:Y:S01]  /*102c0*/  IMAD.U32 R120, R117, 0x10000, RZ ;  /* 0x0001000075787824 */ /* 0x000fe200078e00ff */
[----:B------:R-:W-:Y:S02]  /*102d0*/  PRMT R115, R111, 0x5410, R114 ;  /* 0x000054106f737816 */ /* 0x000fe40000000072 */
[--C-:B------:R-:W-:Y:S02]  /*102e0*/  SHF.R.U32.HI R35, RZ, 0x10, R47.reuse ;  /* 0x00000010ff237819 */ /* 0x100fe4000001162f */
[----:B------:R-:W-:-:S02]  /*102f0*/  SHF.R.U64 R34, R46, 0x10, R47 ;  /* 0x000000102e227819 */ /* 0x000fc4000000122f */
[----:B------:R-:W-:Y:S02]  /*10300*/  PRMT R119, R110, 0x5410, R119 ;  /* 0x000054106e777816 */ /* 0x000fe40000000077 */
[----:B------:R-:W-:Y:S02]  /*10310*/  PRMT R35, R70, 0x5432, R35 ;  /* 0x0000543246237816 */ /* 0x000fe40000000023 */
[----:B------:R-:W-:Y:S01]  /*10320*/  PRMT R45, R69, 0x5432, R34 ;  /* 0x00005432452d7816 */ /* 0x000fe20000000022 */
[----:B------:R-:W-:Y:S01]  /*10330*/  IMAD.U32 R122, R119, 0x10000, RZ ;  /* 0x00010000777a7824 */ /* 0x000fe200078e00ff */
[----:B------:R-:W-:Y:S01]  /*10340*/  PRMT R116, R112, 0x5410, R113 ;  /* 0x0000541070747816 */ /* 0x000fe20000000071 */
[----:B-1----:R-:W-:Y:S01]  /*10350*/  VIADD R64, R64, 0xffffff80 ;  /* 0xffffff8040407836 */ /* 0x002fe20000000000 */
[----:B------:R-:W-:Y:S01]  /*10360*/  PRMT R32, R73, 0x5432, R32 ;  /* 0x0000543249207816 */ /* 0x000fe20000000020 */
[----:B------:R-:W-:Y:S01]  /*10370*/  IMAD.U32 R121, R35, 0x10000, RZ ;  /* 0x0001000023797824 */ /* 0x000fe200078e00ff */
[----:B------:R-:W-:-:S02]  /*10380*/  LOP3.LUT R117, R117, 0xffff0000, RZ, 0xc0, !PT ;  /* 0xffff000075757812 */ /* 0x000fc400078ec0ff */
[----:B------:R-:W-:Y:S02]  /*10390*/  SHF.R.S32.HI R63, RZ, 0x1f, R64 ;  /* 0x0000001fff3f7819 */ /* 0x000fe40000011440 */
[----:B------:R-:W-:Y:S02]  /*103a0*/  LOP3.LUT R119, R119, 0xffff0000, RZ, 0xc0, !PT ;  /* 0xffff000077777812 */ /* 0x000fe400078ec0ff */
[----:B------:R-:W-:Y:S02]  /*103b0*/  LEA.HI R63, R63, R64, RZ, 0x2 ;  /* 0x000000403f3f7211 */ /* 0x000fe400078f10ff */
[----:B------:R-:W-:Y:S02]  /*103c0*/  PRMT R33, R72, 0x5432, R33 ;  /* 0x0000543248217816 */ /* 0x000fe40000000021 */
[----:B------:R-:W-:-:S05]  /*103d0*/  LOP3.LUT R63, R63, 0xfffffffc, RZ, 0xc0, !PT ;  /* 0xfffffffc3f3f7812 */ /* 0x000fca00078ec0ff */
[----:B------:R-:W-:-:S05]  /*103e0*/  IMAD.IADD R63, R64, 0x1, -R63 ;  /* 0x00000001403f7824 */ /* 0x000fca00078e0a3f */
[----:B------:R-:W-:-:S04]  /*103f0*/  LEA.HI R62, R75, R63, RZ, 0x1d ;  /* 0x0000003f4b3e7211 */ /* 0x000fc800078fe8ff */
[----:B------:R-:W-:Y:S01]  /*10400*/  SHF.R.S32.HI R65, RZ, 0x1f, R62 ;  /* 0x0000001fff417819 */ /* 0x000fe2000001143e */
[----:B------:R-:W-:-:S03]  /*10410*/  IMAD.SHL.U32 R63, R62, 0x8, RZ ;  /* 0x000000083e3f7824 */ /* 0x000fc600078e00ff */
[----:B------:R-:W-:Y:S02]  /*10420*/  LEA.HI R65, R65, R62, RZ, 0x3 ;  /* 0x0000003e41417211 */ /* 0x000fe400078f18ff */
[----:B------:R-:W-:-:S03]  /*10430*/  LOP3.LUT R60, R216, 0x38, R63, 0xf8, !PT ;  /* 0x00000038d83c7812 */ /* 0x000fc600078ef83f */
[----:B------:R-:W-:Y:S01]  /*10440*/  IMAD.SHL.U32 R65, R65, 0x400, RZ ;  /* 0x0000040041417824 */ /* 0x000fe200078e00ff */
[----:B------:R-:W-:-:S04]  /*10450*/  LOP3.LUT R60, R60, R217, RZ, 0x3c, !PT ;  /* 0x000000d93c3c7212 */ /* 0x000fc800078e3cff */
[----:B------:R-:W-:-:S04]  /*10460*/  LOP3.LUT R65, R65, 0x7fffe000, RZ, 0xc0, !PT ;  /* 0x7fffe00041417812 */ /* 0x000fc800078ec0ff */
[----:B------:R-:W-:Y:S02]  /*10470*/  IADD3 R65, R60, R65, R218 ;  /* 0x000000413c417210 */ /* 0x000fe40007ffe0da */
[----:B------:R-:W0:Y:S03]  /*10480*/  LDS.128 R60, [R107+0x15400] ;  /* 0x015400006b3c7984 */ /* 0x000e260000000c00 */
[----:B------:R-:W-:-:S05]  /*10490*/  IMAD R108, R65, 0x2, R16 ;  /* 0x00000002416c7824 */ /* 0x000fca00078e0210 */
[----:B------:R-:W1:Y:S01]  /*104a0*/  LDS.128 R64, [R108+0x15400] ;  /* 0x015400006c407984 */ /* 0x000e620000000c00 */
[C---:B0-----:R-:W-:Y:S01]  /*104b0*/  IMAD.U32 R109, R60.reuse, 0x10000, RZ ;  /* 0x000100003c6d7824 */ /* 0x041fe200078e00ff */
[----:B------:R-:W-:Y:S01]  /*104c0*/  LOP3.LUT R110, R60, 0xffff0000, RZ, 0xc0, !PT ;  /* 0xffff00003c6e7812 */ /* 0x000fe200078ec0ff */
[----:B------:R-:W-:Y:S01]  /*104d0*/  IMAD.U32 R60, R115, 0x10000, RZ ;  /* 0x00010000733c7824 */ /* 0x000fe200078e00ff */
[C---:B------:R-:W-:Y:S01]  /*104e0*/  LOP3.LUT R34, R62.reuse, 0xffff0000, RZ, 0xc0, !PT ;  /* 0xffff00003e227812 */ /* 0x040fe200078ec0ff */
[----:B------:R-:W-:Y:S01]  /*104f0*/  IMAD.U32 R44, R62, 0x10000, RZ ;  /* 0x000100003e2c7824 */ /* 0x000fe200078e00ff */
[C---:B------:R-:W-:Y:S01]  /*10500*/  LOP3.LUT R62, R63.reuse, 0xffff0000, RZ, 0xc0, !PT ;  /* 0xffff00003f3e7812 */ /* 0x040fe200078ec0ff */
[----:B------:R-:W-:Y:S01]  /*10510*/  IMAD.U32 R112, R63, 0x10000, RZ ;  /* 0x000100003f707824 */ /* 0x000fe200078e00ff */
[----:B------:R-:W-:Y:S01]  /*10520*/  LOP3.LUT R115, R115, 0xffff0000, RZ, 0xc0, !PT ;  /* 0xffff000073737812 */ /* 0x000fe200078ec0ff */
[C---:B-1----:R-:W-:Y:S01]  /*10530*/  IMAD.U32 R47, R64.reuse, 0x10000, RZ ;  /* 0x00010000402f7824 */ /* 0x042fe200078e00ff */
[----:B------:R-:W-:Y:S01]  /*10540*/  LOP3.LUT R63, R64, 0xffff0000, RZ, 0xc0, !PT ;  /* 0xffff0000403f7812 */ /* 0x000fe200078ec0ff */
[C---:B------:R-:W-:Y:S01]  /*10550*/  IMAD.U32 R113, R65.reuse, 0x10000, RZ ;  /* 0x0001000041717824 */ /* 0x040fe200078e00ff */
[----:B------:R-:W-:Y:S01]  /*10560*/  LOP3.LUT R64, R65, 0xffff0000, RZ, 0xc0, !PT ;  /* 0xffff000041407812 */ /* 0x000fe200078ec0ff */
[C---:B------:R-:W-:Y:S01]  /*10570*/  FMUL.FTZ R118, R47.reuse, R120 ;  /* 0x000000782f767220 */ /* 0x040fe20000410000 */
[----:B------:R-:W-:Y:S01]  /*10580*/  FMUL.FTZ R124, R47, R60 ;  /* 0x0000003c2f7c7220 */ /* 0x000fe20000410000 */
[----:B------:R-:W-:Y:S01]  /*10590*/  IMAD.U32 R114, R67, 0x10000, RZ ;  /* 0x0001000043727824 */ /* 0x000fe200078e00ff */
[C---:B------:R-:W-:Y:S01]  /*105a0*/  LOP3.LUT R46, R66.reuse, 0xffff0000, RZ, 0xc0, !PT ;  /* 0xffff0000422e7812 */ /* 0x040fe200078ec0ff */
[----:B------:R-:W-:-:S02]  /*105b0*/  IMAD.U32 R65, R66, 0x10000, RZ ;  /* 0x0001000042417824 */ /* 0x000fc400078e00ff */
[----:B------:R-:W-:Y:S01]  /*105c0*/  FFMA.FTZ R47, R109, R60, -R118 ;  /* 0x0000003c6d2f7223 */ /* 0x000fe20000010876 */
[----:B------:R-:W-:Y:S01]  /*105d0*/  IMAD.U32 R111, R61, 0x10000, RZ ;  /* 0x000100003d6f7824 */ /* 0x000fe200078e00ff */
[----:B------:R-:W-:Y:S01]  /*105e0*/  LOP3.LUT R66, R67, 0xffff0000, RZ, 0xc0, !PT ;  /* 0xffff000043427812 */ /* 0x000fe200078ec0ff */
[----:B------:R-:W-:Y:S02]  /*105f0*/  IMAD.U32 R118, R116, 0x10000, RZ ;  /* 0x0001000074767824 */ /* 0x000fe400078e00ff */
[----:B------:R-:W-:Y:S01]  /*10600*/  FMUL.FTZ R126, R113, R122 ;  /* 0x0000007a717e7220 */ /* 0x000fe20000410000 */
[----:B------:R-:W-:Y:S01]  /*10610*/  FFMA.FTZ R60, R109, R120, R124 ;  /* 0x000000786d3c7223 */ /* 0x000fe2000001007c */
[----:B------:R-:W-:Y:S02]  /*10620*/  IMAD.U32 R67, R32, 0x10000, RZ ;  /* 0x0001000020437824 */ /* 0x000fe400078e00ff */
[C---:B------:R-:W-:Y:S01]  /*10630*/  FMUL.FTZ R109, R114.reuse, R121 ;  /* 0x00000079726d7220 */ /* 0x040fe20000410000 */
[-C--:B------:R-:W-:Y:S01]  /*10640*/  FMUL.FTZ R120, R113, R118.reuse ;  /* 0x0000007671787220 */ /* 0x080fe20000410000 */
[----:B------:R-:W-:Y:S01]  /*10650*/  FFMA.FTZ R126, R111, R118, -R126 ;  /* 0x000000766f7e7223 */ /* 0x000fe2000001087e */
[-C--:B------:R-:W-:Y:S01]  /*10660*/  FMUL.FTZ R114, R114, R67.reuse ;  /* 0x0000004372727220 */ /* 0x080fe20000410000 */
[----:B------:R-:W-:Y:S01]  /*10670*/  FFMA.FTZ R118, R112, R67, -R109 ;  /* 0x0000004370767223 */ /* 0x000fe2000001086d */
[----:B------:R-:W-:Y:S01]  /*10680*/  FMUL.FTZ R67, R63, R117 ;  /* 0x000000753f437220 */ /* 0x000fe20000410000 */
[----:B------:R-:W-:Y:S01]  /*10690*/  LOP3.LUT R116, R116, 0xffff0000, RZ, 0xc0, !PT ;  /* 0xffff000074747812 */ /* 0x000fe200078ec0ff */
[----:B------:R-:W-:Y:S01]  /*106a0*/  FFMA.FTZ R121, R112, R121, R114 ;  /* 0x0000007970797223 */ /* 0x000fe20000010072 */
[----:B------:R-:W-:Y:S01]  /*106b0*/  LOP3.LUT R61, R61, 0xffff0000, RZ, 0xc0, !PT ;  /* 0xffff00003d3d7812 */ /* 0x000fe200078ec0ff */
[----:B------:R-:W-:Y:S01]  /*106c0*/  FFMA.FTZ R112, R110, R115, -R67 ;  /* 0x000000736e707223 */ /* 0x000fe20000010843 */
[----:B------:R-:W-:Y:S01]  /*106d0*/  FMUL.FTZ R114, R64, R119 ;  /* 0x0000007740727220 */ /* 0x000fe20000410000 */
[----:B------:R-:W-:Y:S01]  /*106e0*/  FMUL.FTZ R109, R63, R115 ;  /* 0x000000733f6d7220 */ /* 0x000fe20000410000 */
[----:B------:R-:W-:-:S02]  /*106f0*/  IMAD.U32 R67, R45, 0x10000, RZ ;  /* 0x000100002d437824 */ /* 0x000fc400078e00ff */
[----:B------:R-:W-:Y:S01]  /*10700*/  FMUL.FTZ R64, R64, R116 ;  /* 0x0000007440407220 */ /* 0x000fe20000410000 */
[----:B------:R-:W-:Y:S02]  /*10710*/  IMAD.U32 R63, R33, 0x10000, RZ ;  /* 0x00010000213f7824 */ /* 0x000fe400078e00ff */
[----:B------:R-:W-:Y:S01]  /*10720*/  FFMA.FTZ R120, R111, R122, R120 ;  /* 0x0000007a6f787223 */ /* 0x000fe20000010078 */
[----:B------:R-:W-:Y:S01]  /*10730*/  FMUL.FTZ R113, R65, R67 ;  /* 0x0000004341717220 */ /* 0x000fe20000410000 */
[C---:B------:R-:W-:Y:S01]  /*10740*/  FFMA.FTZ R111, R61.reuse, R116, -R114 ;  /* 0x000000743d6f7223 */ /* 0x040fe20000010872 */
[----:B------:R-:W-:Y:S01]  /*10750*/  FFMA.FTZ R119, R61, R119, R64 ;  /* 0x000000773d777223 */ /* 0x000fe20000010040 */
        /* <DEDUP_REMOVED lines=9> */
[----:B------:R-:W-:Y:S01]  /*107f0*/  FFMA.FTZ R109, R110, R117, R109 ;  /* 0x000000756e6d7223 */ /* 0x000fe2000001006d */
        /* <DEDUP_REMOVED lines=16> */
.L_x_2903:
[----:B------:R-:W-:Y:S05]  /*10900*/  BSYNC B2 ;  /* 0x0000000000027941 */ /* 0x000fea0003800000 */
.L_x_2902:
[----:B------:R-:W-:Y:S04]  /*10910*/  BSSY B2, `(.L_x_2904) ;  /* 0x000006a000027945 */ /* 0x000fe80003800000 */
[----:B------:R-:W-:Y:S05]  /*10920*/  @P1 BRA `(.L_x_2905) ;  /* 0x0000000400a01947 */ /* 0x000fea0003800000 */
[----:B-1----:R-:W2:Y:S04]  /*10930*/  LDL R32, [R1+0x58] ;  /* 0x0000580001207983 */ /* 0x002ea80000100800 */
[----:B------:R-:W3:Y:S01]  /*10940*/  LDL R108, [R1+0x84] ;  /* 0x00008400016c7983 */ /* 0x000ee20000100800 */
[----:B------:R-:W-:Y:S02]  /*10950*/  SHF.R.U64 R64, R28, 0x10, R29 ;  /* 0x000000101c407819 */ /* 0x000fe4000000121d */
[----:B------:R-:W-:Y:S02]  /*10960*/  SHF.R.U64 R62, R30, 0x10, R31 ;  /* 0x000000101e3e7819 */ /* 0x000fe4000000121f */
[----:B------:R-:W-:Y:S02]  /*10970*/  SHF.R.U32.HI R29, RZ, 0x10, R29 ;  /* 0x00000010ff1d7819 */ /* 0x000fe4000001161d */
[----:B------:R-:W-:-:S02]  /*10980*/  SHF.R.U64 R30, R40, 0x10, R41 ;  /* 0x00000010281e7819 */ /* 0x000fc40000001229 */
[----:B------:R-:W-:Y:S02]  /*10990*/  SHF.R.U64 R28, R42, 0x10, R43 ;  /* 0x000000102a1c7819 */ /* 0x000fe4000000122b */
[----:B------:R-:W-:Y:S02]  /*109a0*/  SHF.R.U32.HI R31, RZ, 0x10, R31 ;  /* 0x00000010ff1f7819 */ /* 0x000fe4000001161f */
[----:B------:R-:W-:Y:S02]  /*109b0*/  SHF.R.U32.HI R41, RZ, 0x10, R41 ;  /* 0x00000010ff297819 */ /* 0x000fe40000011629 */
[----:B------:R-:W-:Y:S02]  /*109c0*/  PRMT R104, R104, 0x5410, R29 ;  /* 0x0000541068687816 */ /* 0x000fe4000000001d */
[----:B------:R-:W-:Y:S02]  /*109d0*/  PRMT R99, R99, 0x5410, R30 ;  /* 0x0000541063637816 */ /* 0x000fe4000000001e */
[----:B------:R-:W-:-:S02]  /*109e0*/  PRMT R101, R101, 0x5410, R28 ;  /* 0x0000541065657816 */ /* 0x000fc4000000001c */
[----:B------:R-:W-:Y:S01]  /*109f0*/  SHF.R.U32.HI R43, RZ, 0x10, R43 ;  /* 0x00000010ff2b7819 */ /* 0x000fe2000001162b */
[----:B------:R-:W-:Y:S01]  /*10a00*/  IMAD.U32 R63, R99, 0x10000, RZ ;  /* 0x00010000633f7824 */ /* 0x000fe200078e00ff */
[----:B------:R-:W-:Y:S02]  /*10a10*/  PRMT R106, R106, 0x5410, R31 ;  /* 0x000054106a6a7816 */ /* 0x000fe4000000001f */
[----:B------:R-:W-:Y:S02]  /*10a20*/  PRMT R103, R103, 0x5410, R64 ;  /* 0x0000541067677816 */ /* 0x000fe40000000040 */
[----:B------:R-:W-:Y:S02]  /*10a30*/  PRMT R100, R100, 0x5410, R41 ;  /* 0x0000541064647816 */ /* 0x000fe40000000029 */
[----:B------:R-:W-:Y:S02]  /*10a40*/  PRMT R102, R102, 0x5410, R43 ;  /* 0x0000541066667816 */ /* 0x000fe4000000002b */
[----:B------:R-:W-:Y:S01]  /*10a50*/  PRMT R105, R105, 0x5410, R62 ;  /* 0x0000541069697816 */ /* 0x000fe2000000003e */
[----:B------:R-:W-:Y:S01]  /*10a60*/  IMAD.U32 R62, R103, 0x10000, RZ ;  /* 0x00010000673e7824 */ /* 0x000fe200078e00ff */
[----:B--2---:R-:W-:-:S04]  /*10a70*/  LEA.HI R32, R75, R32, RZ, 0x1d ;  /* 0x000000204b207211 */ /* 0x004fc800078fe8ff */
        /* <DEDUP_REMOVED lines=8> */
[----:B---3--:R-:W1:Y:S03]  /*10b00*/  LDS.128 R32, [R108] ;  /* 0x000000006c207984 */ /* 0x008e660000000c00 */
[----:B------:R-:W-:-:S05]  /*10b10*/  IMAD R60, R45, 0x2, R16 ;  /* 0x000000022d3c7824 */ /* 0x000fca00078e0210 */
[----:B------:R-:W2:Y:S01]  /*10b20*/  LDS.128 R44, [R60+0x15400] ;  /* 0x015400003c2c7984 */ /* 0x000ea20000000c00 */
        /* <DEDUP_REMOVED lines=12> */
[C---:B------:R-:W-:Y:S01]  /*10bf0*/  IMAD.U32 R43, R46.reuse, 0x10000, RZ ;  /* 0x000100002e2b7824 */ /* 0x040fe200078e00ff */
[----:B------:R-:W-:Y:S01]  /*10c00*/  LOP3.LUT R45, R46, 0xffff0000, RZ, 0xc0, !PT ;  /* 0xffff00002e2d7812 */ /* 0x000fe200078ec0ff */
[C---:B0-----:R-:W-:Y:S01]  /*10c10*/  IMAD.U32 R61, R47.reuse, 0x10000, RZ ;  /* 0x000100002f3d7824 */ /* 0x041fe200078e00ff */
[----:B------:R-:W-:Y:S01]  /*10c20*/  LOP3.LUT R46, R47, 0xffff0000, RZ, 0xc0, !PT ;  /* 0xffff00002f2e7812 */ /* 0x000fe200078ec0ff */
[----:B------:R-:W-:Y:S01]  /*10c30*/  FMUL.FTZ R65, R35, R63 ;  /* 0x0000003f23417220 */ /* 0x000fe20000410000 */
[----:B------:R-:W-:-:S02]  /*10c40*/  IMAD.U32 R47, R100, 0x10000, RZ ;  /* 0x00010000642f7824 */ /* 0x000fc400078e00ff */
[-C--:B------:R-:W-:Y:S01]  /*10c50*/  FMUL.FTZ R67, R35, R62.reuse ;  /* 0x0000003e23437220 */ /* 0x080fe20000410000 */
[----:B------:R-:W-:Y:S02]  /*10c60*/  IMAD.U32 R35, R104, 0x10000, RZ ;  /* 0x0001000068237824 */ /* 0x000fe400078e00ff */
[----:B------:R-:W-:Y:S01]  /*10c70*/  FFMA.FTZ R65, R28, R62, -R65 ;  /* 0x0000003e1c417223 */ /* 0x000fe20000010841 */
[----:B------:R-:W-:Y:S01]  /*10c80*/  FMUL.FTZ R107, R42, R47 ;  /* 0x0000002f2a6b7220 */ /* 0x000fe20000410000 */
[----:B------:R-:W-:Y:S02]  /*10c90*/  IMAD.U32 R62, R102, 0x10000, RZ ;  /* 0x00010000663e7824 */ /* 0x000fe400078e00ff */
[----:B------:R-:W-:Y:S01]  /*10ca0*/  FFMA.FTZ R67, R28, R63, R67 ;  /* 0x0000003f1c437223 */ /* 0x000fe20000010043 */
[----:B------:R-:W-:Y:S02]  /*10cb0*/  IMAD.U32 R28, R106, 0x10000, RZ ;  /* 0x000100006a1c7824 */ /* 0x000fe400078e00ff */
[-C--:B------:R-:W-:Y:S01]  /*10cc0*/  FMUL.FTZ R63, R42, R35.reuse ;  /* 0x000000232a3f7220 */ /* 0x080fe20000410000 */
[C---:B------:R-:W-:Y:S01]  /*10cd0*/  FFMA.FTZ R107, R30.reuse, R35, -R107 ;  /* 0x000000231e6b7223 */ /* 0x040fe2000001086b */
[----:B------:R-:W-:Y:S01]  /*10ce0*/  FMUL.FTZ R35, R61, R62 ;  /* 0x0000003e3d237220 */ /* 0x000fe20000410000 */
[----:B------:R-:W-:Y:S01]  /*10cf0*/  LOP3.LUT R42, R99, 0xffff0000, RZ, 0xc0, !PT ;  /* 0xffff0000632a7812 */ /* 0x000fe200078ec0ff */
[-C--:B------:R-:W-:Y:S01]  /*10d00*/  FMUL.FTZ R99, R61, R28.reuse ;  /* 0x0000001c3d637220 */ /* 0x080fe20000410000 */
[----:B------:R-:W-:Y:S01]  /*10d10*/  FFMA.FTZ R63, R30, R47, R63 ;  /* 0x0000002f1e3f7223 */ /* 0x000fe2000001003f */
[----:B------:R-:W-:Y:S01]  /*10d20*/  FFMA.FTZ R61, R40, R28, -R35 ;  /* 0x0000001c283d7223 */ /* 0x000fe20000010823 */
[----:B------:R-:W-:Y:S01]  /*10d30*/  LOP3.LUT R28, R103, 0xffff0000, RZ, 0xc0, !PT ;  /* 0xffff0000671c7812 */ /* 0x000fe200078ec0ff */
[----:B------:R-:W-:Y:S01]  /*10d40*/  FMUL.FTZ R30, R41, R42 ;  /* 0x0000002a291e7220 */ /* 0x000fe20000410000 */
[----:B------:R-:W-:Y:S01]  /*10d50*/  LOP3.LUT R47, R100, 0xffff0000, RZ, 0xc0, !PT ;  /* 0xffff0000642f7812 */ /* 0x000fe200078ec0ff */
[----:B------:R-:W-:Y:S01]  /*10d60*/  FFMA.FTZ R99, R40, R62, R99 ;  /* 0x0000003e28637223 */ /* 0x000fe20000010063 */
[----:B------:R-:W-:Y:S01]  /*10d70*/  LOP3.LUT R35, R104, 0xffff0000, RZ, 0xc0, !PT ;  /* 0xffff000068237812 */ /* 0x000fe200078ec0ff */
[-C--:B------:R-:W-:Y:S01]  /*10d80*/  FFMA.FTZ R40, R29, R28.reuse, -R30 ;  /* 0x0000001c1d287223 */ /* 0x080fe2000001081e */
[----:B------:R-:W-:Y:S01]  /*10d90*/  FMUL.FTZ R62, R41, R28 ;  /* 0x0000001c293e7220 */ /* 0x000fe20000410000 */
[----:B------:R-:W-:-:S02]  /*10da0*/  IMAD.U32 R30, R101, 0x10000, RZ ;  /* 0x00010000651e7824 */ /* 0x000fc400078e00ff */
[C---:B------:R-:W-:Y:S01]  /*10db0*/  FMUL.FTZ R41, R44.reuse, R47 ;  /* 0x0000002f2c297220 */ /* 0x040fe20000410000 */
[-C--:B------:R-:W-:Y:S01]  /*10dc0*/  FMUL.FTZ R44, R44, R35.reuse ;  /* 0x000000232c2c7220 */ /* 0x080fe20000410000 */
[----:B------:R-:W-:Y:S02]  /*10dd0*/  IMAD.U32 R28, R105, 0x10000, RZ ;  /* 0x00010000691c7824 */ /* 0x000fe400078e00ff */
[----:B------:R-:W-:Y:S01]  /*10de0*/  FMUL.FTZ R64, R43, R30 ;  /* 0x0000001e2b407220 */ /* 0x000fe20000410000 */
[----:B------:R-:W-:Y:S01]  /*10df0*/  FFMA.FTZ R62, R29, R42, R62 ;  /* 0x0000002a1d3e7223 */ /* 0x000fe2000001003e */
        /* <DEDUP_REMOVED lines=10> */
[----:B------:R-:W-:-:S02]  /*10ea0*/  FMUL.FTZ R41, R46, R35 ;  /* 0x000000232e297220 */ /* 0x000fc40000410000 */
[-C--:B------:R-:W-:Y:S01]  /*10eb0*/  FMUL.FTZ R45, R45, R28.reuse ;  /* 0x0000001c2d2d7220 */ /* 0x080fe20000410000 */
[C---:B------:R-:W-:Y:S01]  /*10ec0*/  FFMA.FTZ R31, R33.reuse, R28, -R30 ;  /* 0x0000001c211f7223 */ /* 0x040fe2000001081e */
[-C--:B------:R-:W-:Y:S01]  /*10ed0*/  FMUL.FTZ R100, R46, R29.reuse ;  /* 0x0000001d2e647220 */ /* 0x080fe20000410000 */
[----:B------:R-:W-:Y:S01]  /*10ee0*/  FFMA.FTZ R46, R34, R29, -R41 ;  /* 0x0000001d222e7223 */ /* 0x000fe20000010829 */
[----:B------:R-:W-:Y:S01]  /*10ef0*/  FFMA.FTZ R45, R33, R32, R45 ;  /* 0x00000020212d7223 */ /* 0x000fe2000001002d */
[----:B------:R-:W-:Y:S01]  /*10f00*/  F2FP.BF16.F32.PACK_AB R28, R40, R65 ;  /* 0x00000041281c723e */ /* 0x000fe200000010ff */
[----:B------:R-:W-:Y:S01]  /*10f10*/  FFMA.FTZ R100, R34, R35, R100 ;  /* 0x0000002322647223 */ /* 0x000fe20000010064 */
[----:B------:R-:W-:Y:S02]  /*10f20*/  F2FP.BF16.F32.PACK_AB R30, R31, R64 ;  /* 0x000000401f1e723e */ /* 0x000fe400000010ff */
[----:B------:R-:W-:Y:S02]  /*10f30*/  F2FP.BF16.F32.PACK_AB R29, R42, R107 ;  /* 0x0000006b2a1d723e */ /* 0x000fe400000010ff */
[----:B------:R-:W-:-:S02]  /*10f40*/  F2FP.BF16.F32.PACK_AB R31, R46, R61 ;  /* 0x0000003d2e1f723e */ /* 0x000fc400000010ff */
[----:B------:R-:W-:Y:S02]  /*10f50*/  F2FP.BF16.F32.PACK_AB R32, R62, R67 ;  /* 0x000000433e20723e */ /* 0x000fe400000010ff */
[----:B------:R-:W-:Y:S01]  /*10f60*/  F2FP.BF16.F32.PACK_AB R33, R44, R63 ;  /* 0x0000003f2c21723e */ /* 0x000fe200000010ff */
[----:B------:R2:W-:Y:S01]  /*10f70*/  STS.128 [R108], R28 ;  /* 0x0000001c6c007388 */ /* 0x0005e20000000c00 */
[----:B------:R-:W-:Y:S02]  /*10f80*/  F2FP.BF16.F32.PACK_AB R34, R45, R66 ;  /* 0x000000422d22723e */ /* 0x000fe400000010ff */
[----:B------:R-:W-:-:S05]  /*10f90*/  F2FP.BF16.F32.PACK_AB R35, R100, R99 ;  /* 0x000000636423723e */ /* 0x000fca00000010ff */
[----:B------:R2:W-:Y:S02]  /*10fa0*/  STS.128 [R60+0x15400], R32 ;  /* 0x015400203c007388 */ /* 0x0005e40000000c00 */
.L_x_2905:
[----:B------:R-:W-:Y:S05]  /*10fb0*/  BSYNC B2 ;  /* 0x0000000000027941 */ /* 0x000fea0003800000 */
.L_x_2904:
[----:B------:R-:W-:Y:S05]  /*10fc0*/  @P2 BRA `(.L_x_2901) ;  /* 0x0000000400a02947 */ /* 0x000fea0003800000 */
[----:B--2---:R-:W2:Y:S04]  /*10fd0*/  LDL R28, [R1+0x5c] ;  /* 0x00005c00011c7983 */ /* 0x004ea80000100800 */
[----:B-1----:R-:W3:Y:S01]  /*10fe0*/  LDL R46, [R1+0x7c] ;  /* 0x00007c00012e7983 */ /* 0x002ee20000100800 */
        /* <DEDUP_REMOVED lines=21> */
[----:B------:R-:W-:Y:S02]  /*11140*/  LOP3.LUT R84, R84, 0xffff0000, RZ, 0xc0, !PT ;  /* 0xffff000054547812 */ /* 0x000fe400078ec0ff */
        /* <DEDUP_REMOVED lines=80> */
.L_x_2901:
[----:B------:R-:W-:Y:S05]  /*11650*/  BSYNC B1 ;  /* 0x0000000000017941 */ /* 0x000fea0003800000 */
.L_x_2900:
        /* <DEDUP_REMOVED lines=10> */
[----:B---3--:R-:W1:Y:S02]  /*11700*/  S2R R25, SR_TID.X ;  /* 0x0000000000197919 */ /* 0x008e640000002100 */
[----:B-1----:R-:W-:-:S05]  /*11710*/  VIADD R25, R25, 0xffffff80 ;  /* 0xffffff8019197836 */ /* 0x002fca0000000000 */
[----:B------:R-:W-:-:S04]  /*11720*/  SHF.R.S32.HI R24, RZ, 0x1f, R25 ;  /* 0x0000001fff187819 */ /* 0x000fc80000011419 */
[----:B------:R-:W-:-:S04]  /*11730*/  LEA.HI R24, R24, R25, RZ, 0x2 ;  /* 0x0000001918187211 */ /* 0x000fc800078f10ff */
        /* <DEDUP_REMOVED lines=10> */
[----:B------:R-:W-:-:S05]  /*117e0*/  IADD3 R29, R25, R24, R220 ;  /* 0x00000018191d7210 */ /* 0x000fca0007ffe0dc */
[----:B------:R-:W-:-:S05]  /*117f0*/  IMAD R0, R29, 0x2, R16 ;  /* 0x000000021d007824 */ /* 0x000fca00078e0210 */
[----:B------:R-:W1:Y:S01]  /*11800*/  LDS.128 R28, [R0+0x15400] ;  /* 0x01540000001c7984 */ /* 0x000e620000000c00 */
[--C-:B------:R-:W-:Y:S02]  /*11810*/  SHF.R.U64 R32, R4, 0x10, R5.reuse ;  /* 0x0000001004207819 */ /* 0x100fe40000001205 */
[----:B------:R-:W-:Y:S02]  /*11820*/  SHF.R.U32.HI R5, RZ, 0x10, R5 ;  /* 0x00000010ff057819 */ /* 0x000fe40000011605 */
[----:B------:R-:W-:Y:S02]  /*11830*/  SHF.R.U64 R4, R6, 0x10, R7 ;  /* 0x0000001006047819 */ /* 0x000fe40000001207 */
[----:B------:R-:W-:Y:S02]  /*11840*/  SHF.R.U64 R36, R48, 0x10, R49 ;  /* 0x0000001030247819 */ /* 0x000fe40000001231 */
[----:B------:R-:W-:Y:S02]  /*11850*/  SHF.R.U32.HI R7, RZ, 0x10, R7 ;  /* 0x00000010ff077819 */ /* 0x000fe40000011607 */
[----:B------:R-:W-:-:S02]  /*11860*/  PRMT R91, R91, 0x5410, R32 ;  /* 0x000054105b5b7816 */ /* 0x000fc40000000020 */
[----:B------:R-:W-:Y:S02]  /*11870*/  PRMT R92, R92, 0x5410, R5 ;  /* 0x000054105c5c7816 */ /* 0x000fe40000000005 */
[----:B------:R-:W-:Y:S02]  /*11880*/  PRMT R93, R93, 0x5410, R4 ;  /* 0x000054105d5d7816 */ /* 0x000fe40000000004 */
[----:B------:R-:W-:Y:S02]  /*11890*/  PRMT R95, R95, 0x5410, R36 ;  /* 0x000054105f5f7816 */ /* 0x000fe40000000024 */
[----:B------:R-:W-:Y:S02]  /*118a0*/  PRMT R94, R94, 0x5410, R7 ;  /* 0x000054105e5e7816 */ /* 0x000fe40000000007 */
[----:B------:R-:W-:Y:S01]  /*118b0*/  SHF.R.U32.HI R49, RZ, 0x10, R49 ;  /* 0x00000010ff317819 */ /* 0x000fe20000011631 */
[----:B------:R-:W-:Y:S01]  /*118c0*/  IMAD.U32 R38, R91, 0x10000, RZ ;  /* 0x000100005b267824 */ /* 0x000fe200078e00ff */
[--C-:B------:R-:W-:Y:S01]  /*118d0*/  SHF.R.U64 R34, R50, 0x10, R51.reuse ;  /* 0x0000001032227819 */ /* 0x100fe20000001233 */
[----:B------:R-:W-:Y:S01]  /*118e0*/  IMAD.U32 R37, R95, 0x10000, RZ ;  /* 0x000100005f257824 */ /* 0x000fe200078e00ff */
[----:B------:R-:W-:-:S02]  /*118f0*/  SHF.R.U32.HI R51, RZ, 0x10, R51 ;  /* 0x00000010ff337819 */ /* 0x000fc40000011633 */
[----:B------:R-:W-:Y:S01]  /*11900*/  PRMT R96, R96, 0x5410, R49 ;  /* 0x0000541060607816 */ /* 0x000fe20000000031 */
[----:B------:R-:W-:Y:S01]  /*11910*/  IMAD.U32 R39, R92, 0x10000, RZ ;  /* 0x000100005c277824 */ /* 0x000fe200078e00ff */
[----:B------:R-:W-:Y:S02]  /*11920*/  PRMT R97, R97, 0x5410, R34 ;  /* 0x0000541061617816 */ /* 0x000fe40000000022 */
[----:B------:R-:W-:Y:S02]  /*11930*/  PRMT R98, R98, 0x5410, R51 ;  /* 0x0000541062627816 */ /* 0x000fe40000000033 */
[----:B------:R-:W-:Y:S01]  /*11940*/  LOP3.LUT R91, R91, 0xffff0000, RZ, 0xc0, !PT ;  /* 0xffff00005b5b7812 */ /* 0x000fe200078ec0ff */
[----:B-1----:R-:W-:Y:S02]  /*11950*/  IMAD.U32 R34, R29, 0x10000, RZ ;  /* 0x000100001d227824 */ /* 0x002fe400078e00ff */
[----:B------:R-:W-:Y:S02]  /*11960*/  IMAD.U32 R36, R31, 0x10000, RZ ;  /* 0x000100001f247824 */ /* 0x000fe400078e00ff */
[----:B------:R-:W-:Y:S01]  /*11970*/  FMUL.FTZ R45, R34, R39 ;  /* 0x00000027222d7220 */ /* 0x000fe20000410000 */
[----:B------:R-:W-:-:S02]  /*11980*/  LOP3.LUT R29, R29, 0xffff0000, RZ, 0xc0, !PT ;  /* 0xffff00001d1d7812 */ /* 0x000fc400078ec0ff */
[----:B------:R-:W-:Y:S02]  /*11990*/  LOP3.LUT R95, R95, 0xffff0000, RZ, 0xc0, !PT ;  /* 0xffff00005f5f7812 */ /* 0x000fe400078ec0ff */
[----:B------:R-:W-:Y:S01]  /*119a0*/  LOP3.LUT R92, R92, 0xffff0000, RZ, 0xc0, !PT ;  /* 0xffff00005c5c7812 */ /* 0x000fe200078ec0ff */
[C---:B------:R-:W-:Y:S01]  /*119b0*/  IMAD.U32 R35, R30.reuse, 0x10000, RZ ;  /* 0x000100001e237824 */ /* 0x040fe200078e00ff */
[----:B------:R-:W-:Y:S02]  /*119c0*/  LOP3.LUT R30, R30, 0xffff0000, RZ, 0xc0, !PT ;  /* 0xffff00001e1e7812 */ /* 0x000fe400078ec0ff */
        /* <DEDUP_REMOVED lines=10> */
[----:B------:R-:W-:-:S04]  /*11a70*/  IMAD.U32 R27, R28, 0x10000, RZ ;  /* 0x000100001c1b7824 */ /* 0x000fc800078e00ff */
[CC--:B------:R-:W-:Y:S01]  /*11a80*/  FMUL.FTZ R41, R27.reuse, R38.reuse ;  /* 0x000000261b297220 */ /* 0x0c0fe20000410000 */
[-C--:B------:R-:W-:Y:S01]  /*11a90*/  FMUL.FTZ R43, R27, R37.reuse ;  /* 0x000000251b2b7220 */ /* 0x080fe20000410000 */
[----:B------:R-:W-:Y:S02]  /*11aa0*/  IMAD.U32 R27, R96, 0x10000, RZ ;  /* 0x00010000601b7824 */ /* 0x000fe400078e00ff */
[----:B------:R-:W-:Y:S01]  /*11ab0*/  FFMA.FTZ R40, R4, R37, -R41 ;  /* 0x0000002504287223 */ /* 0x000fe20000010829 */
[----:B------:R-:W-:Y:S01]  /*11ac0*/  IMAD.U32 R41, R94, 0x10000, RZ ;  /* 0x000100005e297824 */ /* 0x000fe200078e00ff */
[----:B------:R-:W-:Y:S01]  /*11ad0*/  LOP3.LUT R28, R28, 0xffff0000, RZ, 0xc0, !PT ;  /* 0xffff00001c1c7812 */ /* 0x000fe200078ec0ff */
[----:B------:R-:W-:Y:S02]  /*11ae0*/  IMAD.U32 R37, R98, 0x10000, RZ ;  /* 0x0001000062257824 */ /* 0x000fe400078e00ff */
[-C--:B------:R-:W-:Y:S01]  /*11af0*/  FMUL.FTZ R47, R34, R27.reuse ;  /* 0x0000001b222f7220 */ /* 0x080fe20000410000 */
[----:B------:R-:W-:Y:S01]  /*11b00*/  FFMA.FTZ R45, R6, R27, -R45 ;  /* 0x0000001b062d7223 */ /* 0x000fe2000001082d */
[----:B------:R-:W-:Y:S01]  /*11b10*/  FMUL.FTZ R27, R36, R41 ;  /* 0x00000029241b7220 */ /* 0x000fe20000410000 */
[----:B------:R-:W-:Y:S01]  /*11b20*/  FFMA.FTZ R43, R4, R38, R43 ;  /* 0x00000026042b7223 */ /* 0x000fe2000001002b */
[----:B------:R-:W-:Y:S01]  /*11b30*/  LOP3.LUT R96, R96, 0xffff0000, RZ, 0xc0, !PT ;  /* 0xffff000060607812 */ /* 0x000fe200078ec0ff */
[----:B------:R-:W-:Y:S01]  /*11b40*/  FMUL.FTZ R36, R36, R37 ;  /* 0x0000002524247220 */ /* 0x000fe20000410000 */
[----:B------:R-:W-:Y:S01]  /*11b50*/  FFMA.FTZ R47, R6, R39, R47 ;  /* 0x00000027062f7223 */ /* 0x000fe2000001002f */
[----:B------:R-:W-:Y:S01]  /*11b60*/  FMUL.FTZ R4, R28, R91 ;  /* 0x0000005b1c047220 */ /* 0x000fe20000410000 */
[----:B------:R-:W-:-:S02]  /*11b70*/  IMAD.U32 R6, R93, 0x10000, RZ ;  /* 0x000100005d067824 */ /* 0x000fc400078e00ff */
[----:B------:R-:W-:Y:S01]  /*11b80*/  FFMA.FTZ R37, R32, R37, -R27 ;  /* 0x0000002520257223 */ /* 0x000fe2000001081b */
[----:B------:R-:W-:Y:S01]  /*11b90*/  FMUL.FTZ R28, R28, R95 ;  /* 0x0000005f1c1c7220 */ /* 0x000fe20000410000 */
[----:B------:R-:W-:Y:S01]  /*11ba0*/  FMUL.FTZ R27, R29, R92 ;  /* 0x0000005c1d1b7220 */ /* 0x000fe20000410000 */
[----:B------:R-:W-:Y:S01]  /*11bb0*/  FFMA.FTZ R36, R32, R41, R36 ;  /* 0x0000002920247223 */ /* 0x000fe20000010024 */
[----:B------:R-:W-:Y:S01]  /*11bc0*/  FFMA.FTZ R95, R5, R95, -R4 ;  /* 0x0000005f055f7223 */ /* 0x000fe20000010804 */
[----:B------:R-:W-:Y:S01]  /*11bd0*/  FMUL.FTZ R29, R29, R96 ;  /* 0x000000601d1d7220 */ /* 0x000fe20000410000 */
[----:B------:R-:W-:Y:S02]  /*11be0*/  IMAD.U32 R4, R97, 0x10000, RZ ;  /* 0x0001000061047824 */ /* 0x000fe400078e00ff */
[----:B------:R-:W-:Y:S01]  /*11bf0*/  FMUL.FTZ R32, R35, R6 ;  /* 0x0000000623207220 */ /* 0x000fe20000410000 */
[----:B------:R-:W-:Y:S02]  /*11c00*/  LOP3.LUT R93, R93, 0xffff0000, RZ, 0xc0, !PT ;  /* 0xffff00005d5d7812 */ /* 0x000fe400078ec0ff */
[----:B------:R-:W-:Y:S01]  /*11c10*/  LOP3.LUT R97, R97, 0xffff0000, RZ, 0xc0, !PT ;  /* 0xffff000061617812 */ /* 0x000fe200078ec0ff */
[----:B------:R-:W-:Y:S01]  /*11c20*/  FFMA.FTZ R96, R24, R96, -R27 ;  /* 0x0000006018607223 */ /* 0x000fe2000001081b */
[----:B------:R-:W-:Y:S01]  /*11c30*/  LOP3.LUT R94, R94, 0xffff0000, RZ, 0xc0, !PT ;  /* 0xffff00005e5e7812 */ /* 0x000fe200078ec0ff */
[----:B------:R-:W-:Y:S01]  /*11c40*/  FFMA.FTZ R92, R24, R92, R29 ;  /* 0x0000005c185c7223 */ /* 0x000fe2000001001d */
[----:B------:R-:W-:Y:S01]  /*11c50*/  LOP3.LUT R98, R98, 0xffff0000, RZ, 0xc0, !PT ;  /* 0xffff000062627812 */ /* 0x000fe200078ec0ff */
[-C--:B------:R-:W-:Y:S01]  /*11c60*/  FMUL.FTZ R24, R35, R4.reuse ;  /* 0x0000000423187220 */ /* 0x080fe20000410000 */
[----:B------:R-:W-:Y:S01]  /*11c70*/  FFMA.FTZ R32, R7, R4, -R32 ;  /* 0x0000000407207223 */ /* 0x000fe20000010820 */
[C---:B------:R-:W-:Y:S01]  /*11c80*/  FMUL.FTZ R4, R30.reuse, R93 ;  /* 0x0000005d1e047220 */ /* 0x040fe20000410000 */
[----:B------:R-:W-:Y:S01]  /*11c90*/  FFMA.FTZ R28, R5, R91, R28 ;  /* 0x0000005b051c7223 */ /* 0x000fe2000001001c */
[----:B------:R-:W-:Y:S01]  /*11ca0*/  FMUL.FTZ R30, R30, R97 ;  /* 0x000000611e1e7220 */ /* 0x000fe20000410000 */
[C---:B------:R-:W-:Y:S01]  /*11cb0*/  FMUL.FTZ R5, R31.reuse, R94 ;  /* 0x0000005e1f057220 */ /* 0x040fe20000410000 */
[----:B------:R-:W-:Y:S01]  /*11cc0*/  FMUL.FTZ R31, R31, R98 ;  /* 0x000000621f1f7220 */ /* 0x000fe20000410000 */
[----:B------:R-:W-:Y:S01]  /*11cd0*/  FFMA.FTZ R7, R7, R6, R24 ;  /* 0x0000000607077223 */ /* 0x000fe20000010018 */
        /* <DEDUP_REMOVED lines=12> */
[----:B------:R1:W-:Y:S04]  /*11da0*/  STS.128 [R44], R4 ;  /* 0x000000042c007388 */ /* 0x0003e80000000c00 */
[----:B------:R1:W-:Y:S02]  /*11db0*/  STS.128 [R0+0x15400], R24 ;  /* 0x0154001800007388 */ /* 0x0003e40000000c00 */
.L_x_2907:
[----:B------:R-:W-:Y:S05]  /*11dc0*/  BSYNC B1 ;  /* 0x0000000000017941 */ /* 0x000fea0003800000 */
.L_x_2906:
[----:B------:R-:W-:Y:S04]  /*11dd0*/  BSSY B1, `(.L_x_2908) ;  /* 0x000006a000017945 */ /* 0x000fe80003800000 */
[----:B------:R-:W-:Y:S05]  /*11de0*/  @P1 BRA `(.L_x_2909) ;  /* 0x0000000400a01947 */ /* 0x000fea0003800000 */
[----:B-1----:R-:W2:Y:S04]  /*11df0*/  LDL R0, [R1+0x58] ;  /* 0x0000580001007983 */ /* 0x002ea80000100800 */
[----:B---3--:R-:W3:Y:S01]  /*11e00*/  LDL R40, [R1+0x78] ;  /* 0x0000780001287983 */ /* 0x008ee20000100800 */
[----:B------:R-:W-:Y:S02]  /*11e10*/  SHF.R.U64 R30, R52, 0x10, R53 ;  /* 0x00000010341e7819 */ /* 0x000fe40000001235 */
[--C-:B------:R-:W-:Y:S02]  /*11e20*/  SHF.R.U64 R29, R8, 0x10, R9.reuse ;  /* 0x00000010081d7819 */ /* 0x100fe40000001209 */
[----:B------:R-:W-:Y:S02]  /*11e30*/  SHF.R.U32.HI R9, RZ, 0x10, R9 ;  /* 0x00000010ff097819 */ /* 0x000fe40000011609 */
[----:B------:R-:W-:-:S02]  /*11e40*/  SHF.R.U64 R28, R54, 0x10, R55 ;  /* 0x00000010361c7819 */ /* 0x000fc40000001237 */
[----:B------:R-:W-:Y:S02]  /*11e50*/  PRMT R79, R79, 0x5410, R30 ;  /* 0x000054104f4f7816 */ /* 0x000fe4000000001e */
[----:B------:R-:W-:Y:S02]  /*11e60*/  PRMT R74, R74, 0x5410, R29 ;  /* 0x000054104a4a7816 */ /* 0x000fe4000000001d */
[----:B------:R-:W-:Y:S01]  /*11e70*/  SHF.R.U32.HI R53, RZ, 0x10, R53 ;  /* 0x00000010ff357819 */ /* 0x000fe20000011635 */
[----:B------:R-:W-:Y:S01]  /*11e80*/  IMAD.U32 R35, R79, 0x10000, RZ ;  /* 0x000100004f237824 */ /* 0x000fe200078e00ff */
[----:B------:R-:W-:Y:S01]  /*11e90*/  SHF.R.U64 R8, R10, 0x10, R11 ;  /* 0x000000100a087819 */ /* 0x000fe2000000120b */
[----:B------:R-:W-:Y:S01]  /*11ea0*/  IMAD.U32 R37, R74, 0x10000, RZ ;  /* 0x000100004a257824 */ /* 0x000fe200078e00ff */
[----:B------:R-:W-:Y:S02]  /*11eb0*/  PRMT R76, R76, 0x5410, R9 ;  /* 0x000054104c4c7816 */ /* 0x000fe40000000009 */
[----:B------:R-:W-:-:S02]  /*11ec0*/  SHF.R.U32.HI R11, RZ, 0x10, R11 ;  /* 0x00000010ff0b7819 */ /* 0x000fc4000001160b */
[----:B------:R-:W-:Y:S01]  /*11ed0*/  PRMT R81, R81, 0x5410, R28 ;  /* 0x0000541051517816 */ /* 0x000fe2000000001c */
[----:B------:R-:W-:Y:S01]  /*11ee0*/  IMAD.U32 R32, R76, 0x10000, RZ ;  /* 0x000100004c207824 */ /* 0x000fe200078e00ff */
[----:B------:R-:W-:Y:S02]  /*11ef0*/  SHF.R.U32.HI R55, RZ, 0x10, R55 ;  /* 0x00000010ff377819 */ /* 0x000fe40000011637 */
[----:B------:R-:W-:Y:S02]  /*11f00*/  PRMT R80, R80, 0x5410, R53 ;  /* 0x0000541050507816 */ /* 0x000fe40000000035 */
[----:B------:R-:W-:Y:S02]  /*11f10*/  PRMT R77, R77, 0x5410, R8 ;  /* 0x000054104d4d7816 */ /* 0x000fe40000000008 */
[----:B------:R-:W-:Y:S02]  /*11f20*/  PRMT R78, R78, 0x5410, R11 ;  /* 0x000054104e4e7816 */ /* 0x000fe4000000000b */
[----:B------:R-:W-:-:S02]  /*11f30*/  PRMT R82, R82, 0x5410, R55 ;  /* 0x0000541052527816 */ /* 0x000fc40000000037 */
[----:B------:R-:W-:Y:S01]  /*11f40*/  LOP3.LUT R79, R79, 0xffff0000, RZ, 0xc0, !PT ;  /* 0xffff00004f4f7812 */ /* 0x000fe200078ec0ff */
[----:B------:R-:W-:Y:S01]  /*11f50*/  IMAD.U32 R34, R78, 0x10000, RZ ;  /* 0x000100004e227824 */ /* 0x000fe200078e00ff */
        /* <DEDUP_REMOVED lines=30> */
[----:B------:R-:W-:Y:S02]  /*12140*/  IMAD.U32 R31, R27, 0x10000, RZ ;  /* 0x000100001b1f7824 */ /* 0x000fe400078e00ff */
[C---:B------:R-:W-:Y:S01]  /*12150*/  FFMA.FTZ R39, R8.reuse, R35, -R39 ;  /* 0x0000002308277223 */ /* 0x040fe20000010827 */
[----:B------:R-:W-:Y:S01]  /*12160*/  FFMA.FTZ R41, R8, R37, R41 ;  /* 0x0000002508297223 */ /* 0x000fe20000010029 */
[----:B------:R-:W-:Y:S02]  /*12170*/  IMAD.U32 R8, R82, 0x10000, RZ ;  /* 0x0001000052087824 */ /* 0x000fe400078e00ff */
[-C--:B------:R-:W-:Y:S01]  /*12180*/  FMUL.FTZ R38, R29, R28.reuse ;  /* 0x0000001c1d267220 */ /* 0x080fe20000410000 */
[----:B------:R-:W-:Y:S01]  /*12190*/  LOP3.LUT R29, R74, 0xffff0000, RZ, 0xc0, !PT ;  /* 0xffff00004a1d7812 */ /* 0x000fe200078ec0ff */
[----:B------:R-:W-:Y:S01]  /*121a0*/  FFMA.FTZ R36, R9, R28, -R36 ;  /* 0x0000001c09247223 */ /* 0x000fe20000010824 */
[C---:B------:R-:W-:Y:S01]  /*121b0*/  FMUL.FTZ R28, R31.reuse, R34 ;  /* 0x000000221f1c7220 */ /* 0x040fe20000410000 */
[----:B------:R-:W-:Y:S01]  /*121c0*/  FMUL.FTZ R31, R31, R8 ;  /* 0x000000081f1f7220 */ /* 0x000fe20000410000 */
[----:B------:R-:W-:Y:S01]  /*121d0*/  FFMA.FTZ R38, R9, R32, R38 ;  /* 0x0000002009267223 */ /* 0x000fe20000010026 */
[----:B------:R-:W-:Y:S01]  /*121e0*/  LOP3.LUT R80, R80, 0xffff0000, RZ, 0xc0, !PT ;  /* 0xffff000050507812 */ /* 0x000fe200078ec0ff */
[C---:B------:R-:W-:Y:S01]  /*121f0*/  FMUL.FTZ R9, R24.reuse, R29 ;  /* 0x0000001d18097220 */ /* 0x040fe20000410000 */
[C---:B------:R-:W-:Y:S01]  /*12200*/  FFMA.FTZ R34, R11.reuse, R34, R31 ;  /* 0x000000220b227223 */ /* 0x040fe2000001001f */
[----:B------:R-:W-:Y:S01]  /*12210*/  FFMA.FTZ R32, R11, R8, -R28 ;  /* 0x000000080b207223 */ /* 0x000fe2000001081c */
[----:B------:R-:W-:Y:S01]  /*12220*/  FMUL.FTZ R31, R24, R79 ;  /* 0x0000004f181f7220 */ /* 0x000fe20000410000 */
[----:B------:R-:W-:-:S02]  /*12230*/  IMAD.U32 R30, R26, 0x10000, RZ ;  /* 0x000100001a1e7824 */ /* 0x000fc400078e00ff */
[C---:B------:R-:W-:Y:S01]  /*12240*/  FFMA.FTZ R8, R4.reuse, R79, -R9 ;  /* 0x0000004f04087223 */ /* 0x040fe20000010809 */
[----:B------:R-:W-:Y:S02]  /*12250*/  IMAD.U32 R11, R77, 0x10000, RZ ;  /* 0x000100004d0b7824 */ /* 0x000fe400078e00ff */
[C---:B------:R-:W-:Y:S01]  /*12260*/  FMUL.FTZ R28, R25.reuse, R76 ;  /* 0x0000004c191c7220 */ /* 0x040fe20000410000 */
[-C--:B------:R-:W-:Y:S01]  /*12270*/  FMUL.FTZ R35, R25, R80.reuse ;  /* 0x0000005019237220 */ /* 0x080fe20000410000 */
[----:B------:R-:W-:Y:S02]  /*12280*/  IMAD.U32 R9, R81, 0x10000, RZ ;  /* 0x0001000051097824 */ /* 0x000fe400078e00ff */
[----:B------:R-:W-:Y:S01]  /*12290*/  FFMA.FTZ R24, R4, R29, R31 ;  /* 0x0000001d04187223 */ /* 0x000fe2000001001f */
[----:B------:R-:W-:Y:S01]  /*122a0*/  FMUL.FTZ R29, R30, R11 ;  /* 0x0000000b1e1d7220 */ /* 0x000fe20000410000 */
[C---:B------:R-:W-:Y:S01]  /*122b0*/  FFMA.FTZ R25, R5.reuse, R80, -R28 ;  /* 0x0000005005197223 */ /* 0x040fe2000001081c */
[----:B------:R-:W-:Y:S01]  /*122c0*/  FFMA.FTZ R35, R5, R76, R35 ;  /* 0x0000004c05237223 */ /* 0x000fe20000010023 */
        /* <DEDUP_REMOVED lines=9> */
[C---:B------:R-:W-:Y:S01]  /*12360*/  FMUL.FTZ R5, R26.reuse, R77 ;  /* 0x0000004d1a057220 */ /* 0x040fe20000410000 */
[----:B------:R-:W-:Y:S01]  /*12370*/  F2FP.BF16.F32.PACK_AB R9, R35, R38 ;  /* 0x000000262309723e */ /* 0x000fe200000010ff */
[----:B------:R-:W-:-:S02]  /*12380*/  FMUL.FTZ R4, R26, R81 ;  /* 0x000000511a047220 */ /* 0x000fc40000410000 */
[-C--:B------:R-:W-:Y:S01]  /*12390*/  FMUL.FTZ R27, R27, R82.reuse ;  /* 0x000000521b1b7220 */ /* 0x080fe20000410000 */
[C---:B------:R-:W-:Y:S01]  /*123a0*/  FFMA.FTZ R26, R6.reuse, R81, -R5 ;  /* 0x00000051061a7223 */ /* 0x040fe20000010805 */
[C---:B------:R-:W-:Y:S01]  /*123b0*/  FFMA.FTZ R11, R7.reuse, R82, -R28 ;  /* 0x00000052070b7223 */ /* 0x040fe2000001081c */
[----:B------:R-:W-:Y:S01]  /*123c0*/  FFMA.FTZ R77, R6, R77, R4 ;  /* 0x0000004d064d7223 */ /* 0x000fe20000010004 */
[----:B------:R-:W-:Y:S01]  /*123d0*/  FFMA.FTZ R27, R7, R78, R27 ;  /* 0x0000004e071b7223 */ /* 0x000fe2000001001b */
[----:B------:R-:W-:Y:S02]  /*123e0*/  F2FP.BF16.F32.PACK_AB R4, R8, R39 ;  /* 0x000000270804723e */ /* 0x000fe400000010ff */
[----:B------:R-:W-:Y:S02]  /*123f0*/  F2FP.BF16.F32.PACK_AB R5, R25, R36 ;  /* 0x000000241905723e */ /* 0x000fe400000010ff */
[----:B------:R-:W-:Y:S02]  /*12400*/  F2FP.BF16.F32.PACK_AB R6, R26, R29 ;  /* 0x0000001d1a06723e */ /* 0x000fe400000010ff */
[----:B------:R-:W-:-:S02]  /*12410*/  F2FP.BF16.F32.PACK_AB R7, R11, R32 ;  /* 0x000000200b07723e */ /* 0x000fc400000010ff */
[----:B------:R-:W-:Y:S02]  /*12420*/  F2FP.BF16.F32.PACK_AB R8, R24, R41 ;  /* 0x000000291808723e */ /* 0x000fe400000010ff */
[----:B------:R-:W-:Y:S01]  /*12430*/  F2FP.BF16.F32.PACK_AB R10, R77, R10 ;  /* 0x0000000a4d0a723e */ /* 0x000fe200000010ff */
[----:B------:R2:W-:Y:S01]  /*12440*/  STS.128 [R40], R4 ;  /* 0x0000000428007388 */ /* 0x0005e20000000c00 */
[----:B------:R-:W-:-:S05]  /*12450*/  F2FP.BF16.F32.PACK_AB R11, R27, R34 ;  /* 0x000000221b0b723e */ /* 0x000fca00000010ff */
[----:B------:R2:W-:Y:S02]  /*12460*/  STS.128 [R0+0x15400], R8 ;  /* 0x0154000800007388 */ /* 0x0005e40000000c00 */
.L_x_2909:
[----:B------:R-:W-:Y:S05]  /*12470*/  BSYNC B1 ;  /* 0x0000000000017941 */ /* 0x000fea0003800000 */
.L_x_2908:
[----:B------:R-:W-:Y:S05]  /*12480*/  @P2 BRA `(.L_x_2881) ;  /* 0x0000000400a02947 */ /* 0x000fea0003800000 */
[----:B-12---:R-:W2:Y:S04]  /*12490*/  LDL R0, [R1+0x5c] ;  /* 0x00005c0001007983 */ /* 0x006ea80000100800 */
[----:B------:R-:W4:Y:S01]  /*124a0*/  LDL R36, [R1+0x74] ;  /* 0x0000740001247983 */ /* 0x000f220000100800 */
[----:B---3--:R-:W-:Y:S02]  /*124b0*/  SHF.R.U64 R25, R58, 0x10, R59 ;  /* 0x000000103a197819 */ /* 0x008fe4000000123b */
[----:B------:R-:W-:Y:S02]  /*124c0*/  SHF.R.U64 R29, R56, 0x10, R57 ;  /* 0x00000010381d7819 */ /* 0x000fe40000001239 */
[--C-:B------:R-:W-:Y:S02]  /*124d0*/  SHF.R.U64 R12, R12, 0x10, R13.reuse ;  /* 0x000000100c0c7819 */ /* 0x100fe4000000120d */
[----:B------:R-:W-:-:S02]  /*124e0*/  SHF.R.U32.HI R27, RZ, 0x10, R13 ;  /* 0x00000010ff1b7819 */ /* 0x000fc4000001160d */
[----:B------:R-:W-:Y:S02]  /*124f0*/  PRMT R72, R72, 0x5410, R25 ;  /* 0x0000541048487816 */ /* 0x000fe40000000019 */
[----:B------:R-:W-:Y:S02]  /*12500*/  PRMT R70, R70, 0x5410, R29 ;  /* 0x0000541046467816 */ /* 0x000fe4000000001d */
[----:B------:R-:W-:Y:S02]  /*12510*/  PRMT R25, R3, 0x5410, R12 ;  /* 0x0000541003197816 */ /* 0x000fe4000000000c */
[----:B------:R-:W-:Y:S01]  /*12520*/  SHF.R.U32.HI R56, RZ, 0x10, R57 ;  /* 0x00000010ff387819 */ /* 0x000fe20000011639 */
[----:B------:R-:W-:Y:S01]  /*12530*/  IMAD.U32 R26, R70, 0x10000, RZ ;  /* 0x00010000461a7824 */ /* 0x000fe200078e00ff */
[----:B------:R-:W-:Y:S01]  /*12540*/  SHF.R.U64 R30, R14, 0x10, R15 ;  /* 0x000000100e1e7819 */ /* 0x000fe2000000120f */
[----:B------:R-:W-:Y:S01]  /*12550*/  IMAD.U32 R28, R25, 0x10000, RZ ;  /* 0x00010000191c7824 */ /* 0x000fe200078e00ff */
[----:B------:R-:W-:-:S02]  /*12560*/  PRMT R27, R20, 0x5410, R27 ;  /* 0x00005410141b7816 */ /* 0x000fc4000000001b */
[----:B------:R-:W-:Y:S02]  /*12570*/  SHF.R.U32.HI R14, RZ, 0x10, R15 ;  /* 0x00000010ff0e7819 */ /* 0x000fe4000001160f */
[----:B------:R-:W-:Y:S01]  /*12580*/  SHF.R.U32.HI R58, RZ, 0x10, R59 ;  /* 0x00000010ff3a7819 */ /* 0x000fe2000001163b */
[----:B------:R-:W-:Y:S01]  /*12590*/  IMAD.U32 R29, R27, 0x10000, RZ ;  /* 0x000100001b1d7824 */ /* 0x000fe200078e00ff */
[----:B------:R-:W-:Y:S02]  /*125a0*/  PRMT R71, R71, 0x5410, R56 ;  /* 0x0000541047477816 */ /* 0x000fe40000000038 */
[----:B------:R-:W-:Y:S02]  /*125b0*/  PRMT R69, R69, 0x5410, R14 ;  /* 0x0000541045457816 */ /* 0x000fe4000000000e */
[----:B------:R-:W-:Y:S02]  /*125c0*/  PRMT R73, R73, 0x5410, R58 ;  /* 0x0000541049497816 */ /* 0x000fe4000000003a */
[----:B------:R-:W-:Y:S01]  /*125d0*/  LOP3.LUT R25, R25, 0xffff0000, RZ, 0xc0, !PT ;  /* 0xffff000019197812 */ /* 0x000fe200078ec0ff */
[----:B------:R-:W-:Y:S01]  /*125e0*/  IMAD.U32 R31, R69, 0x10000, RZ ;  /* 0x00010000451f7824 */ /* 0x000fe200078e00ff */
[----:B------:R-:W-:-:S02]  /*125f0*/  PRMT R30, R21, 0x5410, R30 ;  /* 0x00005410151e7816 */ /* 0x000fc4000000001e */
        /* <DEDUP_REMOVED lines=9> */
[----:B----4-:R-:W1:Y:S03]  /*12690*/  LDS.128 R4, [R36] ;  /* 0x0000000024047984 */ /* 0x010e660000000c00 */
        /* <DEDUP_REMOVED lines=17> */
[C---:B------:R-:W-:Y:S01]  /*127b0*/  FMUL.FTZ R33, R20.reuse, R29 ;  /* 0x0000001d14217220 */ /* 0x040fe20000410000 */
[----:B------:R-:W-:Y:S02]  /*127c0*/  IMAD.U32 R24, R11, 0x10000, RZ ;  /* 0x000100000b187824 */ /* 0x000fe400078e00ff */
[C---:B------:R-:W-:Y:S01]  /*127d0*/  FFMA.FTZ R32, R3.reuse, R26, -R32 ;  /* 0x0000001a03207223 */ /* 0x040fe20000010820 */
[----:B------:R-:W-:Y:S01]  /*127e0*/  FFMA.FTZ R34, R3, R28, R34 ;  /* 0x0000001c03227223 */ /* 0x000fe20000010022 */
[----:B------:R-:W-:Y:S02]  /*127f0*/  IMAD.U32 R3, R73, 0x10000, RZ ;  /* 0x0001000049037824 */ /* 0x000fe400078e00ff */
[-C--:B------:R-:W-:Y:S01]  /*12800*/  FMUL.FTZ R35, R20, R15.reuse ;  /* 0x0000000f14237220 */ /* 0x080fe20000410000 */
[----:B------:R-:W-:Y:S01]  /*12810*/  FFMA.FTZ R33, R12, R15, -R33 ;  /* 0x0000000f0c217223 */ /* 0x000fe20000010821 */
[C---:B------:R-:W-:Y:S01]  /*12820*/  FMUL.FTZ R15, R24.reuse, R31 ;  /* 0x0000001f180f7220 */ /* 0x040fe20000410000 */
[----:B------:R-:W-:Y:S01]  /*12830*/  FMUL.FTZ R24, R24, R3 ;  /* 0x0000000318187220 */ /* 0x000fe20000410000 */
[----:B------:R-:W-:Y:S01]  /*12840*/  FFMA.FTZ R35, R12, R29, R35 ;  /* 0x0000001d0c237223 */ /* 0x000fe20000010023 */
[----:B------:R-:W-:Y:S01]  /*12850*/  LOP3.LUT R12, R71, 0xffff0000, RZ, 0xc0, !PT ;  /* 0xffff0000470c7812 */ /* 0x000fe200078ec0ff */
[----:B------:R-:W-:Y:S01]  /*12860*/  FFMA.FTZ R28, R14, R3, -R15 ;  /* 0x000000030e1c7223 */ /* 0x000fe2000001080f */
[----:B------:R-:W-:Y:S01]  /*12870*/  LOP3.LUT R3, R70, 0xffff0000, RZ, 0xc0, !PT ;  /* 0xffff000046037812 */ /* 0x000fe200078ec0ff */
[----:B------:R-:W-:Y:S01]  /*12880*/  FFMA.FTZ R31, R14, R31, R24 ;  /* 0x0000001f0e1f7223 */ /* 0x000fe20000010018 */
[----:B------:R-:W-:Y:S01]  /*12890*/  LOP3.LUT R14, R27, 0xffff0000, RZ, 0xc0, !PT ;  /* 0xffff00001b0e7812 */ /* 0x000fe200078ec0ff */
[----:B------:R-:W-:Y:S01]  /*128a0*/  FMUL.FTZ R15, R8, R25 ;  /* 0x00000019080f7220 */ /* 0x000fe20000410000 */
[----:B------:R-:W-:-:S02]  /*128b0*/  IMAD.U32 R21, R10, 0x10000, RZ ;  /* 0x000100000a157824 */ /* 0x000fc400078e00ff */
[-C--:B------:R-:W-:Y:S01]  /*128c0*/  FMUL.FTZ R27, R8, R3.reuse ;  /* 0x00000003081b7220 */ /* 0x080fe20000410000 */
[----:B------:R-:W-:Y:S02]  /*128d0*/  IMAD.U32 R20, R30, 0x10000, RZ ;  /* 0x000100001e147824 */ /* 0x000fe400078e00ff */
[C---:B------:R-:W-:Y:S01]  /*128e0*/  FMUL.FTZ R24, R9.reuse, R14 ;  /* 0x0000000e09187220 */ /* 0x040fe20000410000 */
[C---:B------:R-:W-:Y:S01]  /*128f0*/  FFMA.FTZ R15, R4.reuse, R3, -R15 ;  /* 0x00000003040f7223 */ /* 0x040fe2000001080f */
[----:B------:R-:W-:Y:S01]  /*12900*/  FMUL.FTZ R9, R9, R12 ;  /* 0x0000000c09097220 */ /* 0x000fe20000410000 */
[----:B------:R-:W-:Y:S01]  /*12910*/  FFMA.FTZ R27, R4, R25, R27 ;  /* 0x00000019041b7223 */ /* 0x000fe2000001001b */
[----:B------:R-:W-:Y:S02]  /*12920*/  IMAD.U32 R8, R72, 0x10000, RZ ;  /* 0x0001000048087824 */ /* 0x000fe400078e00ff */
[----:B------:R-:W-:Y:S01]  /*12930*/  FMUL.FTZ R4, R21, R20 ;  /* 0x0000001415047220 */ /* 0x000fe20000410000 */
[C---:B------:R-:W-:Y:S01]  /*12940*/  FFMA.FTZ R24, R5.reuse, R12, -R24 ;  /* 0x0000000c05187223 */ /* 0x040fe20000010818 */
[----:B------:R-:W-:Y:S01]  /*12950*/  FFMA.FTZ R14, R5, R14, R9 ;  /* 0x0000000e050e7223 */ /* 0x000fe20000010009 */
[----:B------:R-:W-:Y:S01]  /*12960*/  LOP3.LUT R10, R10, 0xffff0000, RZ, 0xc0, !PT ;  /* 0xffff00000a0a7812 */ /* 0x000fe200078ec0ff */
[-C--:B------:R-:W-:Y:S01]  /*12970*/  FMUL.FTZ R26, R21, R8.reuse ;  /* 0x00000008151a7220 */ /* 0x080fe20000410000 */
[----:B------:R-:W-:Y:S01]  /*12980*/  FFMA.FTZ R12, R13, R8, -R4 ;  /* 0x000000080d0c7223 */ /* 0x000fe20000010804 */
[----:B------:R-:W-:-:S02]  /*12990*/  LOP3.LUT R5, R30, 0xffff0000, RZ, 0xc0, !PT ;  /* 0xffff00001e057812 */ /* 0x000fc400078ec0ff */
[----:B------:R-:W-:Y:S01]  /*129a0*/  LOP3.LUT R11, R11, 0xffff0000, RZ, 0xc0, !PT ;  /* 0xffff00000b0b7812 */ /* 0x000fe200078ec0ff */
[----:B------:R-:W-:Y:S01]  /*129b0*/  FFMA.FTZ R26, R13, R20, R26 ;  /* 0x000000140d1a7223 */ /* 0x000fe2000001001a */
[----:B------:R-:W-:Y:S01]  /*129c0*/  LOP3.LUT R3, R72, 0xffff0000, RZ, 0xc0, !PT ;  /* 0xffff000048037812 */ /* 0x000fe200078ec0ff */
[C---:B------:R-:W-:Y:S01]  /*129d0*/  FMUL.FTZ R9, R10.reuse, R5 ;  /* 0x000000050a097220 */ /* 0x040fe20000410000 */
[----:B------:R-:W-:Y:S02]  /*129e0*/  LOP3.LUT R8, R69, 0xffff0000, RZ, 0xc0, !PT ;  /* 0xffff000045087812 */ /* 0x000fe400078ec0ff */
        /* <DEDUP_REMOVED lines=14> */
[----:B------:R-:W-:Y:S02]  /*12ad0*/  F2FP.BF16.F32.PACK_AB R8, R27, R34 ;  /* 0x000000221b08723e */ /* 0x000fe400000010ff */
[----:B------:R-:W-:Y:S01]  /*12ae0*/  F2FP.BF16.F32.PACK_AB R11, R20, R31 ;  /* 0x0000001f140b723e */ /* 0x000fe200000010ff */
[----:B------:R4:W-:Y:S04]  /*12af0*/  STS.128 [R36], R4 ;  /* 0x0000000424007388 */ /* 0x0009e80000000c00 */
[----:B------:R4:W-:Y:S02]  /*12b00*/  STS.128 [R0+0x15400], R8 ;  /* 0x0154000800007388 */ /* 0x0009e40000000c00 */
.L_x_2881:
[----:B------:R-:W-:Y:S05]  /*12b10*/  BSYNC B0 ;  /* 0x0000000000007941 */ /* 0x000fea0003800000 */
.L_x_2859:
        /* <DEDUP_REMOVED lines=8> */
.L_x_2857:
[----:B01234-:R-:W2:Y:S02]  /*12ba0*/  LDL R0, [R1+0x4c] ;  /* 0x00004c0001007983 */ /* 0x01fea40000100800 */
[----:B--2---:R-:W-:-:S13]  /*12bb0*/  R2UR UR4, R0 ;  /* 0x00000000000472ca */ /* 0x004fda00000e0000 */
[----:B------:R-:W-:-:S05]  /*12bc0*/  IMAD.U32 R0, RZ, RZ, UR4 ;  /* 0x00000004ff007e24 */ /* 0x000fca000f8e00ff */
[----:B------:R-:W-:-:S13]  /*12bd0*/  ISETP.NE.AND P0, PT, R0, 0x3, PT ;  /* 0x000000030000780c */ /* 0x000fda0003f05270 */
[----:B------:R-:W-:Y:S05]  /*12be0*/  @!P0 BRA `(.L_x_2910) ;  /* 0x0000000000048947 */ /* 0x000fea0003800000 */
[----:B------:R-:W-:Y:S01]  /*12bf0*/  BPT.TRAP 0x1 ;  /* 0x000000040000795c */ /* 0x000fe20000300000 */
.L_x_2910:
[----:B------:R-:W-:Y:S01]  /*12c00*/  IMAD R3, R205, 0x8, R16 ;  /* 0x00000008cd037824 */ /* 0x000fe200078e0210 */
[----:B------:R-:W-:-:S04]  /*12c10*/  SHF.L.U32 R0, R208, 0x1f, RZ ;  /* 0x0000001fd0007819 */ /* 0x000fc800000006ff */
[----:B------:R0:W1:Y:S01]  /*12c20*/  SYNCS.PHASECHK.TRANS64.TRYWAIT P2, [R3+URZ+0x36830], R0 ;  /* 0x03683000030075a7 */ /* 0x000062000804017f */
[----:B------:R-:W-:Y:S05]  /*12c30*/  @!P0 BRA `(.L_x_2911) ;  /* 0x0000000000048947 */ /* 0x000fea0003800000 */
[----:B------:R-:W-:Y:S01]  /*12c40*/  BPT.TRAP 0x1 ;  /* 0x000000040000795c */ /* 0x000fe20000300000 */
.L_x_2911:
[----:B------:R-:W2:Y:S02]  /*12c50*/  S2R R4, SR_TID.X ;  /* 0x0000000000047919 */ /* 0x000ea40000002100 */
[----:B--2---:R-:W-:-:S04]  /*12c60*/  LOP3.LUT R4, R4, 0x7f, RZ, 0xc0, !PT ;  /* 0x0000007f04047812 */ /* 0x004fc800078ec0ff */
[----:B------:R-:W-:Y:S01]  /*12c70*/  ISETP.NE.AND P1, PT, R4, RZ, PT ;  /* 0x000000ff0400720c */ /* 0x000fe20003f25270 */
[----:B-1----:R-:W-:-:S12]  /*12c80*/  @P2 BRA `(.L_x_2912) ;  /* 0x0000000000082947 */ /* 0x002fd80003800000 */
[----:B------:R-:W1:Y:S02]  /*12c90*/  SYNCS.PHASECHK.TRANS64.TRYWAIT P2, [R3+URZ+0x36830], R0 ;  /* 0x03683000030075a7 */ /* 0x000e64000804017f */
[----:B-1----:R-:W-:Y:S05]  /*12ca0*/  @!P2 BRA `(.L_x_2913) ;  /* 0x000001b400d8a947 */ /* 0x002fea0003800000 */
.L_x_2912:
        /* <DEDUP_REMOVED lines=11> */
[----:B------:R-:W-:Y:S01]  /*12d60*/  UMOV UR5, UR17 ;  /* 0x0000001100057c82 */ /* 0x000fe20008000000 */
[----:B------:R-:W-:Y:S01]  /*12d70*/  R2UR UR7, R7 ;  /* 0x00000000070772ca */ /* 0x000fe200000e0000 */
[----:B------:R-:W-:Y:S01]  /*12d80*/  IMAD.MOV.U32 R7, RZ, RZ, 0x40000040 ;  /* 0x40000040ff077424 */ /* 0x000fe200078e00ff */
[----:B------:R-:W-:Y:S01]  /*12d90*/  LOP3.LUT R219, R0, 0x10000, RZ, 0xfc, !PT ;  /* 0x0001000000db7812 */ /* 0x000fe200078efcff */
[----:B------:R-:W-:Y:S01]  /*12da0*/  ULOP3.LUT UR20, UR20, 0x10000, URZ, 0xfc, !UPT ;  /* 0x0001000014147892 */ /* 0x000fe2000f8efc3f */
[----:B------:R-:W-:Y:S01]  /*12db0*/  IMAD.U32 R15, RZ, RZ, UR9 ;  /* 0x00000009ff0f7e24 */ /* 0x000fe2000f8e00ff */
[----:B------:R-:W-:Y:S01]  /*12dc0*/  UMOV UR13, UR17 ;  /* 0x00000011000d7c82 */ /* 0x000fe20008000000 */
[----:B------:R-:W-:Y:S01]  /*12dd0*/  IMAD.MOV.U32 R9, RZ, RZ, 0x40000040 ;  /* 0x40000040ff097424 */ /* 0x000fe200078e00ff */
[----:B------:R-:W-:Y:S01]  /*12de0*/  UMOV UR25, 0x40000040 ;  /* 0x4000004000197882 */ /* 0x000fe20000000000 */
[----:B------:R-:W-:Y:S01]  /*12df0*/  IMAD R4, R205, 0xa80, R219 ;  /* 0x00000a80cd047824 */ /* 0x000fe200078e02db */
[----:B------:R-:W-:Y:S01]  /*12e00*/  UMOV UR23, UR25 ;  /* 0x0000001900177c82 */ /* 0x000fe20008000000 */
[----:B------:R-:W-:Y:S01]  /*12e10*/  UMOV UR8, UR20 ;  /* 0x0000001400087c82 */ /* 0x000fe20008000000 */
[----:B------:R-:W-:Y:S01]  /*12e20*/  R2UR UR15, R9 ;  /* 0x00000000090f72ca */ /* 0x000fe200000e0000 */
[C---:B------:R-:W-:Y:S01]  /*12e30*/  VIADD R6, R4.reuse, 0x80 ;  /* 0x0000008004067836 */ /* 0x040fe20000000000 */
[----:B------:R-:W-:Y:S01]  /*12e40*/  R2UR UR10, R4 ;  /* 0x00000000040a72ca */ /* 0x000fe200000e0000 */
[----:B------:R-:W-:Y:S01]  /*12e50*/  UMOV UR16, UR8 ;  /* 0x0000000800107c82 */ /* 0x000fe20008000000 */
[----:B------:R-:W-:Y:S01]  /*12e60*/  IMAD.U32 R14, RZ, RZ, UR8 ;  /* 0x00000008ff0e7e24 */ /* 0x000fe2000f8e00ff */
[----:B------:R-:W-:Y:S01]  /*12e70*/  UMOV UR4, UR16 ;  /* 0x0000001000047c82 */ /* 0x000fe20008000000 */
[----:B------:R-:W-:Y:S01]  /*12e80*/  R2UR UR6, R6 ;  /* 0x00000000060672ca */ /* 0x000fe200000e0000 */
[C---:B------:R-:W-:Y:S01]  /*12e90*/  VIADD R6, R4.reuse, 0x100 ;  /* 0x0000010004067836 */ /* 0x040fe20000000000 */
[----:B------:R-:W-:Y:S01]  /*12ea0*/  UMOV UR12, UR16 ;  /* 0x00000010000c7c82 */ /* 0x000fe20008000000 */
[C---:B------:R-:W-:Y:S01]  /*12eb0*/  VIADD R8, R4.reuse, 0x200 ;  /* 0x0000020004087836 */ /* 0x040fe20000000000 */
[----:B------:R0:W-:Y:S01]  /*12ec0*/  STL.64 [R1+0x38], R14 ;  /* 0x0000380e01007387 */ /* 0x0001e20000100a00 */
[----:B------:R-:W-:Y:S01]  /*12ed0*/  IMAD.MOV.U32 R9, RZ, RZ, 0x40000040 ;  /* 0x40000040ff097424 */ /* 0x000fe200078e00ff */
[----:B------:R-:W-:Y:S01]  /*12ee0*/  UIADD3 UR52, UR20, 0x406, URZ ;  /* 0x0000040614347890 */ /* 0x000fe2000fffe03f */
[----:B------:R-:W-:Y:S01]  /*12ef0*/  VIADD R10, R4, 0xa04 ;  /* 0x00000a04040a7836 */ /* 0x000fe20000000000 */
[----:B------:R-:W-:Y:S01]  /*12f00*/  R2UR UR14, R8 ;  /* 0x00000000080e72ca */ /* 0x000fe200000e0000 */
[----:B------:R-:W-:Y:S01]  /*12f10*/  HGMMA.64x16x16.F32.BF16 R72, gdesc[UR8], RZ, !UPT, gsb0 ;  /* 0x00200000084879f0 */ /* 0x000fe2000c0018ff */
[----:B------:R-:W-:Y:S01]  /*12f20*/  UMOV UR8, UR16 ;  /* 0x0000001000087c82 */ /* 0x000fe20008000000 */
[----:B------:R-:W-:Y:S01]  /*12f30*/  UMOV UR9, UR17 ;  /* 0x0000001100097c82 */ /* 0x000fe20008000000 */
[----:B------:R-:W-:Y:S01]  /*12f40*/  VIADD R8, R4, 0x300 ;  /* 0x0000030004087836 */ /* 0x000fe20000000000 */
[----:B------:R-:W-:Y:S01]  /*12f50*/  R2UR UR19, R9 ;  /* 0x00000000091372ca */ /* 0x000fe200000e0000 */
[----:B------:R-:W-:Y:S01]  /*12f60*/  IMAD.MOV.U32 R9, RZ, RZ, 0x40000040 ;  /* 0x40000040ff097424 */ /* 0x000fe200078e00ff */
[----:B------:R-:W-:Y:S01]  /*12f70*/  UMOV UR53, 0x40000040 ;  /* 0x4000004000357882 */ /* 0x000fe20000000000 */
[----:B0-----:R-:W-:Y:S01]  /*12f80*/  IMAD.U32 R15, RZ, RZ, UR25 ;  /* 0x00000019ff0f7e24 */ /* 0x001fe2000f8e00ff */
[----:B------:R-:W-:Y:S01]  /*12f90*/  R2UR UR18, R8 ;  /* 0x00000000081272ca */ /* 0x000fe200000e0000 */
[C---:B------:R-:W-:Y:S01]  /*12fa0*/  VIADD R8, R4.reuse, 0x202 ;  /* 0x0000020204087836 */ /* 0x040fe20000000000 */
[----:B------:R-:W-:Y:S01]  /*12fb0*/  UIADD3 UR48, UR20, 0x800, URZ ;  /* 0x0000080014307890 */ /* 0x000fe2000fffe03f */
[----:B------:R-:W-:Y:S01]  /*12fc0*/  IMAD.MOV.U32 R11, RZ, RZ, 0x40000040 ;  /* 0x40000040ff0b7424 */ /* 0x000fe200078e00ff */
[----:B------:R-:W-:Y:S01]  /*12fd0*/  UMOV UR49, 0x40000040 ;  /* 0x4000004000317882 */ /* 0x000fe20000000000 */
[----:B------:R-:W-:Y:S01]  /*12fe0*/  UIADD3 UR44, UR20, 0x802, URZ ;  /* 0x00000802142c7890 */ /* 0x000fe2000fffe03f */
[----:B------:R-:W0:Y:S01]  /*12ff0*/  LDC R0, c[0x0][0x448] ;  /* 0x00011200ff007b82 */ /* 0x000e220000000800 */
[----:B------:R-:W-:Y:S01]  /*13000*/  UMOV UR45, 0x40000040 ;  /* 0x40000040002d7882 */ /* 0x000fe20000000000 */
[----:B------:R-:W-:Y:S01]  /*13010*/  UIADD3 UR40, UR20, 0x804, URZ ;  /* 0x0000080414287890 */ /* 0x000fe2000fffe03f */
[----:B------:R-:W-:Y:S01]  /*13020*/  VIADD R12, R4, 0x986 ;  /* 0x00000986040c7836 */ /* 0x000fe20000000000 */
[----:B------:R-:W-:Y:S01]  /*13030*/  UMOV UR41, 0x40000040 ;  /* 0x4000004000297882 */ /* 0x000fe20000000000 */
[----:B------:R-:W-:Y:S01]  /*13040*/  UIADD3 UR36, UR20, 0x806, URZ ;  /* 0x0000080614247890 */ /* 0x000fe2000fffe03f */
[----:B------:R-:W-:Y:S01]  /*13050*/  IMAD.MOV.U32 R13, RZ, RZ, 0x40000040 ;  /* 0x40000040ff0d7424 */ /* 0x000fe200078e00ff */
[----:B------:R-:W-:Y:S01]  /*13060*/  UMOV UR37, 0x40000040 ;  /* 0x4000004000257882 */ /* 0x000fe20000000000 */
[----:B------:R-:W-:Y:S01]  /*13070*/  @!P1 VIADD R3, R3, 0x36840 ;  /* 0x0003684003039836 */ /* 0x000fe20000000000 */
[----:B------:R-:W-:Y:S01]  /*13080*/  BSSY B0, `(.L_x_2914) ;  /* 0x0000a05000007945 */ /* 0x000fe20003800000 */
        /* <DEDUP_REMOVED lines=11> */
[----:B0-----:R-:W-:Y:S01]  /*13140*/  ISETP.NE.AND P2, PT, R0, 0x1, PT ;  /* 0x000000010000780c */ /* 0x001fe20003f45270 */
[----:B------:R-:W-:-:S12]  /*13150*/  IMAD.IADD R0, R228, 0x1, R222 ;  /* 0x00000001e4007824 */ /* 0x000fd800078e02de */
[----:B------:R-:W0:Y:S01]  /*13160*/  @P2 LDC R5, c[0x0][0x44c] ;  /* 0x00011300ff052b82 */ /* 0x000e220000000800 */
        /* <DEDUP_REMOVED lines=12> */
[----:B------:R-:W-:Y:S02]  /*13230*/  IMAD.MOV.U32 R7, RZ, RZ, 0x40000040 ;  /* 0x40000040ff077424 */ /* 0x000fe400078e00ff */
[----:B0-----:R-:W-:Y:S01]  /*13240*/  @P2 IMAD.HI.U32 R5, R0, R5, RZ ;  /* 0x0000000500052227 */ /* 0x001fe200078e00ff */
        /* <DEDUP_REMOVED lines=16> */
[----:B------:R-:W-:Y:S02]  /*13350*/  UMOV UR9, UR23 ;  /* 0x0000001700097c82 */ /* 0x000fe40008000000 */
[----:B------:R-:W-:Y:S02]  /*13360*/  WARPGROUP.DEPBAR.LE gsb0, 0x0 ;  /* 0x00008000000079c5 */ /* 0x000fe40000010000 */
[----:B------:R-:W-:-:S06]  /*13370*/  WARPGROUP.ARRIVE ;  /* 0x00000000000079c5 */ /* 0x000fcc0000000000 */
[----:B------:R-:W-:Y:S01]  /*13380*/  HGMMA.64x16x16.F32.BF16 R40, gdesc[UR12], RZ, !UPT, gsb0 ;  /* 0x002000000c2879f0 */ /* 0x000fe2000c0018ff */
[----:B------:R-:W-:Y:S02]  /*13390*/  UMOV UR13, UR23 ;  /* 0x00000017000d7c82 */ /* 0x000fe40008000000 */
[----:B------:R-:W-:Y:S02]  /*133a0*/  WARPGROUP.DEPBAR.LE gsb0, 0x0 ;  /* 0x00008000000079c5 */ /* 0x000fe40000010000 */
[----:B------:R-:W-:-:S06]  /*133b0*/  WARPGROUP.ARRIVE ;  /* 0x00000000000079c5 */ /* 0x000fcc0000000000 */
[----:B------:R-:W-:Y:S01]  /*133c0*/  HGMMA.64x16x16.F32.BF16 R32, gdesc[UR4], RZ, !UPT, gsb0 ;  /* 0x00200000042079f0 */ /* 0x000fe2000c0018ff */
        /* <DEDUP_REMOVED lines=8> */
[----:B------:R-:W-:Y:S01]  /*13450*/  R2UR UR10, R6 ;  /* 0x00000000060a72ca */ /* 0x000fe200000e0000 */
[----:B------:R-:W-:Y:S01]  /*13460*/  UMOV UR4, UR22 ;  /* 0x0000001600047c82 */ /* 0x000fe20008000000 */
[----:B------:R-:W-:Y:S01]  /*13470*/  R2UR UR11, R7 ;  /* 0x00000000070b72ca */ /* 0x000fe200000e0000 */
[----:B------:R-:W-:Y:S01]  /*13480*/  UMOV UR8, UR22 ;  /* 0x0000001600087c82 */ /* 0x000fe20008000000 */
[----:B------:R-:W-:Y:S01]  /*13490*/  VIADD R6, R4, 0x182 ;  /* 0x0000018204067836 */ /* 0x000fe20000000000 */
[----:B------:R-:W-:Y:S01]  /*134a0*/  UMOV UR12, UR22 ;  /* 0x00000016000c7c82 */ /* 0x000fe20008000000 */
[----:B------:R-:W-:-:S02]  /*134b0*/  IMAD.MOV.U32 R7, RZ, RZ, 0x40000040 ;  /* 0x40000040ff077424 */ /* 0x000fc400078e00ff */
[----:B------:R-:W-:Y:S01]  /*134c0*/  IMAD.U32 R14, RZ, RZ, UR24 ;  /* 0x00000018ff0e7e24 */ /* 0x000fe2000f8e00ff */
[----:B------:R-:W-:Y:S01]  /*134d0*/  R2UR UR14, R6 ;  /* 0x00000000060e72ca */ /* 0x000fe200000e0000 */
[----:B------:R-:W-:Y:S01]  /*134e0*/  VIADD R6, R4, 0x282 ;  /* 0x0000028204067836 */ /* 0x000fe20000000000 */
[----:B------:R-:W-:Y:S01]  /*134f0*/  R2UR UR15, R7 ;  /* 0x00000000070f72ca */ /* 0x000fe200000e0000 */
[----:B------:R-:W-:Y:S01]  /*13500*/  IMAD.MOV.U32 R7, RZ, RZ, 0x40000040 ;  /* 0x40000040ff077424 */ /* 0x000fe200078e00ff */
        /* <DEDUP_REMOVED lines=40> */
[----:B------:R-:W-:Y:S02]  /*13790*/  UMOV UR13, UR25 ;  /* 0x00000019000d7c82 */ /* 0x000fe40008000000 */
        /* <DEDUP_REMOVED lines=12> */
[----:B------:R-:W-:-:S04]  /*13860*/  UMOV UR4, UR12 ;  /* 0x0000000c00047c82 */ /* 0x000fc80008000000 */
[----:B------:R0:W-:Y:S01]  /*13870*/  STL.64 [R1+0x28], R14 ;  /* 0x0000280e01007387 */ /* 0x0001e20000100a00 */
[----:B------:R-:W-:Y:S02]  /*13880*/  WARPGROUP.DEPBAR.LE gsb0, 0x0 ;  /* 0x00008000000079c5 */ /* 0x000fe40000010000 */
[----:B------:R-:W-:-:S06]  /*13890*/  WARPGROUP.ARRIVE ;  /* 0x00000000000079c5 */ /* 0x000fcc0000000000 */
[----:B------:R-:W-:Y:S01]  /*138a0*/  HGMMA.64x16x16.F32.BF16 R32, gdesc[UR16], R32, gsb0 ;  /* 0x00200000102079f0 */ /* 0x000fe20008001820 */
[----:B------:R-:W-:Y:S01]  /*138b0*/  UMOV UR16, UR12 ;  /* 0x0000000c00107c82 */ /* 0x000fe20008000000 */
        /* <DEDUP_REMOVED lines=16> */
[----:B------:R-:W-:Y:S01]  /*139c0*/  HGMMA.64x16x16.F32.BF16 R72, gdesc[UR24], R72, gsb0 ;  /* 0x00200000184879f0 */ /* 0x000fe20008001848 */
[----:B------:R-:W-:Y:S02]  /*139d0*/  UMOV UR25, 0x40000040 ;  /* 0x4000004000197882 */ /* 0x000fe40000000000 */
        /* <DEDUP_REMOVED lines=29> */
[----:B------:R-:W-:Y:S03]  /*13bb0*/  HGMMA.64x16x16.F32.BF16 R48, gdesc[UR16], R48, gsb0 ;  /* 0x00200000103079f0 */ /* 0x000fe60008001830 */
[----:B------:R-:W-:Y:S02]  /*13bc0*/  WARPGROUP.DEPBAR.LE gsb0, 0x0 ;  /* 0x00008000000079c5 */ /* 0x000fe40000010000 */
[----:B------:R-:W-:-:S06]  /*13bd0*/  WARPGROUP.ARRIVE ;  /* 0x00000000000079c5 */ /* 0x000fcc0000000000 */
[----:B------:R-:W-:Y:S01]  /*13be0*/  HGMMA.64x16x16.F32.BF16 R40, gdesc[UR4], R40, gsb0 ;  /* 0x00200000042879f0 */ /* 0x000fe20008001828 */
[----:B------:R-:W-:Y:S01]  /*13bf0*/  UIADD3 UR4, UR20, 0x6, URZ ;  /* 0x0000000614047890 */ /* 0x000fe2000fffe03f */
[----:B------:R-:W-:Y:S01]  /*13c00*/  R2UR UR6, R6 ;  /* 0x00000000060672ca */ /* 0x000fe200000e0000 */
[----:B------:R-:W-:Y:S01]  /*13c10*/  VIADD R6, R4, 0x106 ;  /* 0x0000010604067836 */ /* 0x000fe20000000000 */
[----:B------:R-:W-:Y:S01]  /*13c20*/  R2UR UR7, R7 ;  /* 0x00000000070772ca */ /* 0x000fe200000e0000 */
[----:B------:R-:W-:-:S03]  /*13c30*/  IMAD.MOV.U32 R7, RZ, RZ, 0x40000040 ;  /* 0x40000040ff077424 */ /* 0x000fc600078e00ff */
[----:B------:R-:W-:Y:S02]  /*13c40*/  UMOV UR24, UR4 ;  /* 0x0000000400187c82 */ /* 0x000fe40008000000 */
[----:B------:R-:W-:-:S05]  /*13c50*/  IMAD.U32 R14, RZ, RZ, UR24 ;  /* 0x00000018ff0e7e24 */ /* 0x000fca000f8e00ff */
[----:B------:R0:W-:Y:S01]  /*13c60*/  STL.64 [R1+0x18], R14 ;  /* 0x0000180e01007387 */ /* 0x0001e20000100a00 */
[----:B------:R-:W-:Y:S02]  /*13c70*/  WARPGROUP.DEPBAR.LE gsb0, 0x0 ;  /* 0x00008000000079c5 */ /* 0x000fe40000010000 */
[----:B------:R-:W-:-:S06]  /*13c80*/  WARPGROUP.ARRIVE ;  /* 0x00000000000079c5 */ /* 0x000fcc0000000000 */
[----:B------:R-:W-:Y:S01]  /*13c90*/  HGMMA.64x16x16.F32.BF16 R32, gdesc[UR8], R32, gsb0 ;  /* 0x00200000082079f0 */ /* 0x000fe20008001820 */
[----:B------:R-:W-:Y:S01]  /*13ca0*/  R2UR UR10, R6 ;  /* 0x00000000060a72ca */ /* 0x000fe200000e0000 */
[----:B------:R-:W-:Y:S01]  /*13cb0*/  VIADD R6, R4, 0x186 ;  /* 0x0000018604067836 */ /* 0x000fe20000000000 */
[----:B------:R-:W-:Y:S01]  /*13cc0*/  R2UR UR11, R7 ;  /* 0x00000000070b72ca */ /* 0x000fe200000e0000 */
        /* <DEDUP_REMOVED lines=8> */
[----:B------:R-:W-:Y:S01]  /*13d50*/  UMOV UR12, UR24 ;  /* 0x00000018000c7c82 */ /* 0x000fe20008000000 */
[----:B------:R-:W-:Y:S01]  /*13d60*/  UMOV UR13, UR25 ;  /* 0x00000019000d7c82 */ /* 0x000fe20008000000 */
[----:B------:R-:W-:Y:S01]  /*13d70*/  UMOV UR4, UR12 ;  /* 0x0000000c00047c82 */ /* 0x000fe20008000000 */
[----:B------:R-:W-:Y:S01]  /*13d80*/  UMOV UR5, UR13 ;  /* 0x0000000d00057c82 */ /* 0x000fe20008000000 */
[----:B------:R-:W-:Y:S01]  /*13d90*/  UMOV UR8, UR12 ;  /* 0x0000000c00087c82 */ /* 0x000fe20008000000 */
[----:B------:R-:W-:Y:S01]  /*13da0*/  UMOV UR9, UR13 ;  /* 0x0000000d00097c82 */ /* 0x000fe20008000000 */
[----:B------:R-:W-:Y:S01]  /*13db0*/  UMOV UR16, UR12 ;  /* 0x0000000c00107c82 */ /* 0x000fe20008000000 */
[----:B------:R-:W-:Y:S01]  /*13dc0*/  UMOV UR17, UR13 ;  /* 0x0000000d00117c82 */ /* 0x000fe20008000000 */
        /* <DEDUP_REMOVED lines=178> */
[----:B------:R-:W-:Y:S01]  /*148f0*/  STL.64 [R1], R14 ;  /* 0x0000000e01007387 */ /* 0x000fe20000100a00 */
        /* <DEDUP_REMOVED lines=282> */
[----:B------:R-:W-:Y:S02]  /*15aa0*/  R2UR UR38, R6 ;  /* 0x00000000062672ca */ /* 0x000fe400000e0000 */
[----:B------:R-:W-:Y:S01]  /*15ab0*/  R2UR UR39, R7 ;  /* 0x00000000072772ca */ /* 0x000fe200000e0000 */
[----:B------:R-:W0:Y:S01]  /*15ac0*/  @P2 LDC R6, c[0x0][0x450] ;  /* 0x00011400ff062b82 */ /* 0x000e220000000800 */
[----:B------:R-:W-:Y:S01]  /*15ad0*/  IMAD.MOV.U32 R7, RZ, RZ, -0x70 ;  /* 0xffffff90ff077424 */ /* 0x000fe200078e00ff */
[----:B0-----:R-:W-:Y:S01]  /*15ae0*/  @P2 SHF.R.U32.HI R0, RZ, R6, R5 ;  /* 0x00000006ff002219 */ /* 0x001fe20000011605 */
[----:B------:R-:W-:Y:S01]  /*15af0*/  VIADD R6, R4, 0x886 ;  /* 0x0000088604067836 */ /* 0x000fe20000000000 */
[----:B------:R-:W-:Y:S02]  /*15b00*/  WARPGROUP.DEPBAR.LE gsb0, 0x0 ;  /* 0x00008000000079c5 */ /* 0x000fe40000010000 */
[----:B------:R-:W-:Y:S01]  /*15b10*/  WARPGROUP.ARRIVE ;  /* 0x00000000000079c5 */ /* 0x000fe20000000000 */
[----:B------:R-:W-:-:S05]  /*15b20*/  IMAD R5, R2, -0x70, R225 ;  /* 0xffffff9002057824 */ /* 0x000fca00078e02e1 */
        /* <DEDUP_REMOVED lines=27> */
[C---:B------:R-:W-:Y:S02]  /*15ce0*/  VIADD R8, R4.reuse, 0x806 ;  /* 0x0000080604087836 */ /* 0x040fe40000000000 */
[----:B------:R-:W-:Y:S02]  /*15cf0*/  IMAD.MOV.U32 R9, RZ, RZ, 0x40000040 ;  /* 0x40000040ff097424 */ /* 0x000fe400078e00ff */
[----:B------:R-:W-:Y:S01]  /*15d00*/  VIADD R4, R4, 0xa06 ;  /* 0x00000a0604047836 */ /* 0x000fe20000000000 */
[----:B------:R-:W-:-:S02]  /*15d10*/  WARPGROUP.DEPBAR.LE gsb0, 0x0 ;  /* 0x00008000000079c5 */ /* 0x000fc40000010000 */
        /* <DEDUP_REMOVED lines=9> */
[----:B------:R-:W-:Y:S01]  /*15db0*/  IMAD R8, R2, R7, 0x71 ;  /* 0x0000007102087424 */ /* 0x000fe200078e0207 */
[----:B------:R-:W0:Y:S01]  /*15dc0*/  SHFL.IDX PT, R9, R0, 0x1, 0x1c1f ;  /* 0x003c1f0000097f89 */ /* 0x000e2200000e0000 */
[----:B------:R-:W-:Y:S02]  /*15dd0*/  IMAD.MOV.U32 R7, RZ, RZ, 0x40000040 ;  /* 0x40000040ff077424 */ /* 0x000fe400078e00ff */
[----:B------:R-:W-:-:S05]  /*15de0*/  IMAD R8, R227, -0x2, R8 ;  /* 0xfffffffee3087824 */ /* 0x000fca00078e0208 */
[----:B------:R-:W-:Y:S01]  /*15df0*/  IADD3 R81, -R224, R8, R225 ;  /* 0x00000008e0517210 */ /* 0x000fe20007ffe1e1 */
        /* <DEDUP_REMOVED lines=8> */
[----:B------:R-:W-:Y:S02]  /*15e80*/  IMAD.MOV.U32 R5, RZ, RZ, 0x40000040 ;  /* 0x40000040ff057424 */ /* 0x000fe400078e00ff */
[----:B------:R-:W-:-:S05]  /*15e90*/  IMAD R6, R227, -0x2, R6 ;  /* 0xfffffffee3067824 */ /* 0x000fca00078e0206 */
[----:B0-----:R-:W-:-:S04]  /*15ea0*/  VIADDMNMX R8, R9, R81, R6, PT ;  /* 0x0000005109087246 */ /* 0x001fc80003800106 */
        /* <DEDUP_REMOVED lines=8> */
[C---:B------:R-:W-:Y:S02]  /*15f30*/  ISETP.GT.AND P4, PT, R8.reuse, 0x10, PT ;  /* 0x000000100800780c */ /* 0x040fe40003f84270 */
[----:B------:R-:W-:Y:S02]  /*15f40*/  FSEL R91, R79, -INF , P3 ;  /* 0xff8000004f5b7808 */ /* 0x000fe40001800000 */
[----:B------:R-:W-:Y:S02]  /*15f50*/  FMNMX.FTZ R10, R89, R10, !PT ;  /* 0x0000000a590a7209 */ /* 0x000fe40007810000 */
[----:B------:R-:W-:-:S02]  /*15f60*/  ISETP.GT.AND P3, PT, R8, 0x11, PT ;  /* 0x000000110800780c */ /* 0x000fc40003f64270 */
[----:B------:R-:W-:Y:S02]  /*15f70*/  FSEL R93, R66, -INF , P4 ;  /* 0xff800000425d7808 */ /* 0x000fe40002000000 */
[----:B------:R-:W-:Y:S02]  /*15f80*/  FMNMX.FTZ R10, R91, R10, !PT ;  /* 0x0000000a5b0a7209 */ /* 0x000fe40007810000 */
[C---:B------:R-:W-:Y:S02]  /*15f90*/  ISETP.GT.AND P4, PT, R8.reuse, 0x18, PT ;  /* 0x000000180800780c */ /* 0x040fe40003f84270 */
[----:B------:R-:W-:Y:S02]  /*15fa0*/  FSEL R95, R67, -INF , P3 ;  /* 0xff800000435f7808 */ /* 0x000fe40001800000 */
[----:B------:R-:W-:Y:S01]  /*15fb0*/  FMNMX.FTZ R10, R93, R10, !PT ;  /* 0x0000000a5d0a7209 */ /* 0x000fe20007810000 */
[----:B------:R-:W-:Y:S02]  /*15fc0*/  WARPGROUP.DEPBAR.LE gsb0, 0x0 ;  /* 0x00008000000079c5 */ /* 0x000fe40000010000 */
[----:B------:R-:W-:Y:S01]  /*15fd0*/  WARPGROUP.ARRIVE ;  /* 0x00000000000079c5 */ /* 0x000fe20000000000 */
[----:B------:R-:W-:-:S02]  /*15fe0*/  ISETP.GT.AND P3, PT, R8, 0x19, PT ;  /* 0x000000190800780c */ /* 0x000fc40003f64270 */
[----:B------:R-:W-:Y:S02]  /*15ff0*/  FSEL R87, R70, -INF , P4 ;  /* 0xff80000046577808 */ /* 0x000fe40002000000 */
[----:B------:R-:W-:Y:S01]  /*16000*/  FMNMX.FTZ R10, R95, R10, !PT ;  /* 0x0000000a5f0a7209 */ /* 0x000fe20007810000 */
[----:B------:R-:W-:Y:S01]  /*16010*/  HGMMA.64x16x16.F32.BF16 R48, gdesc[UR4], R48, gsb0 ;  /* 0x00200000043079f0 */ /* 0x000fe20008001830 */
[----:B------:R-:W-:Y:S01]  /*16020*/  R2UR UR6, R12 ;  /* 0x000000000c0672ca */ /* 0x000fe200000e0000 */
[----:B------:R-:W-:Y:S01]  /*16030*/  UMOV UR4, UR36 ;  /* 0x0000002400047c82 */ /* 0x000fe20008000000 */
[----:B------:R-:W-:Y:S01]  /*16040*/  R2UR UR7, R13 ;  /* 0x000000000d0772ca */ /* 0x000fe200000e0000 */
[----:B------:R-:W-:Y:S01]  /*16050*/  UMOV UR5, UR37 ;  /* 0x0000002500057c82 */ /* 0x000fe20008000000 */
[----:B------:R-:W-:Y:S02]  /*16060*/  ISETP.GT.AND P4, PT, R8, 0x20, PT ;  /* 0x000000200800780c */ /* 0x000fe40003f84270 */
[----:B------:R-:W-:-:S02]  /*16070*/  FSEL R79, R71, -INF , P3 ;  /* 0xff800000474f7808 */ /* 0x000fc40001800000 */
[----:B------:R-:W-:Y:S02]  /*16080*/  FMNMX.FTZ R10, R87, R10, !PT ;  /* 0x0000000a570a7209 */ /* 0x000fe40007810000 */
[----:B------:R-:W-:Y:S02]  /*16090*/  ISETP.GT.AND P3, PT, R8, 0x21, PT ;  /* 0x000000210800780c */ /* 0x000fe40003f64270 */
[----:B------:R-:W-:Y:S02]  /*160a0*/  FSEL R75, R58, -INF , P4 ;  /* 0xff8000003a4b7808 */ /* 0x000fe40002000000 */
[----:B------:R-:W-:Y:S02]  /*160b0*/  FMNMX.FTZ R10, R79, R10, !PT ;  /* 0x0000000a4f0a7209 */ /* 0x000fe40007810000 */
        /* <DEDUP_REMOVED lines=16> */
[----:B------:R-:W-:Y:S01]  /*161c0*/  HGMMA.64x16x16.F32.BF16 R40, gdesc[UR8], R40, gsb0 ;  /* 0x00200000082879f0 */ /* 0x000fe20008001828 */
[----:B------:R-:W-:Y:S02]  /*161d0*/  FMNMX.FTZ R10, R7, R10, !PT ;  /* 0x0000000a070a7209 */ /* 0x000fe40007810000 */
[C---:B------:R-:W-:Y:S02]  /*161e0*/  ISETP.GT.AND P3, PT, R8.reuse, 0x39, PT ;  /* 0x000000390800780c */ /* 0x040fe40003f64270 */
[----:B------:R-:W-:Y:S02]  /*161f0*/  FMNMX.FTZ R10, R51, R10, !PT ;  /* 0x0000000a330a7209 */ /* 0x000fe40007810000 */
[----:B------:R-:W-:Y:S02]  /*16200*/  FSEL R55, R55, -INF , P3 ;  /* 0xff80000037377808 */ /* 0x000fe40001800000 */
[----:B------:R-:W-:Y:S01]  /*16210*/  ISETP.GT.AND P3, PT, R8, 0x41, PT ;  /* 0x000000410800780c */ /* 0x000fe20003f64270 */
[----:B------:R-:W-:-:S02]  /*16220*/  WARPGROUP.DEPBAR.LE gsb0, 0x0 ;  /* 0x00008000000079c5 */ /* 0x000fc40000010000 */
[----:B------:R-:W-:Y:S01]  /*16230*/  WARPGROUP.ARRIVE ;  /* 0x00000000000079c5 */ /* 0x000fe20000000000 */
[----:B------:R-:W-:Y:S02]  /*16240*/  FSEL R43, R43, -INF , P3 ;  /* 0xff8000002b2b7808 */ /* 0x000fe40001800000 */
[----:B------:R-:W-:-:S03]  /*16250*/  ISETP.GT.AND P3, PT, R8, 0x49, PT ;  /* 0x000000490800780c */ /* 0x000fc60003f64270 */
[----:B------:R-:W-:Y:S01]  /*16260*/  HGMMA.64x16x16.F32.BF16 R32, gdesc[UR4], R32, gsb0 ;  /* 0x00200000042079f0 */ /* 0x000fe20008001820 */
[----:B------:R-:W-:Y:S01]  /*16270*/  R2UR UR6, R4 ;  /* 0x00000000040672ca */ /* 0x000fe200000e0000 */
[----:B------:R-:W-:Y:S01]  /*16280*/  UMOV UR4, UR36 ;  /* 0x0000002400047c82 */ /* 0x000fe20008000000 */
[----:B------:R-:W-:Y:S01]  /*16290*/  R2UR UR7, R5 ;  /* 0x00000000050772ca */ /* 0x000fe200000e0000 */
[----:B------:R-:W-:Y:S01]  /*162a0*/  UMOV UR5, UR37 ;  /* 0x0000002500057c82 */ /* 0x000fe20008000000 */
[----:B------:R-:W-:Y:S02]  /*162b0*/  FSEL R5, R54, -INF , P4 ;  /* 0xff80000036057808 */ /* 0x000fe40002000000 */
[----:B------:R-:W-:Y:S02]  /*162c0*/  ISETP.GT.AND P4, PT, R8, 0x40, PT ;  /* 0x000000400800780c */ /* 0x000fe40003f84270 */
[----:B------:R-:W-:Y:S02]  /*162d0*/  FMNMX.FTZ R10, R5, R10, !PT ;  /* 0x0000000a050a7209 */ /* 0x000fe40007810000 */
[----:B------:R-:W-:-:S02]  /*162e0*/  FSEL R9, R42, -INF , P4 ;  /* 0xff8000002a097808 */ /* 0x000fc40002000000 */
[----:B------:R-:W-:Y:S02]  /*162f0*/  FMNMX.FTZ R10, R55, R10, !PT ;  /* 0x0000000a370a7209 */ /* 0x000fe40007810000 */
[----:B------:R-:W-:Y:S02]  /*16300*/  ISETP.GT.AND P4, PT, R8, 0x48, PT ;  /* 0x000000480800780c */ /* 0x000fe40003f84270 */
[----:B------:R-:W-:Y:S02]  /*16310*/  FMNMX.FTZ R10, R9, R10, !PT ;  /* 0x0000000a090a7209 */ /* 0x000fe40007810000 */
[----:B------:R-:W-:Y:S02]  /*16320*/  FSEL R11, R46, -INF , P4 ;  /* 0xff8000002e0b7808 */ /* 0x000fe40002000000 */
[----:B------:R-:W-:Y:S02]  /*16330*/  FMNMX.FTZ R10, R43, R10, !PT ;  /* 0x0000000a2b0a7209 */ /* 0x000fe40007810000 */
[----:B------:R-:W-:-:S02]  /*16340*/  ISETP.GT.AND P4, PT, R8, 0x50, PT ;  /* 0x000000500800780c */ /* 0x000fc40003f84270 */
        /* <DEDUP_REMOVED lines=21> */
[----:B------:R-:W-:-:S02]  /*164a0*/  FSEL R21, R26, -INF , P4 ;  /* 0xff8000001a157808 */ /* 0x000fc40002000000 */
[C---:B------:R-:W-:Y:S02]  /*164b0*/  ISETP.GT.AND P4, PT, R8.reuse, 0x68, PT ;  /* 0x000000680800780c */ /* 0x040fe40003f84270 */
[----:B------:R-:W-:Y:S02]  /*164c0*/  FSEL R27, R27, -INF , P3 ;  /* 0xff8000001b1b7808 */ /* 0x000fe40001800000 */
[----:B------:R-:W-:Y:S02]  /*164d0*/  FMNMX.FTZ R10, R21, R10, !PT ;  /* 0x0000000a150a7209 */ /* 0x000fe40007810000 */
[----:B------:R-:W-:Y:S02]  /*164e0*/  ISETP.GT.AND P3, PT, R8, 0x69, PT ;  /* 0x000000690800780c */ /* 0x000fe40003f64270 */
[----:B------:R-:W-:Y:S01]  /*164f0*/  FSEL R67, R30, -INF , P4 ;  /* 0xff8000001e437808 */ /* 0x000fe20002000000 */
[----:B------:R0:W1:Y:S01]  /*16500*/  SHFL.IDX PT, R8, R0, RZ, 0x1c1f ;  /* 0x001c1fff00087589 */ /* 0x00006200000e0000 */
[----:B------:R-:W-:-:S02]  /*16510*/  FMNMX.FTZ R10, R27, R10, !PT ;  /* 0x0000000a1b0a7209 */ /* 0x000fc40007810000 */
[----:B------:R-:W-:Y:S02]  /*16520*/  FSEL R31, R31, -INF , P3 ;  /* 0xff8000001f1f7808 */ /* 0x000fe40001800000 */
[----:B------:R-:W-:Y:S01]  /*16530*/  FMNMX.FTZ R10, R67, R10, !PT ;  /* 0x0000000a430a7209 */ /* 0x000fe20007810000 */
[----:B0-----:R-:W-:-:S03]  /*16540*/  IMAD.U32 R0, RZ, RZ, UR4 ;  /* 0x00000004ff007e24 */ /* 0x001fc6000f8e00ff */
[----:B------:R-:W-:-:S05]  /*16550*/  FMNMX.FTZ R10, R31, R10, !PT ;  /* 0x0000000a1f0a7209 */ /* 0x000fca0007810000 */
[----:B------:R-:W0:Y:S01]  /*16560*/  SHFL.BFLY PT, R97, R10, 0x2, 0x1f ;  /* 0x0c401f000a617f89 */ /* 0x000e2200000e0000 */
[----:B-1----:R-:W-:-:S04]  /*16570*/  VIADDMNMX R34, R8, R81, R6, PT ;  /* 0x0000005108227246 */ /* 0x002fc80003800106 */
[C---:B------:R-:W-:Y:S02]  /*16580*/  ISETP.GT.AND P4, PT, R34.reuse, 0x1, PT ;  /* 0x000000012200780c */ /* 0x040fe40003f84270 */
[----:B------:R-:W-:Y:S02]  /*16590*/  ISETP.GT.AND P5, PT, R34, 0x8, PT ;  /* 0x000000082200780c */ /* 0x000fe40003fa4270 */
[----:B------:R-:W-:Y:S02]  /*165a0*/  FSEL R6, R73, -INF , P4 ;  /* 0xff80000049067808 */ /* 0x000fe40002000000 */
[----:B------:R-:W-:Y:S02]  /*165b0*/  FSEL R73, R76, -INF , P5 ;  /* 0xff8000004c497808 */ /* 0x000fe40002800000 */
[----:B------:R-:W-:Y:S02]  /*165c0*/  ISETP.GT.AND P4, PT, R34, 0x11, PT ;  /* 0x000000112200780c */ /* 0x000fe40003f84270 */
[----:B0-----:R-:W-:-:S02]  /*165d0*/  FMNMX.FTZ R97, R10, R97, !PT ;  /* 0x000000610a617209 */ /* 0x001fc40007810000 */
[----:B------:R-:W-:Y:S02]  /*165e0*/  FSEL R65, R65, -INF , P4 ;  /* 0xff80000041417808 */ /* 0x000fe40002000000 */
[C---:B------:R-:W-:Y:S01]  /*165f0*/  ISETP.GT.AND P4, PT, R34.reuse, 0x19, PT ;  /* 0x000000192200780c */ /* 0x040fe20003f84270 */
[----:B------:R-:W0:Y:S03]  /*16600*/  SHFL.BFLY PT, R4, R97, 0x1, 0x1f ;  /* 0x0c201f0061047f89 */ /* 0x000e2600000e0000 */
        /* <DEDUP_REMOVED lines=9> */
[----:B------:R-:W-:Y:S02]  /*166a0*/  CS2R R96, SRZ ;  /* 0x0000000000607805 */ /* 0x000fe4000001ff00 */
[----:B------:R-:W-:Y:S02]  /*166b0*/  FSEL R53, R53, -INF , P4 ;  /* 0xff80000035357808 */ /* 0x000fe40002000000 */
[C---:B------:R-:W-:Y:S01]  /*166c0*/  FSETP.NEU.FTZ.AND P3, PT, R4.reuse, -INF , PT ;  /* 0xff8000000400780b */ /* 0x040fe20003f7d000 */
[----:B------:R-:W-:Y:S01]  /*166d0*/  FMUL.FTZ R30, R4, R0 ;  /* 0x00000000041e7220 */ /* 0x000fe20000410000 */
[----:B------:R-:W-:-:S04]  /*166e0*/  ISETP.GT.AND P4, PT, R34, 0x41, PT ;  /* 0x000000412200780c */ /* 0x000fc80003f84270 */
[----:B------:R-:W-:Y:S02]  /*166f0*/  FSEL R30, R30, RZ, P3 ;  /* 0x000000ff1e1e7208 */ /* 0x000fe40001800000 */
[----:B------:R-:W-:-:S03]  /*16700*/  ISETP.GT.AND P3, PT, R34, RZ, PT ;  /* 0x000000ff2200720c */ /* 0x000fc60003f64270 */
[-CC-:B------:R-:W-:Y:S01]  /*16710*/  FFMA.FTZ R201, R83, R0.reuse, -R30.reuse ;  /* 0x0000000053c97223 */ /* 0x180fe2000001081e */
[----:B------:R-:W-:Y:S01]  /*16720*/  FSEL R81, R72, -INF , P3 ;  /* 0xff80000048517808 */ /* 0x000fe20001800000 */
[-CC-:B------:R-:W-:Y:S01]  /*16730*/  FFMA.FTZ R8, R85, R0.reuse, -R30.reuse ;  /* 0x0000000055087223 */ /* 0x180fe2000001081e */
[C---:B------:R-:W-:Y:S01]  /*16740*/  ISETP.GT.AND P3, PT, R34.reuse, 0x9, PT ;  /* 0x000000092200780c */ /* 0x040fe20003f64270 */
[--C-:B------:R-:W-:Y:S01]  /*16750*/  FFMA.FTZ R203, R89, R0, -R30.reuse ;  /* 0x0000000059cb7223 */ /* 0x100fe2000001081e */
[----:B------:R-:W-:Y:S01]  /*16760*/  FMNMX.FTZ R10, R81, R6, !PT ;  /* 0x00000006510a7209 */ /* 0x000fe20007810000 */
[-CC-:B------:R-:W-:Y:S01]  /*16770*/  FFMA.FTZ R91, R91, R0.reuse, -R30.reuse ;  /* 0x000000005b5b7223 */ /* 0x180fe2000001081e */
[----:B------:R-:W-:Y:S01]  /*16780*/  FSEL R77, R77, -INF , P3 ;  /* 0xff8000004d4d7808 */ /* 0x000fe20001800000 */
[-CC-:B------:R-:W-:Y:S01]  /*16790*/  FFMA.FTZ R197, R93, R0.reuse, -R30.reuse ;  /* 0x000000005dc57223 */ /* 0x180fe2000001081e */
[----:B------:R-:W-:Y:S01]  /*167a0*/  ISETP.GT.AND P3, PT, R34, 0x10, PT ;  /* 0x000000102200780c */ /* 0x000fe20003f64270 */
[--C-:B------:R-:W-:Y:S01]  /*167b0*/  FFMA.FTZ R199, R87, R0, -R30.reuse ;  /* 0x0000000057c77223 */ /* 0x100fe2000001081e */
[----:B------:R-:W-:Y:S01]  /*167c0*/  FMNMX.FTZ R10, R73, R10, !PT ;  /* 0x0000000a490a7209 */ /* 0x000fe20007810000 */
[-CC-:B------:R-:W-:Y:S01]  /*167d0*/  FFMA.FTZ R26, R79, R0.reuse, -R30.reuse ;  /* 0x000000004f1a7223 */ /* 0x180fe2000001081e */
[----:B------:R-:W-:Y:S01]  /*167e0*/  FSEL R83, R64, -INF , P3 ;  /* 0xff80000040537808 */ /* 0x000fe20001800000 */
[--C-:B------:R-:W-:Y:S01]  /*167f0*/  FFMA.FTZ R193, R75, R0, -R30.reuse ;  /* 0x000000004bc17223 */ /* 0x100fe2000001081e */
[----:B------:R-:W-:Y:S01]  /*16800*/  FMNMX.FTZ R10, R77, R10, !PT ;  /* 0x0000000a4d0a7209 */ /* 0x000fe20007810000 */
        /* <DEDUP_REMOVED lines=8> */
[--C-:B------:R-:W-:Y:S01]  /*16890*/  FFMA.FTZ R189, R7, R0, -R30.reuse ;  /* 0x0000000007bd7223 */ /* 0x100fe2000001081e */
[----:B------:R-:W-:Y:S01]  /*168a0*/  ISETP.GT.AND P3, PT, R34, 0x20, PT ;  /* 0x000000202200780c */ /* 0x000fe20003f64270 */
[----:B------:R0:W-:Y:S01]  /*168b0*/  MUFU.EX2 R10, R91 ;  /* 0x0000005b000a7308 */ /* 0x0001e20000000800 */
[----:B------:R-:W-:Y:S01]  /*168c0*/  FMNMX.FTZ R12, R85, R12, !PT ;  /* 0x0000000c550c7209 */ /* 0x000fe20007810000 */
[-CC-:B------:R-:W-:Y:S01]  /*168d0*/  FFMA.FTZ R185, R9, R0.reuse, -R30.reuse ;  /* 0x0000000009b97223 */ /* 0x180fe2000001081e */
[----:B------:R-:W-:Y:S01]  /*168e0*/  FSEL R89, R56, -INF , P3 ;  /* 0xff80000038597808 */ /* 0x000fe20001800000 */
[--C-:B------:R-:W-:Y:S01]  /*168f0*/  FFMA.FTZ R187, R11, R0, -R30.reuse ;  /* 0x000000000bbb7223 */ /* 0x100fe2000001081e */
[----:B------:R-:W-:Y:S01]  /*16900*/  FMNMX.FTZ R12, R69, R12, !PT ;  /* 0x0000000c450c7209 */ /* 0x000fe20007810000 */
[--C-:B------:R-:W-:Y:S01]  /*16910*/  FFMA.FTZ R181, R13, R0, -R30.reuse ;  /* 0x000000000db57223 */ /* 0x100fe2000001081e */
[----:B------:R-:W-:Y:S01]  /*16920*/  ISETP.GT.AND P3, PT, R34, 0x28, PT ;  /* 0x000000282200780c */ /* 0x000fe20003f64270 */
[----:B------:R-:W-:Y:S01]  /*16930*/  MUFU.EX2 R201, R201 ;  /* 0x000000c900c97308 */ /* 0x000fe20000000800 */
[----:B------:R-:W-:Y:S01]  /*16940*/  FMNMX.FTZ R12, R89, R12, !PT ;  /* 0x0000000c590c7209 */ /* 0x000fe20007810000 */
[-CC-:B------:R-:W-:Y:S01]  /*16950*/  FFMA.FTZ R183, R15, R0.reuse, -R30.reuse ;  /* 0x000000000fb77223 */ /* 0x180fe2000001081e */
[----:B0-----:R-:W-:Y:S01]  /*16960*/  FSEL R91, R60, -INF , P3 ;  /* 0xff8000003c5b7808 */ /* 0x001fe20001800000 */
[--C-:B------:R-:W-:Y:S01]  /*16970*/  FFMA.FTZ R177, R21, R0, -R30.reuse ;  /* 0x0000000015b17223 */ /* 0x100fe2000001081e */
[----:B------:R-:W-:Y:S01]  /*16980*/  FMNMX.FTZ R14, R57, R12, !PT ;  /* 0x0000000c390e7209 */ /* 0x000fe20007810000 */
[--C-:B------:R-:W-:Y:S01]  /*16990*/  FFMA.FTZ R27, R27, R0, -R30.reuse ;  /* 0x000000001b1b7223 */ /* 0x100fe2000001081e */
[----:B------:R-:W-:Y:S01]  /*169a0*/  ISETP.GT.AND P3, PT, R34, 0x30, PT ;  /* 0x000000302200780c */ /* 0x000fe20003f64270 */
[----:B------:R-:W-:Y:S01]  /*169b0*/  MUFU.EX2 R12, R95 ;  /* 0x0000005f000c7308 */ /* 0x000fe20000000800 */
[----:B------:R-:W-:Y:S01]  /*169c0*/  FMNMX.FTZ R14, R91, R14, !PT ;  /* 0x0000000e5b0e7209 */ /* 0x000fe20007810000 */
[----:B------:R-:W-:Y:S01]  /*169d0*/  FFMA.FTZ R179, R67, R0, -R30 ;  /* 0x0000000043b37223 */ /* 0x000fe2000001081e */
[----:B------:R-:W-:-:S02]  /*169e0*/  FSEL R93, R48, -INF , P3 ;  /* 0xff800000305d7808 */ /* 0x000fc40001800000 */
[----:B------:R-:W-:Y:S02]  /*169f0*/  CS2R R66, SRZ ;  /* 0x0000000000427805 */ /* 0x000fe4000001ff00 */
[----:B------:R-:W-:Y:S02]  /*16a00*/  FMNMX.FTZ R14, R61, R14, !PT ;  /* 0x0000000e3d0e7209 */ /* 0x000fe40007810000 */
[----:B------:R-:W-:Y:S01]  /*16a10*/  ISETP.GT.AND P3, PT, R34, 0x38, PT ;  /* 0x000000382200780c */ /* 0x000fe20003f64270 */
[----:B------:R-:W0:Y:S01]  /*16a20*/  MUFU.EX2 R8, R8 ;  /* 0x0000000800087308 */ /* 0x000e220000000800 */
[----:B------:R-:W-:Y:S02]  /*16a30*/  FMNMX.FTZ R14, R93, R14, !PT ;  /* 0x0000000e5d0e7209 */ /* 0x000fe40007810000 */
[----:B------:R-:W-:Y:S02]  /*16a40*/  FSEL R87, R52, -INF , P3 ;  /* 0xff80000034577808 */ /* 0x000fe40001800000 */
[----:B------:R-:W-:-:S02]  /*16a50*/  FMNMX.FTZ R20, R49, R14, !PT ;  /* 0x0000000e31147209 */ /* 0x000fc40007810000 */
[----:B------:R-:W-:Y:S01]  /*16a60*/  ISETP.GT.AND P3, PT, R34, 0x40, PT ;  /* 0x000000402200780c */ /* 0x000fe20003f64270 */
[----:B------:R1:W-:Y:S01]  /*16a70*/  MUFU.EX2 R14, R26 ;  /* 0x0000001a000e7308 */ /* 0x0003e20000000800 */
[----:B------:R-:W-:Y:S02]  /*16a80*/  FMNMX.FTZ R20, R87, R20, !PT ;  /* 0x0000001457147209 */ /* 0x000fe40007810000 */
[----:B------:R-:W-:Y:S02]  /*16a90*/  FSEL R79, R40, -INF , P3 ;  /* 0xff800000284f7808 */ /* 0x000fe40001800000 */
[----:B------:R-:W-:Y:S02]  /*16aa0*/  FMNMX.FTZ R20, R53, R20, !PT ;  /* 0x0000001435147209 */ /* 0x000fe40007810000 */
[----:B------:R-:W-:Y:S01]  /*16ab0*/  ISETP.GT.AND P3, PT, R34, 0x48, PT ;  /* 0x000000482200780c */ /* 0x000fe20003f64270 */
[----:B------:R-:W2:Y:S01]  /*16ac0*/  MUFU.EX2 R203, R203 ;  /* 0x000000cb00cb7308 */ /* 0x000ea20000000800 */
[----:B------:R-:W-:-:S02]  /*16ad0*/  FSEL R75, R41, -INF , P4 ;  /* 0xff800000294b7808 */ /* 0x000fc40002000000 */
[----:B------:R-:W-:Y:S02]  /*16ae0*/  FMNMX.FTZ R20, R79, R20, !PT ;  /* 0x000000144f147209 */ /* 0x000fe40007810000 */
[----:B------:R-:W-:Y:S02]  /*16af0*/  ISETP.GT.AND P4, PT, R34, 0x49, PT ;  /* 0x000000492200780c */ /* 0x000fe40003f84270 */
[----:B------:R-:W-:Y:S01]  /*16b00*/  FSEL R41, R44, -INF , P3 ;  /* 0xff8000002c297808 */ /* 0x000fe20001800000 */
[----:B------:R-:W3:Y:S01]  /*16b10*/  MUFU.EX2 R197, R197 ;  /* 0x000000c500c57308 */ /* 0x000ee20000000800 */
[----:B-1----:R-:W-:Y:S01]  /*16b20*/  FMNMX.FTZ R26, R75, R20, !PT ;  /* 0x000000144b1a7209 */ /* 0x002fe20007810000 */
[----:B------:R-:W1:Y:S01]  /*16b30*/  @P2 LDC R44, c[0x0][0x450] ;  /* 0x00011400ff2c2b82 */ /* 0x000e620000000800 */
[----:B------:R-:W-:Y:S02]  /*16b40*/  FSEL R45, R45, -INF , P4 ;  /* 0xff8000002d2d7808 */ /* 0x000fe40002000000 */
[----:B------:R-:W-:-:S02]  /*16b50*/  ISETP.GT.AND P3, PT, R34, 0x50, PT ;  /* 0x000000502200780c */ /* 0x000fc40003f64270 */
[----:B------:R-:W-:Y:S01]  /*16b60*/  FMNMX.FTZ R26, R41, R26, !PT ;  /* 0x0000001a291a7209 */ /* 0x000fe20007810000 */
[----:B------:R4:W-:Y:S01]  /*16b70*/  MUFU.EX2 R20, R38 ;  /* 0x0000002600147308 */ /* 0x0009e20000000800 */
[----:B------:R-:W-:Y:S02]  /*16b80*/  ISETP.GT.AND P4, PT, R34, 0x51, PT ;  /* 0x000000512200780c */ /* 0x000fe40003f84270 */
[----:B------:R-:W-:Y:S02]  /*16b90*/  FSEL R71, R32, -INF , P3 ;  /* 0xff80000020477808 */ /* 0x000fe40001800000 */
[----:B------:R-:W-:Y:S02]  /*16ba0*/  FMNMX.FTZ R26, R45, R26, !PT ;  /* 0x0000001a2d1a7209 */ /* 0x000fe40007810000 */
[C---:B------:R-:W-:Y:S01]  /*16bb0*/  ISETP.GT.AND P3, PT, R34.reuse, 0x58, PT ;  /* 0x000000582200780c */ /* 0x040fe20003f64270 */
[----:B------:R-:W5:Y:S01]  /*16bc0*/  MUFU.EX2 R199, R199 ;  /* 0x000000c700c77308 */ /* 0x000f620000000800 */
[----:B------:R-:W-:Y:S01]  /*16bd0*/  FSEL R33, R33, -INF , P4 ;  /* 0xff80000021217808 */ /* 0x000fe20002000000 */
[----:B----4-:R-:W-:Y:S01]  /*16be0*/  FFMA.FTZ R38, R39, R0, -R30 ;  /* 0x0000000027267223 */ /* 0x010fe2000001081e */
[----:B------:R-:W-:Y:S01]  /*16bf0*/  FMNMX.FTZ R26, R71, R26, !PT ;  /* 0x0000001a471a7209 */ /* 0x000fe20007810000 */
[----:B------:R-:W4:Y:S01]  /*16c00*/  @P2 LDC R39, c[0x0][0x44c] ;  /* 0x00011300ff272b82 */ /* 0x000f220000000800 */
[----:B------:R-:W-:-:S02]  /*16c10*/  ISETP.GT.AND P4, PT, R34, 0x59, PT ;  /* 0x000000592200780c */ /* 0x000fc40003f84270 */
[----:B------:R-:W-:Y:S01]  /*16c20*/  FSEL R59, R36, -INF , P3 ;  /* 0xff800000243b7808 */ /* 0x000fe20001800000 */
[--C-:B------:R-:W-:Y:S01]  /*16c30*/  FFMA.FTZ R36, R63, R0, -R30.reuse ;  /* 0x000000003f247223 */ /* 0x100fe2000001081e */
[----:B------:R-:W-:Y:S01]  /*16c40*/  FMNMX.FTZ R32, R33, R26, !PT ;  /* 0x0000001a21207209 */ /* 0x000fe20007810000 */
[----:B------:R-:W-:Y:S01]  /*16c50*/  MUFU.EX2 R193, R193 ;  /* 0x000000c100c17308 */ /* 0x000fe20000000800 */
[----:B------:R-:W-:Y:S02]  /*16c60*/  FSEL R37, R37, -INF , P4 ;  /* 0xff80000025257808 */ /* 0x000fe40002000000 */
[C---:B------:R-:W-:Y:S02]  /*16c70*/  ISETP.GT.AND P3, PT, R34.reuse, 0x60, PT ;  /* 0x000000602200780c */ /* 0x040fe40003f64270 */
[----:B------:R-:W-:Y:S02]  /*16c80*/  FMNMX.FTZ R32, R59, R32, !PT ;  /* 0x000000203b207209 */ /* 0x000fe40007810000 */
[----:B------:R-:W-:Y:S01]  /*16c90*/  ISETP.GT.AND P4, PT, R34, 0x61, PT ;  /* 0x000000612200780c */ /* 0x000fe20003f84270 */
[----:B------:R0:W-:Y:S01]  /*16ca0*/  MUFU.EX2 R26, R36 ;  /* 0x00000024001a7308 */ /* 0x0001e20000000800 */
[----:B------:R-:W-:Y:S01]  /*16cb0*/  FSEL R63, R24, -INF , P3 ;  /* 0xff800000183f7808 */ /* 0x000fe20001800000 */
[----:B------:R-:W-:Y:S01]  /*16cc0*/  FFMA.FTZ R24, R51, R0, -R30 ;  /* 0x0000000033187223 */ /* 0x000fe2000001081e */
[----:B------:R-:W-:-:S02]  /*16cd0*/  FMNMX.FTZ R32, R37, R32, !PT ;  /* 0x0000002025207209 */ /* 0x000fc40007810000 */
[----:B------:R-:W-:Y:S02]  /*16ce0*/  CS2R R50, SRZ ;  /* 0x0000000000327805 */ /* 0x000fe4000001ff00 */
[----:B------:R-:W-:Y:S02]  /*16cf0*/  ISETP.GT.AND P3, PT, R34, 0x68, PT ;  /* 0x000000682200780c */ /* 0x000fe40003f64270 */
[----:B------:R-:W-:Y:S01]  /*16d00*/  FSEL R25, R25, -INF , P4 ;  /* 0xff80000019197808 */ /* 0x000fe20002000000 */
[----:B------:R-:W-:Y:S01]  /*16d10*/  MUFU.EX2 R195, R195 ;  /* 0x000000c300c37308 */ /* 0x000fe20000000800 */
[----:B------:R-:W-:Y:S01]  /*16d20*/  FMNMX.FTZ R32, R63, R32, !PT ;  /* 0x000000203f207209 */ /* 0x000fe20007810000 */
[----:B----4-:R-:W-:Y:S01]  /*16d30*/  @P2 IMAD.HI.U32 R39, R222, R39, RZ ;  /* 0x00000027de272227 */ /* 0x010fe200078e00ff */
[----:B------:R-:W-:-:S03]  /*16d40*/  ISETP.GT.AND P4, PT, R34, 0x69, PT ;  /* 0x000000692200780c */ /* 0x000fc60003f84270 */
[----:B------:R-:W-:Y:S01]  /*16d50*/  FFMA.FTZ R34, R47, R0, -R30 ;  /* 0x000000002f227223 */ /* 0x000fe2000001081e */
[----:B------:R-:W-:Y:S01]  /*16d60*/  FSEL R95, R28, -INF , P3 ;  /* 0xff8000001c5f7808 */ /* 0x000fe20001800000 */
[----:B------:R-:W-:Y:S01]  /*16d70*/  IMAD.MOV.U32 R47, RZ, RZ, R222 ;  /* 0x000000ffff2f7224 */ /* 0x000fe200078e00de */
[----:B------:R-:W-:Y:S01]  /*16d80*/  FMNMX.FTZ R32, R25, R32, !PT ;  /* 0x0000002019207209 */ /* 0x000fe20007810000 */
[----:B------:R-:W-:Y:S01]  /*16d90*/  MUFU.EX2 R189, R189 ;  /* 0x000000bd00bd7308 */ /* 0x000fe20000000800 */
[----:B------:R-:W-:Y:S01]  /*16da0*/  FSEL R29, R29, -INF , P4 ;  /* 0xff8000001d1d7808 */ /* 0x000fe20002000000 */
[----:B------:R-:W-:Y:S01]  /*16db0*/  FFMA.FTZ R28, R55, R0, -R30 ;  /* 0x00000000371c7223 */ /* 0x000fe2000001081e */
[----:B------:R-:W-:Y:S02]  /*16dc0*/  FMNMX.FTZ R32, R95, R32, !PT ;  /* 0x000000205f207209 */ /* 0x000fe40007810000 */
[----:B------:R-:W-:Y:S02]  /*16dd0*/  CS2R R54, SRZ ;  /* 0x0000000000367805 */ /* 0x000fe4000001ff00 */
[----:B-1----:R-:W-:-:S02]  /*16de0*/  @P2 SHF.R.U32.HI R47, RZ, R44, R39 ;  /* 0x0000002cff2f2219 */ /* 0x002fc40000011627 */
[----:B------:R-:W-:Y:S01]  /*16df0*/  FMNMX.FTZ R5, R29, R32, !PT ;  /* 0x000000201d057209 */ /* 0x000fe20007810000 */
[--C-:B------:R-:W-:Y:S01]  /*16e00*/  FFMA.FTZ R32, R43, R0, -R30.reuse ;  /* 0x000000002b207223 */ /* 0x100fe2000001081e */
[----:B------:R-:W-:Y:S03]  /*16e10*/  MUFU.EX2 R24, R24 ;  /* 0x0000001800187308 */ /* 0x000fe60000000800 */
[----:B0-----:R-:W0:Y:S05]  /*16e20*/  SHFL.BFLY PT, R36, R5, 0x2, 0x1f ;  /* 0x0c401f0005247f89 */ /* 0x001e2a00000e0000 */
[----:B------:R-:W-:Y:S08]  /*16e30*/  MUFU.EX2 R191, R191 ;  /* 0x000000bf00bf7308 */ /* 0x000ff00000000800 */
[----:B------:R-:W-:Y:S08]  /*16e40*/  MUFU.EX2 R28, R28 ;  /* 0x0000001c001c7308 */ /* 0x000ff00000000800 */
[----:B------:R-:W-:Y:S01]  /*16e50*/  MUFU.EX2 R185, R185 ;  /* 0x000000b900b97308 */ /* 0x000fe20000000800 */
[----:B0-----:R-:W-:Y:S01]  /*16e60*/  FMNMX.FTZ R7, R5, R36, !PT ;  /* 0x0000002405077209 */ /* 0x001fe20007810000 */
[-CC-:B------:R-:W-:Y:S01]  /*16e70*/  FFMA.FTZ R36, R35, R0.reuse, -R30.reuse ;  /* 0x0000000023247223 */ /* 0x180fe2000001081e */
[----:B------:R-:W-:-:S03]  /*16e80*/  FFMA.FTZ R30, R31, R0, -R30 ;  /* 0x000000001f1e7223 */ /* 0x000fc6000001081e */
[----:B------:R-:W0:Y:S02]  /*16e90*/  SHFL.BFLY PT, R40, R7, 0x1, 0x1f ;  /* 0x0c201f0007287f89 */ /* 0x000e2400000e0000 */
[----:B------:R-:W-:Y:S08]  /*16ea0*/  MUFU.EX2 R32, R32 ;  /* 0x0000002000207308 */ /* 0x000ff00000000800 */
[----:B------:R-:W-:Y:S08]  /*16eb0*/  MUFU.EX2 R187, R187 ;  /* 0x000000bb00bb7308 */ /* 0x000ff00000000800 */
[----:B------:R-:W-:Y:S01]  /*16ec0*/  MUFU.EX2 R34, R34 ;  /* 0x0000002200227308 */ /* 0x000fe20000000800 */
[----:B0-----:R-:W-:-:S07]  /*16ed0*/  FMNMX.FTZ R5, R7, R40, !PT ;  /* 0x0000002807057209 */ /* 0x001fce0007810000 */
[----:B------:R-:W-:Y:S01]  /*16ee0*/  MUFU.EX2 R181, R181 ;  /* 0x000000b500b57308 */ /* 0x000fe20000000800 */
[C---:B------:R-:W-:Y:S01]  /*16ef0*/  FSETP.NEU.FTZ.AND P3, PT, R5.reuse, -INF , PT ;  /* 0xff8000000500780b */ /* 0x040fe20003f7d000 */
[----:B------:R-:W-:-:S06]  /*16f00*/  FMUL.FTZ R7, R5, R0 ;  /* 0x0000000005077220 */ /* 0x000fcc0000410000 */
[----:B------:R0:W-:Y:S01]  /*16f10*/  MUFU.EX2 R40, R27 ;  /* 0x0000001b00287308 */ /* 0x0001e20000000800 */
[----:B------:R-:W-:-:S05]  /*16f20*/  FSEL R42, R7, RZ, P3 ;  /* 0x000000ff072a7208 */ /* 0x000fca0001800000 */
[-CC-:B------:R-:W-:Y:S01]  /*16f30*/  FFMA.FTZ R200, R81, R0.reuse, -R42.reuse ;  /* 0x0000000051c87223 */ /* 0x180fe2000001082a */
[-CC-:B------:R-:W-:Y:S01]  /*16f40*/  FFMA.FTZ R9, R6, R0.reuse, -R42.reuse ;  /* 0x0000000006097223 */ /* 0x180fe2000001082a */
[-C--:B------:R-:W-:Y:S01]  /*16f50*/  FFMA.FTZ R202, R73, R0.reuse, -R42 ;  /* 0x0000000049ca7223 */ /* 0x080fe2000001082a */
[----:B------:R-:W-:Y:S01]  /*16f60*/  FADD.FTZ R6, R201, R8 ;  /* 0x00000008c9067221 */ /* 0x000fe20000010000 */
[-CC-:B------:R-:W-:Y:S01]  /*16f70*/  FFMA.FTZ R11, R77, R0.reuse, -R42.reuse ;  /* 0x000000004d0b7223 */ /* 0x180fe2000001082a */
[-C--:B------:R-:W-:Y:S01]  /*16f80*/  FFMA.FTZ R196, R83, R0.reuse, -R42 ;  /* 0x0000000053c47223 */ /* 0x080fe2000001082a */
[----:B------:R-:W-:Y:S01]  /*16f90*/  MUFU.EX2 R200, R200 ;  /* 0x000000c800c87308 */ /* 0x000fe20000000800 */
[----:B--2---:R-:W-:Y:S01]  /*16fa0*/  FADD.FTZ R7, R203, R6 ;  /* 0x00000006cb077221 */ /* 0x004fe20000010000 */
[-CC-:B------:R-:W-:Y:S01]  /*16fb0*/  FFMA.FTZ R13, R65, R0.reuse, -R42.reuse ;  /* 0x00000000410d7223 */ /* 0x180fe2000001082a */
[-CC-:B------:R-:W-:Y:S01]  /*16fc0*/  FFMA.FTZ R198, R85, R0.reuse, -R42.reuse ;  /* 0x0000000055c67223 */ /* 0x180fe2000001082a */
[-CC-:B------:R-:W-:Y:S01]  /*16fd0*/  FFMA.FTZ R15, R69, R0.reuse, -R42.reuse ;  /* 0x00000000450f7223 */ /* 0x180fe2000001082a */
[----:B------:R-:W-:Y:S01]  /*16fe0*/  FADD.FTZ R6, R10, R7 ;  /* 0x000000070a067221 */ /* 0x000fe20000010000 */
[-CC-:B------:R-:W-:Y:S01]  /*16ff0*/  FFMA.FTZ R192, R89, R0.reuse, -R42.reuse ;  /* 0x0000000059c07223 */ /* 0x180fe2000001082a */
[-C--:B------:R-:W-:Y:S01]  /*17000*/  FFMA.FTZ R21, R57, R0.reuse, -R42 ;  /* 0x0000000039157223 */ /* 0x080fe2000001082a */
[----:B------:R-:W1:Y:S01]  /*17010*/  MUFU.EX2 R9, R9 ;  /* 0x0000000900097308 */ /* 0x000e620000000800 */
[----:B---3--:R-:W-:Y:S01]  /*17020*/  FADD.FTZ R7, R197, R6 ;  /* 0x00000006c5077221 */ /* 0x008fe20000010000 */
[-CC-:B------:R-:W-:Y:S01]  /*17030*/  FFMA.FTZ R194, R91, R0.reuse, -R42.reuse ;  /* 0x000000005bc27223 */ /* 0x180fe2000001082a */
[-CC-:B0-----:R-:W-:Y:S01]  /*17040*/  FFMA.FTZ R27, R61, R0.reuse, -R42.reuse ;  /* 0x000000003d1b7223 */ /* 0x181fe2000001082a */
[-CC-:B------:R-:W-:Y:S01]  /*17050*/  FFMA.FTZ R188, R93, R0.reuse, -R42.reuse ;  /* 0x000000005dbc7223 */ /* 0x180fe2000001082a */
[----:B------:R-:W-:Y:S01]  /*17060*/  FADD.FTZ R6, R12, R7 ;  /* 0x000000070c067221 */ /* 0x000fe20000010000 */
[-CC-:B------:R-:W-:Y:S01]  /*17070*/  FFMA.FTZ R31, R49, R0.reuse, -R42.reuse ;  /* 0x00000000311f7223 */ /* 0x180fe2000001082a */
[-C--:B------:R-:W-:Y:S01]  /*17080*/  FFMA.FTZ R190, R87, R0.reuse, -R42 ;  /* 0x0000000057be7223 */ /* 0x080fe2000001082a */
[----:B------:R-:W0:Y:S01]  /*17090*/  MUFU.EX2 R202, R202 ;  /* 0x000000ca00ca7308 */ /* 0x000e220000000800 */
[----:B-----5:R-:W-:Y:S01]  /*170a0*/  FADD.FTZ R39, R199, R6 ;  /* 0x00000006c7277221 */ /* 0x020fe20000010000 */
[----:B------:R-:W-:Y:S01]  /*170b0*/  @!P1 PRMT R6, RZ, 0x654, R3 ;  /* 0x00000654ff069816 */ /* 0x000fe20000000003 */
[-CC-:B------:R-:W-:Y:S01]  /*170c0*/  FFMA.FTZ R35, R53, R0.reuse, -R42.reuse ;  /* 0x0000000035237223 */ /* 0x180fe2000001082a */
[-CC-:B------:R-:W-:Y:S01]  /*170d0*/  FFMA.FTZ R184, R79, R0.reuse, -R42.reuse ;  /* 0x000000004fb87223 */ /* 0x180fe2000001082a */
[----:B------:R-:W-:Y:S01]  /*170e0*/  FADD.FTZ R46, R14, R39 ;  /* 0x000000270e2e7221 */ /* 0x000fe20000010000 */
[----:B------:R2:W-:Y:S01]  /*170f0*/  @!P1 SYNCS.ARRIVE.TRANS64.RED.A1T0 RZ, [R6+URZ], RZ ;  /* 0x000000ff06ff99a7 */ /* 0x0005e2000810043f */
[-C--:B------:R-:W-:Y:S01]  /*17100*/  FFMA.FTZ R75, R75, R0.reuse, -R42 ;  /* 0x000000004b4b7223 */ /* 0x080fe2000001082a */
[----:B------:R-:W3:Y:S01]  /*17110*/  MUFU.EX2 R11, R11 ;  /* 0x0000000b000b7308 */ /* 0x000ee20000000800 */
[----:B-1----:R-:W-:Y:S01]  /*17120*/  FADD.FTZ R7, R200, R9 ;  /* 0x00000009c8077221 */ /* 0x002fe20000010000 */
[----:B------:R-:W-:Y:S01]  /*17130*/  FADD.FTZ R43, R193, R46 ;  /* 0x0000002ec12b7221 */ /* 0x000fe20000010000 */
[-CC-:B------:R-:W-:Y:S01]  /*17140*/  FFMA.FTZ R41, R41, R0.reuse, -R42.reuse ;  /* 0x0000000029297223 */ /* 0x180fe2000001082a */
[-CC-:B------:R-:W-:Y:S01]  /*17150*/  FFMA.FTZ R45, R45, R0.reuse, -R42.reuse ;  /* 0x000000002d2d7223 */ /* 0x180fe2000001082a */
[-C--:B------:R-:W-:Y:S01]  /*17160*/  FFMA.FTZ R71, R71, R0.reuse, -R42 ;  /* 0x0000000047477223 */ /* 0x080fe2000001082a */
[----:B------:R-:W-:Y:S01]  /*17170*/  FADD.FTZ R46, R20, R43 ;  /* 0x0000002b142e7221 */ /* 0x000fe20000010000 */
[----:B--2---:R-:W-:Y:S01]  /*17180*/  IMAD.MOV.U32 R6, RZ, RZ, RZ ;  /* 0x000000ffff067224 */ /* 0x004fe200078e00ff */
[----:B------:R-:W1:Y:S01]  /*17190*/  MUFU.EX2 R196, R196 ;  /* 0x000000c400c47308 */ /* 0x000e620000000800 */
[----:B0-----:R-:W-:Y:S01]  /*171a0*/  FADD.FTZ R44, R202, R7 ;  /* 0x00000007ca2c7221 */ /* 0x001fe20000010000 */
[----:B------:R-:W-:Y:S01]  /*171b0*/  IADD3 R7, R47, R225, -R224 ;  /* 0x000000e12f077210 */ /* 0x000fe20007ffe8e0 */
[----:B------:R-:W-:Y:S01]  /*171c0*/  FADD.FTZ R43, R195, R46 ;  /* 0x0000002ec32b7221 */ /* 0x000fe20000010000 */
[-CC-:B------:R-:W-:Y:S01]  /*171d0*/  FFMA.FTZ R33, R33, R0.reuse, -R42.reuse ;  /* 0x0000000021217223 */ /* 0x180fe2000001082a */
[-CC-:B------:R-:W-:Y:S01]  /*171e0*/  FFMA.FTZ R59, R59, R0.reuse, -R42.reuse ;  /* 0x000000003b3b7223 */ /* 0x180fe2000001082a */
[-C--:B------:R-:W-:Y:S01]  /*171f0*/  FFMA.FTZ R37, R37, R0.reuse, -R42 ;  /* 0x0000000025257223 */ /* 0x080fe2000001082a */
[----:B------:R-:W-:Y:S01]  /*17200*/  IMAD.HI R221, R7, -0x6db6db6d, R6 ;  /* 0x9249249307dd7827 */ /* 0x000fe200078e0206 */
[----:B------:R-:W0:Y:S03]  /*17210*/  MUFU.EX2 R13, R13 ;  /* 0x0000000d000d7308 */ /* 0x000e260000000800 */
[----:B---3--:R-:W-:Y:S01]  /*17220*/  FADD.FTZ R39, R11, R44 ;  /* 0x0000002c0b277221 */ /* 0x008fe20000010000 */
[----:B------:R-:W-:Y:S01]  /*17230*/  FADD.FTZ R46, R26, R43 ;  /* 0x0000002b1a2e7221 */ /* 0x000fe20000010000 */
[-CC-:B------:R-:W-:Y:S01]  /*17240*/  FFMA.FTZ R63, R63, R0.reuse, -R42.reuse ;  /* 0x000000003f3f7223 */ /* 0x180fe2000001082a */
[-CC-:B------:R-:W-:Y:S01]  /*17250*/  FFMA.FTZ R25, R25, R0.reuse, -R42.reuse ;  /* 0x0000000019197223 */ /* 0x180fe2000001082a */
[-CC-:B------:R-:W-:Y:S01]  /*17260*/  FFMA.FTZ R95, R95, R0.reuse, -R42.reuse ;  /* 0x000000005f5f7223 */ /* 0x180fe2000001082a */
[----:B------:R-:W-:Y:S01]  /*17270*/  FFMA.FTZ R29, R29, R0, -R42 ;  /* 0x000000001d1d7223 */ /* 0x000fe2000001082a */
[----:B------:R-:W-:Y:S01]  /*17280*/  F2FP.BF16.F32.PACK_AB R201, R8, R201 ;  /* 0x000000c908c9723e */ /* 0x000fe200000010ff */
[----:B------:R-:W2:Y:S01]  /*17290*/  MUFU.EX2 R198, R198 ;  /* 0x000000c600c67308 */ /* 0x000ea20000000800 */
[----:B-1----:R-:W-:Y:S01]  /*172a0*/  FADD.FTZ R44, R196, R39 ;  /* 0x00000027c42c7221 */ /* 0x002fe20000010000 */
[----:B------:R-:W-:Y:S01]  /*172b0*/  F2FP.BF16.F32.PACK_AB R203, R10, R203 ;  /* 0x000000cb0acb723e */ /* 0x000fe200000010ff */
[----:B------:R-:W-:Y:S01]  /*172c0*/  VIADD R10, R2, 0xfffffffe ;  /* 0xfffffffe020a7836 */ /* 0x000fe20000000000 */
[----:B------:R-:W-:Y:S01]  /*172d0*/  F2FP.BF16.F32.PACK_AB R195, R26, R195 ;  /* 0x000000c31ac3723e */ /* 0x000fe200000010ff */
[----:B------:R-:W-:Y:S01]  /*172e0*/  IMAD.MOV.U32 R2, RZ, RZ, 0x3f800000 ;  /* 0x3f800000ff027424 */ /* 0x000fe200078e00ff */
[----:B------:R-:W-:-:S02]  /*172f0*/  F2FP.BF16.F32.PACK_AB R197, R12, R197 ;  /* 0x000000c50cc5723e */ /* 0x000fc400000010ff */
[----:B------:R-:W-:Y:S01]  /*17300*/  CS2R R92, SRZ ;  /* 0x00000000005c7805 */ /* 0x000fe2000001ff00 */
[----:B------:R-:W1:Y:S01]  /*17310*/  MUFU.EX2 R15, R15 ;  /* 0x0000000f000f7308 */ /* 0x000e620000000800 */
[----:B0-----:R-:W-:Y:S01]  /*17320*/  FADD.FTZ R39, R13, R44 ;  /* 0x0000002c0d277221 */ /* 0x001fe20000010000 */
[----:B------:R-:W-:Y:S02]  /*17330*/  F2FP.BF16.F32.PACK_AB R199, R14, R199 ;  /* 0x000000c70ec7723e */ /* 0x000fe400000010ff */
[----:B------:R-:W-:Y:S02]  /*17340*/  CS2R R90, SRZ ;  /* 0x00000000005a7805 */ /* 0x000fe4000001ff00 */
[----:B------:R-:W-:Y:S02]  /*17350*/  F2FP.BF16.F32.PACK_AB R193, R20, R193 ;  /* 0x000000c114c1723e */ /* 0x000fe400000010ff */
[----:B------:R-:W-:Y:S02]  /*17360*/  CS2R R88, SRZ ;  /* 0x0000000000587805 */ /* 0x000fe4000001ff00 */
[----:B------:R-:W-:-:S02]  /*17370*/  F2FP.BF16.F32.PACK_AB R200, R9, R200 ;  /* 0x000000c809c8723e */ /* 0x000fc400000010ff */
[----:B------:R-:W-:Y:S01]  /*17380*/  CS2R R86, SRZ ;  /* 0x0000000000567805 */ /* 0x000fe2000001ff00 */
[----:B------:R-:W0:Y:S01]  /*17390*/  MUFU.EX2 R192, R192 ;  /* 0x000000c000c07308 */ /* 0x000e220000000800 */
[----:B--2---:R-:W-:Y:S01]  /*173a0*/  FADD.FTZ R44, R198, R39 ;  /* 0x00000027c62c7221 */ /* 0x004fe20000010000 */
[----:B------:R-:W-:Y:S01]  /*173b0*/  FADD.FTZ R39, R189, R46 ;  /* 0x0000002ebd277221 */ /* 0x000fe20000010000 */
[----:B------:R-:W-:Y:S02]  /*173c0*/  F2FP.BF16.F32.PACK_AB R189, R24, R189 ;  /* 0x000000bd18bd723e */ /* 0x000fe400000010ff */
[----:B------:R-:W-:Y:S02]  /*173d0*/  CS2R R84, SRZ ;  /* 0x0000000000547805 */ /* 0x000fe4000001ff00 */
[----:B------:R-:W-:Y:S02]  /*173e0*/  F2FP.BF16.F32.PACK_AB R202, R11, R202 ;  /* 0x000000ca0bca723e */ /* 0x000fe400000010ff */
[----:B------:R-:W-:-:S02]  /*173f0*/  CS2R R82, SRZ ;  /* 0x0000000000527805 */ /* 0x000fc4000001ff00 */
[----:B------:R-:W-:Y:S01]  /*17400*/  F2FP.BF16.F32.PACK_AB R196, R13, R196 ;  /* 0x000000c40dc4723e */ /* 0x000fe200000010ff */
[----:B------:R-:W2:Y:S01]  /*17410*/  MUFU.EX2 R21, R21 ;  /* 0x0000001500157308 */ /* 0x000ea20000000800 */
[C---:B-1----:R-:W-:Y:S01]  /*17420*/  FADD.FTZ R7, R15.reuse, R44 ;  /* 0x0000002c0f077221 */ /* 0x042fe20000010000 */
[----:B------:R-:W-:Y:S01]  /*17430*/  FADD.FTZ R44, R24, R39 ;  /* 0x00000027182c7221 */ /* 0x000fe20000010000 */
[----:B------:R-:W-:Y:S02]  /*17440*/  F2FP.BF16.F32.PACK_AB R198, R15, R198 ;  /* 0x000000c60fc6723e */ /* 0x000fe400000010ff */
[----:B------:R-:W-:Y:S02]  /*17450*/  CS2R R80, SRZ ;  /* 0x0000000000507805 */ /* 0x000fe4000001ff00 */
[----:B------:R-:W-:Y:S01]  /*17460*/  CS2R R78, SRZ ;  /* 0x00000000004e7805 */ /* 0x000fe2000001ff00 */
[----:B------:R-:W-:Y:S01]  /*17470*/  FADD.FTZ R39, R191, R44 ;  /* 0x0000002cbf277221 */ /* 0x000fe20000010000 */
[----:B------:R-:W-:Y:S01]  /*17480*/  F2FP.BF16.F32.PACK_AB R191, R28, R191 ;  /* 0x000000bf1cbf723e */ /* 0x000fe200000010ff */
[----:B------:R-:W1:Y:S01]  /*17490*/  MUFU.EX2 R194, R194 ;  /* 0x000000c200c27308 */ /* 0x000e620000000800 */
[----:B0-----:R-:W-:Y:S01]  /*174a0*/  FADD.FTZ R6, R192, R7 ;  /* 0x00000007c0067221 */ /* 0x001fe20000010000 */
[----:B------:R-:W-:Y:S01]  /*174b0*/  FADD.FTZ R44, R28, R39 ;  /* 0x000000271c2c7221 */ /* 0x000fe20000010000 */
[----:B------:R-:W-:-:S02]  /*174c0*/  CS2R R76, SRZ ;  /* 0x00000000004c7805 */ /* 0x000fc4000001ff00 */
[----:B------:R-:W-:Y:S02]  /*174d0*/  CS2R R72, SRZ ;  /* 0x0000000000487805 */ /* 0x000fe4000001ff00 */
[----:B------:R-:W-:Y:S01]  /*174e0*/  CS2R R68, SRZ ;  /* 0x0000000000447805 */ /* 0x000fe2000001ff00 */
[----:B------:R-:W-:Y:S01]  /*174f0*/  FADD.FTZ R39, R185, R44 ;  /* 0x0000002cb9277221 */ /* 0x000fe20000010000 */
[----:B------:R-:W-:Y:S01]  /*17500*/  SHF.R.U32.HI R44, RZ, 0x1f, R221 ;  /* 0x0000001fff2c7819 */ /* 0x000fe200000116dd */
[----:B------:R-:W0:Y:S01]  /*17510*/  MUFU.EX2 R27, R27 ;  /* 0x0000001b001b7308 */ /* 0x000e220000000800 */
[----:B--2---:R-:W-:Y:S01]  /*17520*/  FADD.FTZ R7, R21, R6 ;  /* 0x0000000615077221 */ /* 0x004fe20000010000 */
[----:B------:R-:W-:Y:S01]  /*17530*/  FADD.FTZ R42, R32, R39 ;  /* 0x00000027202a7221 */ /* 0x000fe20000010000 */
[----:B------:R-:W-:Y:S02]  /*17540*/  LEA.HI.SX32 R221, R221, R44, 0x1a ;  /* 0x0000002cdddd7211 */ /* 0x000fe400078fd2ff */
[----:B------:R-:W-:-:S02]  /*17550*/  CS2R R64, SRZ ;  /* 0x0000000000407805 */ /* 0x000fc4000001ff00 */
[----:B------:R-:W-:Y:S01]  /*17560*/  F2FP.BF16.F32.PACK_AB R185, R32, R185 ;  /* 0x000000b920b9723e */ /* 0x000fe200000010ff */
[----:B------:R-:W-:Y:S01]  /*17570*/  FADD.FTZ R39, R187, R42 ;  /* 0x0000002abb277221 */ /* 0x000fe20000010000 */
[----:B------:R-:W-:Y:S01]  /*17580*/  VIMNMX R221, RZ, R221, !PT ;  /* 0x000000ddffdd7248 */ /* 0x000fe20007fe0100 */
[----:B------:R-:W2:Y:S01]  /*17590*/  MUFU.EX2 R188, R188 ;  /* 0x000000bc00bc7308 */ /* 0x000ea20000000800 */
[----:B-1----:R-:W-:Y:S01]  /*175a0*/  FADD.FTZ R6, R194, R7 ;  /* 0x00000007c2067221 */ /* 0x002fe20000010000 */
[----:B------:R-:W-:Y:S01]  /*175b0*/  FADD.FTZ R8, R34, R39 ;  /* 0x0000002722087221 */ /* 0x000fe20000010000 */
[----:B------:R-:W-:Y:S02]  /*175c0*/  ISETP.GE.AND P3, PT, R10, R221, PT ;  /* 0x000000dd0a00720c */ /* 0x000fe40003f66270 */
[----:B------:R-:W-:Y:S02]  /*175d0*/  CS2R R60, SRZ ;  /* 0x00000000003c7805 */ /* 0x000fe4000001ff00 */
[----:B------:R-:W-:-:S02]  /*175e0*/  F2FP.BF16.F32.PACK_AB R187, R34, R187 ;  /* 0x000000bb22bb723e */ /* 0x000fc400000010ff */
[----:B------:R-:W-:Y:S02]  /*175f0*/  CS2R R56, SRZ ;  /* 0x0000000000387805 */ /* 0x000fe4000001ff00 */
[----:B------:R-:W-:Y:S01]  /*17600*/  F2FP.BF16.F32.PACK_AB R192, R21, R192 ;  /* 0x000000c015c0723e */ /* 0x000fe200000010ff */
[----:B------:R-:W1:Y:S01]  /*17610*/  MUFU.EX2 R31, R31 ;  /* 0x0000001f001f7308 */ /* 0x000e620000000800 */
[C---:B0-----:R-:W-:Y:S01]  /*17620*/  FADD.FTZ R7, R27.reuse, R6 ;  /* 0x000000061b077221 */ /* 0x041fe20000010000 */
[----:B------:R-:W-:Y:S02]  /*17630*/  F2FP.BF16.F32.PACK_AB R194, R27, R194 ;  /* 0x000000c21bc2723e */ /* 0x000fe400000010ff */
[----:B------:R-:W-:Y:S02]  /*17640*/  CS2R R52, SRZ ;  /* 0x0000000000347805 */ /* 0x000fe4000001ff00 */
[----:B------:R-:W-:Y:S02]  /*17650*/  CS2R R48, SRZ ;  /* 0x0000000000307805 */ /* 0x000fe4000001ff00 */
[----:B------:R-:W-:-:S02]  /*17660*/  CS2R R46, SRZ ;  /* 0x00000000002e7805 */ /* 0x000fc4000001ff00 */
[----:B------:R-:W-:Y:S02]  /*17670*/  CS2R R42, SRZ ;  /* 0x00000000002a7805 */ /* 0x000fe4000001ff00 */
[----:B------:R-:W-:Y:S01]  /*17680*/  CS2R R26, SRZ ;  /* 0x00000000001a7805 */ /* 0x000fe2000001ff00 */
[----:B------:R-:W0:Y:S01]  /*17690*/  MUFU.EX2 R190, R190 ;  /* 0x000000be00be7308 */ /* 0x000e220000000800 */
[----:B--2---:R-:W-:-:S07]  /*176a0*/  FADD.FTZ R6, R188, R7 ;  /* 0x00000007bc067221 */ /* 0x004fce0000010000 */
[----:B------:R-:W2:Y:S01]  /*176b0*/  MUFU.EX2 R35, R35 ;  /* 0x0000002300237308 */ /* 0x000ea20000000800 */
[C---:B-1----:R-:W-:Y:S01]  /*176c0*/  FADD.FTZ R7, R31.reuse, R6 ;  /* 0x000000061f077221 */ /* 0x042fe20000010000 */
[----:B------:R-:W-:-:S06]  /*176d0*/  F2FP.BF16.F32.PACK_AB R188, R31, R188 ;  /* 0x000000bc1fbc723e */ /* 0x000fcc00000010ff */
[----:B------:R-:W1:Y:S01]  /*176e0*/  MUFU.EX2 R184, R184 ;  /* 0x000000b800b87308 */ /* 0x000e620000000800 */
[----:B0-----:R-:W-:-:S07]  /*176f0*/  FADD.FTZ R6, R190, R7 ;  /* 0x00000007be067221 */ /* 0x001fce0000010000 */
[----:B------:R0:W3:Y:S01]  /*17700*/  MUFU.EX2 R3, R75 ;  /* 0x0000004b00037308 */ /* 0x0000e20000000800 */
[C---:B--2---:R-:W-:Y:S01]  /*17710*/  FADD.FTZ R7, R35.reuse, R6 ;  /* 0x0000000623077221 */ /* 0x044fe20000010000 */
[----:B------:R-:W-:Y:S02]  /*17720*/  F2FP.BF16.F32.PACK_AB R190, R35, R190 ;  /* 0x000000be23be723e */ /* 0x000fe400000010ff */
[----:B------:R-:W-:-:S04]  /*17730*/  CS2R R34, SRZ ;  /* 0x0000000000227805 */ /* 0x000fc8000001ff00 */
[----:B------:R-:W-:Y:S01]  /*17740*/  MUFU.EX2 R36, R36 ;  /* 0x0000002400247308 */ /* 0x000fe20000000800 */
[----:B-1----:R-:W-:Y:S01]  /*17750*/  FADD.FTZ R6, R184, R7 ;  /* 0x00000007b8067221 */ /* 0x002fe20000010000 */
[----:B0-----:R-:W-:-:S06]  /*17760*/  CS2R R74, SRZ ;  /* 0x00000000004a7805 */ /* 0x001fcc000001ff00 */
[----:B------:R-:W0:Y:S01]  /*17770*/  MUFU.EX2 R41, R41 ;  /* 0x0000002900297308 */ /* 0x000e220000000800 */
[C---:B---3--:R-:W-:Y:S01]  /*17780*/  FADD.FTZ R6, R3.reuse, R6 ;  /* 0x0000000603067221 */ /* 0x048fe20000010000 */
[----:B------:R-:W-:Y:S01]  /*17790*/  F2FP.BF16.F32.PACK_AB R184, R3, R184 ;  /* 0x000000b803b8723e */ /* 0x000fe200000010ff */
[----:B------:R-:W-:-:S05]  /*177a0*/  IMAD.MOV.U32 R3, RZ, RZ, 0x3f800000 ;  /* 0x3f800000ff037424 */ /* 0x000fca00078e00ff */
[----:B------:R-:W-:Y:S08]  /*177b0*/  MUFU.EX2 R183, R183 ;  /* 0x000000b700b77308 */ /* 0x000ff00000000800 */
[----:B------:R1:W2:Y:S01]  /*177c0*/  MUFU.EX2 R186, R45 ;  /* 0x0000002d00ba7308 */ /* 0x0002a20000000800 */
[----:B0-----:R-:W-:-:S07]  /*177d0*/  FADD.FTZ R7, R41, R6 ;  /* 0x0000000629077221 */ /* 0x001fce0000010000 */
[----:B------:R-:W-:Y:S01]  /*177e0*/  MUFU.EX2 R38, R38 ;  /* 0x0000002600267308 */ /* 0x000fe20000000800 */
[----:B-1----:R-:W-:-:S07]  /*177f0*/  CS2R R44, SRZ ;  /* 0x00000000002c7805 */ /* 0x002fce000001ff00 */
[----:B------:R-:W0:Y:S01]  /*17800*/  MUFU.EX2 R71, R71 ;  /* 0x0000004700477308 */ /* 0x000e220000000800 */
[C---:B--2---:R-:W-:Y:S01]  /*17810*/  FADD.FTZ R6, R186.reuse, R7 ;  /* 0x00000007ba067221 */ /* 0x044fe20000010000 */
[----:B------:R-:W-:-:S06]  /*17820*/  F2FP.BF16.F32.PACK_AB R186, R186, R41 ;  /* 0x00000029baba723e */ /* 0x000fcc00000010ff */
[----:B------:R-:W-:Y:S08]  /*17830*/  MUFU.EX2 R177, R177 ;  /* 0x000000b100b17308 */ /* 0x000ff00000000800 */
[----:B------:R1:W2:Y:S01]  /*17840*/  MUFU.EX2 R180, R33 ;  /* 0x0000002100b47308 */ /* 0x0002a20000000800 */
[----:B0-----:R-:W-:-:S07]  /*17850*/  FADD.FTZ R7, R71, R6 ;  /* 0x0000000647077221 */ /* 0x001fce0000010000 */
[----:B------:R-:W0:Y:S01]  /*17860*/  MUFU.EX2 R59, R59 ;  /* 0x0000003b003b7308 */ /* 0x000e220000000800 */
[----:B-1----:R-:W-:Y:S01]  /*17870*/  FADD.FTZ R33, R181, R8 ;  /* 0x00000008b5217221 */ /* 0x002fe20000010000 */
[----:B------:R-:W-:-:S03]  /*17880*/  F2FP.BF16.F32.PACK_AB R181, R36, R181 ;  /* 0x000000b524b5723e */ /* 0x000fc600000010ff */
[----:B------:R-:W-:-:S03]  /*17890*/  FADD.FTZ R8, R36, R33 ;  /* 0x0000002124087221 */ /* 0x000fc60000010000 */
[----:B------:R-:W1:Y:S01]  /*178a0*/  MUFU.EX2 R179, R179 ;  /* 0x000000b300b37308 */ /* 0x000e620000000800 */
[----:B------:R-:W-:Y:S01]  /*178b0*/  FADD.FTZ R33, R183, R8 ;  /* 0x00000008b7217221 */ /* 0x000fe20000010000 */
[----:B--2---:R-:W-:Y:S01]  /*178c0*/  FADD.FTZ R6, R180, R7 ;  /* 0x00000007b4067221 */ /* 0x004fe20000010000 */
[C---:B------:R-:W-:Y:S02]  /*178d0*/  F2FP.BF16.F32.PACK_AB R183, R38.reuse, R183 ;  /* 0x000000b726b7723e */ /* 0x040fe400000010ff */
[----:B------:R-:W-:Y:S01]  /*178e0*/  FADD.FTZ R8, R38, R33 ;  /* 0x0000002126087221 */ /* 0x000fe20000010000 */
[----:B------:R-:W-:Y:S02]  /*178f0*/  F2FP.BF16.F32.PACK_AB R180, R180, R71 ;  /* 0x00000047b4b4723e */ /* 0x000fe400000010ff */
[----:B------:R-:W-:Y:S01]  /*17900*/  CS2R R70, SRZ ;  /* 0x0000000000467805 */ /* 0x000fe2000001ff00 */
[----:B------:R2:W3:Y:S01]  /*17910*/  MUFU.EX2 R182, R37 ;  /* 0x0000002500b67308 */ /* 0x0004e20000000800 */
[----:B------:R-:W-:Y:S01]  /*17920*/  FADD.FTZ R33, R177, R8 ;  /* 0x00000008b1217221 */ /* 0x000fe20000010000 */
[----:B0-----:R-:W-:Y:S01]  /*17930*/  FADD.FTZ R7, R59, R6 ;  /* 0x000000063b077221 */ /* 0x001fe20000010000 */
[----:B------:R-:W-:-:S02]  /*17940*/  F2FP.BF16.F32.PACK_AB R177, R40, R177 ;  /* 0x000000b128b1723e */ /* 0x000fc400000010ff */
[----:B------:R-:W-:Y:S01]  /*17950*/  CS2R R38, SRZ ;  /* 0x0000000000267805 */ /* 0x000fe2000001ff00 */
[----:B------:R-:W-:Y:S01]  /*17960*/  FADD.FTZ R8, R40, R33 ;  /* 0x0000002128087221 */ /* 0x000fe20000010000 */
[----:B------:R-:W-:Y:S01]  /*17970*/  CS2R R40, SRZ ;  /* 0x0000000000287805 */ /* 0x000fe2000001ff00 */
[----:B------:R-:W0:Y:S02]  /*17980*/  MUFU.EX2 R63, R63 ;  /* 0x0000003f003f7308 */ /* 0x000e240000000800 */
[----:B-1----:R-:W-:Y:S01]  /*17990*/  FADD.FTZ R33, R179, R8 ;  /* 0x00000008b3217221 */ /* 0x002fe20000010000 */
[----:B--2---:R-:W-:-:S05]  /*179a0*/  CS2R R36, SRZ ;  /* 0x0000000000247805 */ /* 0x004fca000001ff00 */
[----:B------:R1:W2:Y:S01]  /*179b0*/  MUFU.EX2 R176, R25 ;  /* 0x0000001900b07308 */ /* 0x0002a20000000800 */
[C---:B---3--:R-:W-:Y:S01]  /*179c0*/  FADD.FTZ R8, R182.reuse, R7 ;  /* 0x00000007b6087221 */ /* 0x048fe20000010000 */
[----:B------:R-:W-:Y:S02]  /*179d0*/  F2FP.BF16.F32.PACK_AB R182, R182, R59 ;  /* 0x0000003bb6b6723e */ /* 0x000fe400000010ff */
[----:B------:R-:W-:-:S04]  /*179e0*/  CS2R R58, SRZ ;  /* 0x00000000003a7805 */ /* 0x000fc8000001ff00 */
[----:B------:R-:W3:Y:S01]  /*179f0*/  MUFU.EX2 R95, R95 ;  /* 0x0000005f005f7308 */ /* 0x000ee20000000800 */
[----:B0-----:R-:W-:Y:S01]  /*17a00*/  FADD.FTZ R7, R63, R8 ;  /* 0x000000083f077221 */ /* 0x001fe20000010000 */
[----:B-1----:R-:W-:-:S06]  /*17a10*/  CS2R R24, SRZ ;  /* 0x0000000000187805 */ /* 0x002fcc000001ff00 */
[----:B------:R0:W1:Y:S01]  /*17a20*/  MUFU.EX2 R178, R29 ;  /* 0x0000001d00b27308 */ /* 0x0000620000000800 */
[C---:B--2---:R-:W-:Y:S01]  /*17a30*/  FADD.FTZ R8, R176.reuse, R7 ;  /* 0x00000007b0087221 */ /* 0x044fe20000010000 */
[----:B------:R-:W-:Y:S02]  /*17a40*/  F2FP.BF16.F32.PACK_AB R176, R176, R63 ;  /* 0x0000003fb0b0723e */ /* 0x000fe400000010ff */
[----:B------:R-:W-:-:S04]  /*17a50*/  CS2R R62, SRZ ;  /* 0x00000000003e7805 */ /* 0x000fc8000001ff00 */
[----:B------:R-:W2:Y:S01]  /*17a60*/  MUFU.EX2 R30, R30 ;  /* 0x0000001e001e7308 */ /* 0x000ea20000000800 */
[----:B---3--:R-:W-:Y:S01]  /*17a70*/  FADD.FTZ R7, R95, R8 ;  /* 0x000000085f077221 */ /* 0x008fe20000010000 */
[----:B0-----:R-:W-:-:S03]  /*17a80*/  CS2R R28, SRZ ;  /* 0x00000000001c7805 */ /* 0x001fc6000001ff00 */
[C---:B-1----:R-:W-:Y:S01]  /*17a90*/  FADD.FTZ R7, R178.reuse, R7 ;  /* 0x00000007b2077221 */ /* 0x042fe20000010000 */
[----:B------:R-:W-:Y:S02]  /*17aa0*/  F2FP.BF16.F32.PACK_AB R178, R178, R95 ;  /* 0x0000005fb2b2723e */ /* 0x000fe400000010ff */
[----:B------:R-:W-:Y:S01]  /*17ab0*/  CS2R R94, SRZ ;  /* 0x00000000005e7805 */ /* 0x000fe2000001ff00 */
[C---:B--2---:R-:W-:Y:S01]  /*17ac0*/  FADD.FTZ R6, R30.reuse, R33 ;  /* 0x000000211e067221 */ /* 0x044fe20000010000 */
[----:B------:R-:W-:Y:S02]  /*17ad0*/  F2FP.BF16.F32.PACK_AB R179, R30, R179 ;  /* 0x000000b31eb3723e */ /* 0x000fe400000010ff */
[----:B------:R-:W-:Y:S02]  /*17ae0*/  CS2R R32, SRZ ;  /* 0x0000000000207805 */ /* 0x000fe4000001ff00 */
[----:B------:R-:W-:Y:S01]  /*17af0*/  CS2R R30, SRZ ;  /* 0x00000000001e7805 */ /* 0x000fe2000001ff00 */
[----:B------:R-:W-:Y:S06]  /*17b00*/  @!P3 BRA `(.L_x_2915) ;  /* 0x000000540070b947 */ /* 0x000fec0003800000 */
[----:B------:R-:W-:Y:S01]  /*17b10*/  BSSY B1, `(.L_x_2915) ;  /* 0x000055b000017945 */ /* 0x000fe20003800000 */
[----:B------:R-:W-:Y:S02]  /*17b20*/  IMAD.MOV.U32 R8, RZ, RZ, R4 ;  /* 0x000000ffff087224 */ /* 0x000fe400078e0004 */
[----:B------:R-:W-:Y:S02]  /*17b30*/  IMAD.MOV.U32 R9, RZ, RZ, R5 ;  /* 0x000000ffff097224 */ /* 0x000fe400078e0005 */
[----:B------:R-:W-:Y:S02]  /*17b40*/  IMAD.MOV.U32 R11, RZ, RZ, R208 ;  /* 0x000000ffff0b7224 */ /* 0x000fe400078e00d0 */
[----:B------:R-:W-:Y:S02]  /*17b50*/  IMAD.MOV.U32 R12, RZ, RZ, R205 ;  /* 0x000000ffff0c7224 */ /* 0x000fe400078e00cd */
[----:B------:R-:W-:Y:S02]  /*17b60*/  IMAD.MOV.U32 R3, RZ, RZ, 0x3f800000 ;  /* 0x3f800000ff037424 */ /* 0x000fe400078e00ff */
[----:B------:R-:W-:-:S07]  /*17b70*/  IMAD.MOV.U32 R119, RZ, RZ, RZ ;  /* 0x000000ffff777224 */ /* 0x000fce00078e00ff */
.L_x_2926:
[----:B------:R-:W-:-:S05]  /*17b80*/  VIADD R0, R12, 0x1 ;  /* 0x000000010c007836 */ /* 0x000fca0000000000 */
[----:B------:R-:W-:-:S04]  /*17b90*/  ISETP.NE.AND P3, PT, R0, 0x2, PT ;  /* 0x000000020000780c */ /* 0x000fc80003f65270 */
[----:B------:R-:W-:Y:S02]  /*17ba0*/  SEL R208, RZ, 0x1, P3 ;  /* 0x00000001ffd07807 */ /* 0x000fe40001800000 */
[----:B------:R-:W-:Y:S02]  /*17bb0*/  SEL R205, R0, RZ, P3 ;  /* 0x000000ff00cd7207 */ /* 0x000fe40001800000 */
[----:B------:R-:W-:Y:S01]  /*17bc0*/  LOP3.LUT R208, R11, R208, RZ, 0x3c, !PT ;  /* 0x000000d00bd07212 */ /* 0x000fe200078e3cff */
[----:B------:R-:W-:Y:S06]  /*17bd0*/  @!P0 BRA `(.L_x_2916) ;  /* 0x0000000000048947 */ /* 0x000fec0003800000 */
[----:B------:R-:W-:Y:S01]  /*17be0*/  BPT.TRAP 0x1 ;  /* 0x000000040000795c */ /* 0x000fe20000300000 */
.L_x_2916:
[----:B------:R-:W-:Y:S01]  /*17bf0*/  IMAD R13, R205, 0x8, R16 ;  /* 0x00000008cd0d7824 */ /* 0x000fe200078e0210 */
[----:B------:R-:W-:-:S04]  /*17c00*/  SHF.L.U32 R4, R208, 0x1f, RZ ;  /* 0x0000001fd0047819 */ /* 0x000fc800000006ff */
[----:B------:R0:W1:Y:S01]  /*17c10*/  SYNCS.PHASECHK.TRANS64.TRYWAIT P3, [R13+URZ+0x36830], R4 ;  /* 0x036830040d0075a7 */ /* 0x000062000806017f */
[----:B------:R-:W-:Y:S05]  /*17c20*/  @!P0 BRA `(.L_x_2917) ;  /* 0x0000000000048947 */ /* 0x000fea0003800000 */
[----:B------:R-:W-:Y:S01]  /*17c30*/  BPT.TRAP 0x1 ;  /* 0x000000040000795c */ /* 0x000fe20000300000 */
.L_x_2917:
[----:B------:R-:W-:Y:S01]  /*17c40*/  IMAD R0, R205, 0xa80, R219 ;  /* 0x00000a80cd007824 */ /* 0x000fe200078e02db */
[----:B------:R-:W-:Y:S03]  /*17c50*/  BSSY B2, `(.L_x_2918) ;  /* 0x0000006000027945 */ /* 0x000fe60003800000 */
[C---:B------:R-:W-:Y:S02]  /*17c60*/  VIADD R20, R0.reuse, 0x80 ;  /* 0x0000008000147836 */ /* 0x040fe40000000000 */
[----:B------:R-:W-:Y:S01]  /*17c70*/  VIADD R120, R0, 0x100 ;  /* 0x0000010000787836 */ /* 0x000fe20000000000 */
[----:B-1----:R-:W-:Y:S06]  /*17c80*/  @P3 BRA `(.L_x_2919) ;  /* 0x0000000000083947 */ /* 0x002fec0003800000 */
[----:B------:R-:W1:Y:S02]  /*17c90*/  SYNCS.PHASECHK.TRANS64.TRYWAIT P3, [R13+URZ+0x36830], R4 ;  /* 0x036830040d0075a7 */ /* 0x000e64000806017f */
[----:B-1----:R-:W-:Y:S05]  /*17ca0*/  @!P3 BRA `(.L_x_2920) ;  /* 0x0000016400ecb947 */ /* 0x002fea0003800000 */
.L_x_2919:
[----:B------:R-:W-:Y:S05]  /*17cb0*/  BSYNC B2 ;  /* 0x0000000000027941 */ /* 0x000fea0003800000 */
.L_x_2918:
[----:B------:R-:W2:Y:S04]  /*17cc0*/  LDL.64 R14, [R1+0x30] ;  /* 0x00003000010e7983 */ /* 0x000ea80000100a00 */
[----:B------:R-:W3:Y:S01]  /*17cd0*/  LDL.64 R122, [R1+0x38] ;  /* 0x00003800017a7983 */ /* 0x000ee20000100a00 */
        /* <DEDUP_REMOVED lines=332> */
[----:B------:R-:W2:Y:S01]  /*191a0*/  LDL.64 R20, [R1] ;  /* 0x0000000001147983 */ /* 0x000ea20000100a00 */
        /* <DEDUP_REMOVED lines=531> */
.L_x_2921:
[----:B------:R-:W-:Y:S01]  /*1b2e0*/  SHF.L.U32 R0, R11, 0x1f, RZ ;  /* 0x0000001f0b007819 */ /* 0x000fe200000006ff */
[----:B------:R-:W-:-:S04]  /*1b2f0*/  IMAD R11, R12, 0x8, R16 ;  /* 0x000000080c0b7824 */ /* 0x000fc800078e0210 */
[----:B------:R0:W1:Y:S01]  /*1b300*/  SYNCS.PHASECHK.TRANS64.TRYWAIT P3, [R11+URZ+0x36850], R0 ;  /* 0x036850000b0075a7 */ /* 0x000062000806017f */
[----:B------:R-:W-:Y:S05]  /*1b310*/  @!P0 BRA `(.L_x_2922) ;  /* 0x0000000000048947 */ /* 0x000fea0003800000 */
[----:B------:R-:W-:Y:S01]  /*1b320*/  BPT.TRAP 0x1 ;  /* 0x000000040000795c */ /* 0x000fe20000300000 */
.L_x_2922:
[----:B------:R-:W-:Y:S04]  /*1b330*/  BSSY B2, `(.L_x_2923) ;  /* 0x0000004000027945 */ /* 0x000fe80003800000 */
[----:B-1----:R-:W-:Y:S05]  /*1b340*/  @P3 BRA `(.L_x_2924) ;  /* 0x0000000000083947 */ /* 0x002fea0003800000 */
[----:B------:R-:W1:Y:S02]  /*1b350*/  SYNCS.PHASECHK.TRANS64.TRYWAIT P3, [R11+URZ+0x36850], R0 ;  /* 0x036850000b0075a7 */ /* 0x000e64000806017f */
[----:B-1----:R-:W-:Y:S05]  /*1b360*/  @!P3 BRA `(.L_x_2925) ;  /* 0x000001300050b947 */ /* 0x002fea0003800000 */
.L_x_2924:
[----:B------:R-:W-:Y:S05]  /*1b370*/  BSYNC B2 ;  /* 0x0000000000027941 */ /* 0x000fea0003800000 */
.L_x_2923:
        /* <DEDUP_REMOVED lines=9> */
[----:B------:R-:W-:Y:S01]  /*1b410*/  LOP3.LUT R0, R0, 0x3fff, RZ, 0xc0, !PT ;  /* 0x00003fff00007812 */ /* 0x000fe200078ec0ff */
[----:B------:R-:W0:Y:S01]  /*1b420*/  @P2 LDC R3, c[0x0][0x450] ;  /* 0x00011400ff032b82 */ /* 0x000e220000000800 */
[----:B------:R-:W-:-:S02]  /*1b430*/  @!P1 PRMT R13, RZ, 0x654, R13 ;  /* 0x00000654ff0d9816 */ /* 0x000fc4000000000d */
[----:B------:R-:W-:Y:S02]  /*1b440*/  LOP3.LUT R0, R0, 0x3800000, RZ, 0xfc, !PT ;  /* 0x0380000000007812 */ /* 0x000fe400078efcff */
[----:B------:R-:W-:-:S03]  /*1b450*/  @!P1 PRMT R11, RZ, 0x654, R11 ;  /* 0x00000654ff0b9816 */ /* 0x000fc6000000000b */
[----:B------:R-:W-:Y:S02]  /*1b460*/  IMAD R2, R12, 0xa80, R0 ;  /* 0x00000a800c027824 */ /* 0x000fe400078e0200 */
[----:B------:R-:W1:Y:S02]  /*1b470*/  @P2 LDC R0, c[0x0][0x44c] ;  /* 0x00011300ff002b82 */ /* 0x000e640000000800 */
        /* <DEDUP_REMOVED lines=18> */
[----:B------:R-:W-:Y:S01]  /*1b5a0*/  IMAD.IADD R4, R228, 0x1, R222 ;  /* 0x00000001e4047824 */ /* 0x000fe200078e02de */
[----:B------:R-:W-:-:S03]  /*1b5b0*/  R2UR UR7, R5 ;  /* 0x00000000050772ca */ /* 0x000fc600000e0000 */
[----:B-1----:R-:W-:-:S04]  /*1b5c0*/  @P2 IMAD.HI.U32 R5, R4, R0, RZ ;  /* 0x0000000004052227 */ /* 0x002fc800078e00ff */
[----:B------:R-:W-:Y:S01]  /*1b5d0*/  IMAD.MOV.U32 R0, RZ, RZ, R4 ;  /* 0x000000ffff007224 */ /* 0x000fe200078e0004 */
[----:B0-----:R-:W-:Y:S01]  /*1b5e0*/  @P2 SHF.R.U32.HI R0, RZ, R3, R5 ;  /* 0x00000003ff002219 */ /* 0x001fe20000011605 */
[----:B------:R-:W-:Y:S02]  /*1b5f0*/  VIADD R4, R2, 0x200 ;  /* 0x0000020002047836 */ /* 0x000fe40000000000 */
[----:B------:R-:W-:Y:S02]  /*1b600*/  IMAD.MOV.U32 R3, RZ, RZ, -0x70 ;  /* 0xffffff90ff037424 */ /* 0x000fe400078e00ff */
[----:B------:R-:W-:Y:S02]  /*1b610*/  IMAD.MOV.U32 R5, RZ, RZ, 0x40000040 ;  /* 0x40000040ff057424 */ /* 0x000fe400078e00ff */
[----:B------:R-:W-:-:S04]  /*1b620*/  IMAD R3, R10, R3, 0x1 ;  /* 0x000000010a037424 */ /* 0x000fc800078e0203 */
[----:B------:R-:W-:-:S05]  /*1b630*/  IMAD R3, R227, -0x2, R3 ;  /* 0xfffffffee3037824 */ /* 0x000fca00078e0203 */
[----:B------:R-:W-:Y:S01]  /*1b640*/  IADD3 R3, -R224, R3, R225 ;  /* 0x00000003e0037210 */ /* 0x000fe20007ffe1e1 */
[----:B------:R-:W-:Y:S02]  /*1b650*/  WARPGROUP.DEPBAR.LE gsb0, 0x0 ;  /* 0x00008000000079c5 */ /* 0x000fe40000010000 */
[----:B------:R-:W-:-:S06]  /*1b660*/  WARPGROUP.ARRIVE ;  /* 0x00000000000079c5 */ /* 0x000fcc0000000000 */
[----:B------:R-:W-:Y:S01]  /*1b670*/  HGMMA.64x192x16.F32.BF16 R24, R188, gdesc[UR4].tnspB, R24, gsb0 ;  /* 0x42e00004bc187df0 */ /* 0x000fe20008001818 */
[----:B------:R-:W-:Y:S02]  /*1b680*/  R2UR UR6, R4 ;  /* 0x00000000040672ca */ /* 0x000fe400000e0000 */
[----:B------:R-:W0:Y:S01]  /*1b690*/  SHFL.IDX PT, R4, R0, RZ, 0x1c1f ;  /* 0x001c1fff00047589 */ /* 0x000e2200000e0000 */
[----:B------:R-:W-:Y:S01]  /*1b6a0*/  R2UR UR7, R5 ;  /* 0x00000000050772ca */ /* 0x000fe200000e0000 */
[----:B0-----:R-:W-:-:S05]  /*1b6b0*/  IMAD.IADD R4, R3, 0x1, R4 ;  /* 0x0000000103047824 */ /* 0x001fca00078e0204 */
[C---:B------:R-:W-:Y:S02]  /*1b6c0*/  ISETP.GT.AND P3, PT, R4.reuse, RZ, PT ;  /* 0x000000ff0400720c */ /* 0x040fe40003f64270 */
[----:B------:R-:W-:Y:S02]  /*1b6d0*/  ISETP.GT.AND P4, PT, R4, 0x1, PT ;  /* 0x000000010400780c */ /* 0x000fe40003f84270 */
        /* <DEDUP_REMOVED lines=77> */
[----:B------:R-:W-:Y:S02]  /*1bbb0*/  FMNMX.FTZ R5, R121, R5, !PT ;  /* 0x0000000579057209 */ /* 0x000fe40007810000 */
[----:B------:R-:W-:Y:S01]  /*1bbc0*/  ISETP.GT.AND P5, PT, R4, 0x69, PT ;  /* 0x000000690400780c */ /* 0x000fe20003fa4270 */
[----:B------:R-:W-:Y:S01]  /*1bbd0*/  VIADD R4, R2, 0x280 ;  /* 0x0000028002047836 */ /* 0x000fe20000000000 */
[----:B------:R-:W-:Y:S02]  /*1bbe0*/  FMNMX.FTZ R5, R124, R5, !PT ;  /* 0x000000057c057209 */ /* 0x000fe40007810000 */
[----:B------:R-:W-:-:S04]  /*1bbf0*/  FSEL R125, R125, -INF , P5 ;  /* 0xff8000007d7d7808 */ /* 0x000fc80002800000 */
[----:B------:R-:W-:Y:S02]  /*1bc00*/  FMNMX.FTZ R12, R125, R5, !PT ;  /* 0x000000057d0c7209 */ /* 0x000fe40007810000 */
[----:B------:R-:W0:Y:S01]  /*1bc10*/  SHFL.IDX PT, R5, R0, 0x1, 0x1c1f ;  /* 0x003c1f0000057f89 */ /* 0x000e2200000e0000 */
[----:B------:R-:W-:Y:S02]  /*1bc20*/  WARPGROUP.DEPBAR.LE gsb0, 0x0 ;  /* 0x00008000000079c5 */ /* 0x000fe40000010000 */
[----:B------:R-:W-:Y:S01]  /*1bc30*/  WARPGROUP.ARRIVE ;  /* 0x00000000000079c5 */ /* 0x000fe20000000000 */
[----:B------:R-:W1:Y:S05]  /*1bc40*/  SHFL.BFLY PT, R0, R12, 0x2, 0x1f ;  /* 0x0c401f000c007f89 */ /* 0x000e6a00000e0000 */
[----:B------:R-:W-:Y:S01]  /*1bc50*/  HGMMA.64x192x16.F32.BF16 R24, R184, gdesc[UR4].tnspB, R24, gsb0 ;  /* 0x42e00004b8187df0 */ /* 0x000fe20008001818 */
[----:B------:R-:W-:Y:S01]  /*1bc60*/  R2UR UR6, R4 ;  /* 0x00000000040672ca */ /* 0x000fe200000e0000 */
[----:B0-----:R-:W-:-:S02]  /*1bc70*/  IMAD.IADD R3, R3, 0x1, R5 ;  /* 0x0000000103037824 */ /* 0x001fc400078e0205 */
[----:B------:R-:W-:-:S03]  /*1bc80*/  IMAD.MOV.U32 R5, RZ, RZ, 0x40000040 ;  /* 0x40000040ff057424 */ /* 0x000fc600078e00ff */
[C---:B------:R-:W-:Y:S02]  /*1bc90*/  ISETP.GT.AND P6, PT, R3.reuse, 0x9, PT ;  /* 0x000000090300780c */ /* 0x040fe40003fc4270 */
[----:B------:R-:W-:Y:S02]  /*1bca0*/  ISETP.GT.AND P4, PT, R3, 0x1, PT ;  /* 0x000000010300780c */ /* 0x000fe40003f84270 */
[----:B------:R-:W-:Y:S02]  /*1bcb0*/  FSEL R175, R175, -INF , P6 ;  /* 0xff800000afaf7808 */ /* 0x000fe40003000000 */
[C---:B------:R-:W-:Y:S02]  /*1bcc0*/  ISETP.GT.AND P6, PT, R3.reuse, 0x19, PT ;  /* 0x000000190300780c */ /* 0x040fe40003fc4270 */
[----:B------:R-:W-:Y:S02]  /*1bcd0*/  ISETP.GT.AND P5, PT, R3, 0x8, PT ;  /* 0x000000080300780c */ /* 0x000fe40003fa4270 */
[----:B------:R-:W-:-:S02]  /*1bce0*/  FSEL R167, R167, -INF , P6 ;  /* 0xff800000a7a77808 */ /* 0x000fc40003000000 */
[----:B------:R-:W-:Y:S02]  /*1bcf0*/  ISETP.GT.AND P6, PT, R3, 0x29, PT ;  /* 0x000000290300780c */ /* 0x000fe40003fc4270 */
[----:B------:R-:W-:Y:S02]  /*1bd00*/  FSEL R171, R171, -INF , P4 ;  /* 0xff800000abab7808 */ /* 0x000fe40002000000 */
[----:B------:R-:W-:Y:S02]  /*1bd10*/  FSEL R174, R174, -INF , P5 ;  /* 0xff800000aeae7808 */ /* 0x000fe40002800000 */
[----:B------:R-:W-:Y:S02]  /*1bd20*/  FSEL R159, R159, -INF , P6 ;  /* 0xff8000009f9f7808 */ /* 0x000fe40003000000 */
[C---:B------:R-:W-:Y:S02]  /*1bd30*/  ISETP.GT.AND P4, PT, R3.reuse, 0x11, PT ;  /* 0x000000110300780c */ /* 0x040fe40003f84270 */
[----:B------:R-:W-:-:S02]  /*1bd40*/  ISETP.GT.AND P5, PT, R3, 0x18, PT ;  /* 0x000000180300780c */ /* 0x000fc40003fa4270 */
[----:B------:R-:W-:Y:S02]  /*1bd50*/  ISETP.GT.AND P6, PT, R3, 0x39, PT ;  /* 0x000000390300780c */ /* 0x000fe40003fc4270 */
[----:B------:R-:W-:Y:S02]  /*1bd60*/  FSEL R163, R163, -INF , P4 ;  /* 0xff800000a3a37808 */ /* 0x000fe40002000000 */
[----:B------:R-:W-:Y:S02]  /*1bd70*/  FSEL R166, R166, -INF , P5 ;  /* 0xff800000a6a67808 */ /* 0x000fe40002800000 */
[----:B------:R-:W-:Y:S02]  /*1bd80*/  FSEL R151, R151, -INF , P6 ;  /* 0xff80000097977808 */ /* 0x000fe40003000000 */
[C---:B------:R-:W-:Y:S02]  /*1bd90*/  ISETP.GT.AND P3, PT, R3.reuse, RZ, PT ;  /* 0x000000ff0300720c */ /* 0x040fe40003f64270 */
[----:B------:R-:W-:-:S02]  /*1bda0*/  ISETP.GT.AND P4, PT, R3, 0x21, PT ;  /* 0x000000210300780c */ /* 0x000fc40003f84270 */
[C---:B------:R-:W-:Y:S02]  /*1bdb0*/  ISETP.GT.AND P5, PT, R3.reuse, 0x28, PT ;  /* 0x000000280300780c */ /* 0x040fe40003fa4270 */
[----:B------:R-:W-:Y:S02]  /*1bdc0*/  ISETP.GT.AND P6, PT, R3, 0x49, PT ;  /* 0x000000490300780c */ /* 0x000fe40003fc4270 */
[----:B------:R-:W-:Y:S02]  /*1bdd0*/  FSEL R170, R170, -INF , P3 ;  /* 0xff800000aaaa7808 */ /* 0x000fe40001800000 */
[----:B------:R-:W-:Y:S02]  /*1bde0*/  FSEL R155, R155, -INF , P4 ;  /* 0xff8000009b9b7808 */ /* 0x000fe40002000000 */
[----:B------:R-:W-:Y:S02]  /*1bdf0*/  FSEL R158, R158, -INF , P5 ;  /* 0xff8000009e9e7808 */ /* 0x000fe40002800000 */
[----:B------:R-:W-:-:S02]  /*1be00*/  FSEL R143, R143, -INF , P6 ;  /* 0xff8000008f8f7808 */ /* 0x000fc40003000000 */
[C---:B------:R-:W-:Y:S02]  /*1be10*/  ISETP.GT.AND P3, PT, R3.reuse, 0x10, PT ;  /* 0x000000100300780c */ /* 0x040fe40003f64270 */
[C---:B------:R-:W-:Y:S02]  /*1be20*/  ISETP.GT.AND P4, PT, R3.reuse, 0x31, PT ;  /* 0x000000310300780c */ /* 0x040fe40003f84270 */
[C---:B------:R-:W-:Y:S02]  /*1be30*/  ISETP.GT.AND P5, PT, R3.reuse, 0x38, PT ;  /* 0x000000380300780c */ /* 0x040fe40003fa4270 */
[----:B------:R-:W-:Y:S02]  /*1be40*/  ISETP.GT.AND P6, PT, R3, 0x50, PT ;  /* 0x000000500300780c */ /* 0x000fe40003fc4270 */
[----:B------:R-:W-:Y:S02]  /*1be50*/  FSEL R162, R162, -INF , P3 ;  /* 0xff800000a2a27808 */ /* 0x000fe40001800000 */
[----:B------:R-:W-:-:S02]  /*1be60*/  FSEL R147, R147, -INF , P4 ;  /* 0xff80000093937808 */ /* 0x000fc40002000000 */
[----:B------:R-:W-:Y:S02]  /*1be70*/  FSEL R150, R150, -INF , P5 ;  /* 0xff80000096967808 */ /* 0x000fe40002800000 */
[----:B------:R-:W-:Y:S02]  /*1be80*/  FSEL R130, R130, -INF , P6 ;  /* 0xff80000082827808 */ /* 0x000fe40003000000 */
[C---:B------:R-:W-:Y:S02]  /*1be90*/  ISETP.GT.AND P3, PT, R3.reuse, 0x20, PT ;  /* 0x000000200300780c */ /* 0x040fe40003f64270 */
[C---:B------:R-:W-:Y:S02]  /*1bea0*/  ISETP.GT.AND P4, PT, R3.reuse, 0x41, PT ;  /* 0x000000410300780c */ /* 0x040fe40003f84270 */
[C---:B------:R-:W-:Y:S02]  /*1beb0*/  ISETP.GT.AND P5, PT, R3.reuse, 0x48, PT ;  /* 0x000000480300780c */ /* 0x040fe40003fa4270 */
[----:B------:R-:W-:-:S02]  /*1bec0*/  ISETP.GT.AND P6, PT, R3, 0x59, PT ;  /* 0x000000590300780c */ /* 0x000fc40003fc4270 */
[----:B------:R-:W-:Y:S02]  /*1bed0*/  FSEL R154, R154, -INF , P3 ;  /* 0xff8000009a9a7808 */ /* 0x000fe40001800000 */
[----:B------:R-:W-:Y:S02]  /*1bee0*/  FSEL R139, R139, -INF , P4 ;  /* 0xff8000008b8b7808 */ /* 0x000fe40002000000 */
[----:B------:R-:W-:Y:S02]  /*1bef0*/  FSEL R142, R142, -INF , P5 ;  /* 0xff8000008e8e7808 */ /* 0x000fe40002800000 */
[----:B------:R-:W-:Y:S02]  /*1bf00*/  FSEL R135, R135, -INF , P6 ;  /* 0xff80000087877808 */ /* 0x000fe40003000000 */
[C---:B------:R-:W-:Y:S02]  /*1bf10*/  ISETP.GT.AND P3, PT, R3.reuse, 0x30, PT ;  /* 0x000000300300780c */ /* 0x040fe40003f64270 */
        /* <DEDUP_REMOVED lines=11> */
[----:B------:R-:W-:Y:S02]  /*1bfd0*/  FMNMX.FTZ R3, R170, R8, !PT ;  /* 0x00000008aa037209 */ /* 0x000fe40007810000 */
[----:B------:R-:W-:-:S02]  /*1bfe0*/  R2UR UR7, R5 ;  /* 0x00000000050772ca */ /* 0x000fc400000e0000 */
[----:B------:R-:W-:Y:S02]  /*1bff0*/  FMNMX.FTZ R3, R171, R3, !PT ;  /* 0x00000003ab037209 */ /* 0x000fe40007810000 */
[----:B-1----:R-:W-:Y:S02]  /*1c000*/  FMNMX.FTZ R5, R12, R0, !PT ;  /* 0x000000000c057209 */ /* 0x002fe40007810000 */
[----:B------:R-:W-:Y:S02]  /*1c010*/  FMNMX.FTZ R3, R174, R3, !PT ;  /* 0x00000003ae037209 */ /* 0x000fe40007810000 */
[----:B------:R-:W-:Y:S01]  /*1c020*/  FSEL R138, R138, -INF , P3 ;  /* 0xff8000008a8a7808 */ /* 0x000fe20001800000 */
[----:B------:R-:W0:Y:S01]  /*1c030*/  SHFL.BFLY PT, R0, R5, 0x1, 0x1f ;  /* 0x0c201f0005007f89 */ /* 0x000e2200000e0000 */
[----:B------:R-:W-:-:S04]  /*1c040*/  FMNMX.FTZ R3, R175, R3, !PT ;  /* 0x00000003af037209 */ /* 0x000fc80007810000 */
[----:B------:R-:W-:-:S04]  /*1c050*/  FMNMX.FTZ R3, R162, R3, !PT ;  /* 0x00000003a2037209 */ /* 0x000fc80007810000 */
[----:B------:R-:W-:-:S04]  /*1c060*/  FMNMX.FTZ R3, R163, R3, !PT ;  /* 0x00000003a3037209 */ /* 0x000fc80007810000 */
[----:B------:R-:W-:-:S04]  /*1c070*/  FMNMX.FTZ R3, R166, R3, !PT ;  /* 0x00000003a6037209 */ /* 0x000fc80007810000 */
[----:B------:R-:W-:-:S04]  /*1c080*/  FMNMX.FTZ R3, R167, R3, !PT ;  /* 0x00000003a7037209 */ /* 0x000fc80007810000 */
[----:B------:R-:W-:Y:S02]  /*1c090*/  FMNMX.FTZ R3, R154, R3, !PT ;  /* 0x000000039a037209 */ /* 0x000fe40007810000 */
[----:B0-----:R-:W-:Y:S01]  /*1c0a0*/  FMNMX.FTZ R5, R5, R0, !PT ;  /* 0x0000000005057209 */ /* 0x001fe20007810000 */
[----:B------:R-:W-:Y:S01]  /*1c0b0*/  IMAD.U32 R0, RZ, RZ, UR4 ;  /* 0x00000004ff007e24 */ /* 0x000fe2000f8e00ff */
[----:B------:R-:W-:Y:S02]  /*1c0c0*/  FMNMX.FTZ R3, R155, R3, !PT ;  /* 0x000000039b037209 */ /* 0x000fe40007810000 */
[C---:B------:R-:W-:Y:S01]  /*1c0d0*/  FSETP.NEU.FTZ.AND P3, PT, R5.reuse, -INF , PT ;  /* 0xff8000000500780b */ /* 0x040fe20003f7d000 */
[----:B------:R-:W-:Y:S01]  /*1c0e0*/  FMUL.FTZ R15, R5, R0 ;  /* 0x00000000050f7220 */ /* 0x000fe20000410000 */
[----:B------:R-:W-:-:S04]  /*1c0f0*/  FMNMX.FTZ R3, R158, R3, !PT ;  /* 0x000000039e037209 */ /* 0x000fc80007810000 */
[----:B------:R-:W-:Y:S02]  /*1c100*/  FMNMX.FTZ R3, R159, R3, !PT ;  /* 0x000000039f037209 */ /* 0x000fe40007810000 */
[----:B------:R-:W-:Y:S02]  /*1c110*/  FSEL R15, R15, RZ, P3 ;  /* 0x000000ff0f0f7208 */ /* 0x000fe40001800000 */
[----:B------:R-:W-:-:S03]  /*1c120*/  FMNMX.FTZ R3, R146, R3, !PT ;  /* 0x0000000392037209 */ /* 0x000fc60007810000 */
[-CC-:B------:R-:W-:Y:S01]  /*1c130*/  FFMA.FTZ R192, R152, R0.reuse, -R15.reuse ;  /* 0x0000000098c07223 */ /* 0x180fe2000001080f */
[----:B------:R-:W-:Y:S01]  /*1c140*/  FMNMX.FTZ R3, R147, R3, !PT ;  /* 0x0000000393037209 */ /* 0x000fe20007810000 */
[-CC-:B------:R-:W-:Y:S01]  /*1c150*/  FFMA.FTZ R152, R153, R0.reuse, -R15.reuse ;  /* 0x0000000099987223 */ /* 0x180fe2000001080f */
[----:B------:R-:W-:Y:S01]  /*1c160*/  FSEL R153, R123, -INF , P5 ;  /* 0xff8000007b997808 */ /* 0x000fe20002800000 */
        /* <DEDUP_REMOVED lines=11> */
[-CC-:B------:R-:W-:Y:S01]  /*1c220*/  FFMA.FTZ R202, R172, R0.reuse, -R15.reuse ;  /* 0x00000000acca7223 */ /* 0x180fe2000001080f */
        /* <DEDUP_REMOVED lines=15> */
[----:B------:R-:W-:Y:S01]  /*1c320*/  FFMA.FTZ R124, R124, R0, -R15 ;  /* 0x000000007c7c7223 */ /* 0x000fe2000001080f */
[----:B------:R-:W-:Y:S01]  /*1c330*/  MUFU.EX2 R200, R200 ;  /* 0x000000c800c87308 */ /* 0x000fe20000000800 */
[----:B------:R-:W-:-:S02]  /*1c340*/  WARPGROUP.DEPBAR.LE gsb0, 0x0 ;  /* 0x00008000000079c5 */ /* 0x000fc40000010000 */
[----:B------:R-:W-:Y:S01]  /*1c350*/  WARPGROUP.ARRIVE ;  /* 0x00000000000079c5 */ /* 0x000fe20000000000 */
[----:B------:R-:W-:Y:S01]  /*1c360*/  FMNMX.FTZ R3, R131, R3, !PT ;  /* 0x0000000383037209 */ /* 0x000fe20007810000 */
[-CC-:B------:R-:W-:Y:S01]  /*1c370*/  FFMA.FTZ R184, R136, R0.reuse, -R15.reuse ;  /* 0x0000000088b87223 */ /* 0x180fe2000001080f */
[----:B------:R-:W-:Y:S02]  /*1c380*/  FFMA.FTZ R186, R140, R0, -R15 ;  /* 0x000000008cba7223 */ /* 0x000fe4000001080f */
[----:B------:R-:W-:Y:S01]  /*1c390*/  FMNMX.FTZ R3, R134, R3, !PT ;  /* 0x0000000386037209 */ /* 0x000fe20007810000 */
[----:B------:R-:W-:Y:S01]  /*1c3a0*/  HGMMA.64x192x16.F32.BF16 R24, R180, gdesc[UR4].tnspB, R24, gsb0 ;  /* 0x42e00004b4187df0 */ /* 0x000fe20008001818 */
        /* <DEDUP_REMOVED lines=18> */
[----:B0-----:R-:W-:-:S04]  /*1c4d0*/  FMNMX.FTZ R4, R4, R3, !PT ;  /* 0x0000000304047209 */ /* 0x001fc80007810000 */
[C---:B------:R-:W-:Y:S01]  /*1c4e0*/  FSETP.NEU.FTZ.AND P4, PT, R4.reuse, -INF , PT ;  /* 0xff8000000400780b */ /* 0x040fe20003f9d000 */
[----:B------:R-:W-:Y:S02]  /*1c4f0*/  FMUL.FTZ R3, R4, R0 ;  /* 0x0000000004037220 */ /* 0x000fe40000410000 */
        /* <DEDUP_REMOVED lines=14> */
[----:B------:R-:W-:Y:S01]  /*1c5e0*/  FFMA.FTZ R133, R121, R0, -R15 ;  /* 0x0000000079857223 */ /* 0x000fe2000001080f */
[----:B------:R-:W-:Y:S02]  /*1c5f0*/  FSEL R121, R4, RZ, P4 ;  /* 0x000000ff04797208 */ /* 0x000fe40002000000 */
[----:B------:R0:W-:Y:S01]  /*1c600*/  MUFU.EX2 R180, R128 ;  /* 0x0000008000b47308 */ /* 0x0001e20000000800 */
[----:B------:R-:W-:Y:S02]  /*1c610*/  WARPGROUP.ARRIVE ;  /* 0x00000000000079c5 */ /* 0x000fe40000000000 */
[----:B------:R-:W-:Y:S01]  /*1c620*/  FADD.FTZ R8, -R121, R8 ;  /* 0x0000000879087221 */ /* 0x000fe20000010100 */
[----:B------:R-:W-:-:S03]  /*1c630*/  IMAD.MOV.U32 R121, RZ, RZ, 0x40000040 ;  /* 0x40000040ff797424 */ /* 0x000fc600078e00ff */
[-C--:B------:R-:W-:Y:S01]  /*1c640*/  FMUL.FTZ R8, R8, R0.reuse ;  /* 0x0000000008087220 */ /* 0x080fe20000410000 */
[-CC-:B0-----:R-:W-:Y:S01]  /*1c650*/  FFMA.FTZ R128, R120, R0.reuse, -R15.reuse ;  /* 0x0000000078807223 */ /* 0x181fe2000001080f */
[----:B------:R-:W-:Y:S01]  /*1c660*/  VIADD R120, R2, 0x300 ;  /* 0x0000030002787836 */ /* 0x000fe20000000000 */
[----:B------:R-:W-:Y:S01]  /*1c670*/  R2UR UR7, R121 ;  /* 0x00000000790772ca */ /* 0x000fe200000e0000 */
[-C--:B------:R-:W-:Y:S01]  /*1c680*/  FFMA.FTZ R15, R125, R0.reuse, -R15 ;  /* 0x000000007d0f7223 */ /* 0x080fe2000001080f */
[----:B------:R-:W-:Y:S01]  /*1c690*/  FSEL R125, R3, RZ, P4 ;  /* 0x000000ff037d7208 */ /* 0x000fe20002000000 */
[----:B------:R-:W-:Y:S01]  /*1c6a0*/  MUFU.EX2 R182, R182 ;  /* 0x000000b600b67308 */ /* 0x000fe20000000800 */
[----:B------:R-:W-:Y:S02]  /*1c6b0*/  R2UR UR6, R120 ;  /* 0x00000000780672ca */ /* 0x000fe400000e0000 */
        /* <DEDUP_REMOVED lines=8> */
[-CC-:B------:R-:W-:Y:S01]  /*1c740*/  FFMA.FTZ R148, R163, R0.reuse, -R125.reuse ;  /* 0x00000000a3947223 */ /* 0x180fe2000001087d */
[-C--:B------:R-:W-:Y:S01]  /*1c750*/  FMUL.FTZ R3, R3, R0.reuse ;  /* 0x0000000003037220 */ /* 0x080fe20000410000 */
[-CC-:B------:R-:W-:Y:S01]  /*1c760*/  FFMA.FTZ R199, R166, R0.reuse, -R125.reuse ;  /* 0x00000000a6c77223 */ /* 0x180fe2000001087d */
[----:B------:R-:W-:Y:S01]  /*1c770*/  HGMMA.64x192x16.F32.BF16 R24, R176, gdesc[UR4].tnspB, R24, gsb0 ;  /* 0x42e00004b0187df0 */ /* 0x000fe20008001818 */
        /* <DEDUP_REMOVED lines=10> */
[-CC-:B------:R-:W-:Y:S01]  /*1c820*/  FFMA.FTZ R139, R139, R0.reuse, -R125.reuse ;  /* 0x000000008b8b7223 */ /* 0x180fe2000001087d */
[----:B------:R1:W2:Y:S01]  /*1c830*/  MUFU.EX2 R3, R8 ;  /* 0x0000000800037308 */ /* 0x0002a20000000800 */
[-CC-:B------:R-:W-:Y:S01]  /*1c840*/  FFMA.FTZ R187, R142, R0.reuse, -R125.reuse ;  /* 0x000000008ebb7223 */ /* 0x180fe2000001087d */
[-CC-:B------:R-:W-:Y:S01]  /*1c850*/  FFMA.FTZ R181, R130, R0.reuse, -R125.reuse ;  /* 0x0000000082b57223 */ /* 0x180fe2000001087d */
[-CC-:B------:R-:W-:Y:S01]  /*1c860*/  FFMA.FTZ R183, R134, R0.reuse, -R125.reuse ;  /* 0x0000000086b77223 */ /* 0x180fe2000001087d */
[-CC-:B------:R-:W-:Y:S01]  /*1c870*/  FFMA.FTZ R135, R135, R0.reuse, -R125.reuse ;  /* 0x0000000087877223 */ /* 0x180fe2000001087d */
[-CC-:B------:R-:W-:Y:S01]  /*1c880*/  FFMA.FTZ R122, R122, R0.reuse, -R125.reuse ;  /* 0x000000007a7a7223 */ /* 0x180fe2000001087d */
[-CC-:B------:R-:W-:Y:S01]  /*1c890*/  FFMA.FTZ R153, R153, R0.reuse, -R125.reuse ;  /* 0x0000000099997223 */ /* 0x180fe2000001087d */
[-CC-:B------:R-:W-:Y:S01]  /*1c8a0*/  FFMA.FTZ R145, R145, R0.reuse, -R125.reuse ;  /* 0x0000000091917223 */ /* 0x180fe2000001087d */
[----:B------:R-:W3:Y:S01]  /*1c8b0*/  MUFU.EX2 R136, R136 ;  /* 0x0000008800887308 */ /* 0x000ee20000000800 */
[----:B0-----:R-:W-:Y:S01]  /*1c8c0*/  FFMA.FTZ R7, R2, R7, R200 ;  /* 0x0000000702077223 */ /* 0x001fe200000100c8 */
[----:B-1----:R-:W-:Y:S01]  /*1c8d0*/  FFMA.FTZ R8, R151, R0, -R125 ;  /* 0x0000000097087223 */ /* 0x002fe2000001087d */
[----:B------:R-:W-:-:S02]  /*1c8e0*/  F2FP.BF16.F32.PACK_AB R200, R14, R200 ;  /* 0x000000c80ec8723e */ /* 0x000fc400000010ff */
[----:B------:R-:W-:Y:S01]  /*1c8f0*/  FADD.FTZ R7, R14, R7 ;  /* 0x000000070e077221 */ /* 0x000fe20000010000 */
[C---:B------:R-:W-:Y:S01]  /*1c900*/  ISETP.GT.AND P3, PT, R10.reuse, R221, PT ;  /* 0x000000dd0a00720c */ /* 0x040fe20003f64270 */
[----:B------:R-:W-:Y:S01]  /*1c910*/  VIADD R10, R10, 0xffffffff ;  /* 0xffffffff0a0a7836 */ /* 0x000fe20000000000 */
[----:B------:R-:W0:Y:S01]  /*1c920*/  MUFU.EX2 R203, R203 ;  /* 0x000000cb00cb7308 */ /* 0x000e220000000800 */
[----:B--2---:R-:W-:Y:S01]  /*1c930*/  FFMA.FTZ R6, R3, R6, R201 ;  /* 0x0000000603067223 */ /* 0x004fe200000100c9 */
[----:B------:R-:W-:Y:S01]  /*1c940*/  FADD.FTZ R7, R202, R7 ;  /* 0x00000007ca077221 */ /* 0x000fe20000010000 */
[----:B------:R-:W-:-:S03]  /*1c950*/  F2FP.BF16.F32.PACK_AB R202, R168, R202 ;  /* 0x000000caa8ca723e */ /* 0x000fc600000010ff */
[----:B------:R-:W-:Y:S02]  /*1c960*/  FADD.FTZ R7, R168, R7 ;  /* 0x00000007a8077221 */ /* 0x000fe40000010000 */
[----:B------:R-:W1:Y:S01]  /*1c970*/  MUFU.EX2 R137, R137 ;  /* 0x0000008900897308 */ /* 0x000e620000000800 */
[C---:B---3--:R-:W-:Y:S01]  /*1c980*/  FADD.FTZ R6, R136.reuse, R6 ;  /* 0x0000000688067221 */ /* 0x048fe20000010000 */
[----:B------:R-:W-:-:S06]  /*1c990*/  F2FP.BF16.F32.PACK_AB R201, R136, R201 ;  /* 0x000000c988c9723e */ /* 0x000fcc00000010ff */
        /* <DEDUP_REMOVED lines=20> */
[----:B------:R-:W2:Y:S01]  /*1cae0*/  MUFU.EX2 R133, R133 ;  /* 0x0000008500857308 */ /* 0x000ea20000000800 */
[----:B------:R-:W-:-:S02]  /*1caf0*/  WARPGROUP.DEPBAR.LE gsb0, 0x0 ;  /* 0x00008000000079c5 */ /* 0x000fc40000010000 */
[----:B------:R0:W-:Y:S05]  /*1cb00*/  @!P1 SYNCS.ARRIVE.TRANS64.RED.A1T0 RZ, [R13+URZ], RZ ;  /* 0x000000ff0dff99a7 */ /* 0x0001ea000810043f */
[----:B------:R-:W-:Y:S01]  /*1cb10*/  MUFU.EX2 R153, R153 ;  /* 0x0000009900997308 */ /* 0x000fe20000000800 */
[----:B0-----:R-:W-:Y:S01]  /*1cb20*/  FADD.FTZ R13, R203, R6 ;  /* 0x00000006cb0d7221 */ /* 0x001fe20000010000 */
[----:B------:R0:W-:Y:S01]  /*1cb30*/  @!P1 SYNCS.ARRIVE.TRANS64.RED.A1T0 RZ, [R11+URZ], RZ ;  /* 0x000000ff0bff99a7 */ /* 0x0001e2000810043f */
[C---:B-1----:R-:W-:Y:S02]  /*1cb40*/  F2FP.BF16.F32.PACK_AB R203, R137.reuse, R203 ;  /* 0x000000cb89cb723e */ /* 0x042fe400000010ff */
[----:B------:R-:W-:-:S03]  /*1cb50*/  FADD.FTZ R13, R137, R13 ;  /* 0x0000000d890d7221 */ /* 0x000fc60000010000 */
[----:B------:R-:W1:Y:S01]  /*1cb60*/  MUFU.EX2 R6, R139 ;  /* 0x0000008b00067308 */ /* 0x000e620000000800 */
[----:B--2---:R-:W-:Y:S01]  /*1cb70*/  F2FP.BF16.F32.PACK_AB R176, R133, R128 ;  /* 0x0000008085b0723e */ /* 0x004fe200000010ff */
[----:B------:R-:W-:Y:S01]  /*1cb80*/  FADD.FTZ R13, R197, R13 ;  /* 0x0000000dc50d7221 */ /* 0x000fe20000010000 */
[----:B0-----:R-:W-:Y:S01]  /*1cb90*/  FADD.FTZ R11, R196, R7 ;  /* 0x00000007c40b7221 */ /* 0x001fe20000010000 */
[----:B------:R-:W-:Y:S01]  /*1cba0*/  FFMA.FTZ R7, R143, R0, -R125 ;  /* 0x000000008f077223 */ /* 0x000fe2000001087d */
[----:B------:R-:W-:Y:S01]  /*1cbb0*/  F2FP.BF16.F32.PACK_AB R196, R20, R196 ;  /* 0x000000c414c4723e */ /* 0x000fe200000010ff */
[----:B------:R-:W-:Y:S01]  /*1cbc0*/  FADD.FTZ R13, R148, R13 ;  /* 0x0000000d940d7221 */ /* 0x000fe20000010000 */
[----:B------:R-:W-:Y:S01]  /*1cbd0*/  FADD.FTZ R11, R20, R11 ;  /* 0x0000000b140b7221 */ /* 0x000fe20000010000 */
[----:B------:R-:W-:Y:S01]  /*1cbe0*/  MUFU.EX2 R145, R145 ;  /* 0x0000009100917308 */ /* 0x000fe20000000800 */
[----:B------:R-:W-:Y:S01]  /*1cbf0*/  F2FP.BF16.F32.PACK_AB R197, R148, R197 ;  /* 0x000000c594c5723e */ /* 0x000fe200000010ff */
[----:B------:R-:W-:Y:S01]  /*1cc00*/  FADD.FTZ R13, R199, R13 ;  /* 0x0000000dc70d7221 */ /* 0x000fe20000010000 */
[----:B------:R-:W-:Y:S01]  /*1cc10*/  FADD.FTZ R120, R198, R11 ;  /* 0x0000000bc6787221 */ /* 0x000fe20000010000 */
[----:B------:R-:W-:Y:S01]  /*1cc20*/  FFMA.FTZ R11, R131, R0, -R125 ;  /* 0x00000000830b7223 */ /* 0x000fe2000001087d */
[----:B------:R-:W-:Y:S01]  /*1cc30*/  F2FP.BF16.F32.PACK_AB R198, R12, R198 ;  /* 0x000000c60cc6723e */ /* 0x000fe200000010ff */
[----:B------:R-:W-:Y:S01]  /*1cc40*/  FADD.FTZ R13, R140, R13 ;  /* 0x0000000d8c0d7221 */ /* 0x000fe20000010000 */
[----:B------:R-:W-:Y:S01]  /*1cc50*/  FADD.FTZ R120, R12, R120 ;  /* 0x000000780c787221 */ /* 0x000fe20000010000 */
[----:B------:R-:W0:Y:S01]  /*1cc60*/  MUFU.EX2 R7, R7 ;  /* 0x0000000700077308 */ /* 0x000e220000000800 */
[----:B------:R-:W-:Y:S01]  /*1cc70*/  FFMA.FTZ R125, R156, R0, -R125 ;  /* 0x000000009c7d7223 */ /* 0x000fe2000001087d */
[----:B------:R-:W-:Y:S01]  /*1cc80*/  FADD.FTZ R13, R193, R13 ;  /* 0x0000000dc10d7221 */ /* 0x000fe20000010000 */
[----:B------:R-:W-:Y:S01]  /*1cc90*/  FADD.FTZ R120, R192, R120 ;  /* 0x00000078c0787221 */ /* 0x000fe20000010000 */
[----:B------:R-:W-:-:S02]  /*1cca0*/  F2FP.BF16.F32.PACK_AB R199, R140, R199 ;  /* 0x000000c78cc7723e */ /* 0x000fc400000010ff */
[----:B------:R-:W-:Y:S01]  /*1ccb0*/  FADD.FTZ R13, R141, R13 ;  /* 0x0000000d8d0d7221 */ /* 0x000fe20000010000 */
[C---:B------:R-:W-:Y:S01]  /*1ccc0*/  FADD.FTZ R120, R152.reuse, R120 ;  /* 0x0000007898787221 */ /* 0x040fe20000010000 */
[----:B------:R-:W2:Y:S01]  /*1ccd0*/  MUFU.EX2 R11, R11 ;  /* 0x0000000b000b7308 */ /* 0x000ea20000000800 */
[----:B------:R-:W-:Y:S01]  /*1cce0*/  F2FP.BF16.F32.PACK_AB R192, R152, R192 ;  /* 0x000000c098c0723e */ /* 0x000fe200000010ff */
[----:B------:R-:W-:Y:S01]  /*1ccf0*/  FADD.FTZ R13, R195, R13 ;  /* 0x0000000dc30d7221 */ /* 0x000fe20000010000 */
[----:B------:R-:W-:Y:S01]  /*1cd00*/  FADD.FTZ R120, R194, R120 ;  /* 0x00000078c2787221 */ /* 0x000fe20000010000 */
[----:B------:R-:W-:Y:S02]  /*1cd10*/  F2FP.BF16.F32.PACK_AB R193, R141, R193 ;  /* 0x000000c18dc1723e */ /* 0x000fe400000010ff */
[----:B------:R-:W-:Y:S01]  /*1cd20*/  FADD.FTZ R13, R149, R13 ;  /* 0x0000000d950d7221 */ /* 0x000fe20000010000 */
[C---:B------:R-:W-:Y:S01]  /*1cd30*/  FADD.FTZ R120, R21.reuse, R120 ;  /* 0x0000007815787221 */ /* 0x040fe20000010000 */
[----:B------:R-:W-:Y:S01]  /*1cd40*/  MUFU.EX2 R15, R15 ;  /* 0x0000000f000f7308 */ /* 0x000fe20000000800 */
[----:B------:R-:W-:Y:S01]  /*1cd50*/  F2FP.BF16.F32.PACK_AB R194, R21, R194 ;  /* 0x000000c215c2723e */ /* 0x000fe200000010ff */
        /* <DEDUP_REMOVED lines=11> */
[----:B------:R-:W3:Y:S01]  /*1ce10*/  MUFU.EX2 R8, R125 ;  /* 0x0000007d00087308 */ /* 0x000ee20000000800 */
[----:B------:R-:W-:Y:S01]  /*1ce20*/  F2FP.BF16.F32.PACK_AB R188, R123, R188 ;  /* 0x000000bc7bbc723e */ /* 0x000fe200000010ff */
        /* <DEDUP_REMOVED lines=8> */
[C---:B0-----:R-:W-:Y:S02]  /*1ceb0*/  F2FP.BF16.F32.PACK_AB R187, R7.reuse, R187 ;  /* 0x000000bb07bb723e */ /* 0x041fe400000010ff */
[----:B------:R-:W-:Y:S01]  /*1cec0*/  FADD.FTZ R12, R7, R12 ;  /* 0x0000000c070c7221 */ /* 0x000fe20000010000 */
[----:B------:R-:W-:Y:S01]  /*1ced0*/  FADD.FTZ R13, R126, R120 ;  /* 0x000000787e0d7221 */ /* 0x000fe20000010000 */
[----:B------:R-:W-:-:S02]  /*1cee0*/  F2FP.BF16.F32.PACK_AB R184, R127, R184 ;  /* 0x000000b87fb8723e */ /* 0x000fc400000010ff */
[----:B------:R-:W-:Y:S01]  /*1cef0*/  FADD.FTZ R12, R181, R12 ;  /* 0x0000000cb50c7221 */ /* 0x000fe20000010000 */
[----:B------:R-:W-:Y:S01]  /*1cf00*/  FADD.FTZ R14, R180, R13 ;  /* 0x0000000db40e7221 */ /* 0x000fe20000010000 */
[C---:B--2---:R-:W-:Y:S02]  /*1cf10*/  F2FP.BF16.F32.PACK_AB R181, R11.reuse, R181 ;  /* 0x000000b50bb5723e */ /* 0x044fe400000010ff */
[----:B------:R-:W-:Y:S01]  /*1cf20*/  FADD.FTZ R12, R11, R12 ;  /* 0x0000000c0b0c7221 */ /* 0x000fe20000010000 */
[----:B------:R-:W-:Y:S01]  /*1cf30*/  FADD.FTZ R9, R129, R14 ;  /* 0x0000000e81097221 */ /* 0x000fe20000010000 */
[----:B---3--:R-:W-:Y:S01]  /*1cf40*/  F2FP.BF16.F32.PACK_AB R179, R8, R145 ;  /* 0x0000009108b3723e */ /* 0x008fe200000010ff */
[----:B------:R-:W-:Y:S02]  /*1cf50*/  IMAD.MOV.U32 R11, RZ, RZ, R208 ;  /* 0x000000ffff0b7224 */ /* 0x000fe400078e00d0 */
        /* <DEDUP_REMOVED lines=14> */
[----:B------:R-:W-:Y:S01]  /*1d040*/  F2FP.BF16.F32.PACK_AB R177, R153, R122 ;  /* 0x0000007a99b1723e */ /* 0x000fe200000010ff */
[----:B------:R-:W-:Y:S01]  /*1d050*/  IMAD.MOV.U32 R12, RZ, RZ, R205 ;  /* 0x000000ffff0c7224 */ /* 0x000fe200078e00cd */
[C---:B------:R-:W-:Y:S01]  /*1d060*/  F2FP.BF16.F32.PACK_AB R178, R15.reuse, R124 ;  /* 0x0000007c0fb2723e */ /* 0x040fe200000010ff */
[----:B------:R-:W-:Y:S01]  /*1d070*/  FADD.FTZ R7, R15, R6 ;  /* 0x000000060f077221 */ /* 0x000fe20000010000 */
[----:B------:R-:W-:Y:S01]  /*1d080*/  FADD.FTZ R6, R8, R9 ;  /* 0x0000000908067221 */ /* 0x000fe20000010000 */
[----:B------:R-:W-:Y:S02]  /*1d090*/  IMAD.MOV.U32 R8, RZ, RZ, R4 ;  /* 0x000000ffff087224 */ /* 0x000fe400078e0004 */
[----:B------:R-:W-:Y:S01]  /*1d0a0*/  IMAD.MOV.U32 R9, RZ, RZ, R5 ;  /* 0x000000ffff097224 */ /* 0x000fe200078e0005 */
[----:B------:R-:W-:Y:S06]  /*1d0b0*/  @P3 BRA `(.L_x_2926) ;  /* 0xffffffa800b03947 */ /* 0x000fec000383ffff */
[----:B------:R-:W-:Y:S05]  /*1d0c0*/  BSYNC B1 ;  /* 0x0000000000017941 */ /* 0x000fea0003800000 */
.L_x_2915:
[----:B------:R-:W-:Y:S05]  /*1d0d0*/  BSYNC B0 ;  /* 0x0000000000007941 */ /* 0x000fea0003800000 */
.L_x_2914:
[----:B------:R-:W-:Y:S01]  /*1d0e0*/  ISETP.GE.AND P2, PT, R10, RZ, PT ;  /* 0x000000ff0a00720c */ /* 0x000fe20003f46270 */
[----:B------:R-:W-:-:S12]  /*1d0f0*/  BSSY B0, `(.L_x_2927) ;  /* 0x00004d8000007945 */ /* 0x000fd80003800000 */
[----:B------:R-:W-:Y:S05]  /*1d100*/  @!P2 BRA `(.L_x_2928) ;  /* 0x0000004c0058a947 */ /* 0x000fea0003800000 */
[----:B------:R-:W-:Y:S02]  /*1d110*/  IMAD.MOV.U32 R8, RZ, RZ, R4 ;  /* 0x000000ffff087224 */ /* 0x000fe400078e0004 */
[----:B------:R-:W-:Y:S02]  /*1d120*/  IMAD.MOV.U32 R9, RZ, RZ, R5 ;  /* 0x000000ffff097224 */ /* 0x000fe400078e0005 */
[----:B------:R-:W-:Y:S02]  /*1d130*/  IMAD.MOV.U32 R11, RZ, RZ, R208 ;  /* 0x000000ffff0b7224 */ /* 0x000fe400078e00d0 */
[----:B------:R-:W-:-:S07]  /*1d140*/  IMAD.MOV.U32 R12, RZ, RZ, R205 ;  /* 0x000000ffff0c7224 */ /* 0x000fce00078e00cd */
.L_x_2939:
        /* <DEDUP_REMOVED lines=8> */
.L_x_2929:
[----:B------:R-:W-:Y:S01]  /*1d1d0*/  IMAD R4, R205, 0x8, R16 ;  /* 0x00000008cd047824 */ /* 0x000fe200078e0210 */
[----:B------:R-:W-:-:S04]  /*1d1e0*/  SHF.L.U32 R5, R208, 0x1f, RZ ;  /* 0x0000001fd0057819 */ /* 0x000fc800000006ff */
[----:B------:R0:W1:Y:S01]  /*1d1f0*/  SYNCS.PHASECHK.TRANS64.TRYWAIT P2, [R4+URZ+0x36830], R5 ;  /* 0x03683005040075a7 */ /* 0x000062000804017f */
[----:B------:R-:W-:Y:S05]  /*1d200*/  @!P0 BRA `(.L_x_2930) ;  /* 0x0000000000048947 */ /* 0x000fea0003800000 */
[----:B------:R-:W-:Y:S01]  /*1d210*/  BPT.TRAP 0x1 ;  /* 0x000000040000795c */ /* 0x000fe20000300000 */
.L_x_2930:
[----:B------:R-:W-:Y:S01]  /*1d220*/  IMAD R0, R205, 0xa80, R219 ;  /* 0x00000a80cd007824 */ /* 0x000fe200078e02db */
[----:B------:R-:W-:Y:S03]  /*1d230*/  BSSY B1, `(.L_x_2931) ;  /* 0x0000006000017945 */ /* 0x000fe60003800000 */
[C---:B------:R-:W-:Y:S02]  /*1d240*/  VIADD R20, R0.reuse, 0x80 ;  /* 0x0000008000147836 */ /* 0x040fe40000000000 */
[----:B------:R-:W-:Y:S01]  /*1d250*/  VIADD R120, R0, 0x100 ;  /* 0x0000010000787836 */ /* 0x000fe20000000000 */
[----:B-1----:R-:W-:Y:S06]  /*1d260*/  @P2 BRA `(.L_x_2932) ;  /* 0x0000000000082947 */ /* 0x002fec0003800000 */
[----:B------:R-:W1:Y:S02]  /*1d270*/  SYNCS.PHASECHK.TRANS64.TRYWAIT P2, [R4+URZ+0x36830], R5 ;  /* 0x03683005040075a7 */ /* 0x000e64000804017f */
[----:B-1----:R-:W-:Y:S05]  /*1d280*/  @!P2 BRA `(.L_x_2933) ;  /* 0x00000110009ca947 */ /* 0x002fea0003800000 */
.L_x_2932:
[----:B------:R-:W-:Y:S05]  /*1d290*/  BSYNC B1 ;  /* 0x0000000000017941 */ /* 0x000fea0003800000 */
.L_x_2931:
[----:B------:R-:W2:Y:S04]  /*1d2a0*/  LDL.64 R14, [R1+0x30] ;  /* 0x00003000010e7983 */ /* 0x000ea80000100a00 */
[----:B------:R-:W3:Y:S01]  /*1d2b0*/  LDL.64 R122, [R1+0x38] ;  /* 0x00003800017a7983 */ /* 0x000ee20000100a00 */
[----:B------:R-:W-:Y:S01]  /*1d2c0*/  WARPGROUP.ARRIVE ;  /* 0x00000000000079c5 */ /* 0x000fe20000000000 */
[----:B------:R-:W-:Y:S01]  /*1d2d0*/  IMAD.MOV.U32 R21, RZ, RZ, 0x40000040 ;  /* 0x40000040ff157424 */ /* 0x000fe200078e00ff */
[----:B------:R-:W-:Y:S01]  /*1d2e0*/  R2UR UR6, R20 ;  /* 0x00000000140672ca */ /* 0x000fe200000e0000 */
[----:B------:R-:W-:Y:S01]  /*1d2f0*/  IMAD.MOV.U32 R121, RZ, RZ, 0x40000040 ;  /* 0x40000040ff797424 */ /* 0x000fe200078e00ff */
[----:B01----:R-:W-:Y:S01]  /*1d300*/  MOV R5, UR45 ;  /* 0x0000002d00057c02 */ /* 0x003fe20008000f00 */
[----:B------:R-:W4:Y:S01]  /*1d310*/  LDL.64 R224, [R1+0x10] ;  /* 0x0000100001e07983 */ /* 0x000f220000100a00 */
        /* <DEDUP_REMOVED lines=118> */
[----:B------:R-:W-:Y:S01]  /*1da80*/  UMOV UR45, UR43 ;  /* 0x0000002b002d7c82 */ /* 0x000fe20008000000 */
        /* <DEDUP_REMOVED lines=137> */
[----:B----4-:R-:W-:Y:S02]  /*1e320*/  R2UR UR38, R224 ;  /* 0x00000000e02672ca */ /* 0x010fe400000e0000 */
        /* <DEDUP_REMOVED lines=601> */
.L_x_2934:
[----:B------:R-:W-:Y:S01]  /*208c0*/  SHF.L.U32 R0, R11, 0x1f, RZ ;  /* 0x0000001f0b007819 */ /* 0x000fe200000006ff */
[----:B------:R-:W-:-:S04]  /*208d0*/  IMAD R11, R12, 0x8, R16 ;  /* 0x000000080c0b7824 */ /* 0x000fc800078e0210 */
[----:B------:R0:W1:Y:S01]  /*208e0*/  SYNCS.PHASECHK.TRANS64.TRYWAIT P2, [R11+URZ+0x36850], R0 ;  /* 0x036850000b0075a7 */ /* 0x000062000804017f */
[----:B------:R-:W-:Y:S05]  /*208f0*/  @!P0 BRA `(.L_x_2935) ;  /* 0x0000000000048947 */ /* 0x000fea0003800000 */
[----:B------:R-:W-:Y:S01]  /*20900*/  BPT.TRAP 0x1 ;  /* 0x000000040000795c */ /* 0x000fe20000300000 */
.L_x_2935:
[----:B------:R-:W-:Y:S04]  /*20910*/  BSSY B1, `(.L_x_2936) ;  /* 0x0000004000017945 */ /* 0x000fe80003800000 */
[----:B-1----:R-:W-:Y:S05]  /*20920*/  @P2 BRA `(.L_x_2937) ;  /* 0x0000000000082947 */ /* 0x002fea0003800000 */
[----:B------:R-:W1:Y:S02]  /*20930*/  SYNCS.PHASECHK.TRANS64.TRYWAIT P2, [R11+URZ+0x36850], R0 ;  /* 0x036850000b0075a7 */ /* 0x000e64000804017f */
[----:B-1----:R-:W-:Y:S05]  /*20940*/  @!P2 BRA `(.L_x_2938) ;  /* 0x000000dc0000a947 */ /* 0x002fea0003800000 */
.L_x_2937:
[----:B------:R-:W-:Y:S05]  /*20950*/  BSYNC B1 ;  /* 0x0000000000017941 */ /* 0x000fea0003800000 */
.L_x_2936:
        /* <DEDUP_REMOVED lines=56> */
[----:B------:R-:W-:-:S04]  /*20ce0*/  FADD.FTZ R4, -R5, R9 ;  /* 0x0000000905047221 */ /* 0x000fc80000010100 */
[----:B------:R-:W-:Y:S01]  /*20cf0*/  FMUL.FTZ R4, R4, R0 ;  /* 0x0000000004047220 */ /* 0x000fe20000410000 */
[----:B------:R-:W-:Y:S02]  /*20d00*/  WARPGROUP.DEPBAR.LE gsb0, 0x0 ;  /* 0x00008000000079c5 */ /* 0x000fe40000010000 */
[----:B------:R-:W-:-:S06]  /*20d10*/  WARPGROUP.ARRIVE ;  /* 0x00000000000079c5 */ /* 0x000fcc0000000000 */
        /* <DEDUP_REMOVED lines=23> */
[----:B------:R0:W-:Y:S01]  /*20e90*/  MUFU.EX2 R2, R4 ;  /* 0x0000000400027308 */ /* 0x0001e20000000800 */
[----:B------:R-:W-:Y:S01]  /*20ea0*/  R2UR UR7, R3 ;  /* 0x00000000030772ca */ /* 0x000fe200000e0000 */
[----:B------:R-:W-:-:S04]  /*20eb0*/  FMUL.FTZ R3, R5, R0 ;  /* 0x0000000005037220 */ /* 0x000fc80000410000 */
[-CC-:B------:R-:W-:Y:S01]  /*20ec0*/  FFMA.FTZ R12, R145, R0.reuse, -R3.reuse ;  /* 0x00000000910c7223 */ /* 0x180fe20000010803 */
[-CC-:B------:R-:W-:Y:S01]  /*20ed0*/  FFMA.FTZ R200, R168, R0.reuse, -R3.reuse ;  /* 0x00000000a8c87223 */ /* 0x180fe20000010803 */
[--C-:B------:R-:W-:Y:S01]  /*20ee0*/  FFMA.FTZ R192, R152, R0, -R3.reuse ;  /* 0x0000000098c07223 */ /* 0x100fe20000010803 */
[----:B0-----:R-:W-:Y:S01]  /*20ef0*/  FMNMX.FTZ R4, R170, R8, !PT ;  /* 0x00000008aa047209 */ /* 0x001fe20007810000 */
        /* <DEDUP_REMOVED lines=21> */
[----:B------:R-:W0:Y:S02]  /*21050*/  MUFU.EX2 R200, R200 ;  /* 0x000000c800c87308 */ /* 0x000e240000000800 */
[----:B------:R-:W-:-:S04]  /*21060*/  FMNMX.FTZ R4, R166, R4, !PT ;  /* 0x00000004a6047209 */ /* 0x000fc80007810000 */
[----:B------:R-:W-:Y:S02]  /*21070*/  FMNMX.FTZ R4, R167, R4, !PT ;  /* 0x00000004a7047209 */ /* 0x000fe40007810000 */
[----:B------:R-:W1:Y:S02]  /*21080*/  MUFU.EX2 R15, R15 ;  /* 0x0000000f000f7308 */ /* 0x000e640000000800 */
[----:B------:R-:W-:-:S04]  /*21090*/  FMNMX.FTZ R4, R154, R4, !PT ;  /* 0x000000049a047209 */ /* 0x000fc80007810000 */
[----:B------:R-:W-:Y:S02]  /*210a0*/  FMNMX.FTZ R4, R155, R4, !PT ;  /* 0x000000049b047209 */ /* 0x000fe40007810000 */
[----:B------:R-:W2:Y:S01]  /*210b0*/  MUFU.EX2 R202, R202 ;  /* 0x000000ca00ca7308 */ /* 0x000ea20000000800 */
[----:B0-----:R-:W-:Y:S01]  /*210c0*/  FFMA.FTZ R7, R2, R7, R200 ;  /* 0x0000000702077223 */ /* 0x001fe200000100c8 */
[----:B------:R-:W-:-:S04]  /*210d0*/  FMNMX.FTZ R4, R158, R4, !PT ;  /* 0x000000049e047209 */ /* 0x000fc80007810000 */
[----:B------:R-:W-:Y:S02]  /*210e0*/  FMNMX.FTZ R4, R159, R4, !PT ;  /* 0x000000049f047209 */ /* 0x000fe40007810000 */
[----:B------:R-:W0:Y:S01]  /*210f0*/  MUFU.EX2 R168, R168 ;  /* 0x000000a800a87308 */ /* 0x000e220000000800 */
[C---:B-1----:R-:W-:Y:S01]  /*21100*/  FADD.FTZ R7, R15.reuse, R7 ;  /* 0x000000070f077221 */ /* 0x042fe20000010000 */
[----:B------:R-:W-:Y:S02]  /*21110*/  FMNMX.FTZ R4, R146, R4, !PT ;  /* 0x0000000492047209 */ /* 0x000fe40007810000 */
[----:B------:R-:W-:Y:S02]  /*21120*/  F2FP.BF16.F32.PACK_AB R200, R15, R200 ;  /* 0x000000c80fc8723e */ /* 0x000fe400000010ff */
[----:B------:R-:W-:Y:S02]  /*21130*/  FMNMX.FTZ R4, R147, R4, !PT ;  /* 0x0000000493047209 */ /* 0x000fe40007810000 */
[----:B------:R-:W-:Y:S01]  /*21140*/  MUFU.EX2 R196, R196 ;  /* 0x000000c400c47308 */ /* 0x000fe20000000800 */
[----:B--2---:R-:W-:Y:S01]  /*21150*/  FADD.FTZ R7, R202, R7 ;  /* 0x00000007ca077221 */ /* 0x004fe20000010000 */
[----:B------:R-:W-:-:S04]  /*21160*/  FMNMX.FTZ R4, R150, R4, !PT ;  /* 0x0000000496047209 */ /* 0x000fc80007810000 */
[----:B------:R-:W-:Y:S02]  /*21170*/  FMNMX.FTZ R4, R151, R4, !PT ;  /* 0x0000000497047209 */ /* 0x000fe40007810000 */
[----:B------:R-:W-:Y:S01]  /*21180*/  MUFU.EX2 R20, R20 ;  /* 0x0000001400147308 */ /* 0x000fe20000000800 */
[----:B0-----:R-:W-:Y:S01]  /*21190*/  FADD.FTZ R7, R168, R7 ;  /* 0x00000007a8077221 */ /* 0x001fe20000010000 */
        /* <DEDUP_REMOVED lines=18> */
[----:B------:R-:W-:Y:S03]  /*212c0*/  MUFU.EX2 R21, R21 ;  /* 0x0000001500157308 */ /* 0x000fe60000000800 */
[----:B------:R-:W0:Y:S05]  /*212d0*/  SHFL.BFLY PT, R145, R4, 0x2, 0x1f ;  /* 0x0c401f0004917f89 */ /* 0x000e2a00000e0000 */
[----:B------:R-:W-:Y:S08]  /*212e0*/  MUFU.EX2 R188, R188 ;  /* 0x000000bc00bc7308 */ /* 0x000ff00000000800 */
[----:B------:R-:W-:Y:S08]  /*212f0*/  MUFU.EX2 R12, R12 ;  /* 0x0000000c000c7308 */ /* 0x000ff00000000800 */
[----:B------:R-:W-:Y:S01]  /*21300*/  MUFU.EX2 R190, R190 ;  /* 0x000000be00be7308 */ /* 0x000fe20000000800 */
[----:B0-----:R-:W-:-:S07]  /*21310*/  FMNMX.FTZ R4, R4, R145, !PT ;  /* 0x0000009104047209 */ /* 0x001fce0007810000 */
        /* <DEDUP_REMOVED lines=8> */
[----:B------:R-:W0:Y:S01]  /*213a0*/  SHFL.BFLY PT, R140, R4, 0x1, 0x1f ;  /* 0x0c201f00048c7f89 */ /* 0x000e2200000e0000 */
[----:B------:R-:W-:Y:S02]  /*213b0*/  FFMA.FTZ R136, R141, R0, -R3 ;  /* 0x000000008d887223 */ /* 0x000fe40000010803 */
[----:B------:R-:W-:Y:S01]  /*213c0*/  HGMMA.64x192x16.F32.BF16 R24, R180, gdesc[UR4].tnspB, R24, gsb0 ;  /* 0x42e00004b4187df0 */ /* 0x000fe20008001818 */
[----:B------:R-:W-:Y:S08]  /*213d0*/  MUFU.EX2 R186, R186 ;  /* 0x000000ba00ba7308 */ /* 0x000ff00000000800 */
[----:B------:R-:W-:Y:S08]  /*213e0*/  MUFU.EX2 R184, R184 ;  /* 0x000000b800b87308 */ /* 0x000ff00000000800 */
[----:B------:R-:W-:Y:S01]  /*213f0*/  MUFU.EX2 R136, R136 ;  /* 0x0000008800887308 */ /* 0x000fe20000000800 */
[----:B0-----:R-:W-:Y:S01]  /*21400*/  FMNMX.FTZ R4, R4, R140, !PT ;  /* 0x0000008c04047209 */ /* 0x001fe20007810000 */
[----:B------:R-:W-:-:S02]  /*21410*/  WARPGROUP.DEPBAR.LE gsb0, 0x0 ;  /* 0x00008000000079c5 */ /* 0x000fc40000010000 */
[-CC-:B------:R-:W-:Y:S01]  /*21420*/  FFMA.FTZ R182, R132, R0.reuse, -R3.reuse ;  /* 0x0000000084b67223 */ /* 0x180fe20000010803 */
[-CC-:B------:R-:W-:Y:S01]  /*21430*/  FFMA.FTZ R180, R128, R0.reuse, -R3.reuse ;  /* 0x0000000080b47223 */ /* 0x180fe20000010803 */
[-CC-:B------:R-:W-:Y:S01]  /*21440*/  FFMA.FTZ R132, R124, R0.reuse, -R3.reuse ;  /* 0x000000007c847223 */ /* 0x180fe20000010803 */
[-CC-:B------:R-:W-:Y:S01]  /*21450*/  FFMA.FTZ R128, R129, R0.reuse, -R3.reuse ;  /* 0x0000000081807223 */ /* 0x180fe20000010803 */
[----:B------:R-:W-:Y:S01]  /*21460*/  FADD.FTZ R124, -R4, R8 ;  /* 0x00000008047c7221 */ /* 0x000fe20000010100 */
[-CC-:B------:R-:W-:Y:S01]  /*21470*/  FFMA.FTZ R129, R133, R0.reuse, -R3.reuse ;  /* 0x0000000085817223 */ /* 0x180fe20000010803 */
[-C--:B------:R-:W-:Y:S01]  /*21480*/  FFMA.FTZ R3, R125, R0.reuse, -R3 ;  /* 0x000000007d037223 */ /* 0x080fe20000010803 */
[----:B------:R-:W-:Y:S02]  /*21490*/  IMAD.MOV.U32 R125, RZ, RZ, 0x40000040 ;  /* 0x40000040ff7d7424 */ /* 0x000fe400078e00ff */
[-C--:B------:R-:W-:Y:S01]  /*214a0*/  FMUL.FTZ R124, R124, R0.reuse ;  /* 0x000000007c7c7220 */ /* 0x080fe20000410000 */
[----:B------:R-:W-:Y:S01]  /*214b0*/  WARPGROUP.ARRIVE ;  /* 0x00000000000079c5 */ /* 0x000fe20000000000 */
[----:B------:R-:W-:Y:S01]  /*214c0*/  MUFU.EX2 R8, R3 ;  /* 0x0000000300087308 */ /* 0x000fe20000000800 */
[----:B------:R-:W-:Y:S01]  /*214d0*/  FMUL.FTZ R133, R4, R0 ;  /* 0x0000000004857220 */ /* 0x000fe20000410000 */
[----:B------:R-:W-:-:S03]  /*214e0*/  R2UR UR7, R125 ;  /* 0x000000007d0772ca */ /* 0x000fc600000e0000 */
        /* <DEDUP_REMOVED lines=12> */
[----:B0-----:R-:W-:-:S02]  /*215b0*/  VIADD R124, R14, 0x300 ;  /* 0x000003000e7c7836 */ /* 0x001fc40000000000 */
[-CC-:B------:R-:W-:Y:S01]  /*215c0*/  FFMA.FTZ R195, R158, R0.reuse, -R133.reuse ;  /* 0x000000009ec37223 */ /* 0x180fe20000010885 */
[-CC-:B------:R-:W-:Y:S01]  /*215d0*/  FFMA.FTZ R153, R159, R0.reuse, -R133.reuse ;  /* 0x000000009f997223 */ /* 0x180fe20000010885 */
[-CC-:B------:R-:W-:Y:S01]  /*215e0*/  FFMA.FTZ R189, R146, R0.reuse, -R133.reuse ;  /* 0x0000000092bd7223 */ /* 0x180fe20000010885 */
[-CC-:B------:R-:W-:Y:S01]  /*215f0*/  FFMA.FTZ R14, R147, R0.reuse, -R133.reuse ;  /* 0x00000000930e7223 */ /* 0x180fe20000010885 */
[----:B------:R-:W-:Y:S01]  /*21600*/  R2UR UR6, R124 ;  /* 0x000000007c0672ca */ /* 0x000fe200000e0000 */
[-C--:B------:R-:W-:Y:S01]  /*21610*/  FFMA.FTZ R191, R150, R0.reuse, -R133 ;  /* 0x0000000096bf7223 */ /* 0x080fe20000010885 */
[----:B------:R-:W0:Y:S01]  /*21620*/  MUFU.EX2 R140, R140 ;  /* 0x0000008c008c7308 */ /* 0x000e220000000800 */
[----:B------:R-:W-:Y:S01]  /*21630*/  @!P1 PRMT R124, RZ, 0x654, R13 ;  /* 0x00000654ff7c9816 */ /* 0x000fe2000000000d */
[-CC-:B------:R-:W-:Y:S01]  /*21640*/  FFMA.FTZ R151, R151, R0.reuse, -R133.reuse ;  /* 0x0000000097977223 */ /* 0x180fe20000010885 */
[-CC-:B------:R-:W-:Y:S01]  /*21650*/  FFMA.FTZ R185, R138, R0.reuse, -R133.reuse ;  /* 0x000000008ab97223 */ /* 0x180fe20000010885 */
[-CC-:B------:R-:W-:Y:S01]  /*21660*/  FFMA.FTZ R139, R139, R0.reuse, -R133.reuse ;  /* 0x000000008b8b7223 */ /* 0x180fe20000010885 */
[-CC-:B------:R-:W-:Y:S01]  /*21670*/  FFMA.FTZ R187, R142, R0.reuse, -R133.reuse ;  /* 0x000000008ebb7223 */ /* 0x180fe20000010885 */
[-CC-:B------:R-:W-:Y:S01]  /*21680*/  FFMA.FTZ R181, R130, R0.reuse, -R133.reuse ;  /* 0x0000000082b57223 */ /* 0x180fe20000010885 */
[----:B------:R-:W-:Y:S01]  /*21690*/  FFMA.FTZ R183, R134, R0, -R133 ;  /* 0x0000000086b77223 */ /* 0x000fe20000010885 */
[----:B------:R-:W-:Y:S01]  /*216a0*/  MUFU.EX2 R203, R203 ;  /* 0x000000cb00cb7308 */ /* 0x000fe20000000800 */
[----:B-1----:R-:W-:Y:S01]  /*216b0*/  FFMA.FTZ R6, R3, R6, R201 ;  /* 0x0000000603067223 */ /* 0x002fe200000100c9 */
[-CC-:B------:R-:W-:Y:S01]  /*216c0*/  FFMA.FTZ R135, R135, R0.reuse, -R133.reuse ;  /* 0x0000000087877223 */ /* 0x180fe20000010885 */
[----:B------:R-:W-:Y:S01]  /*216d0*/  HGMMA.64x192x16.F32.BF16 R24, R176, gdesc[UR4].tnspB, R24, gsb0 ;  /* 0x42e00004b0187df0 */ /* 0x000fe20008001818 */
[-CC-:B------:R-:W-:Y:S01]  /*216e0*/  FFMA.FTZ R122, R122, R0.reuse, -R133.reuse ;  /* 0x000000007a7a7223 */ /* 0x180fe20000010885 */
[-CC-:B------:R-:W-:Y:S01]  /*216f0*/  FFMA.FTZ R123, R123, R0.reuse, -R133.reuse ;  /* 0x000000007b7b7223 */ /* 0x180fe20000010885 */
[-CC-:B------:R-:W-:Y:S01]  /*21700*/  FFMA.FTZ R126, R126, R0.reuse, -R133.reuse ;  /* 0x000000007e7e7223 */ /* 0x180fe20000010885 */
[----:B------:R-:W-:Y:S01]  /*21710*/  FFMA.FTZ R127, R127, R0, -R133 ;  /* 0x000000007f7f7223 */ /* 0x000fe20000010885 */
[----:B------:R-:W-:Y:S01]  /*21720*/  MUFU.EX2 R141, R141 ;  /* 0x0000008d008d7308 */ /* 0x000fe20000000800 */
[C---:B0-----:R-:W-:Y:S01]  /*21730*/  FADD.FTZ R6, R140.reuse, R6 ;  /* 0x000000068c067221 */ /* 0x041fe20000010000 */
        /* <DEDUP_REMOVED lines=24> */
[----:B------:R-:W1:Y:S08]  /*218c0*/  MUFU.EX2 R132, R132 ;  /* 0x0000008400847308 */ /* 0x000e700000000800 */
[----:B------:R-:W-:Y:S01]  /*218d0*/  MUFU.EX2 R126, R126 ;  /* 0x0000007e007e7308 */ /* 0x000fe20000000800 */
[----:B------:R-:W-:-:S02]  /*218e0*/  WARPGROUP.DEPBAR.LE gsb0, 0x0 ;  /* 0x00008000000079c5 */ /* 0x000fc40000010000 */
[----:B------:R2:W-:Y:S01]  /*218f0*/  @!P1 SYNCS.ARRIVE.TRANS64.RED.A1T0 RZ, [R124+URZ], RZ ;  /* 0x000000ff7cff99a7 */ /* 0x0005e2000810043f */
[----:B------:R-:W-:Y:S02]  /*21900*/  F2FP.BF16.F32.PACK_AB R176, R121, R120 ;  /* 0x0000007879b0723e */ /* 0x000fe400000010ff */
[----:B0-----:R-:W-:Y:S02]  /*21910*/  F2FP.BF16.F32.PACK_AB R177, R123, R122 ;  /* 0x0000007a7bb1723e */ /* 0x001fe400000010ff */
[----:B------:R-:W-:Y:S01]  /*21920*/  MUFU.EX2 R127, R127 ;  /* 0x0000007f007f7308 */ /* 0x000fe20000000800 */
[----:B-1----:R-:W-:Y:S01]  /*21930*/  F2FP.BF16.F32.PACK_AB R178, R8, R132 ;  /* 0x0000008408b2723e */ /* 0x002fe200000010ff */
[----:B--2---:R-:W-:Y:S01]  /*21940*/  FADD.FTZ R124, R203, R6 ;  /* 0x00000006cb7c7221 */ /* 0x004fe20000010000 */
[----:B------:R0:W-:Y:S01]  /*21950*/  @!P1 SYNCS.ARRIVE.TRANS64.RED.A1T0 RZ, [R11+URZ], RZ ;  /* 0x000000ff0bff99a7 */ /* 0x0001e2000810043f */
[C---:B------:R-:W-:Y:S02]  /*21960*/  F2FP.BF16.F32.PACK_AB R203, R141.reuse, R203 ;  /* 0x000000cb8dcb723e */ /* 0x040fe400000010ff */
[----:B------:R-:W-:-:S02]  /*21970*/  FADD.FTZ R124, R141, R124 ;  /* 0x0000007c8d7c7221 */ /* 0x000fc40000010000 */
[----:B------:R-:W1:Y:S02]  /*21980*/  MUFU.EX2 R6, R139 ;  /* 0x0000008b00067308 */ /* 0x000e640000000800 */
[----:B------:R-:W-:Y:S01]  /*21990*/  FADD.FTZ R124, R197, R124 ;  /* 0x0000007cc57c7221 */ /* 0x000fe20000010000 */
[----:B0-----:R-:W-:Y:S01]  /*219a0*/  FADD.FTZ R11, R196, R7 ;  /* 0x00000007c40b7221 */ /* 0x001fe20000010000 */
[----:B------:R-:W-:Y:S01]  /*219b0*/  FFMA.FTZ R7, R143, R0, -R133 ;  /* 0x000000008f077223 */ /* 0x000fe20000010885 */
[C---:B------:R-:W-:Y:S01]  /*219c0*/  F2FP.BF16.F32.PACK_AB R196, R20.reuse, R196 ;  /* 0x000000c414c4723e */ /* 0x040fe200000010ff */
[C---:B------:R-:W-:Y:S01]  /*219d0*/  FADD.FTZ R124, R149.reuse, R124 ;  /* 0x0000007c957c7221 */ /* 0x040fe20000010000 */
[----:B------:R-:W-:Y:S01]  /*219e0*/  FADD.FTZ R11, R20, R11 ;  /* 0x0000000b140b7221 */ /* 0x000fe20000010000 */
[----:B------:R-:W-:Y:S02]  /*219f0*/  F2FP.BF16.F32.PACK_AB R197, R149, R197 ;  /* 0x000000c595c5723e */ /* 0x000fe400000010ff */
[----:B------:R-:W-:Y:S01]  /*21a00*/  FADD.FTZ R124, R199, R124 ;  /* 0x0000007cc77c7221 */ /* 0x000fe20000010000 */
[----:B------:R-:W-:Y:S01]  /*21a10*/  FADD.FTZ R125, R198, R11 ;  /* 0x0000000bc67d7221 */ /* 0x000fe20000010000 */
[----:B------:R-:W0:Y:S01]  /*21a20*/  MUFU.EX2 R7, R7 ;  /* 0x0000000700077308 */ /* 0x000e220000000800 */
[----:B------:R-:W-:Y:S01]  /*21a30*/  FFMA.FTZ R11, R131, R0, -R133 ;  /* 0x00000000830b7223 */ /* 0x000fe20000010885 */
[----:B------:R-:W-:Y:S01]  /*21a40*/  FADD.FTZ R124, R145, R124 ;  /* 0x0000007c917c7221 */ /* 0x000fe20000010000 */
[C---:B------:R-:W-:Y:S01]  /*21a50*/  FADD.FTZ R125, R9.reuse, R125 ;  /* 0x0000007d097d7221 */ /* 0x040fe20000010000 */
[----:B------:R-:W-:-:S02]  /*21a60*/  F2FP.BF16.F32.PACK_AB R198, R9, R198 ;  /* 0x000000c609c6723e */ /* 0x000fc400000010ff */
[----:B------:R-:W-:Y:S01]  /*21a70*/  FADD.FTZ R124, R193, R124 ;  /* 0x0000007cc17c7221 */ /* 0x000fe20000010000 */
[----:B------:R-:W-:Y:S01]  /*21a80*/  FADD.FTZ R125, R192, R125 ;  /* 0x0000007dc07d7221 */ /* 0x000fe20000010000 */
[----:B------:R-:W2:Y:S01]  /*21a90*/  MUFU.EX2 R11, R11 ;  /* 0x0000000b000b7308 */ /* 0x000ea20000000800 */
[----:B------:R-:W-:Y:S01]  /*21aa0*/  F2FP.BF16.F32.PACK_AB R199, R145, R199 ;  /* 0x000000c791c7723e */ /* 0x000fe200000010ff */
        /* <DEDUP_REMOVED lines=19> */
[C---:B------:R-:W-:Y:S01]  /*21be0*/  FADD.FTZ R125, R144.reuse, R125 ;  /* 0x0000007d907d7221 */ /* 0x040fe20000010000 */
[----:B------:R-:W-:Y:S02]  /*21bf0*/  F2FP.BF16.F32.PACK_AB R190, R144, R190 ;  /* 0x000000be90be723e */ /* 0x000fe400000010ff */
        /* <DEDUP_REMOVED lines=34> */
[----:B------:R-:W-:Y:S02]  /*21e20*/  IMAD.MOV.U32 R9, RZ, RZ, R5 ;  /* 0x000000ffff097224 */ /* 0x000fe400078e0005 */
[----:B------:R-:W-:Y:S01]  /*21e30*/  FADD.FTZ R6, R127, R6 ;  /* 0x000000067f067221 */ /* 0x000fe20000010000 */
[----:B------:R-:W-:Y:S01]  /*21e40*/  FADD.FTZ R7, R8, R7 ;  /* 0x0000000708077221 */ /* 0x000fe20000010000 */
[----:B------:R-:W-:Y:S01]  /*21e50*/  IMAD.MOV.U32 R8, RZ, RZ, R4 ;  /* 0x000000ffff087224 */ /* 0x000fe200078e0004 */
[----:B------:R-:W-:Y:S06]  /*21e60*/  @P2 BRA `(.L_x_2939) ;  /* 0xffffffb000b82947 */ /* 0x000fec000383ffff */
.L_x_2928:
[----:B------:R-:W-:Y:S05]  /*21e70*/  BSYNC B0 ;  /* 0x0000000000007941 */ /* 0x000fea0003800000 */
.L_x_2927:
        /* <DEDUP_REMOVED lines=99> */
.L_x_2940:
[----:B------:R-:W-:Y:S01]  /*224b0*/  IMAD R8, R205, 0x8, R16 ;  /* 0x00000008cd087824 */ /* 0x000fe200078e0210 */
[----:B------:R-:W-:-:S04]  /*224c0*/  SHF.L.U32 R3, R208, 0x1f, RZ ;  /* 0x0000001fd0037819 */ /* 0x000fc800000006ff */
[----:B------:R0:W1:Y:S01]  /*224d0*/  SYNCS.PHASECHK.TRANS64.TRYWAIT P2, [R8+URZ+0x36850], R3 ;  /* 0x03685003080075a7 */ /* 0x000062000804017f */
[----:B------:R-:W-:Y:S05]  /*224e0*/  @!P0 BRA `(.L_x_2941) ;  /* 0x0000000000048947 */ /* 0x000fea0003800000 */
[----:B------:R-:W-:Y:S01]  /*224f0*/  BPT.TRAP 0x1 ;  /* 0x000000040000795c */ /* 0x000fe20000300000 */
.L_x_2941:
        /* <DEDUP_REMOVED lines=9> */
.L_x_2943:
[----:B------:R-:W-:Y:S05]  /*22590*/  BSYNC B0 ;  /* 0x0000000000007941 */ /* 0x000fea0003800000 */
.L_x_2942:
        /* <DEDUP_REMOVED lines=9> */
[----:B------:R-:W-:-:S02]  /*22630*/  VIADD R205, R205, 0x1 ;  /* 0x00000001cdcd7836 */ /* 0x000fc40000000000 */
[----:B------:R-:W-:-:S03]  /*22640*/  VIADD R236, R236, 0x1 ;  /* 0x00000001ecec7836 */ /* 0x000fc60000000000 */
[----:B------:R-:W-:-:S04]  /*22650*/  ISETP.NE.AND P2, PT, R205, 0x2, PT ;  /* 0x00000002cd00780c */ /* 0x000fc80003f45270 */
[----:B------:R-:W-:Y:S01]  /*22660*/  SEL R205, R205, RZ, P2 ;  /* 0x000000ffcdcd7207 */ /* 0x000fe20001000000 */
        /* <DEDUP_REMOVED lines=41> */
[----:B------:R-:W-:-:S02]  /*22900*/  IMAD.MOV.U32 R7, RZ, RZ, RZ ;  /* 0x000000ffff077224 */ /* 0x000fc400078e00ff */
[----:B-1----:R-:W-:Y:S01]  /*22910*/  FADD.FTZ R9, R3, R6 ;  /* 0x0000000603097221 */ /* 0x002fe20000010000 */
[----:B------:R-:W-:Y:S01]  /*22920*/  IMAD.MOV.U32 R6, RZ, RZ, -0x800000 ;  /* 0xff800000ff067424 */ /* 0x000fe200078e00ff */
[----:B------:R-:W0:Y:S04]  /*22930*/  SHFL.BFLY PT, R3, R2, 0x1, 0x1f ;  /* 0x0c201f0002037f89 */ /* 0x000e2800000e0000 */
[----:B------:R-:W1:Y:S01]  /*22940*/  SHFL.BFLY PT, R10, R9, 0x1, 0x1f ;  /* 0x0c201f00090a7f89 */ /* 0x000e6200000e0000 */
[----:B0-----:R-:W-:Y:S01]  /*22950*/  FADD.FTZ R13, R2, R3 ;  /* 0x00000003020d7221 */ /* 0x001fe20000010000 */
[----:B------:R-:W-:Y:S01]  /*22960*/  IMAD.MOV.U32 R2, RZ, RZ, RZ ;  /* 0x000000ffff027224 */ /* 0x000fe200078e00ff */
[----:B------:R-:W-:Y:S01]  /*22970*/  SEL R3, RZ, 0x1, P2 ;  /* 0x00000001ff037807 */ /* 0x000fe20001000000 */
[----:B-1----:R-:W-:-:S02]  /*22980*/  FADD.FTZ R14, R9, R10 ;  /* 0x0000000a090e7221 */ /* 0x002fc40000010000 */
[----:B------:R-:W-:Y:S02]  /*22990*/  FSETP.NE.FTZ.AND P0, PT, R13, RZ, PT ;  /* 0x000000ff0d00720b */ /* 0x000fe40003f15000 */
        /* <DEDUP_REMOVED lines=115> */
.L_x_2851:
        /* <DEDUP_REMOVED lines=53> */
[C---:B------:R-:W-:Y:S02]  /*23420*/  IADD3 R139, P2, R8.reuse, 0x20, RZ ;  /* 0x00000020088b7810 */ /* 0x040fe40007f5e0ff */
[C---:B------:R-:W-:Y:S02]  /*23430*/  IADD3 R141, P1, R8.reuse, 0x40, RZ ;  /* 0x00000040088d7810 */ /* 0x040fe40007f3e0ff */
[----:B------:R-:W-:Y:S01]  /*23440*/  LOP3.LUT R14, R139, 0x380, RZ, 0xc0, !PT ;  /* 0x000003808b0e7812 */ /* 0x000fe200078ec0ff */
[--C-:B------:R-:W-:Y:S01]  /*23450*/  IMAD.X R15, RZ, RZ, R9.reuse, P2 ;  /* 0x000000ffff0f7224 */ /* 0x100fe200010e0609 */
[----:B------:R-:W-:Y:S01]  /*23460*/  IADD3 R145, P5, R8, 0x4000, RZ ;  /* 0x0000400008917810 */ /* 0x000fe20007fbe0ff */
[--C-:B------:R-:W-:Y:S01]  /*23470*/  IMAD.X R21, RZ, RZ, R9.reuse, P1 ;  /* 0x000000ffff157224 */ /* 0x100fe200008e0609 */
[----:B------:R-:W-:Y:S02]  /*23480*/  SHF.R.U64 R14, R14, 0x3, RZ ;  /* 0x000000030e0e7819 */ /* 0x000fe400000012ff */
[C---:B------:R-:W-:Y:S01]  /*23490*/  IADD3 R38, P0, R8.reuse, 0x4020, RZ ;  /* 0x0000402008267810 */ /* 0x040fe20007f1e0ff */
[----:B------:R-:W-:Y:S01]  /*234a0*/  IMAD.X R35, RZ, RZ, R9, P5 ;  /* 0x000000ffff237224 */ /* 0x000fe200028e0609 */
[----:B------:R-:W-:-:S02]  /*234b0*/  LOP3.LUT R5, R8, 0x380, RZ, 0xc0, !PT ;  /* 0x0000038008057812 */ /* 0x000fc400078ec0ff */
[----:B------:R-:W-:Y:S01]  /*234c0*/  IADD3 R143, P6, R8, 0x60, RZ ;  /* 0x00000060088f7810 */ /* 0x000fe20007fde0ff */
[--C-:B------:R-:W-:Y:S01]  /*234d0*/  IMAD.X R39, RZ, RZ, R9.reuse, P0 ;  /* 0x000000ffff277224 */ /* 0x100fe200000e0609 */
[----:B------:R-:W-:Y:S02]  /*234e0*/  LOP3.LUT R20, R141, 0x380, RZ, 0xc0, !PT ;  /* 0x000003808d147812 */ /* 0x000fe400078ec0ff */
[----:B------:R-:W-:Y:S01]  /*234f0*/  LOP3.LUT R14, R14, R139, RZ, 0x3c, !PT ;  /* 0x0000008b0e0e7212 */ /* 0x000fe200078e3cff */
[----:B------:R-:W-:Y:S01]  /*23500*/  IMAD.X R31, RZ, RZ, R9, P6 ;  /* 0x000000ffff1f7224 */ /* 0x000fe200030e0609 */
[----:B------:R-:W-:Y:S02]  /*23510*/  LOP3.LUT R34, R145, 0x380, RZ, 0xc0, !PT ;  /* 0x0000038091227812 */ /* 0x000fe400078ec0ff */
[----:B------:R-:W-:Y:S02]  /*23520*/  LOP3.LUT R139, R38, 0x380, RZ, 0xc0, !PT ;  /* 0x00000380268b7812 */ /* 0x000fe400078ec0ff */
[----:B------:R-:W-:-:S02]  /*23530*/  SHF.R.U64 R5, R5, 0x3, RZ ;  /* 0x0000000305057819 */ /* 0x000fc400000012ff */
[----:B------:R-:W-:Y:S02]  /*23540*/  SHF.R.U64 R20, R20, 0x3, RZ ;  /* 0x0000000314147819 */ /* 0x000fe400000012ff */
[----:B------:R-:W-:Y:S02]  /*23550*/  IADD3 R42, P4, R8, 0x4040, RZ ;  /* 0x00004040082a7810 */ /* 0x000fe40007f9e0ff */
[----:B------:R-:W-:Y:S02]  /*23560*/  SHF.R.U64 R34, R34, 0x3, RZ ;  /* 0x0000000322227819 */ /* 0x000fe400000012ff */
[----:B------:R-:W-:Y:S01]  /*23570*/  SHF.R.U64 R139, R139, 0x3, RZ ;  /* 0x000000038b8b7819 */ /* 0x000fe200000012ff */
[----:B------:R-:W-:Y:S01]  /*23580*/  IMAD.X R43, RZ, RZ, R9, P4 ;  /* 0x000000ffff2b7224 */ /* 0x000fe200020e0609 */
[C---:B------:R-:W-:Y:S02]  /*23590*/  IADD3 R46, P3, R8.reuse, 0x4060, RZ ;  /* 0x00004060082e7810 */ /* 0x040fe40007f7e0ff */
[----:B------:R-:W-:-:S02]  /*235a0*/  IADD3 R50, P2, R8, 0x8000, RZ ;  /* 0x0000800008327810 */ /* 0x000fc40007f5e0ff */
[C---:B------:R-:W-:Y:S01]  /*235b0*/  IADD3 R2, P1, R8.reuse, 0x8020, RZ ;  /* 0x0000802008027810 */ /* 0x040fe20007f3e0ff */
[--C-:B------:R-:W-:Y:S01]  /*235c0*/  IMAD.X R47, RZ, RZ, R9.reuse, P3 ;  /* 0x000000ffff2f7224 */ /* 0x100fe200018e0609 */
[C---:B-1----:R-:W-:Y:S01]  /*235d0*/  IADD3 R24, P6, R8.reuse, 0x8040, RZ ;  /* 0x0000804008187810 */ /* 0x042fe20007fde0ff */
[--C-:B------:R-:W-:Y:S01]  /*235e0*/  IMAD.X R51, RZ, RZ, R9.reuse, P2 ;  /* 0x000000ffff337224 */ /* 0x100fe200010e0609 */
[----:B------:R-:W-:Y:S01]  /*235f0*/  IADD3 R86, P5, R8, 0x8060, RZ ;  /* 0x0000806008567810 */ /* 0x000fe20007fbe0ff */
[--C-:B------:R-:W-:Y:S01]  /*23600*/  IMAD.X R55, RZ, RZ, R9.reuse, P1 ;  /* 0x000000ffff377224 */ /* 0x100fe200008e0609 */
[----:B------:R-:W-:Y:S01]  /*23610*/  LOP3.LUT R30, R143, 0x380, RZ, 0xc0, !PT ;  /* 0x000003808f1e7812 */ /* 0x000fe200078ec0ff */
[--C-:B------:R-:W-:Y:S01]  /*23620*/  IMAD.X R59, RZ, RZ, R9.reuse, P6 ;  /* 0x000000ffff3b7224 */ /* 0x100fe200030e0609 */
[----:B------:R-:W-:Y:S01]  /*23630*/  LOP3.LUT R8, R5, R8, RZ, 0x3c, !PT ;  /* 0x0000000805087212 */ /* 0x000fe200078e3cff */
[----:B------:R-:W-:Y:S01]  /*23640*/  IMAD.X R5, RZ, RZ, R9, P5 ;  /* 0x000000ffff057224 */ /* 0x000fe200028e0609 */
[----:B------:R-:W-:-:S02]  /*23650*/  LOP3.LUT R20, R20, R141, RZ, 0x3c, !PT ;  /* 0x0000008d14147212 */ /* 0x000fc400078e3cff */
[----:B------:R-:W-:Y:S02]  /*23660*/  LOP3.LUT R34, R34, R145, RZ, 0x3c, !PT ;  /* 0x0000009122227212 */ /* 0x000fe400078e3cff */
[----:B------:R-:W-:Y:S02]  /*23670*/  LOP3.LUT R141, R42, 0x380, RZ, 0xc0, !PT ;  /* 0x000003802a8d7812 */ /* 0x000fe400078ec0ff */
[----:B------:R-:W-:Y:S02]  /*23680*/  LOP3.LUT R38, R139, R38, RZ, 0x3c, !PT ;  /* 0x000000268b267212 */ /* 0x000fe400078e3cff */
[----:B------:R-:W-:Y:S02]  /*23690*/  SHF.R.U64 R30, R30, 0x3, RZ ;  /* 0x000000031e1e7819 */ /* 0x000fe400000012ff */
[----:B------:R-:W-:Y:S02]  /*236a0*/  LOP3.LUT R145, R50, 0x380, RZ, 0xc0, !PT ;  /* 0x0000038032917812 */ /* 0x000fe400078ec0ff */
[----:B------:R-:W-:-:S02]  /*236b0*/  LOP3.LUT R139, R24, 0x380, RZ, 0xc0, !PT ;  /* 0x00000380188b7812 */ /* 0x000fc400078ec0ff */
[----:B------:R-:W-:Y:S02]  /*236c0*/  MOV R94, R8 ;  /* 0x00000008005e7202 */ /* 0x000fe40000000f00 */
[----:B------:R-:W-:Y:S02]  /*236d0*/  F2FP.BF16.F32.PACK_AB R8, R4, R0 ;  /* 0x000000000408723e */ /* 0x000fe400000010ff */
[----:B------:R-:W-:Y:S02]  /*236e0*/  SHF.R.U64 R141, R141, 0x3, RZ ;  /* 0x000000038d8d7819 */ /* 0x000fe400000012ff */
[----:B------:R-:W-:Y:S02]  /*236f0*/  LOP3.LUT R0, R2, 0x380, RZ, 0xc0, !PT ;  /* 0x0000038002007812 */ /* 0x000fe400078ec0ff */
[----:B------:R-:W-:Y:S02]  /*23700*/  LOP3.LUT R30, R30, R143, RZ, 0x3c, !PT ;  /* 0x0000008f1e1e7212 */ /* 0x000fe400078e3cff */
[----:B------:R-:W-:-:S02]  /*23710*/  SHF.R.U64 R145, R145, 0x3, RZ ;  /* 0x0000000391917819 */ /* 0x000fc400000012ff */
[----:B------:R-:W-:Y:S02]  /*23720*/  SHF.R.U64 R139, R139, 0x3, RZ ;  /* 0x000000038b8b7819 */ /* 0x000fe400000012ff */
[----:B------:R-:W-:Y:S02]  /*23730*/  LOP3.LUT R143, R46, 0x380, RZ, 0xc0, !PT ;  /* 0x000003802e8f7812 */ /* 0x000fe400078ec0ff */
[----:B------:R-:W-:Y:S02]  /*23740*/  F2FP.BF16.F32.PACK_AB R9, R138, R10 ;  /* 0x0000000a8a09723e */ /* 0x000fe400000010ff */
[----:B------:R-:W-:Y:S02]  /*23750*/  F2FP.BF16.F32.PACK_AB R10, R29, R28 ;  /* 0x0000001c1d0a723e */ /* 0x000fe400000010ff */
[----:B------:R-:W-:Y:S02]  /*23760*/  LOP3.LUT R42, R141, R42, RZ, 0x3c, !PT ;  /* 0x0000002a8d2a7212 */ /* 0x000fe400078e3cff */
[----:B------:R-:W-:Y:S01]  /*23770*/  SHF.R.U64 R29, R0, 0x3, RZ ;  /* 0x00000003001d7819 */ /* 0x000fe200000012ff */
[----:B------:R-:W-:Y:S01]  /*23780*/  STSM.16.M88.4 [R94], R8 ;  /* 0x000000085e007844 */ /* 0x000fe20000000200 */
[----:B------:R-:W-:-:S02]  /*23790*/  LOP3.LUT R50, R145, R50, RZ, 0x3c, !PT ;  /* 0x0000003291327212 */ /* 0x000fc400078e3cff */
[----:B------:R-:W-:Y:S02]  /*237a0*/  LOP3.LUT R58, R139, R24, RZ, 0x3c, !PT ;  /* 0x000000188b3a7212 */ /* 0x000fe400078e3cff */
[----:B------:R-:W-:Y:S02]  /*237b0*/  SHF.R.U64 R143, R143, 0x3, RZ ;  /* 0x000000038f8f7819 */ /* 0x000fe400000012ff */
[----:B------:R-:W-:Y:S02]  /*237c0*/  LOP3.LUT R141, R86, 0x380, RZ, 0xc0, !PT ;  /* 0x00000380568d7812 */ /* 0x000fe400078ec0ff */
[----:B------:R-:W-:Y:S02]  /*237d0*/  MOV R24, R14 ;  /* 0x0000000e00187202 */ /* 0x000fe40000000f00 */
[----:B------:R-:W-:Y:S02]  /*237e0*/  MOV R15, R34 ;  /* 0x00000022000f7202 */ /* 0x000fe40000000f00 */
[----:B------:R-:W-:-:S02]  /*237f0*/  LOP3.LUT R54, R29, R2, RZ, 0x3c, !PT ;  /* 0x000000021d367212 */ /* 0x000fc400078e3cff */
[----:B------:R-:W-:Y:S02]  /*23800*/  MOV R14, R42 ;  /* 0x0000002a000e7202 */ /* 0x000fe40000000f00 */
[----:B------:R-:W-:Y:S02]  /*23810*/  F2FP.BF16.F32.PACK_AB R34, R37, R36 ;  /* 0x000000242522723e */ /* 0x000fe400000010ff */
[----:B------:R-:W-:Y:S02]  /*23820*/  F2FP.BF16.F32.PACK_AB R35, R135, R124 ;  /* 0x0000007c8723723e */ /* 0x000fe400000010ff */
[----:B------:R-:W-:Y:S02]  /*23830*/  MOV R20, R20 ;  /* 0x0000001400147202 */ /* 0x000fe40000000f00 */
        /* <DEDUP_REMOVED lines=18> */
[----:B-1----:R-:W-:Y:S01]  /*23960*/  IMAD.MOV.U32 R20, RZ, RZ, RZ ;  /* 0x000000ffff147224 */ /* 0x002fe200078e00ff */
[----:B------:R-:W-:Y:S01]  /*23970*/  ISETP.NE.U32.AND P0, PT, RZ, UR4, PT ;  /* 0x00000004ff007c0c */ /* 0x000fe2000bf05070 */
[----:B------:R-:W-:Y:S01]  /*23980*/  STSM.16.M88.4 [R38], R64 ;  /* 0x0000004026007844 */ /* 0x000fe20000000200 */
[----:B------:R-:W-:-:S02]  /*23990*/  IADD3 R8, P1, R233, UR4, RZ ;  /* 0x00000004e9087c10 */ /* 0x000fc4000ff3e0ff */
[----:B------:R-:W-:Y:S01]  /*239a0*/  MOV R54, R54 ;  /* 0x0000003600367202 */ /* 0x000fe20000000f00 */
[----:B------:R-:W-:Y:S01]  /*239b0*/  STSM.16.M88.4 [R14], R72 ;  /* 0x000000480e007844 */ /* 0x000fe20000000200 */
[----:B------:R-:W-:Y:S02]  /*239c0*/  MOV R10, R4 ;  /* 0x00000004000a7202 */ /* 0x000fe40000000f00 */
[----:B------:R-:W-:Y:S01]  /*239d0*/  ISETP.NE.AND.EX P0, PT, RZ, UR5, PT, P0 ;  /* 0x00000005ff007c0c */ /* 0x000fe2000bf05300 */
[----:B------:R-:W-:Y:S01]  /*239e0*/  STSM.16.M88.4 [R46], R80 ;  /* 0x000000502e007844 */ /* 0x000fe20000000200 */
[----:B------:R-:W-:Y:S01]  /*239f0*/  IADD3.X R9, R234, UR5, RZ, P1, !PT ;  /* 0x00000005ea097c10 */ /* 0x000fe20008ffe4ff */
[----:B------:R-:W-:Y:S02]  /*23a00*/  ULDC.64 UR4, c[0x0][0xc08] ;  /* 0x0003020000047ab9 */ /* 0x000fe40000000a00 */
[----:B------:R1:W-:Y:S01]  /*23a10*/  STSM.16.M88.4 [R2], R88 ;  /* 0x0000005802007844 */ /* 0x0003e20000000200 */
[----:B------:R-:W-:-:S03]  /*23a20*/  ISETP.NE.U32.AND P2, PT, RZ, UR4, PT ;  /* 0x00000004ff007c0c */ /* 0x000fc6000bf45070 */
[----:B------:R2:W-:Y:S04]  /*23a30*/  STSM.16.M88.4 [R54], R96 ;  /* 0x0000006036007844 */ /* 0x0005e80000000200 */
[----:B------:R2:W-:Y:S01]  /*23a40*/  STSM.16.M88.4 [R0], R104 ;  /* 0x0000006800007844 */ /* 0x0005e20000000200 */
[----:B------:R-:W-:-:S03]  /*23a50*/  ISETP.NE.AND.EX P2, PT, RZ, UR5, PT, P2 ;  /* 0x00000005ff007c0c */ /* 0x000fc6000bf45320 */
[----:B------:R2:W-:Y:S01]  /*23a60*/  STSM.16.M88.4 [R10], R112 ;  /* 0x000000700a007844 */ /* 0x0005e20000000200 */
[----:B------:R-:W-:Y:S09]  /*23a70*/  BAR.SYNC.DEFER_BLOCKING 0x1, 0x100 ;  /* 0x0044000000007b1d */ /* 0x000ff20000010000 */
[----:B------:R-:W-:Y:S01]  /*23a80*/  @P2 IADD3 R4, P3, R233, UR4, RZ ;  /* 0x00000004e9042c10 */ /* 0x000fe2000ff7e0ff */
[----:B------:R-:W-:Y:S01]  /*23a90*/  ULDC UR4, c[0x0][0xa88] ;  /* 0x0002a20000047ab9 */ /* 0x000fe20000000800 */
[----:B-1----:R-:W1:Y:S01]  /*23aa0*/  LDC R2, c[0x0][0xbe8] ;  /* 0x0002fa00ff027b82 */ /* 0x002e620000000800 */
[----:B------:R-:W-:Y:S01]  /*23ab0*/  IMAD.U32 R7, RZ, RZ, UR4 ;  /* 0x00000004ff077e24 */ /* 0x000fe2000f8e00ff */
[----:B------:R-:W-:Y:S01]  /*23ac0*/  @P2 IADD3.X R5, R234, UR5, RZ, P3, !PT ;  /* 0x00000005ea052c10 */ /* 0x000fe20009ffe4ff */
[----:B------:R2:W5:Y:S04]  /*23ad0*/  @P0 LDG.E R20, desc[UR60][R8.64] ;  /* 0x0000003c08140981 */ /* 0x000568000c1e1900 */
[----:B------:R2:W5:Y:S01]  /*23ae0*/  @P2 LDG.E R7, desc[UR60][R4.64] ;  /* 0x0000003c04072981 */ /* 0x000562000c1e1900 */
[----:B-1----:R-:W-:-:S13]  /*23af0*/  ISETP.NE.AND P1, PT, R2, 0x1, PT ;  /* 0x000000010200780c */ /* 0x002fda0003f25270 */
[----:B------:R-:W1:Y:S08]  /*23b00*/  @P1 LDC R11, c[0x0][0xbec] ;  /* 0x0002fb00ff0b1b82 */ /* 0x000e700000000800 */
[----:B------:R-:W3:Y:S01]  /*23b10*/  @P1 LDC R29, c[0x0][0xbf0] ;  /* 0x0002fc00ff1d1b82 */ /* 0x000ee20000000800 */
[----:B--2---:R-:W-:Y:S05]  /*23b20*/  @P2 BRA `(.L_x_2947) ;  /* 0x0000000000102947 */ /* 0x004fea0003800000 */
[----:B------:R-:W-:Y:S05]  /*23b30*/  @!P0 BRA `(.L_x_2947) ;  /* 0x00000000000c8947 */ /* 0x000fea0003800000 */
[----:B------:R-:W2:Y:S04]  /*23b40*/  LDG.E R0, desc[UR60][R8.64] ;  /* 0x0000003c08007981 */ /* 0x000ea8000c1e1900 */
[----:B-----5:R-:W2:Y:S02]  /*23b50*/  LDG.E R7, desc[UR60][R8.64+0x4] ;  /* 0x0000043c08077981 */ /* 0x020ea4000c1e1900 */
[----:B--2---:R-:W-:-:S07]  /*23b60*/  IMAD.IADD R7, R7, 0x1, -R0 ;  /* 0x0000000107077824 */ /* 0x004fce00078e0a00 */
.L_x_2947:
[----:B------:R-:W2:Y:S01]  /*23b70*/  LDL.LU R8, [R1+0x54] ;  /* 0x0000540001087983 */ /* 0x000ea20000300800 */
[----:B------:R-:W-:Y:S01]  /*23b80*/  SHF.R.S32.HI R24, RZ, 0x1f, R232 ;  /* 0x0000001fff187819 */ /* 0x000fe200000114e8 */
[----:B------:R-:W-:Y:S01]  /*23b90*/  IMAD.IADD R10, R228, 0x1, R222 ;  /* 0x00000001e40a7824 */ /* 0x000fe200078e02de */
[----:B------:R-:W-:Y:S01]  /*23ba0*/  ULDC.64 UR4, c[0x0][0xb90] ;  /* 0x0002e40000047ab9 */ /* 0x000fe20000000a00 */
[----:B------:R-:W4:Y:S01]  /*23bb0*/  LDL R31, [R1+0x8c] ;  /* 0x00008c00011f7983 */ /* 0x000f220000100800 */
[----:B-----5:R-:W-:Y:S01]  /*23bc0*/  SHF.R.S32.HI R21, RZ, 0x1f, R20 ;  /* 0x0000001fff157819 */ /* 0x020fe20000011414 */
[----:B------:R-:W-:Y:S01]  /*23bd0*/  IMAD R5, R24, UR4, RZ ;  /* 0x0000000418057c24 */ /* 0x000fe2000f8e02ff */
[----:B------:R-:W0:Y:S01]  /*23be0*/  S2R R35, SR_TID.X ;  /* 0x0000000000237919 */ /* 0x000e220000002100 */
[----:B-1----:R-:W-:Y:S01]  /*23bf0*/  @P1 IMAD.HI.U32 R0, R10, R11, RZ ;  /* 0x0000000b0a001227 */ /* 0x002fe200078e00ff */
[----:B------:R-:W-:Y:S01]  /*23c00*/  SEL R235, R235, RZ, !P0 ;  /* 0x000000ffebeb7207 */ /* 0x000fe20004000000 */
[----:B------:R-:W1:Y:S02]  /*23c10*/  @P1 LDC R67, c[0x0][0xbec] ;  /* 0x0002fb00ff431b82 */ /* 0x000e640000000800 */
[----:B------:R-:W-:Y:S01]  /*23c20*/  IMAD.MOV.U32 R9, RZ, RZ, R10 ;  /* 0x000000ffff097224 */ /* 0x000fe200078e000a */
[----:B---3--:R-:W-:Y:S01]  /*23c30*/  @P1 SHF.R.U32.HI R9, RZ, R29, R0 ;  /* 0x0000001dff091219 */ /* 0x008fe20000011600 */
[----:B------:R-:W-:-:S02]  /*23c40*/  IMAD R15, R232, UR5, R5 ;  /* 0x00000005e80f7c24 */ /* 0x000fc4000f8e0205 */
[----:B------:R-:W-:Y:S01]  /*23c50*/  IMAD.WIDE.U32 R4, R232, UR4, R20 ;  /* 0x00000004e8047c25 */ /* 0x000fe2000f8e0014 */
[----:B------:R-:W-:Y:S01]  /*23c60*/  ULDC.64 UR4, c[0x0][0xb98] ;  /* 0x0002e60000047ab9 */ /* 0x000fe20000000a00 */
[----:B------:R-:W3:Y:S02]  /*23c70*/  @P1 LDC R69, c[0x0][0xbf0] ;  /* 0x0002fc00ff451b82 */ /* 0x000ee40000000800 */
[----:B------:R-:W-:Y:S02]  /*23c80*/  IMAD.IADD R5, R5, 0x1, R15 ;  /* 0x0000000105057824 */ /* 0x000fe400078e020f */
[----:B0-----:R-:W-:-:S05]  /*23c90*/  VIADD R35, R35, 0xffffff80 ;  /* 0xffffff8023237836 */ /* 0x001fca0000000000 */
[----:B------:R-:W-:-:S04]  /*23ca0*/  SHF.R.S32.HI R68, RZ, 0x1f, R35 ;  /* 0x0000001fff447819 */ /* 0x000fc80000011423 */
[----:B------:R-:W-:-:S04]  /*23cb0*/  LEA.HI R68, R68, R35, RZ, 0x3 ;  /* 0x0000002344447211 */ /* 0x000fc800078f18ff */
[----:B------:R-:W-:Y:S01]  /*23cc0*/  SHF.R.S32.HI R68, RZ, 0x3, R68 ;  /* 0x00000003ff447819 */ /* 0x000fe20000011444 */
[----:B------:R-:W-:-:S04]  /*23cd0*/  IMAD.MOV R15, RZ, RZ, -R9 ;  /* 0x000000ffff0f7224 */ /* 0x000fc800078e0a09 */
[----:B------:R-:W-:Y:S02]  /*23ce0*/  IMAD R11, R68, 0x40, R223 ;  /* 0x00000040440b7824 */ /* 0x000fe400078e02df */
[----:B------:R-:W-:-:S04]  /*23cf0*/  IMAD.WIDE.U32 R4, R235, UR4, R4 ;  /* 0x00000004eb047c25 */ /* 0x000fc8000f8e0004 */
[----:B------:R-:W-:-:S04]  /*23d00*/  IMAD.WIDE R12, R11, 0x2, R12 ;  /* 0x000000020b0c7825 */ /* 0x000fc800078e020c */
[----:B------:R-:W-:Y:S01]  /*23d10*/  IMAD R11, R2, R15, R10 ;  /* 0x0000000f020b7224 */ /* 0x000fe200078e020a */
[----:B------:R-:W-:Y:S02]  /*23d20*/  SHF.R.S32.HI R15, RZ, 0x1f, R9 ;  /* 0x0000001fff0f7819 */ /* 0x000fe40000011409 */
[----:B------:R-:W-:-:S04]  /*23d30*/  SHF.R.S32.HI R34, RZ, 0x1f, R35 ;  /* 0x0000001fff227819 */ /* 0x000fc80000011423 */
[----:B------:R-:W-:-:S04]  /*23d40*/  LEA.HI R34, R34, R35, RZ, 0x7 ;  /* 0x0000002322227211 */ /* 0x000fc800078f38ff */
[----:B------:R-:W-:Y:S01]  /*23d50*/  LOP3.LUT R34, R34, 0xffffff80, RZ, 0xc0, !PT ;  /* 0xffffff8022227812 */ /* 0x000fe200078ec0ff */
[----:B------:R-:W-:-:S04]  /*23d60*/  IMAD R64, R7, R2, RZ ;  /* 0x0000000207407224 */ /* 0x000fc800078e02ff */
[----:B------:R-:W-:Y:S01]  /*23d70*/  IMAD.IADD R34, R35, 0x1, -R34 ;  /* 0x0000000123227824 */ /* 0x000fe200078e0a22 */
[C---:B------:R-:W-:Y:S02]  /*23d80*/  IADD3 R33, P4, R12.reuse, 0x4000, RZ ;  /* 0x000040000c217810 */ /* 0x040fe40007f9e0ff */
[----:B------:R-:W-:Y:S02]  /*23d90*/  IADD3 R41, P3, R12, 0x6000, RZ ;  /* 0x000060000c297810 */ /* 0x000fe40007f7e0ff */
[----:B------:R-:W-:Y:S02]  /*23da0*/  LOP3.LUT R32, R33, 0x380, RZ, 0xc0, !PT ;  /* 0x0000038021207812 */ /* 0x000fe400078ec0ff */
[----:B------:R-:W-:Y:S02]  /*23db0*/  LOP3.LUT R40, R41, 0x380, RZ, 0xc0, !PT ;  /* 0x0000038029287812 */ /* 0x000fe400078ec0ff */
[----:B------:R-:W-:Y:S02]  /*23dc0*/  SHF.R.U64 R32, R32, 0x3, RZ ;  /* 0x0000000320207819 */ /* 0x000fe400000012ff */
[----:B------:R-:W-:-:S02]  /*23dd0*/  SHF.R.U64 R40, R40, 0x3, RZ ;  /* 0x0000000328287819 */ /* 0x000fc400000012ff */
        /* <DEDUP_REMOVED lines=8> */
[----:B------:R-:W-:Y:S01]  /*23e60*/  IMAD.X R57, RZ, RZ, R13, P4 ;  /* 0x000000ffff397224 */ /* 0x000fe200020e060d */
[----:B------:R-:W-:Y:S01]  /*23e70*/  BSSY B1, `(.L_x_2948) ;  /* 0x0000099000017945 */ /* 0x000fe20003800000 */
[----:B------:R-:W-:Y:S02]  /*23e80*/  SHF.R.S32.HI R70, RZ, 0x1f, R229 ;  /* 0x0000001fff467819 */ /* 0x000fe400000114e5 */
[----:B------:R-:W-:Y:S02]  /*23e90*/  SHF.R.S32.HI R71, RZ, 0x1f, R223 ;  /* 0x0000001fff477819 */ /* 0x000fe400000114df */
[----:B--2---:R-:W-:-:S05]  /*23ea0*/  SEL R0, R8, RZ, !P0 ;  /* 0x000000ff08007207 */ /* 0x004fca0004000000 */
[----:B------:R-:W-:Y:S01]  /*23eb0*/  IMAD R8, R0, UR4, RZ ;  /* 0x0000000400087c24 */ /* 0x000fe2000f8e02ff */
[----:B------:R-:W-:-:S03]  /*23ec0*/  IADD3 R4, P0, R9, R4, RZ ;  /* 0x0000000409047210 */ /* 0x000fc60007f1e0ff */
[----:B------:R-:W-:Y:S01]  /*23ed0*/  IMAD R10, R235, UR5, R8 ;  /* 0x00000005eb0a7c24 */ /* 0x000fe2000f8e0208 */
[----:B------:R-:W-:Y:S01]  /*23ee0*/  SHF.R.S32.HI R8, RZ, 0x1f, R11 ;  /* 0x0000001fff087819 */ /* 0x000fe2000001140b */
[----:B------:R-:W-:-:S03]  /*23ef0*/  ULDC.64 UR4, c[0x0][0xb88] ;  /* 0x0002e20000047ab9 */ /* 0x000fc60000000a00 */
[----:B------:R-:W-:Y:S01]  /*23f00*/  IADD3.X R5, R15, R5, R10, P0, !PT ;  /* 0x000000050f057210 */ /* 0x000fe200007fe40a */
[----:B------:R-:W-:Y:S01]  /*23f10*/  IMAD R10, R8, UR4, RZ ;  /* 0x00000004080a7c24 */ /* 0x000fe2000f8e02ff */
[----:B------:R-:W-:-:S03]  /*23f20*/  IADD3 R9, P2, R12, 0x1000, RZ ;  /* 0x000010000c097810 */ /* 0x000fc60007f5e0ff */
[C---:B------:R-:W-:Y:S02]  /*23f30*/  IMAD R29, R11.reuse, UR5, R10 ;  /* 0x000000050b1d7c24 */ /* 0x040fe4000f8e020a */
[----:B------:R-:W-:Y:S01]  /*23f40*/  IMAD.WIDE.U32 R4, R11, UR4, R4 ;  /* 0x000000040b047c25 */ /* 0x000fe2000f8e0004 */
        /* <DEDUP_REMOVED lines=8> */
[----:B----4-:R-:W-:Y:S01]  /*23fd0*/  IMAD.IADD R31, R31, 0x1, R222 ;  /* 0x000000011f1f7824 */ /* 0x010fe200078e02de */
[----:B------:R-:W-:Y:S01]  /*23fe0*/  LOP3.LUT R8, R8, R9, RZ, 0x3c, !PT ;  /* 0x0000000908087212 */ /* 0x000fe200078e3cff */
[----:B------:R-:W-:Y:S01]  /*23ff0*/  IMAD.X R9, RZ, RZ, R13, P2 ;  /* 0x000000ffff097224 */ /* 0x000fe200010e060d */
[----:B------:R-:W-:Y:S01]  /*24000*/  LOP3.LUT R36, R37, 0x380, RZ, 0xc0, !PT ;  /* 0x0000038025247812 */ /* 0x000fe200078ec0ff */
[----:B------:R-:W-:Y:S01]  /*24010*/  SHFL.IDX PT, R58, R30, 0x1, 0x1c1f ;  /* 0x003c1f001e3a7f89 */ /* 0x000fe200000e0000 */
[----:B------:R-:W-:Y:S01]  /*24020*/  IADD3 R45, P2, R12, 0x7000, RZ ;  /* 0x000070000c2d7810 */ /* 0x000fe20007f5e0ff */
[----:B------:R-:W-:Y:S01]  /*24030*/  ULDC.64 UR4, c[0x0][0xaa0] ;  /* 0x0002a80000047ab9 */ /* 0x000fe20000000a00 */
[----:B------:R-:W-:Y:S01]  /*24040*/  SHF.R.U64 R36, R36, 0x3, RZ ;  /* 0x0000000324247819 */ /* 0x000fe200000012ff */
[----:B------:R-:W0:Y:S01]  /*24050*/  SHFL.IDX PT, R55, R4, RZ, 0x1c1f ;  /* 0x001c1fff04377589 */ /* 0x000e2200000e0000 */
[----:B------:R-:W-:-:S03]  /*24060*/  LOP3.LUT R44, R45, 0x380, RZ, 0xc0, !PT ;  /* 0x000003802d2c7812 */ /* 0x000fc600078ec0ff */
[----:B------:R-:W2:Y:S01]  /*24070*/  SHFL.IDX PT, R59, R4, 0x1, 0x1c1f ;  /* 0x003c1f00043b7f89 */ /* 0x000ea200000e0000 */
[----:B------:R-:W-:Y:S01]  /*24080*/  LOP3.LUT R36, R36, R37, RZ, 0x3c, !PT ;  /* 0x0000002524247212 */ /* 0x000fe200078e3cff */
[--C-:B------:R-:W-:Y:S01]  /*24090*/  IMAD.X R37, RZ, RZ, R13.reuse, P0 ;  /* 0x000000ffff257224 */ /* 0x100fe200000e060d */
[----:B------:R-:W-:Y:S01]  /*240a0*/  SHF.R.U64 R44, R44, 0x3, RZ ;  /* 0x000000032c2c7819 */ /* 0x000fe200000012ff */
[C---:B------:R-:W-:Y:S01]  /*240b0*/  VIADD R5, R31.reuse, 0x8 ;  /* 0x000000081f057836 */ /* 0x040fe20000000000 */
[----:B------:R-:W-:Y:S02]  /*240c0*/  LOP3.LUT P0, RZ, R34, 0x3, RZ, 0xc0, !PT ;  /* 0x0000000322ff7812 */ /* 0x000fe4000780c0ff */
[----:B------:R-:W-:Y:S01]  /*240d0*/  LOP3.LUT R44, R44, R45, RZ, 0x3c, !PT ;  /* 0x0000002d2c2c7212 */ /* 0x000fe200078e3cff */
[----:B------:R-:W-:Y:S01]  /*240e0*/  IMAD.X R45, RZ, RZ, R13, P2 ;  /* 0x000000ffff2d7224 */ /* 0x000fe200010e060d */
[-C--:B------:R-:W-:Y:S02]  /*240f0*/  ISETP.GE.OR P2, PT, R31, R64.reuse, P0 ;  /* 0x000000401f00720c */ /* 0x080fe40000746670 */
[----:B------:R-:W-:-:S02]  /*24100*/  ISETP.GE.OR P0, PT, R5, R64, P0 ;  /* 0x000000400500720c */ /* 0x000fc40000706670 */
[C---:B------:R-:W-:Y:S02]  /*24110*/  IADD3 R15, P6, R12.reuse, 0x2000, RZ ;  /* 0x000020000c0f7810 */ /* 0x040fe40007fde0ff */
[----:B------:R-:W-:-:S07]  /*24120*/  IADD3 R29, P5, R12, 0x3000, RZ ;  /* 0x000030000c1d7810 */ /* 0x000fce0007fbe0ff */
[----:B0-----:R-:W-:Y:S04]  /*24130*/  @!P2 ST.E desc[UR60][R54.64], R6 ;  /* 0x000000063600a985 */ /* 0x001fe8000c10193c */
[----:B--2---:R0:W-:Y:S01]  /*24140*/  @!P0 ST.E desc[UR60][R58.64], R3 ;  /* 0x000000033a008985 */ /* 0x0041e2000c10193c */
[----:B------:R-:W-:Y:S02]  /*24150*/  LOP3.LUT R14, R15, 0x380, RZ, 0xc0, !PT ;  /* 0x000003800f0e7812 */ /* 0x000fe400078ec0ff */
[----:B------:R-:W-:Y:S02]  /*24160*/  LOP3.LUT R28, R29, 0x380, RZ, 0xc0, !PT ;  /* 0x000003801d1c7812 */ /* 0x000fe400078ec0ff */
[C---:B------:R-:W-:Y:S02]  /*24170*/  IADD3 R10, P3, R12.reuse, 0xb000, RZ ;  /* 0x0000b0000c0a7810 */ /* 0x040fe40007f7e0ff */
[----:B------:R-:W-:Y:S01]  /*24180*/  LOP3.LUT R11, R12, 0x380, RZ, 0xc0, !PT ;  /* 0x000003800c0b7812 */ /* 0x000fe200078ec0ff */
[----:B------:R-:W-:-:S02]  /*24190*/  IMAD.MOV.U32 R5, RZ, RZ, R13 ;  /* 0x000000ffff057224 */ /* 0x000fc400078e000d */
[----:B0-----:R-:W-:Y:S01]  /*241a0*/  IMAD R3, R21, UR4, RZ ;  /* 0x0000000415037c24 */ /* 0x001fe2000f8e02ff */
[----:B------:R-:W5:Y:S03]  /*241b0*/  LD.E.128 R32, desc[UR60][R32.64] ;  /* 0x0000003c20207980 */ /* 0x000f66000c101d00 */
[C---:B------:R-:W-:Y:S01]  /*241c0*/  IMAD R3, R20.reuse, UR5, R3 ;  /* 0x0000000514037c24 */ /* 0x040fe2000f8e0203 */
[----:B------:R-:W5:Y:S01]  /*241d0*/  LD.E.128 R36, desc[UR60][R36.64] ;  /* 0x0000003c24247980 */ /* 0x000f62000c101d00 */
[----:B------:R-:W-:Y:S01]  /*241e0*/  IMAD.WIDE.U32 R20, R20, UR4, RZ ;  /* 0x0000000414147c25 */ /* 0x000fe2000f8e00ff */
[----:B------:R-:W-:Y:S01]  /*241f0*/  SHF.R.U64 R14, R14, 0x3, RZ ;  /* 0x000000030e0e7819 */ /* 0x000fe200000012ff */
[----:B------:R-:W-:Y:S01]  /*24200*/  ULDC.64 UR4, c[0x0][0xae8] ;  /* 0x0002ba0000047ab9 */ /* 0x000fe20000000a00 */
[----:B------:R-:W-:Y:S01]  /*24210*/  SHF.R.U64 R28, R28, 0x3, RZ ;  /* 0x000000031c1c7819 */ /* 0x000fe200000012ff */
[----:B------:R-:W-:Y:S01]  /*24220*/  IMAD.IADD R21, R21, 0x1, R3 ;  /* 0x0000000115157824 */ /* 0x000fe200078e0203 */
[----:B------:R-:W5:Y:S01]  /*24230*/  LD.E.128 R40, desc[UR60][R40.64] ;  /* 0x0000003c28287980 */ /* 0x000f62000c101d00 */
[----:B------:R-:W-:Y:S01]  /*24240*/  IMAD R3, R231, 0x20, R68 ;  /* 0x00000020e7037824 */ /* 0x000fe200078e0244 */
[----:B------:R-:W-:Y:S01]  /*24250*/  LOP3.LUT R14, R14, R15, RZ, 0x3c, !PT ;  /* 0x0000000f0e0e7212 */ /* 0x000fe200078e3cff */
[--C-:B------:R-:W-:Y:S01]  /*24260*/  IMAD.X R15, RZ, RZ, R13.reuse, P6 ;  /* 0x000000ffff0f7224 */ /* 0x100fe200030e060d */
[----:B------:R-:W-:Y:S01]  /*24270*/  LOP3.LUT R28, R28, R29, RZ, 0x3c, !PT ;  /* 0x0000001d1c1c7212 */ /* 0x000fe200078e3cff */
[----:B------:R-:W-:Y:S01]  /*24280*/  IMAD.X R29, RZ, RZ, R13, P5 ;  /* 0x000000ffff1d7224 */ /* 0x000fe200028e060d */
[----:B------:R-:W-:Y:S01]  /*24290*/  IADD3 R49, P6, R12, 0x8000, RZ ;  /* 0x000080000c317810 */ /* 0x000fe20007fde0ff */
[----:B------:R-:W-:Y:S01]  /*242a0*/  IMAD.IADD R66, R222, 0x1, R3 ;  /* 0x00000001de427824 */ /* 0x000fe200078e0203 */
[----:B------:R-:W-:Y:S01]  /*242b0*/  IADD3 R53, P5, R12, 0x9000, RZ ;  /* 0x000090000c357810 */ /* 0x000fe20007fbe0ff */
[----:B------:R-:W-:Y:S01]  /*242c0*/  IMAD R65, R24, UR4, RZ ;  /* 0x0000000418417c24 */ /* 0x000fe2000f8e02ff */
[----:B------:R-:W-:Y:S01]  /*242d0*/  LOP3.LUT R48, R49, 0x380, RZ, 0xc0, !PT ;  /* 0x0000038031307812 */ /* 0x000fe200078ec0ff */
[----:B-1----:R-:W-:Y:S01]  /*242e0*/  @P1 IMAD.HI.U32 R24, R66, R67, RZ ;  /* 0x0000004342181227 */ /* 0x002fe200078e00ff */
[----:B------:R-:W-:Y:S01]  /*242f0*/  LOP3.LUT R52, R53, 0x380, RZ, 0xc0, !PT ;  /* 0x0000038035347812 */ /* 0x000fe200078ec0ff */
[----:B------:R-:W5:Y:S01]  /*24300*/  LD.E.128 R28, desc[UR60][R28.64] ;  /* 0x0000003c1c1c7980 */ /* 0x000f62000c101d00 */
[----:B------:R-:W-:Y:S01]  /*24310*/  LOP3.LUT R7, R10, 0x380, RZ, 0xc0, !PT ;  /* 0x000003800a077812 */ /* 0x000fe200078ec0ff */
[----:B------:R-:W-:-:S02]  /*24320*/  IMAD R65, R232, UR5, R65 ;  /* 0x00000005e8417c24 */ /* 0x000fc4000f8e0241 */
[----:B------:R-:W-:Y:S01]  /*24330*/  IMAD.WIDE.U32 R20, R232, UR4, R20 ;  /* 0x00000004e8147c25 */ /* 0x000fe2000f8e0014 */
[----:B------:R-:W-:Y:S01]  /*24340*/  ULDC.64 UR4, c[0x0][0xaf0] ;  /* 0x0002bc0000047ab9 */ /* 0x000fe20000000a00 */
[----:B------:R-:W-:Y:S01]  /*24350*/  SHF.R.U64 R48, R48, 0x3, RZ ;  /* 0x0000000330307819 */ /* 0x000fe200000012ff */
[----:B------:R-:W5:Y:S01]  /*24360*/  LD.E.128 R44, desc[UR60][R44.64] ;  /* 0x0000003c2c2c7980 */ /* 0x000f62000c101d00 */
[----:B------:R-:W-:Y:S01]  /*24370*/  IMAD.MOV.U32 R3, RZ, RZ, R66 ;  /* 0x000000ffff037224 */ /* 0x000fe200078e0042 */
[----:B------:R-:W-:Y:S01]  /*24380*/  SHF.R.U64 R52, R52, 0x3, RZ ;  /* 0x0000000334347819 */ /* 0x000fe200000012ff */
[----:B------:R-:W-:Y:S01]  /*24390*/  IMAD R0, R0, UR4, RZ ;  /* 0x0000000400007c24 */ /* 0x000fe2000f8e02ff */
[----:B---3--:R-:W-:Y:S01]  /*243a0*/  @P1 SHF.R.U32.HI R3, RZ, R69, R24 ;  /* 0x00000045ff031219 */ /* 0x008fe20000011618 */
[----:B------:R-:W-:Y:S01]  /*243b0*/  IMAD.IADD R21, R21, 0x1, R65 ;  /* 0x0000000115157824 */ /* 0x000fe200078e0241 */
        /* <DEDUP_REMOVED lines=8> */
[----:B------:R-:W-:Y:S01]  /*24440*/  SHF.R.S32.HI R0, RZ, 0x1f, R3 ;  /* 0x0000001fff007819 */ /* 0x000fe20000011403 */
[--C-:B------:R-:W-:Y:S01]  /*24450*/  IMAD.X R49, RZ, RZ, R13.reuse, P6 ;  /* 0x000000ffff317224 */ /* 0x100fe200030e060d */
[----:B------:R-:W-:Y:S01]  /*24460*/  LOP3.LUT R4, R11, R12, RZ, 0x3c, !PT ;  /* 0x0000000c0b047212 */ /* 0x000fe200078e3cff */
[--C-:B------:R-:W-:Y:S01]  /*24470*/  IMAD.X R53, RZ, RZ, R13.reuse, P5 ;  /* 0x000000ffff357224 */ /* 0x100fe200028e060d */
[----:B------:R-:W-:Y:S01]  /*24480*/  LOP3.LUT R60, R7, R10, RZ, 0x3c, !PT ;  /* 0x0000000a073c7212 */ /* 0x000fe200078e3cff */
[----:B------:R-:W-:Y:S01]  /*24490*/  IMAD.X R61, RZ, RZ, R13, P3 ;  /* 0x000000ffff3d7224 */ /* 0x000fe200018e060d */
[----:B------:R-:W5:Y:S01]  /*244a0*/  LD.E.128 R8, desc[UR60][R8.64] ;  /* 0x0000003c08087980 */ /* 0x000f62000c101d00 */
[----:B------:R-:W-:-:S02]  /*244b0*/  IMAD.MOV R67, RZ, RZ, -R3 ;  /* 0x000000ffff437224 */ /* 0x000fc400078e0a03 */
        /* <DEDUP_REMOVED lines=8> */
[----:B------:R-:W5:Y:S04]  /*24540*/  LD.E.128 R52, desc[UR60][R52.64] ;  /* 0x0000003c34347980 */ /* 0x000f68000c101d00 */
[----:B------:R-:W5:Y:S01]  /*24550*/  LD.E.128 R60, desc[UR60][R60.64] ;  /* 0x0000003c3c3c7980 */ /* 0x000f62000c101d00 */
[----:B------:R-:W-:Y:S01]  /*24560*/  IMAD.WIDE.U32 R2, R3, UR4, R20 ;  /* 0x0000000403027c25 */ /* 0x000fe2000f8e0014 */
[----:B------:R-:W-:Y:S01]  /*24570*/  ULDC.64 UR4, c[0x0][0xad8] ;  /* 0x0002b60000047ab9 */ /* 0x000fe20000000a00 */
        /* <DEDUP_REMOVED lines=8> */
[----:B------:R-:W-:Y:S02]  /*24600*/  IMAD.IADD R69, R68, 0x1, R222 ;  /* 0x0000000144457824 */ /* 0x000fe400078e02de */
        /* <DEDUP_REMOVED lines=13> */
[----:B------:R1:W2:Y:S01]  /*246e0*/  SHFL.IDX PT, R66, R24, RZ, 0x181f ;  /* 0x00181fff18427589 */ /* 0x0002a200000e0000 */
[----:B------:R-:W-:Y:S02]  /*246f0*/  SHF.R.S32.HI R68, RZ, 0x1f, R230 ;  /* 0x0000001fff447819 */ /* 0x000fe400000114e6 */
        /* <DEDUP_REMOVED lines=16> */
.L_x_2949:
[----:B------:R-:W-:Y:S05]  /*24800*/  BSYNC B1 ;  /* 0x0000000000017941 */ /* 0x000fea0003800000 */
.L_x_2948:
        /* <DEDUP_REMOVED lines=17> */
.L_x_2951:
[----:B------:R-:W-:Y:S05]  /*24920*/  BSYNC B1 ;  /* 0x0000000000017941 */ /* 0x000fea0003800000 */
.L_x_2950:
        /* <DEDUP_REMOVED lines=17> */
.L_x_2953:
[----:B------:R-:W-:Y:S05]  /*24a40*/  BSYNC B1 ;  /* 0x0000000000017941 */ /* 0x000fea0003800000 */
.L_x_2952:
[----:B0-----:R-:W-:Y:S01]  /*24a50*/  VIADD R3, R69, 0x60 ;  /* 0x0000006045037836 */ /* 0x001fe20000000000 */
[----:B------:R0:W0:Y:S04]  /*24a60*/  SHFL.IDX PT, R0, R65, 0x3, 0x181f ;  /* 0x00781f0041007f89 */ /* 0x00002800000e0000 */
[----:B------:R-:W-:Y:S01]  /*24a70*/  ISETP.GE.AND P0, PT, R3, R64, PT ;  /* 0x000000400300720c */ /* 0x000fe20003f06270 */
[----:B-1--4-:R-:W1:-:S12]  /*24a80*/  SHFL.IDX PT, R24, R24, 0x3, 0x181f ;  /* 0x00781f0018187f89 */ /* 0x012e5800000e0000 */
        /* <DEDUP_REMOVED lines=16> */
.L_x_2946:
        /* <DEDUP_REMOVED lines=27> */
.L_x_2955:
[----:B------:R-:W2:Y:S01]  /*24d40*/  LDL.LU R2, [R1+0x54] ;  /* 0x0000540001027983 */ /* 0x000ea20000300800 */
[----:B------:R-:W-:Y:S01]  /*24d50*/  BSSY B1, `(.L_x_2956) ;  /* 0x000002d000017945 */ /* 0x000fe20003800000 */
[----:B------:R-:W-:Y:S02]  /*24d60*/  SHF.R.S32.HI R10, RZ, 0x1f, R232 ;  /* 0x0000001fff0a7819 */ /* 0x000fe400000114e8 */
[----:B------:R-:W-:Y:S02]  /*24d70*/  SEL R235, R235, RZ, !P0 ;  /* 0x000000ffebeb7207 */ /* 0x000fe40004000000 */
[----:B-----5:R-:W-:Y:S02]  /*24d80*/  SHF.R.S32.HI R11, RZ, 0x1f, R6 ;  /* 0x0000001fff0b7819 */ /* 0x020fe40000011406 */
[----:B--2---:R-:W-:Y:S01]  /*24d90*/  SEL R12, R2, RZ, !P0 ;  /* 0x000000ff020c7207 */ /* 0x004fe20004000000 */
[----:B------:R-:W-:Y:S06]  /*24da0*/  @P3 BRA `(.L_x_2957) ;  /* 0x00000000009c3947 */ /* 0x000fec0003800000 */
[----:B------:R-:W2:Y:S01]  /*24db0*/  S2R R3, SR_TID.X ;  /* 0x0000000000037919 */ /* 0x000ea20000002100 */
[----:B------:R-:W3:Y:S02]  /*24dc0*/  LDC R9, c[0x0][0xbe8] ;  /* 0x0002fa00ff097b82 */ /* 0x000ee40000000800 */
[----:B---3--:R-:W-:Y:S01]  /*24dd0*/  IMAD R2, R0, R9, RZ ;  /* 0x0000000900027224 */ /* 0x008fe200078e02ff */
[----:B--2---:R-:W-:-:S04]  /*24de0*/  IADD3 R8, R222, -0x80, R3 ;  /* 0xffffff80de087810 */ /* 0x004fc80007ffe003 */
        /* <DEDUP_REMOVED lines=35> */
.L_x_2957:
[----:B------:R-:W-:Y:S05]  /*25020*/  BSYNC B1 ;  /* 0x0000000000017941 */ /* 0x000fea0003800000 */
.L_x_2956:
[----:B------:R-:W-:Y:S01]  /*25030*/  SHF.R.S32.HI R8, RZ, 0x1f, R20 ;  /* 0x0000001fff087819 */ /* 0x000fe20000011414 */
[----:B------:R-:W-:Y:S01]  /*25040*/  ULDC.64 UR4, c[0x0][0xaa0] ;  /* 0x0002a80000047ab9 */ /* 0x000fe20000000a00 */
[----:B------:R-:W-:Y:S01]  /*25050*/  BSSY B1, `(.L_x_2958) ;  /* 0x0000041000017945 */ /* 0x000fe20003800000 */
[----:B--2---:R-:W-:Y:S01]  /*25060*/  IMAD R3, R11, UR4, RZ ;  /* 0x000000040b037c24 */ /* 0x004fe2000f8e02ff */
[----:B------:R-:W-:Y:S02]  /*25070*/  LEA.HI R8, R8, R20, RZ, 0x3 ;  /* 0x0000001408087211 */ /* 0x000fe400078f18ff */
[----:B------:R-:W-:Y:S01]  /*25080*/  SHF.R.S32.HI R13, RZ, 0x1f, R230 ;  /* 0x0000001fff0d7819 */ /* 0x000fe200000114e6 */
[C---:B------:R-:W-:Y:S01]  /*25090*/  IMAD R5, R6.reuse, UR5, R3 ;  /* 0x0000000506057c24 */ /* 0x040fe2000f8e0203 */
[----:B------:R-:W-:Y:S01]  /*250a0*/  SHF.R.S32.HI R8, RZ, 0x3, R8 ;  /* 0x00000003ff087819 */ /* 0x000fe20000011408 */
[----:B------:R-:W-:Y:S01]  /*250b0*/  IMAD.WIDE.U32 R2, R6, UR4, RZ ;  /* 0x0000000406027c25 */ /* 0x000fe2000f8e00ff */
[----:B------:R-:W-:Y:S01]  /*250c0*/  ULDC.64 UR4, c[0x0][0xae8] ;  /* 0x0002ba0000047ab9 */ /* 0x000fe20000000a00 */
[----:B------:R-:W-:-:S02]  /*250d0*/  SHF.R.S32.HI R15, RZ, 0x1f, R229 ;  /* 0x0000001fff0f7819 */ /* 0x000fc400000114e5 */
[----:B------:R-:W-:Y:S01]  /*250e0*/  IMAD R7, R231, 0x20, R8 ;  /* 0x00000020e7077824 */ /* 0x000fe200078e0208 */
[----:B------:R-:W-:Y:S01]  /*250f0*/  SHF.R.S32.HI R20, RZ, 0x1f, R223 ;  /* 0x0000001fff147819 */ /* 0x000fe200000114df */
[----:B------:R-:W-:Y:S02]  /*25100*/  IMAD.IADD R3, R3, 0x1, R5 ;  /* 0x0000000103037824 */ /* 0x000fe400078e0205 */
        /* <DEDUP_REMOVED lines=53> */
.L_x_2959:
[----:B------:R-:W-:Y:S05]  /*25460*/  BSYNC B1 ;  /* 0x0000000000017941 */ /* 0x000fea0003800000 */
.L_x_2958:
        /* <DEDUP_REMOVED lines=17> */
.L_x_2961:
[----:B------:R-:W-:Y:S05]  /*25580*/  BSYNC B1 ;  /* 0x0000000000017941 */ /* 0x000fea0003800000 */
.L_x_2960:
        /* <DEDUP_REMOVED lines=17> */
.L_x_2963:
[----:B------:R-:W-:Y:S05]  /*256a0*/  BSYNC B1 ;  /* 0x0000000000017941 */ /* 0x000fea0003800000 */
.L_x_2962:
        /* <DEDUP_REMOVED lines=18> */
.L_x_2954:
[----:B------:R-:W-:Y:S05]  /*257d0*/  BSYNC B0 ;  /* 0x0000000000007941 */ /* 0x000fea0003800000 */
.L_x_2945:
[----:B------:R-:W-:Y:S02]  /*257e0*/  ULDC UR4, c[0x0][0xc3c] ;  /* 0x00030f0000047ab9 */ /* 0x000fe40000000800 */
[----:B-1----:R-:W-:-:S13]  /*257f0*/  ISETP.GE.AND P0, PT, R27, UR4, PT ;  /* 0x000000041b007c0c */ /* 0x002fda000bf06270 */
[----:B------:R-:W-:Y:S05]  /*25800*/  @!P0 BRA `(.L_x_2964) ;  /* 0xfffffdb800e88947 */ /* 0x000fea000383ffff */
[----:B------:R-:W-:Y:S05]  /*25810*/  BRA `(.L_x_2740) ;  /* 0x0000008000a87947 */ /* 0x000fea0003800000 */
.L_x_2738:
        /* <DEDUP_REMOVED lines=18> */
.L_x_2965:
        /* <DEDUP_REMOVED lines=41> */
.L_x_2971:
        /* <DEDUP_REMOVED lines=12> */
.L_x_2970:
[----:B------:R-:W-:Y:S05]  /*25c90*/  BSYNC B0 ;  /* 0x0000000000007941 */ /* 0x000fea0003800000 */
.L_x_2969:
        /* <DEDUP_REMOVED lines=21> */
.L_x_2967:
        /* <DEDUP_REMOVED lines=20> */
.L_x_2972:
        /* <DEDUP_REMOVED lines=56> */
.L_x_2968:
[----:B------:R-:W-:Y:S02]  /*262b0*/  IMAD.MOV.U32 R17, RZ, RZ, RZ ;  /* 0x000000ffff117224 */ /* 0x000fe400078e00ff */
[----:B------:R-:W-:Y:S02]  /*262c0*/  IMAD.U32 R16, RZ, RZ, UR6 ;  /* 0x00000006ff107e24 */ /* 0x000fe4000f8e00ff */
[----:B------:R-:W-:-:S07]  /*262d0*/  IMAD.MOV.U32 R18, RZ, RZ, RZ ;  /* 0x000000ffff127224 */ /* 0x000fce00078e00ff */
.L_x_2973:
[----:B------:R-:W-:-:S13]  /*262e0*/  ISETP.NE.AND P0, PT, R0, RZ, PT ;  /* 0x000000ff0000720c */ /* 0x000fda0003f05270 */
[----:B------:R-:W1:Y:S01]  /*262f0*/  @!P0 S2R R3, SR_CgaCtaId ;  /* 0x0000000000038919 */ /* 0x000e620000008800 */
[----:B------:R-:W-:-:S04]  /*26300*/  @!P0 MOV R0, 0x400 ;  /* 0x0000040000008802 */ /* 0x000fc80000000f00 */
[----:B-1----:R-:W-:-:S05]  /*26310*/  @!P0 LEA R0, R3, R0, 0x18 ;  /* 0x0000000003008211 */ /* 0x002fca00078ec0ff */
[----:B------:R1:W-:Y:S01]  /*26320*/  @!P0 STS.128 [R0+0x368d0], R16 ;  /* 0x0368d01000008388 */ /* 0x0003e20000000c00 */
[----:B------:R-:W-:Y:S06]  /*26330*/  BAR.ARV 0x5, 0x180 ;  /* 0x0146000000007b1d */ /* 0x000fec0000002000 */
.L_x_2966:
[----:B-1----:R-:W-:Y:S01]  /*26340*/  IMAD.MOV.U32 R0, RZ, RZ, 0x1 ;  /* 0x00000001ff007424 */ /* 0x002fe200078e00ff */
[----:B------:R1:W-:Y:S01]  /*26350*/  STL [R1+0x50], RZ ;  /* 0x000050ff01007387 */ /* 0x0003e20000100800 */
[----:B------:R-:W-:Y:S02]  /*26360*/  ULDC UR4, c[0x0][0xc3c] ;  /* 0x00030f0000047ab9 */ /* 0x000fe40000000800 */
[----:B--2---:R-:W-:Y:S01]  /*26370*/  ISETP.GE.AND P0, PT, R19, UR4, PT ;  /* 0x0000000413007c0c */ /* 0x004fe2000bf06270 */
[----:B------:R1:W-:Y:S04]  /*26380*/  STL [R1+0x14], R0 ;  /* 0x0000140001007387 */ /* 0x0003e80000100800 */
[----:B------:R1:W-:Y:S08]  /*26390*/  STL [R1+0x8], RZ ;  /* 0x000008ff01007387 */ /* 0x0003f00000100800 */
[----:B-1----:R-:W-:Y:S05]  /*263a0*/  @P0 BRA `(.L_x_2974) ;  /* 0x0000007000d40947 */ /* 0x002fea0003800000 */
        /* <DEDUP_REMOVED lines=29> */
.L_x_3120:
[----:B0---4-:R-:W0:Y:S02]  /*26580*/  LDC.64 R2, c[0x0][0xc88] ;  /* 0x00032200ff027b82 */ /* 0x011e240000000a00 */
[----:B0-----:R-:W-:-:S05]  /*26590*/  IMAD.WIDE R2, R19, 0x4, R2 ;  /* 0x0000000413027825 */ /* 0x001fca00078e0202 */
[----:B------:R-:W2:Y:S01]  /*265a0*/  LDG.E R4, desc[UR60][R2.64] ;  /* 0x0000003c02047981 */ /* 0x000ea2000c1e1900 */
[----:B------:R-:W-:Y:S05]  /*265b0*/  YIELD ;  /* 0x0000000000007946 */ /* 0x000fea0003800000 */
[----:B------:R-:W-:Y:S01]  /*265c0*/  ULDC.64 UR4, c[0x0][0xa28] ;  /* 0x00028a0000047ab9 */ /* 0x000fe20000000a00 */
[----:B------:R-:W-:Y:S01]  /*265d0*/  IMAD.MOV.U32 R0, RZ, RZ, RZ ;  /* 0x000000ffff007224 */ /* 0x000fe200078e00ff */
[----:B------:R-:W-:Y:S01]  /*265e0*/  ISETP.NE.U32.AND P0, PT, RZ, UR4, PT ;  /* 0x00000004ff007c0c */ /* 0x000fe2000bf05070 */
[----:B---3-5:R-:W-:Y:S01]  /*265f0*/  IMAD.MOV.U32 R8, RZ, RZ, RZ ;  /* 0x000000ffff087224 */ /* 0x028fe200078e00ff */
[----:B------:R-:W-:Y:S01]  /*26600*/  ULDC.64 UR10, c[0x0][0xa18] ;  /* 0x00028600000a7ab9 */ /* 0x000fe20000000a00 */
[----:B------:R-:W-:Y:S01]  /*26610*/  ULDC.64 UR8, c[0x0][0xa10] ;  /* 0x0002840000087ab9 */ /* 0x000fe20000000a00 */
[----:B------:R-:W-:Y:S01]  /*26620*/  ISETP.NE.AND.EX P0, PT, RZ, UR5, PT, P0 ;  /* 0x00000005ff007c0c */ /* 0x000fe2000bf05300 */
[----:B------:R-:W-:Y:S01]  /*26630*/  ULDC.64 UR6, c[0x0][0xa08] ;  /* 0x0002820000067ab9 */ /* 0x000fe20000000a00 */
[----:B--2---:R-:W-:Y:S01]  /*26640*/  SHF.R.S32.HI R5, RZ, 0x1f, R4 ;  /* 0x0000001fff057819 */ /* 0x004fe20000011404 */
[----:B------:R-:W-:-:S10]  /*26650*/  IMAD.SHL.U32 R15, R4, 0x4, RZ ;  /* 0x00000004040f7824 */ /* 0x000fd400078e00ff */
[C---:B------:R-:W-:Y:S01]  /*26660*/  @P0 LEA R2, P1, R4.reuse, UR4, 0x2 ;  /* 0x0000000404020c11 */ /* 0x040fe2000f8210ff */
[----:B------:R0:W-:Y:S03]  /*26670*/  STL [R1+0x30], R4 ;  /* 0x0000300401007387 */ /* 0x0001e60000100800 */
[C-C-:B------:R-:W-:Y:S01]  /*26680*/  @P0 LEA.HI.X R3, R4.reuse, UR5, R5.reuse, 0x2, P1 ;  /* 0x0000000504030c11 */ /* 0x140fe200088f1405 */
[----:B------:R-:W-:Y:S01]  /*26690*/  ULDC.64 UR4, c[0x0][0xa00] ;  /* 0x0002800000047ab9 */ /* 0x000fe20000000a00 */
[----:B------:R-:W-:Y:S01]  /*266a0*/  SHF.L.U64.HI R14, R4, 0x2, R5 ;  /* 0x00000002040e7819 */ /* 0x000fe20000010205 */
[----:B-1----:R1:W-:Y:S01]  /*266b0*/  STL [R1+0x44], R5 ;  /* 0x0000440501007387 */ /* 0x0023e20000100800 */
        /* <DEDUP_REMOVED lines=16> */
[----:B-1----:R-:W-:Y:S01]  /*267c0*/  IADD3.X R5, R14, UR9, RZ, P4, !PT ;  /* 0x000000090e057c10 */ /* 0x002fe2000a7fe4ff */
[----:B------:R-:W-:Y:S01]  /*267d0*/  ULDC UR4, c[0x0][0x288] ;  /* 0x0000a20000047ab9 */ /* 0x000fe20000000800 */
[----:B------:R-:W-:Y:S01]  /*267e0*/  IADD3 R6, P5, R15, UR6, RZ ;  /* 0x000000060f067c10 */ /* 0x000fe2000ffbe0ff */
[----:B------:R-:W-:Y:S01]  /*267f0*/  IMAD.U32 R12, RZ, RZ, UR4 ;  /* 0x00000004ff0c7e24 */ /* 0x000fe2000f8e00ff */
[----:B------:R-:W-:-:S02]  /*26800*/  ULDC.64 UR4, c[0x0][0x418] ;  /* 0x0001060000047ab9 */ /* 0x000fc40000000a00 */
[----:B------:R-:W-:-:S05]  /*26810*/  IADD3.X R7, R14, UR7, RZ, P5, !PT ;  /* 0x000000070e077c10 */ /* 0x000fca000affe4ff */
[----:B------:R0:W5:Y:S04]  /*26820*/  @P0 LDG.E R11, desc[UR60][R6.64] ;  /* 0x0000003c060b0981 */ /* 0x000168000c1e1900 */
[----:B------:R0:W5:Y:S04]  /*26830*/  @P1 LDG.E R10, desc[UR60][R4.64] ;  /* 0x0000003c040a1981 */ /* 0x000168000c1e1900 */
[----:B--2---:R1:W-:Y:S02]  /*26840*/  STL [R1+0x3c], R8 ;  /* 0x00003c0801007387 */ /* 0x0043e40000100800 */
[----:B-1----:R-:W-:-:S04]  /*26850*/  @P3 IADD3 R8, P4, R15, UR10, RZ ;  /* 0x0000000a0f083c10 */ /* 0x002fc8000ff9e0ff */
[----:B------:R-:W-:-:S05]  /*26860*/  @P3 IADD3.X R9, R14, UR11, RZ, P4, !PT ;  /* 0x0000000b0e093c10 */ /* 0x000fca000a7fe4ff */
[----:B------:R-:W2:Y:S01]  /*26870*/  @P3 LDG.E R12, desc[UR60][R8.64] ;  /* 0x0000003c080c3981 */ /* 0x000ea2000c1e1900 */
[----:B------:R-:W-:-:S03]  /*26880*/  UISETP.NE.U32.AND UP0, UPT, UR4, URZ, UPT ;  /* 0x0000003f0400728c */ /* 0x000fc6000bf05070 */
[----:B------:R-:W-:Y:S01]  /*26890*/  ULDC UR4, c[0x0][0x424] ;  /* 0x0001090000047ab9 */ /* 0x000fe20000000800 */
[----:B------:R-:W-:-:S03]  /*268a0*/  UISETP.NE.AND.EX UP0, UPT, UR5, URZ, UPT, UP0 ;  /* 0x0000003f0500728c */ /* 0x000fc6000bf05300 */
[----:B------:R-:W-:Y:S01]  /*268b0*/  ULDC UR5, c[0x0][0x2f0] ;  /* 0x0000bc0000057ab9 */ /* 0x000fe20000000800 */
[----:B------:R-:W-:Y:S01]  /*268c0*/  USEL UR4, UR4, 0x1, UP0 ;  /* 0x0000000104047887 */ /* 0x000fe20008000000 */
[----:B--2---:R0:W-:Y:S04]  /*268d0*/  STL [R1+0x40], R12 ;  /* 0x0000400c01007387 */ /* 0x0041e80000100800 */
[----:B------:R0:W5:Y:S01]  /*268e0*/  LDL R13, [R1+0x40] ;  /* 0x00004000010d7983 */ /* 0x0001620000100800 */
[----:B------:R-:W-:-:S03]  /*268f0*/  UIMAD UR4, UR4, UR5, URZ ;  /* 0x00000005040472a4 */ /* 0x000fc6000f8e023f */
[----:B------:R-:W-:Y:S02]  /*26900*/  ULDC UR5, c[0x0][0x348] ;  /* 0x0000d20000057ab9 */ /* 0x000fe40000000800 */
[----:B------:R-:W-:Y:S02]  /*26910*/  IMAD.U32 R8, RZ, RZ, UR5 ;  /* 0x00000005ff087e24 */ /* 0x000fe4000f8e00ff */
[----:B------:R-:W-:Y:S01]  /*26920*/  IMAD.U32 R9, RZ, RZ, UR4 ;  /* 0x00000004ff097e24 */ /* 0x000fe2000f8e00ff */
[----:B0-----:R-:W-:Y:S06]  /*26930*/  @P3 BRA `(.L_x_2975) ;  /* 0x0000000000143947 */ /* 0x001fec0003800000 */
[----:B------:R-:W-:Y:S05]  /*26940*/  @!P2 BRA `(.L_x_2975) ;  /* 0x000000000010a947 */ /* 0x000fea0003800000 */
[----:B------:R-:W2:Y:S04]  /*26950*/  LDG.E R12, desc[UR60][R2.64] ;  /* 0x0000003c020c7981 */ /* 0x000ea8000c1e1900 */
[----:B------:R-:W2:Y:S02]  /*26960*/  LDG.E R2, desc[UR60][R2.64+0x4] ;  /* 0x0000043c02027981 */ /* 0x000ea4000c1e1900 */
[----:B--2--5:R-:W-:-:S05]  /*26970*/  IMAD.IADD R13, R2, 0x1, -R12 ;  /* 0x00000001020d7824 */ /* 0x024fca00078e0a0c */
[----:B------:R0:W-:Y:S02]  /*26980*/  STL [R1+0x40], R13 ;  /* 0x0000400d01007387 */ /* 0x0001e40000100800 */
.L_x_2975:
[----:B------:R-:W2:Y:S01]  /*26990*/  LDL R12, [R1+0x30] ;  /* 0x00003000010c7983 */ /* 0x000ea20000100800 */
[----:B-----5:R-:W-:Y:S01]  /*269a0*/  IMAD.IADD R2, R11, 0x1, R0 ;  /* 0x000000010b027824 */ /* 0x020fe200078e0200 */
[----:B------:R-:W-:Y:S02]  /*269b0*/  ULDC.64 UR4, c[0x0][0xa20] ;  /* 0x0002880000047ab9 */ /* 0x000fe40000000a00 */
[----:B------:R-:W-:Y:S02]  /*269c0*/  ISETP.NE.U32.AND P2, PT, RZ, UR4, PT ;  /* 0x00000004ff007c0c */ /* 0x000fe4000bf45070 */
[----:B------:R1:W-:Y:S02]  /*269d0*/  STL [R1+0x18], R2 ;  /* 0x0000180201007387 */ /* 0x0003e40000100800 */
[----:B------:R-:W-:Y:S02]  /*269e0*/  ISETP.NE.AND.EX P2, PT, RZ, UR5, PT, P2 ;  /* 0x00000005ff007c0c */ /* 0x000fe4000bf45320 */
[----:B--2---:R1:W-:Y:S11]  /*269f0*/  STL [R1+0x10], R12 ;  /* 0x0000100c01007387 */ /* 0x0043f60000100800 */
[----:B------:R-:W-:Y:S05]  /*26a00*/  @!P2 BRA `(.L_x_2976) ;  /* 0x000000000010a947 */ /* 0x000fea0003800000 */
[----:B-1----:R-:W-:-:S04]  /*26a10*/  IADD3 R2, P0, R15, UR4, RZ ;  /* 0x000000040f027c10 */ /* 0x002fc8000ff1e0ff */
[----:B------:R-:W-:-:S05]  /*26a20*/  IADD3.X R3, R14, UR5, RZ, P0, !PT ;  /* 0x000000050e037c10 */ /* 0x000fca00087fe4ff */
[----:B------:R1:W5:Y:S01]  /*26a30*/  LDG.E R9, desc[UR60][R2.64] ;  /* 0x0000003c02097981 */ /* 0x000362000c1e1900 */
[----:B------:R-:W-:Y:S05]  /*26a40*/  BRA `(.L_x_2977) ;  /* 0x0000000000107947 */ /* 0x000fea0003800000 */
.L_x_2976:
[----:B------:R-:W-:Y:S05]  /*26a50*/  @!P0 BRA `(.L_x_2977) ;  /* 0x00000000000c8947 */ /* 0x000fea0003800000 */
[----:B------:R-:W2:Y:S04]  /*26a60*/  LDG.E R9, desc[UR60][R6.64] ;  /* 0x0000003c06097981 */ /* 0x000ea8000c1e1900 */
[----:B------:R-:W2:Y:S02]  /*26a70*/  LDG.E R6, desc[UR60][R6.64+0x4] ;  /* 0x0000043c06067981 */ /* 0x000ea4000c1e1900 */
[----:B--2---:R-:W-:-:S07]  /*26a80*/  IMAD.IADD R9, R6, 0x1, -R9 ;  /* 0x0000000106097824 */ /* 0x004fce00078e0a09 */
.L_x_2977:
[----:B-1----:R-:W2:Y:S01]  /*26a90*/  @P1 LDG.E R2, desc[UR60][R4.64] ;  /* 0x0000003c04021981 */ /* 0x002ea2000c1e1900 */
[----:B------:R-:W1:Y:S03]  /*26aa0*/  LDC R3, c[0x0][0x448] ;  /* 0x00011200ff037b82 */ /* 0x000e660000000800 */
[----:B------:R-:W2:Y:S01]  /*26ab0*/  @P1 LDG.E R4, desc[UR60][R4.64+0x4] ;  /* 0x0000043c04041981 */ /* 0x000ea2000c1e1900 */
[----:B-----5:R-:W-:Y:S01]  /*26ac0*/  IMAD.IADD R0, R9, 0x1, -R0 ;  /* 0x0000000109007824 */ /* 0x020fe200078e0a00 */
[----:B------:R-:W-:Y:S01]  /*26ad0*/  BSSY B0, `(.L_x_2978) ;  /* 0x000017a000007945 */ /* 0x000fe20003800000 */
[----:B-1----:R-:W-:-:S13]  /*26ae0*/  ISETP.NE.AND P0, PT, R3, 0x1, PT ;  /* 0x000000010300780c */ /* 0x002fda0003f05270 */
[----:B------:R-:W1:Y:S01]  /*26af0*/  @P0 LDC R3, c[0x0][0x44c] ;  /* 0x00011300ff030b82 */ /* 0x000e620000000800 */
[----:B--2---:R-:W-:-:S07]  /*26b00*/  @P1 IMAD.IADD R8, R4, 0x1, -R2 ;  /* 0x0000000104081824 */ /* 0x004fce00078e0a02 */
[----:B------:R-:W2:Y:S01]  /*26b10*/  @P0 LDC R4, c[0x0][0x450] ;  /* 0x00011400ff040b82 */ /* 0x000ea20000000800 */
[----:B------:R-:W-:-:S04]  /*26b20*/  IMAD.SHL.U32 R2, R17, 0x80, RZ ;  /* 0x0000008011027824 */ /* 0x000fc800078e00ff */
[----:B------:R-:W-:-:S04]  /*26b30*/  VIADD R2, R2, 0x7f ;  /* 0x0000007f02027836 */ /* 0x000fc80000000000 */
[----:B-1----:R-:W-:-:S04]  /*26b40*/  @P0 IMAD.HI.U32 R3, R2, R3, RZ ;  /* 0x0000000302030227 */ /* 0x002fc800078e00ff */
[----:B------:R-:W-:Y:S02]  /*26b50*/  IMAD.MOV.U32 R5, RZ, RZ, R2 ;  /* 0x000000ffff057224 */ /* 0x000fe400078e0002 */
[----:B------:R-:W-:Y:S01]  /*26b60*/  IMAD.MOV.U32 R2, RZ, RZ, RZ ;  /* 0x000000ffff027224 */ /* 0x000fe200078e00ff */
[----:B--2---:R-:W-:Y:S01]  /*26b70*/  @P0 SHF.R.U32.HI R5, RZ, R4, R3 ;  /* 0x00000004ff050219 */ /* 0x004fe20000011603 */
[----:B------:R-:W-:-:S04]  /*26b80*/  IMAD.IADD R4, R0, 0x1, R8 ;  /* 0x0000000100047824 */ /* 0x000fc800078e0208 */
[C---:B------:R-:W-:Y:S01]  /*26b90*/  VIADD R3, R4.reuse, 0x6f ;  /* 0x0000006f04037836 */ /* 0x040fe20000000000 */
[----:B------:R-:W-:-:S03]  /*26ba0*/  IADD3 R21, R4, 0x70, -R13 ;  /* 0x0000007004157810 */ /* 0x000fc60007ffe80d */
[----:B------:R-:W-:-:S04]  /*26bb0*/  IMAD.HI R6, R3, -0x6db6db6d, R2 ;  /* 0x9249249303067827 */ /* 0x000fc800078e0202 */
[----:B------:R-:W-:Y:S01]  /*26bc0*/  IMAD.IADD R3, R21, 0x1, R5 ;  /* 0x0000000115037824 */ /* 0x000fe200078e0205 */
[----:B------:R-:W-:-:S03]  /*26bd0*/  SHF.R.U32.HI R20, RZ, 0x1f, R6 ;  /* 0x0000001fff147819 */ /* 0x000fc60000011606 */
[----:B------:R-:W-:Y:S01]  /*26be0*/  IMAD.HI R2, R3, -0x6db6db6d, R2 ;  /* 0x9249249303027827 */ /* 0x000fe200078e0202 */
[----:B------:R-:W-:-:S04]  /*26bf0*/  LEA.HI.SX32 R20, R6, R20, 0x1a ;  /* 0x0000001406147211 */ /* 0x000fc800078fd2ff */
[----:B------:R-:W-:-:S04]  /*26c00*/  SHF.R.U32.HI R3, RZ, 0x1f, R2 ;  /* 0x0000001fff037819 */ /* 0x000fc80000011602 */
[----:B------:R-:W-:-:S04]  /*26c10*/  LEA.HI.SX32 R2, R2, R3, 0x1a ;  /* 0x0000000302027211 */ /* 0x000fc800078fd2ff */
[----:B------:R-:W-:-:S05]  /*26c20*/  VIMNMX R2, R20, R2, PT ;  /* 0x0000000214027248 */ /* 0x000fca0003fe0100 */
[--C-:B------:R-:W-:Y:S02]  /*26c30*/  IMAD R2, R2, 0x70, -R0.reuse ;  /* 0x0000007002027824 */ /* 0x100fe400078e0a00 */
[----:B------:R-:W-:-:S03]  /*26c40*/  IMAD.MOV R0, RZ, RZ, -R0 ;  /* 0x000000ffff007224 */ /* 0x000fc600078e0a00 */
[----:B------:R-:W-:Y:S02]  /*26c50*/  VIMNMX R4, R2, R8, PT ;  /* 0x0000000802047248 */ /* 0x000fe40003fe0100 */
[----:B------:R-:W-:-:S04]  /*26c60*/  VIMNMX R0, RZ, R0, !PT ;  /* 0x00000000ff007248 */ /* 0x000fc80007fe0100 */
[----:B------:R-:W-:Y:S02]  /*26c70*/  ISETP.GT.AND P0, PT, R4, R0, PT ;  /* 0x000000000400720c */ /* 0x000fe40003f04270 */
[----:B------:R-:W-:-:S05]  /*26c80*/  SHF.R.U32.HI R2, RZ, 0x4, R0 ;  /* 0x00000004ff027819 */ /* 0x000fca0000011600 */
[----:B------:R-:W-:-:S04]  /*26c90*/  IMAD.WIDE.U32 R2, R2, 0x24924925, RZ ;  /* 0x2492492502027825 */ /* 0x000fc800078e00ff */
[----:B------:R-:W-:Y:S02]  /*26ca0*/  IMAD.MOV.U32 R2, RZ, RZ, R3 ;  /* 0x000000ffff027224 */ /* 0x000fe400078e0003 */
[----:B------:R-:W-:Y:S02]  /*26cb0*/  @P0 VIADD R5, R4, 0x6f ;  /* 0x0000006f04050836 */ /* 0x000fe40000000000 */
[----:B------:R-:W-:Y:S02]  /*26cc0*/  @P0 IMAD.MOV.U32 R4, RZ, RZ, RZ ;  /* 0x000000ffff040224 */ /* 0x000fe400078e00ff */
[----:B------:R-:W-:Y:S02]  /*26cd0*/  IMAD.MOV.U32 R8, RZ, RZ, R2 ;  /* 0x000000ffff087224 */ /* 0x000fe400078e0002 */
[----:B------:R-:W-:-:S05]  /*26ce0*/  @P0 IMAD.HI R4, R5, -0x6db6db6d, R4 ;  /* 0x9249249305040827 */ /* 0x000fca00078e0204 */
        /* <DEDUP_REMOVED lines=12> */
.L_x_3163:
[----:B--2---:R-:W-:Y:S02]  /*26db0*/  ISETP.NE.AND P0, PT, R14, RZ, PT ;  /* 0x000000ff0e00720c */ /* 0x004fe40003f05270 */
[----:B------:R-:W-:-:S11]  /*26dc0*/  PLOP3.LUT P6, PT, PT, PT, PT, 0x8, 0x0 ;  /* 0x000000000000781c */ /* 0x000fd60003fce170 */
[----:B------:R-:W-:Y:S05]  /*26dd0*/  @P0 BRA `(.L_x_2981) ;  /* 0x00000000000c0947 */ /* 0x000fea0003800000 */
[----:B------:R-:W-:-:S03]  /*26de0*/  UMOV UR4, 0xffffffff ;  /* 0xffffffff00047882 */ /* 0x000fc60000000000 */
[----:B------:R-:W-:Y:S05]  /*26df0*/  BRA.DIV UR4, `(.L_x_2982) ;  /* 0x0000007a04307947 */ /* 0x000fea000b800000 */
[----:B------:R-:W-:-:S13]  /*26e00*/  ELECT P6, URZ, PT ;  /* 0x00000000003f782f */ /* 0x000fda00038c0000 */
.L_x_2981:
        /* <DEDUP_REMOVED lines=10> */
.L_x_3166:
[----:B------:R-:W-:Y:S05]  /*26eb0*/  BSYNC B1 ;  /* 0x0000000000017941 */ /* 0x000fea0003800000 */
.L_x_2983:
        /* <DEDUP_REMOVED lines=13> */
.L_x_3167:
[----:B------:R-:W-:Y:S05]  /*26f90*/  BSYNC B2 ;  /* 0x0000000000027941 */ /* 0x000fea0003800000 */
.L_x_2987:
        /* <DEDUP_REMOVED lines=9> */
.L_x_2990:
[----:B------:R-:W-:Y:S05]  /*27030*/  BSYNC B2 ;  /* 0x0000000000027941 */ /* 0x000fea0003800000 */
.L_x_2989:
        /* <DEDUP_REMOVED lines=14> */
.L_x_2991:
        /* <DEDUP_REMOVED lines=16> */
.L_x_2992:
        /* <DEDUP_REMOVED lines=16> */
.L_x_2993:
        /* <DEDUP_REMOVED lines=13> */
.L_x_3168:
[----:B------:R-:W-:Y:S05]  /*273f0*/  BSYNC B2 ;  /* 0x0000000000027941 */ /* 0x000fea0003800000 */
.L_x_2994:
        /* <DEDUP_REMOVED lines=11> */
.L_x_2997:
[----:B------:R-:W-:Y:S05]  /*274b0*/  BSYNC B2 ;  /* 0x0000000000027941 */ /* 0x000fea0003800000 */
.L_x_2996:
        /* <DEDUP_REMOVED lines=8> */
.L_x_2998:
        /* <DEDUP_REMOVED lines=15> */
.L_x_2999:
        /* <DEDUP_REMOVED lines=15> */
.L_x_3000:
        /* <DEDUP_REMOVED lines=10> */
.L_x_2986:
[----:B------:R-:W-:Y:S05]  /*277c0*/  BSYNC B1 ;  /* 0x0000000000017941 */ /* 0x000fea0003800000 */
.L_x_2985:
        /* <DEDUP_REMOVED lines=13> */
.L_x_3017:
        /* <DEDUP_REMOVED lines=14> */
.L_x_3169:
[----:B------:R-:W-:Y:S05]  /*27980*/  BSYNC B2 ;  /* 0x0000000000027941 */ /* 0x000fea0003800000 */
.L_x_3003:
        /* <DEDUP_REMOVED lines=9> */
.L_x_3006:
[----:B------:R-:W-:Y:S05]  /*27a20*/  BSYNC B2 ;  /* 0x0000000000027941 */ /* 0x000fea0003800000 */
.L_x_3005:
        /* <DEDUP_REMOVED lines=13> */
.L_x_3007:
        /* <DEDUP_REMOVED lines=16> */
.L_x_3008:
        /* <DEDUP_REMOVED lines=16> */
.L_x_3009:
        /* <DEDUP_REMOVED lines=13> */
.L_x_3170:
[----:B------:R-:W-:Y:S05]  /*27dd0*/  BSYNC B2 ;  /* 0x0000000000027941 */ /* 0x000fea0003800000 */
.L_x_3010:
        /* <DEDUP_REMOVED lines=11> */
.L_x_3013:
[----:B------:R-:W-:Y:S05]  /*27e90*/  BSYNC B2 ;  /* 0x0000000000027941 */ /* 0x000fea0003800000 */
.L_x_3012:
        /* <DEDUP_REMOVED lines=8> */
.L_x_3014:
        /* <DEDUP_REMOVED lines=15> */
.L_x_3015:
        /* <DEDUP_REMOVED lines=15> */
.L_x_3016:
        /* <DEDUP_REMOVED lines=10> */
.L_x_3002:
[----:B------:R-:W-:Y:S05]  /*281a0*/  BSYNC B1 ;  /* 0x0000000000017941 */ /* 0x000fea0003800000 */
.L_x_3001:
        /* <DEDUP_REMOVED lines=12> */
.L_x_2979:
[----:B------:R-:W-:Y:S05]  /*28270*/  BSYNC B0 ;  /* 0x0000000000007941 */ /* 0x000fea0003800000 */
.L_x_2978:
[----:B------:R-:W3:Y:S01]  /*28280*/  LDC R0, c[0x0][0x448] ;  /* 0x00011200ff007b82 */ /* 0x000ee20000000800 */
[----:B------:R-:W-:Y:S05]  /*28290*/  @!P0 WARPSYNC.ALL ;  /* 0x0000000000008948 */ /* 0x000fea0003800000 */
[----:B------:R-:W-:Y:S02]  /*282a0*/  BSSY B7, `(.L_x_3018) ;  /* 0x000047e000077945 */ /* 0x000fe40003800000 */
[----:B------:R-:W-:Y:S01]  /*282b0*/  @!P0 BAR.SYNC.DEFER_BLOCKING 0xc, 0x180 ;  /* 0x0306000000008b1d */ /* 0x000fe20000010000 */
[----:B---3--:R-:W-:Y:S02]  /*282c0*/  ISETP.NE.AND P1, PT, R0, 0x1, PT ;  /* 0x000000010000780c */ /* 0x008fe40003f25270 */
[----:B------:R-:W-:-:S11]  /*282d0*/  LEA R0, R17, 0x7f, 0x7 ;  /* 0x0000007f11007811 */ /* 0x000fd600078e38ff */
[----:B------:R-:W3:Y:S08]  /*282e0*/  @P1 LDC R2, c[0x0][0x44c] ;  /* 0x00011300ff021b82 */ /* 0x000ef00000000800 */
[----:B-12---:R-:W1:Y:S01]  /*282f0*/  @P1 LDC R3, c[0x0][0x450] ;  /* 0x00011400ff031b82 */ /* 0x006e620000000800 */
[----:B---3--:R-:W-:-:S05]  /*28300*/  @P1 IMAD.HI.U32 R2, R0, R2, RZ ;  /* 0x0000000200021227 */ /* 0x008fca00078e00ff */
[----:B-1----:R-:W-:Y:S01]  /*28310*/  @P1 SHF.R.U32.HI R0, RZ, R3, R2 ;  /* 0x00000003ff001219 */ /* 0x002fe20000011602 */
[----:B------:R-:W-:-:S04]  /*28320*/  IMAD.MOV.U32 R2, RZ, RZ, RZ ;  /* 0x000000ffff027224 */ /* 0x000fc800078e00ff */
[----:B------:R-:W-:-:S04]  /*28330*/  IMAD.IADD R3, R21, 0x1, R0 ;  /* 0x0000000115037824 */ /* 0x000fc800078e0200 */
[----:B------:R-:W-:-:S05]  /*28340*/  IMAD.HI R2, R3, -0x6db6db6d, R2 ;  /* 0x9249249303027827 */ /* 0x000fca00078e0202 */
[----:B------:R-:W-:-:S04]  /*28350*/  SHF.R.U32.HI R0, RZ, 0x1f, R2 ;  /* 0x0000001fff007819 */ /* 0x000fc80000011602 */
[----:B------:R-:W-:-:S04]  /*28360*/  LEA.HI.SX32 R2, R2, R0, 0x1a ;  /* 0x0000000002027211 */ /* 0x000fc800078fd2ff */
[----:B------:R-:W-:-:S04]  /*28370*/  VIMNMX R4, R20, R2, PT ;  /* 0x0000000214047248 */ /* 0x000fc80003fe0100 */
[----:B------:R-:W-:Y:S01]  /*28380*/  ISETP.GT.AND P0, PT, R4, RZ, PT ;  /* 0x000000ff0400720c */ /* 0x000fe20003f04270 */
        /* <DEDUP_REMOVED lines=19> */
.L_x_3019:
        /* <DEDUP_REMOVED lines=21> */
.L_x_3022:
[----:B------:R-:W-:Y:S05]  /*28610*/  BSYNC B6 ;  /* 0x0000000000067941 */ /* 0x000fea0003800000 */
.L_x_3021:
        /* <DEDUP_REMOVED lines=18> */
[----:B01----:R-:W-:-:S07]  /*28740*/  IMAD.MOV.U32 R13, RZ, RZ, RZ ;  /* 0x000000ffff0d7224 */ /* 0x003fce00078e00ff */
[----:B------:R-:W-:-:S07]  /*28750*/  LEPC R20, `(.L_x_3025) ;  /* 0x000000001014794e */ /* 0x000fce0000000000 */
[----:B--2---:R-:W-:Y:S05]  /*28760*/  CALL.ABS.NOINC R2 ;  /* 0x0000000002007343 */ /* 0x004fea0003c00000 */
.L_x_3025:
        /* <DEDUP_REMOVED lines=16> */
.L_x_3024:
[----:B------:R-:W-:Y:S05]  /*28870*/  BSYNC B6 ;  /* 0x0000000000067941 */ /* 0x000fea0003800000 */
.L_x_3023:
        /* <DEDUP_REMOVED lines=10> */
[----:B----4-:R1:W2:Y:S02]  /*28920*/  @P0 LDG.E R7, desc[UR60][R2.64] ;  /* 0x0000003c02070981 */ /* 0x0102a4000c1e1900 */
[----:B-1----:R-:W1:Y:S01]  /*28930*/  LDC.64 R2, c[0x0][0x418] ;  /* 0x00010600ff027b82 */ /* 0x002e620000000a00 */
[----:B-----5:R-:W-:Y:S01]  /*28940*/  VIADD R4, R0, 0xffffffff ;  /* 0xffffffff00047836 */ /* 0x020fe20000000000 */
[----:B--2---:R-:W-:Y:S01]  /*28950*/  SHF.R.S32.HI R8, RZ, 0x1f, R7 ;  /* 0x0000001fff087819 */ /* 0x004fe20000011407 */
[----:B------:R2:W-:Y:S04]  /*28960*/  @P0 STL [R1+0x10], R7 ;  /* 0x0000100701000387 */ /* 0x0005e80000100800 */
        /* <DEDUP_REMOVED lines=10> */
.L_x_3173:
[----:B-1----:R-:W3:Y:S01]  /*28a10*/  LDL.LU R5, [R1+0x20] ;  /* 0x0000200001057983 */ /* 0x002ee20000300800 */
[----:B------:R-:W-:Y:S02]  /*28a20*/  PLOP3.LUT P1, PT, PT, PT, PT, 0x8, 0x0 ;  /* 0x000000000000781c */ /* 0x000fe40003f2e170 */
[----:B--2---:R-:W-:Y:S01]  /*28a30*/  ISETP.NE.AND P0, PT, R14, RZ, PT ;  /* 0x000000ff0e00720c */ /* 0x004fe20003f05270 */
[----:B------:R1:W-:Y:S04]  /*28a40*/  STL [R1], R0 ;  /* 0x0000000001007387 */ /* 0x0003e80000100800 */
[----:B------:R1:W-:Y:S01]  /*28a50*/  STL [R1+0xc], R4 ;  /* 0x00000c0401007387 */ /* 0x0003e20000100800 */
[----:B---3--:R-:W-:-:S05]  /*28a60*/  LOP3.LUT R5, R5, 0xfffffffe, RZ, 0xc0, !PT ;  /* 0xfffffffe05057812 */ /* 0x008fca00078ec0ff */
[----:B------:R-:W-:-:S05]  /*28a70*/  @P1 LOP3.LUT R5, R5, 0x1, RZ, 0xfc, !PT ;  /* 0x0000000105051812 */ /* 0x000fca00078efcff */
[----:B------:R1:W-:Y:S01]  /*28a80*/  STL [R1+0x20], R5 ;  /* 0x0000200501007387 */ /* 0x0003e20000100800 */
[----:B------:R-:W-:Y:S05]  /*28a90*/  @P0 BRA `(.L_x_3027) ;  /* 0x0000000400500947 */ /* 0x000fea0003800000 */
[----:B------:R-:W-:-:S03]  /*28aa0*/  UMOV UR4, 0xffffffff ;  /* 0xffffffff00047882 */ /* 0x000fc60000000000 */
[----:B------:R-:W-:Y:S05]  /*28ab0*/  BRA.DIV UR4, `(.L_x_3028) ;  /* 0x0000005e04bc7947 */ /* 0x000fea000b800000 */
[----:B------:R-:W-:-:S13]  /*28ac0*/  ELECT P6, URZ, PT ;  /* 0x00000000003f782f */ /* 0x000fda00038c0000 */
.L_x_3176:
[----:B------:R-:W-:Y:S05]  /*28ad0*/  @!P6 BRA `(.L_x_3027) ;  /* 0x000000040040e947 */ /* 0x000fea0003800000 */
[----:B------:R-:W-:-:S04]  /*28ae0*/  ISETP.NE.U32.AND P0, PT, R2, RZ, PT ;  /* 0x000000ff0200720c */ /* 0x000fc80003f05070 */
[----:B------:R-:W-:-:S13]  /*28af0*/  ISETP.NE.AND.EX P0, PT, R3, RZ, PT, P0 ;  /* 0x000000ff0300720c */ /* 0x000fda0003f05300 */
[----:B------:R-:W-:Y:S05]  /*28b00*/  @!P0 BRA `(.L_x_3029) ;  /* 0x0000000000548947 */ /* 0x000fea0003800000 */
[----:B------:R-:W2:Y:S01]  /*28b10*/  LDC R6, c[0x0][0x43c] ;  /* 0x00010f00ff067b82 */ /* 0x000ea20000000800 */
[----:B------:R-:W-:Y:S01]  /*28b20*/  IMAD.MOV.U32 R9, RZ, RZ, R4 ;  /* 0x000000ffff097224 */ /* 0x000fe200078e0004 */
[----:B------:R-:W-:-:S03]  /*28b30*/  ULDC.64 UR4, c[0x0][0x428] ;  /* 0x00010a0000047ab9 */ /* 0x000fc60000000a00 */
[----:B-1----:R-:W-:Y:S01]  /*28b40*/  IMAD.MOV.U32 R0, RZ, RZ, R9 ;  /* 0x000000ffff007224 */ /* 0x002fe200078e0009 */
[----:B--2---:R-:W-:-:S13]  /*28b50*/  ISETP.NE.AND P0, PT, R6, 0x1, PT ;  /* 0x000000010600780c */ /* 0x004fda0003f05270 */
[----:B------:R-:W1:Y:S02]  /*28b60*/  @P0 LDC.64 R4, c[0x0][0x440] ;  /* 0x00011000ff040b82 */ /* 0x000e640000000a00 */
[----:B-1----:R-:W-:-:S05]  /*28b70*/  @P0 IMAD.HI.U32 R4, R9, R4, RZ ;  /* 0x0000000409040227 */ /* 0x002fca00078e00ff */
        /* <DEDUP_REMOVED lines=12> */
[----:B------:R-:W3:Y:S04]  /*28c40*/  LDG.E R0, desc[UR60][R2.64] ;  /* 0x0000003c02007981 */ /* 0x000ee8000c1e1900 */
[----:B---3--:R2:W-:Y:S02]  /*28c50*/  STL [R1], R0 ;  /* 0x0000000001007387 */ /* 0x0085e40000100800 */
.L_x_3029:
[----:B------:R-:W3:Y:S04]  /*28c60*/  LDL R7, [R1+0x4] ;  /* 0x0000040001077983 */ /* 0x000ee80000100800 */
[----:B-12---:R-:W3:Y:S04]  /*28c70*/  LDL R0, [R1+0x8] ;  /* 0x0000080001007983 */ /* 0x006ee80000100800 */
[----:B------:R-:W2:Y:S01]  /*28c80*/  LDL R2, [R1+0x14] ;  /* 0x0000140001027983 */ /* 0x000ea20000100800 */
[----:B---3--:R-:W-:Y:S01]  /*28c90*/  IMAD R0, R0, 0x8, R7 ;  /* 0x0000000800007824 */ /* 0x008fe200078e0207 */
[----:B--2---:R-:W-:-:S04]  /*28ca0*/  SHF.L.U32 R2, R2, 0x1f, RZ ;  /* 0x0000001f02027819 */ /* 0x004fc800000006ff */
[----:B------:R-:W1:Y:S02]  /*28cb0*/  SYNCS.PHASECHK.TRANS64.TRYWAIT P0, [R0+URZ+0x36840], R2 ;  /* 0x03684002000075a7 */ /* 0x000e64000800017f */
[----:B-1----:R-:W-:Y:S05]  /*28cc0*/  @!P0 BRA `(.L_x_3030) ;  /* 0x0000005c00588947 */ /* 0x002fea0003800000 */
.L_x_3177:
        /* <DEDUP_REMOVED lines=11> */
.L_x_3031:
        /* <DEDUP_REMOVED lines=38> */
.L_x_3027:
[----:B------:R-:W2:Y:S04]  /*28fe0*/  LDL R2, [R1+0x4] ;  /* 0x0000040001027983 */ /* 0x000ea80000100800 */
[----:B------:R-:W3:Y:S04]  /*28ff0*/  LDL.LU R3, [R1+0x3c] ;  /* 0x00003c0001037983 */ /* 0x000ee80000300800 */
[----:B-1----:R-:W4:Y:S04]  /*29000*/  LDL.LU R5, [R1+0x30] ;  /* 0x0000300001057983 */ /* 0x002f280000300800 */
[----:B------:R-:W5:Y:S01]  /*29010*/  LDL.LU R4, [R1+0x44] ;  /* 0x0000440001047983 */ /* 0x000f620000300800 */
        /* <DEDUP_REMOVED lines=39> */
.L_x_3033:
[----:B------:R-:W-:Y:S05]  /*29290*/  BSYNC B6 ;  /* 0x0000000000067941 */ /* 0x000fea0003800000 */
.L_x_3032:
[----:B------:R-:W3:Y:S01]  /*292a0*/  LDL.LU R6, [R1+0x3c] ;  /* 0x00003c0001067983 */ /* 0x000ee20000300800 */
[----:B------:R-:W-:Y:S01]  /*292b0*/  ULDC.64 UR4, c[0x0][0x2d8] ;  /* 0x0000b60000047ab9 */ /* 0x000fe20000000a00 */
[----:B------:R-:W1:Y:S01]  /*292c0*/  LDC R7, c[0x0][0x448] ;  /* 0x00011200ff077b82 */ /* 0x000e620000000800 */
[----:B------:R-:W-:Y:S01]  /*292d0*/  ULDC.64 UR6, c[0x0][0x280] ;  /* 0x0000a00000067ab9 */ /* 0x000fe20000000a00 */
[----:B--2---:R-:W3:Y:S04]  /*292e0*/  LDL.LU.64 R2, [R1+0x48] ;  /* 0x0000480001027983 */ /* 0x004ee80000300a00 */
[----:B------:R-:W2:Y:S04]  /*292f0*/  LDL.LU R0, [R1+0x44] ;  /* 0x0000440001007983 */ /* 0x000ea80000300800 */
[----:B------:R-:W4:Y:S04]  /*29300*/  LDL.LU R4, [R1+0x54] ;  /* 0x0000540001047983 */ /* 0x000f280000300800 */
[----:B------:R-:W4:Y:S01]  /*29310*/  LDL.LU R5, [R1+0x30] ;  /* 0x0000300001057983 */ /* 0x000f220000300800 */
[----:B------:R-:W0:Y:S01]  /*29320*/  S2R R8, SR_TID.X ;  /* 0x0000000000087919 */ /* 0x000e220000002100 */
[----:B------:R-:W0:Y:S01]  /*29330*/  S2R R10, SR_TID.X ;  /* 0x00000000000a7919 */ /* 0x000e220000002100 */
[----:B-1----:R-:W-:Y:S01]  /*29340*/  ISETP.NE.AND P0, PT, R7, 0x1, PT ;  /* 0x000000010700780c */ /* 0x002fe20003f05270 */
[----:B0-----:R-:W-:-:S02]  /*29350*/  IMAD.SHL.U32 R8, R8, 0x8, RZ ;  /* 0x0000000808087824 */ /* 0x001fc400078e00ff */
[----:B------:R-:W-:-:S03]  /*29360*/  IMAD.SHL.U32 R10, R10, 0x8, RZ ;  /* 0x000000080a0a7824 */ /* 0x000fc600078e00ff */
[----:B------:R-:W-:-:S04]  /*29370*/  LOP3.LUT R8, R8, 0x38, RZ, 0xc0, !PT ;  /* 0x0000003808087812 */ /* 0x000fc800078ec0ff */
[----:B------:R-:W-:Y:S02]  /*29380*/  LOP3.LUT R9, R8, 0x40, RZ, 0xfc, !PT ;  /* 0x0000004008097812 */ /* 0x000fe400078efcff */
[----:B------:R-:W-:Y:S02]  /*29390*/  LOP3.LUT R10, R10, 0x38, RZ, 0xc0, !PT ;  /* 0x000000380a0a7812 */ /* 0x000fe400078ec0ff */
        /* <DEDUP_REMOVED lines=9> */
[----:B------:R-:W1:Y:S01]  /*29430*/  S2R R4, SR_TID.X ;  /* 0x0000000000047919 */ /* 0x000e620000002100 */
[----:B------:R-:W-:-:S04]  /*29440*/  IMAD.WIDE.U32 R2, R5, UR4, R2 ;  /* 0x0000000405027c25 */ /* 0x000fc8000f8e0002 */
[----:B------:R-:W-:Y:S01]  /*29450*/  IMAD R0, R5, UR5, R0 ;  /* 0x0000000505007c24 */ /* 0x000fe2000f8e0200 */
[----:B------:R-:W-:-:S03]  /*29460*/  ULDC.64 UR4, c[0x0][0x2d0] ;  /* 0x0000b40000047ab9 */ /* 0x000fc60000000a00 */
[----:B------:R-:W-:Y:S01]  /*29470*/  IMAD.IADD R3, R3, 0x1, R0 ;  /* 0x0000000103037824 */ /* 0x000fe200078e0200 */
[----:B-1----:R-:W-:-:S04]  /*29480*/  LOP3.LUT R4, R4, 0x7f, RZ, 0xc0, !PT ;  /* 0x0000007f04047812 */ /* 0x002fc800078ec0ff */
[----:B------:R-:W-:Y:S02]  /*29490*/  SHF.R.U32.HI R5, RZ, 0x3, R4 ;  /* 0x00000003ff057819 */ /* 0x000fe40000011604 */
[----:B------:R-:W1:Y:S02]  /*294a0*/  S2R R4, SR_TID.X ;  /* 0x0000000000047919 */ /* 0x000e640000002100 */
[----:B-1----:R-:W-:-:S05]  /*294b0*/  IMAD.SHL.U32 R4, R4, 0x10, RZ ;  /* 0x0000001004047824 */ /* 0x002fca00078e00ff */
[----:B------:R-:W-:Y:S02]  /*294c0*/  LOP3.LUT R4, R5, 0x70, R4, 0xf8, !PT ;  /* 0x0000007005047812 */ /* 0x000fe400078ef804 */
[----:B------:R-:W1:Y:S03]  /*294d0*/  @P0 LDC R5, c[0x0][0x44c] ;  /* 0x00011300ff050b82 */ /* 0x000e660000000800 */
[----:B------:R-:W-:-:S04]  /*294e0*/  IMAD R4, R17, 0x80, R4 ;  /* 0x0000008011047824 */ /* 0x000fc800078e0204 */
        /* <DEDUP_REMOVED lines=29> */
[----:B------:R-:W-:Y:S01]  /*296c0*/  IMAD R17, R17, 0x80, R6 ;  /* 0x0000008011117824 */ /* 0x000fe200078e0206 */
[----:B------:R-:W-:Y:S03]  /*296d0*/  SHFL.IDX PT, R8, R2, 0x1, 0x181f ;  /* 0x00381f0002087f89 */ /* 0x000fe600000e0000 */
[----:B------:R-:W-:Y:S01]  /*296e0*/  VIADD R4, R17, 0x10 ;  /* 0x0000001011047836 */ /* 0x000fe20000000000 */
[----:B------:R-:W-:Y:S01]  /*296f0*/  SHFL.IDX PT, R6, R3, 0x1, 0x181f ;  /* 0x00381f0003067f89 */ /* 0x000fe200000e0000 */
[----:B--2---:R-:W-:-:S03]  /*29700*/  IMAD R0, R5, R7, RZ ;  /* 0x0000000705007224 */ /* 0x004fc600078e02ff */
[----:B------:R-:W0:Y:S02]  /*29710*/  SHFL.IDX PT, R5, R3, RZ, 0x181f ;  /* 0x00181fff03057589 */ /* 0x000e2400000e0000 */
[-C--:B------:R-:W-:Y:S02]  /*29720*/  ISETP.GE.AND P3, PT, R4, R0.reuse, PT ;  /* 0x000000000400720c */ /* 0x080fe40003f66270 */
[----:B------:R-:W1:Y:S01]  /*29730*/  SHFL.IDX PT, R4, R2, RZ, 0x181f ;  /* 0x00181fff02047589 */ /* 0x000e6200000e0000 */
[----:B------:R-:W-:-:S13]  /*29740*/  ISETP.GE.AND P4, PT, R17, R0, PT ;  /* 0x000000001100720c */ /* 0x000fda0003f86270 */
        /* <DEDUP_REMOVED lines=11> */
[----:B------:R-:W-:Y:S02]  /*29800*/  @!P3 IMAD.MOV.U32 R5, RZ, RZ, R6 ;  /* 0x000000ffff05b224 */ /* 0x000fe400078e0006 */
[----:B------:R-:W-:Y:S04]  /*29810*/  SHFL.IDX PT, R6, R2, 0x2, 0x181f ;  /* 0x00581f0002067f89 */ /* 0x000fe800000e0000 */
[----:B------:R-:W-:Y:S04]  /*29820*/  @!P3 LDGSTS.E.BYPASS.LTC128B.128 [R9+0x15c00], desc[UR60][R4.64], !P2 ;  /* 0x15c000000409bfae */ /* 0x000fe8000d101d7c */
[----:B------:R-:W-:Y:S04]  /*29830*/  @!P3 LDGSTS.E.BYPASS.LTC128B.128 [R9+0x19c00], desc[UR60][R4.64+0x80], !P1 ;  /* 0x19c000800409bfae */ /* 0x000fe8000c901d7c */
[----:B------:R0:W-:Y:S02]  /*29840*/  @!P3 LDGSTS.E.BYPASS.LTC128B.128 [R9+0x1dc00], desc[UR60][R4.64+0x100], !P0 ;  /* 0x1dc001000409bfae */ /* 0x0001e4000c101d7c */
[----:B0-----:R-:W-:-:S05]  /*29850*/  VIADD R4, R17, 0x20 ;  /* 0x0000002011047836 */ /* 0x001fca0000000000 */
[----:B------:R-:W-:Y:S02]  /*29860*/  ISETP.GE.AND P3, PT, R4, R0, PT ;  /* 0x000000000400720c */ /* 0x000fe40003f66270 */
[----:B------:R-:W0:Y:S11]  /*29870*/  SHFL.IDX PT, R4, R3, 0x2, 0x181f ;  /* 0x00581f0003047f89 */ /* 0x000e3600000e0000 */
[----:B0-----:R-:W-:-:S05]  /*29880*/  @!P3 LEA R7, P4, R10, R4, 0x1 ;  /* 0x000000040a07b211 */ /* 0x001fca00078808ff */
[----:B------:R-:W-:Y:S02]  /*29890*/  @!P3 IMAD.X R4, RZ, RZ, R6, P4 ;  /* 0x000000ffff04b224 */ /* 0x000fe400020e0606 */
[----:B------:R-:W-:Y:S02]  /*298a0*/  SHFL.IDX PT, R6, R2, 0x3, 0x181f ;  /* 0x00781f0002067f89 */ /* 0x000fe400000e0000 */
[----:B------:R-:W-:Y:S02]  /*298b0*/  @!P3 IMAD.MOV.U32 R5, RZ, RZ, R4 ;  /* 0x000000ffff05b224 */ /* 0x000fe400078e0004 */
[----:B------:R-:W-:-:S05]  /*298c0*/  @!P3 IMAD.MOV.U32 R4, RZ, RZ, R7 ;  /* 0x000000ffff04b224 */ /* 0x000fca00078e0007 */
        /* <DEDUP_REMOVED lines=8> */
[----:B------:R-:W-:Y:S03]  /*29950*/  SHFL.IDX PT, R6, R2, 0x4, 0x181f ;  /* 0x00981f0002067f89 */ /* 0x000fe600000e0000 */
[----:B------:R-:W-:-:S04]  /*29960*/  @!P3 LOP3.LUT R5, R5, R4, RZ, 0x3c, !PT ;  /* 0x000000040505b212 */ /* 0x000fc800078e3cff */
[----:B------:R-:W-:-:S04]  /*29970*/  @!P3 LOP3.LUT R4, R5, R4, RZ, 0x3c, !PT ;  /* 0x000000040504b212 */ /* 0x000fc800078e3cff */
[----:B------:R-:W-:-:S05]  /*29980*/  @!P3 LOP3.LUT R5, R5, R4, RZ, 0x3c, !PT ;  /* 0x000000040505b212 */ /* 0x000fca00078e3cff */
        /* <DEDUP_REMOVED lines=29> */
[----:B------:R-:W0:Y:S04]  /*29b60*/  SHFL.IDX PT, R4, R3, 0x6, 0x181f ;  /* 0x00d81f0003047f89 */ /* 0x000e2800000e0000 */
[----:B------:R-:W1:Y:S07]  /*29b70*/  SHFL.IDX PT, R3, R3, 0x7, 0x181f ;  /* 0x00f81f0003037f89 */ /* 0x000e6e00000e0000 */
[----:B0-----:R-:W-:-:S05]  /*29b80*/  @!P4 LEA R5, P3, R10, R4, 0x1 ;  /* 0x000000040a05c211 */ /* 0x001fca00078608ff */
[----:B------:R-:W-:-:S05]  /*29b90*/  @!P4 IMAD.X R4, RZ, RZ, R6, P3 ;  /* 0x000000ffff04c224 */ /* 0x000fca00018e0606 */
[----:B------:R-:W-:-:S04]  /*29ba0*/  @!P4 LOP3.LUT R5, R5, R4, RZ, 0x3c, !PT ;  /* 0x000000040505c212 */ /* 0x000fc800078e3cff */
[----:B------:R-:W-:-:S04]  /*29bb0*/  @!P4 LOP3.LUT R4, R5, R4, RZ, 0x3c, !PT ;  /* 0x000000040504c212 */ /* 0x000fc800078e3cff */
[----:B------:R-:W-:-:S05]  /*29bc0*/  @!P4 LOP3.LUT R5, R5, R4, RZ, 0x3c, !PT ;  /* 0x000000040505c212 */ /* 0x000fca00078e3cff */
[----:B------:R-:W-:Y:S04]  /*29bd0*/  @!P4 LDGSTS.E.BYPASS.LTC128B.128 [R9+0x18400], desc[UR60][R4.64], !P2 ;  /* 0x184000000409cfae */ /* 0x000fe8000d101d7c */
[----:B------:R-:W-:Y:S04]  /*29be0*/  @!P4 LDGSTS.E.BYPASS.LTC128B.128 [R9+0x1c400], desc[UR60][R4.64+0x80], !P1 ;  /* 0x1c4000800409cfae */ /* 0x000fe8000c901d7c */
[----:B------:R0:W-:Y:S04]  /*29bf0*/  @!P4 LDGSTS.E.BYPASS.LTC128B.128 [R9+0x20400], desc[UR60][R4.64+0x100], !P0 ;  /* 0x204001000409cfae */ /* 0x0001e8000c101d7c */
[----:B01----:R0:W2:Y:S02]  /*29c00*/  SHFL.IDX PT, R4, R2, 0x7, 0x181f ;  /* 0x00f81f0002047f89 */ /* 0x0030a400000e0000 */
.L_x_3194:
[----:B------:R-:W-:Y:S01]  /*29c10*/  VIADD R17, R17, 0x70 ;  /* 0x0000007011117836 */ /* 0x000fe20000000000 */
[----:B------:R-:W-:Y:S04]  /*29c20*/  BSSY B0, `(.L_x_3035) ;  /* 0x000000b000007945 */ /* 0x000fe80003800000 */
[----:B------:R-:W-:-:S13]  /*29c30*/  ISETP.GE.AND P3, PT, R17, R0, PT ;  /* 0x000000001100720c */ /* 0x000fda0003f66270 */
[----:B------:R-:W-:Y:S05]  /*29c40*/  @P3 BRA `(.L_x_3036) ;  /* 0x0000000000203947 */ /* 0x000fea0003800000 */
[----:B0-----:R-:W-:-:S05]  /*29c50*/  LEA R2, P3, R10, R3, 0x1 ;  /* 0x000000030a027211 */ /* 0x001fca00078608ff */
[----:B--2---:R-:W-:-:S05]  /*29c60*/  IMAD.X R3, RZ, RZ, R4, P3 ;  /* 0x000000ffff037224 */ /* 0x004fca00018e0604 */
[----:B------:R-:W-:Y:S01]  /*29c70*/  @!PT LDS RZ, [RZ] ;  /* 0x00000000fffff984 */ /* 0x000fe20000000800 */
[----:B------:R-:W-:Y:S01]  /*29c80*/  @!PT LDS RZ, [RZ] ;  /* 0x00000000fffff984 */ /* 0x000fe20000000800 */
[----:B------:R-:W-:Y:S01]  /*29c90*/  @!PT LDS RZ, [RZ] ;  /* 0x00000000fffff984 */ /* 0x000fe20000000800 */
[----:B------:R1:W-:Y:S04]  /*29ca0*/  LDGSTS.E.BYPASS.LTC128B.128 [R9+0x18c00], desc[UR60][R2.64], !P2 ;  /* 0x18c0000002097fae */ /* 0x0003e8000d101d7c */
[----:B------:R1:W-:Y:S04]  /*29cb0*/  LDGSTS.E.BYPASS.LTC128B.128 [R9+0x1cc00], desc[UR60][R2.64+0x80], !P1 ;  /* 0x1cc0008002097fae */ /* 0x0003e8000c901d7c */
[----:B------:R1:W-:Y:S02]  /*29cc0*/  LDGSTS.E.BYPASS.LTC128B.128 [R9+0x20c00], desc[UR60][R2.64+0x100], !P0 ;  /* 0x20c0010002097fae */ /* 0x0003e4000c101d7c */
.L_x_3036:
[----:B------:R-:W-:Y:S05]  /*29cd0*/  BSYNC B0 ;  /* 0x0000000000007941 */ /* 0x000fea0003800000 */
.L_x_3035:
[----:B-1----:R-:W3:Y:S01]  /*29ce0*/  LDL R9, [R1+0x4] ;  /* 0x0000040001097983 */ /* 0x002ee20000100800 */
[----:B------:R-:W-:Y:S01]  /*29cf0*/  PLOP3.LUT P0, PT, PT, PT, PT, 0x80, 0x0 ;  /* 0x000000000000781c */ /* 0x000fe20003f0f070 */
[----:B------:R-:W-:Y:S01]  /*29d00*/  NOP ;  /* 0x0000000000007918 */ /* 0x000fe20000000000 */
[----:B---3--:R-:W-:-:S11]  /*29d10*/  VIADD R10, R9, 0x36800 ;  /* 0x00036800090a7836 */ /* 0x008fd60000000000 */
.L_x_3037:
[----:B0-----:R-:W3:Y:S01]  /*29d20*/  LDL R2, [R1+0x4] ;  /* 0x0000040001027983 */ /* 0x001ee20000100800 */
[----:B------:R-:W-:Y:S02]  /*29d30*/  PLOP3.LUT P1, PT, P1, P0, PT, 0xa2, 0x0 ;  /* 0x000000000000781c */ /* 0x000fe40000f21472 */
[----:B---3--:R-:W-:-:S08]  /*29d40*/  @P0 R2UR P1, UR4, R2 ;  /* 0x00000000020402ca */ /* 0x008fd00000020000 */
[----:B------:R-:W-:-:S05]  /*29d50*/  @P0 PLOP3.LUT P0, PT, P1, PT, PT, 0x80, 0x0 ;  /* 0x000000000000081c */ /* 0x000fca0000f0f070 */
[----:B------:R-:W-:Y:S01]  /*29d60*/  @!P1 SYNCS.ARRIVE.TRANS64.RED.A0T1 RZ, [UR4+0x36800], RZ ;  /* 0x036800ffffff99a7 */ /* 0x000fe20008200404 */
[----:B------:R-:W-:Y:S07]  /*29d70*/  @!P1 ARRIVES.LDGSTSBAR.64.TRANSCNT [UR4+0x36800] ;  /* 0x03680000ff0099b0 */ /* 0x000fee0008000a84 */
[----:B------:R-:W-:Y:S05]  /*29d80*/  @P0 BRA.U.ANY `(.L_x_3037) ;  /* 0xfffffffd00e40947 */ /* 0x000fea000393ffff */
[----:B------:R-:W3:Y:S02]  /*29d90*/  LDL.LU R3, [R1+0x50] ;  /* 0x0000500001037983 */ /* 0x000ee40000300800 */
        /* <DEDUP_REMOVED lines=11> */
.L_x_3195:
[----:B------:R-:W-:Y:S05]  /*29e50*/  BSYNC B0 ;  /* 0x0000000000007941 */ /* 0x000fea0003800000 */
.L_x_3038:
[----:B0-----:R-:W3:Y:S01]  /*29e60*/  LDL R2, [R1+0x34] ;  /* 0x0000340001027983 */ /* 0x001ee20000100800 */
[----:B------:R-:W-:Y:S01]  /*29e70*/  BSSY B0, `(.L_x_3040) ;  /* 0x0000253000007945 */ /* 0x000fe20003800000 */
[----:B---3--:R-:W-:-:S13]  /*29e80*/  ISETP.GE.AND P0, PT, R2, 0x2, PT ;  /* 0x000000020200780c */ /* 0x008fda0003f06270 */
[----:B------:R-:W-:Y:S05]  /*29e90*/  @!P0 BRA `(.L_x_3041) ;  /* 0x0000002400408947 */ /* 0x000fea0003800000 */
[C---:B------:R-:W-:Y:S01]  /*29ea0*/  LOP3.LUT R0, R2.reuse, 0x1, RZ, 0xc0, !PT ;  /* 0x0000000102007812 */ /* 0x040fe200078ec0ff */
[----:B------:R-:W-:Y:S01]  /*29eb0*/  VIADD R2, R2, 0xfffffffe ;  /* 0xfffffffe02027836 */ /* 0x000fe20000000000 */
[----:B------:R-:W-:Y:S02]  /*29ec0*/  BSSY B2, `(.L_x_3042) ;  /* 0x00000cb000027945 */ /* 0x000fe40003800000 */
[----:B------:R-:W-:Y:S01]  /*29ed0*/  ISETP.NE.U32.AND P0, PT, R0, 0x1, PT ;  /* 0x000000010000780c */ /* 0x000fe20003f05070 */
[----:B------:R-:W-:-:S12]  /*29ee0*/  IMAD.MOV.U32 R0, RZ, RZ, R2 ;  /* 0x000000ffff007224 */ /* 0x000fd800078e0002 */
[----:B------:R-:W-:Y:S05]  /*29ef0*/  @!P0 BRA `(.L_x_3043) ;  /* 0x0000000c001c8947 */ /* 0x000fea0003800000 */
[----:B------:R-:W3:Y:S04]  /*29f00*/  LDL R5, [R1+0x20] ;  /* 0x0000200001057983 */ /* 0x000ee80000100800 */
[----:B--2---:R-:W2:Y:S04]  /*29f10*/  LDL R4, [R1+0x8] ;  /* 0x0000080001047983 */ /* 0x004ea80000100800 */
[----:B------:R-:W4:Y:S01]  /*29f20*/  LDL R3, [R1+0x14] ;  /* 0x0000140001037983 */ /* 0x000f220000100800 */
[----:B------:R-:W-:Y:S01]  /*29f30*/  BSSY B1, `(.L_x_3044) ;  /* 0x00000bf000017945 */ /* 0x000fe20003800000 */
[----:B---3--:R-:W-:Y:S01]  /*29f40*/  LOP3.LUT P1, RZ, R5, 0x1, RZ, 0xc0, !PT ;  /* 0x0000000105ff7812 */ /* 0x008fe2000782c0ff */
[----:B--2---:R-:W-:-:S05]  /*29f50*/  VIADD R8, R4, 0x1 ;  /* 0x0000000104087836 */ /* 0x004fca0000000000 */
        /* <DEDUP_REMOVED lines=16> */
[----:B0-----:R-:W-:-:S13]  /*2a060*/  ISETP.NE.AND P0, PT, R3, 0x1, PT ;  /* 0x000000010300780c */ /* 0x001fda0003f05270 */
[----:B-----5:R-:W0:Y:S02]  /*2a070*/  @P0 LDC.64 R4, c[0x0][0x440] ;  /* 0x00011000ff040b82 */ /* 0x020e240000000a00 */
[----:B0-----:R-:W-:-:S05]  /*2a080*/  @P0 IMAD.HI.U32 R4, R2, R4, RZ ;  /* 0x0000000402040227 */ /* 0x001fca00078e00ff */
[----:B------:R-:W-:-:S04]  /*2a090*/  @P0 SHF.R.U32.HI R0, RZ, R5, R4 ;  /* 0x00000005ff000219 */ /* 0x000fc80000011604 */
[--C-:B------:R-:W-:Y:S01]  /*2a0a0*/  SHF.R.S32.HI R5, RZ, 0x1f, R0.reuse ;  /* 0x0000001fff057819 */ /* 0x100fe20000011400 */
[--C-:B------:R-:W-:Y:S02]  /*2a0b0*/  IMAD.MOV R7, RZ, RZ, -R0.reuse ;  /* 0x000000ffff077224 */ /* 0x100fe400078e0a00 */
[----:B------:R-:W-:Y:S02]  /*2a0c0*/  IMAD.MOV.U32 R4, RZ, RZ, R0 ;  /* 0x000000ffff047224 */ /* 0x000fe400078e0000 */
        /* <DEDUP_REMOVED lines=8> */
.L_x_3046:
[----:B------:R-:W2:Y:S01]  /*2a150*/  LDL R0, [R1+0x4] ;  /* 0x0000040001007983 */ /* 0x000ea20000100800 */
[----:B------:R-:W-:Y:S01]  /*2a160*/  BSSY B3, `(.L_x_3047) ;  /* 0x0000005000037945 */ /* 0x000fe20003800000 */
[----:B--2---:R-:W-:Y:S01]  /*2a170*/  IMAD R3, R8, 0x8, R0 ;  /* 0x0000000808037824 */ /* 0x004fe200078e0200 */
[----:B------:R-:W-:-:S04]  /*2a180*/  SHF.L.U32 R0, R9, 0x1f, RZ ;  /* 0x0000001f09007819 */ /* 0x000fc800000006ff */
[----:B------:R-:W1:Y:S02]  /*2a190*/  SYNCS.PHASECHK.TRANS64.TRYWAIT P0, [R3+URZ+0x36840], R0 ;  /* 0x03684000030075a7 */ /* 0x000e64000800017f */
[----:B-1----:R-:W-:Y:S05]  /*2a1a0*/  @!P0 BRA `(.L_x_3048) ;  /* 0x0000005400308947 */ /* 0x002fea0003800000 */
.L_x_3196:
[----:B------:R-:W-:Y:S05]  /*2a1b0*/  BSYNC B3 ;  /* 0x0000000000037941 */ /* 0x000fea0003800000 */
.L_x_3047:
        /* <DEDUP_REMOVED lines=12> */
.L_x_3050:
[----:B------:R-:W-:Y:S05]  /*2a280*/  BSYNC B3 ;  /* 0x0000000000037941 */ /* 0x000fea0003800000 */
.L_x_3049:
        /* <DEDUP_REMOVED lines=13> */
.L_x_3051:
        /* <DEDUP_REMOVED lines=16> */
.L_x_3052:
        /* <DEDUP_REMOVED lines=16> */
.L_x_3053:
        /* <DEDUP_REMOVED lines=17> */
.L_x_3197:
[----:B------:R-:W-:Y:S05]  /*2a670*/  BSYNC B3 ;  /* 0x0000000000037941 */ /* 0x000fea0003800000 */
.L_x_3054:
[----:B------:R1:W5:Y:S01]  /*2a680*/  LDL R17, [R1+0x8] ;  /* 0x0000080001117983 */ /* 0x0003620000100800 */
[----:B------:R-:W-:Y:S01]  /*2a690*/  BSSY B3, `(.L_x_3056) ;  /* 0x000000d000037945 */ /* 0x000fe20003800000 */
[----:B------:R-:W-:Y:S02]  /*2a6a0*/  IMAD.MOV.U32 R12, RZ, RZ, 0x0 ;  /* 0x00000000ff0c7424 */ /* 0x000fe400078e00ff */
[----:B------:R-:W-:Y:S01]  /*2a6b0*/  IMAD.MOV.U32 R13, RZ, RZ, 0x14f00000 ;  /* 0x14f00000ff0d7424 */ /* 0x000fe200078e00ff */
[----:B------:R-:W-:Y:S06]  /*2a6c0*/  @P1 BRA `(.L_x_3057) ;  /* 0x0000000000241947 */ /* 0x000fec0003800000 */
[----:B------:R-:W2:Y:S01]  /*2a6d0*/  LDL R6, [R1+0x4] ;  /* 0x0000040001067983 */ /* 0x000ea20000100800 */
[----:B0-----:R-:W-:Y:S01]  /*2a6e0*/  IMAD.MOV.U32 R3, RZ, RZ, 0xa800 ;  /* 0x0000a800ff037424 */ /* 0x001fe200078e00ff */
[----:B------:R-:W0:Y:S02]  /*2a6f0*/  S2R R5, SR_TID.X ;  /* 0x0000000000057919 */ /* 0x000e240000002100 */
[----:B0-----:R-:W-:-:S04]  /*2a700*/  LOP3.LUT R5, R5, 0x1f, RZ, 0xc0, !PT ;  /* 0x0000001f05057812 */ /* 0x001fc800078ec0ff */
[----:B------:R-:W-:Y:S01]  /*2a710*/  ISETP.NE.AND P0, PT, R5, RZ, PT ;  /* 0x000000ff0500720c */ /* 0x000fe20003f05270 */
[----:B--2--5:R-:W-:-:S04]  /*2a720*/  IMAD R0, R17, 0x8, R6 ;  /* 0x0000000811007824 */ /* 0x024fc800078e0206 */
[----:B------:R2:W-:Y:S08]  /*2a730*/  SYNCS.ARRIVE.TRANS64 RZ, [R0+URZ+0x36850], R3 ;  /* 0x0368500300ff79a7 */ /* 0x0005f0000800003f */
[----:B------:R-:W-:Y:S05]  /*2a740*/  @!P0 BRA `(.L_x_3057) ;  /* 0x0000000000048947 */ /* 0x000fea0003800000 */
[----:B------:R-:W-:Y:S01]  /*2a750*/  BPT.TRAP 0x1 ;  /* 0x000000040000795c */ /* 0x000fe20000300000 */
.L_x_3057:
[----:B------:R-:W-:Y:S05]  /*2a760*/  BSYNC B3 ;  /* 0x0000000000037941 */ /* 0x000fea0003800000 */
.L_x_3056:
        /* <DEDUP_REMOVED lines=14> */
.L_x_3058:
        /* <DEDUP_REMOVED lines=16> */
.L_x_3059:
        /* <DEDUP_REMOVED lines=16> */
.L_x_3060:
        /* <DEDUP_REMOVED lines=13> */
.L_x_3045:
[----:B------:R-:W-:Y:S05]  /*2ab20*/  BSYNC B1 ;  /* 0x0000000000017941 */ /* 0x000fea0003800000 */
.L_x_3044:
[----:B------:R-:W2:Y:S04]  /*2ab30*/  LDL.LU R0, [R1+0x34] ;  /* 0x0000340001007983 */ /* 0x000ea80000300800 */
[----:B------:R3:W-:Y:S04]  /*2ab40*/  STL [R1+0x8], R8 ;  /* 0x0000080801007387 */ /* 0x0007e80000100800 */
[----:B------:R3:W-:Y:S02]  /*2ab50*/  STL [R1+0x14], R9 ;  /* 0x0000140901007387 */ /* 0x0007e40000100800 */
[----:B--23--:R-:W-:-:S07]  /*2ab60*/  VIADD R0, R0, 0xfffffffd ;  /* 0xfffffffd00007836 */ /* 0x00cfce0000000000 */
.L_x_3043:
[----:B------:R-:W-:Y:S05]  /*2ab70*/  BSYNC B2 ;  /* 0x0000000000027941 */ /* 0x000fea0003800000 */
.L_x_3042:
[----:B------:R-:W-:-:S13]  /*2ab80*/  ISETP.NE.AND P0, PT, R2, RZ, PT ;  /* 0x000000ff0200720c */ /* 0x000fda0003f05270 */
[----:B------:R-:W-:Y:S05]  /*2ab90*/  @!P0 BRA `(.L_x_3041) ;  /* 0x0000001800008947 */ /* 0x000fea0003800000 */
[----:B------:R3:W5:Y:S02]  /*2aba0*/  LDL R8, [R1] ;  /* 0x0000000001087983 */ /* 0x0007640000100800 */
.L_x_3095:
[----:B0-2---:R-:W2:Y:S04]  /*2abb0*/  LDL R4, [R1+0x20] ;  /* 0x0000200001047983 */ /* 0x005ea80000100800 */
[----:B------:R-:W4:Y:S04]  /*2abc0*/  LDL R3, [R1+0x8] ;  /* 0x0000080001037983 */ /* 0x000f280000100800 */
[----:B---3--:R-:W3:Y:S01]  /*2abd0*/  LDL R2, [R1+0x14] ;  /* 0x0000140001027983 */ /* 0x008ee20000100800 */
[----:B------:R-:W-:Y:S05]  /*2abe0*/  YIELD ;  /* 0x0000000000007946 */ /* 0x000fea0003800000 */
[----:B------:R-:W-:Y:S01]  /*2abf0*/  BSSY B1, `(.L_x_3061) ;  /* 0x00000ba000017945 */ /* 0x000fe20003800000 */
[----:B--2---:R-:W-:Y:S01]  /*2ac00*/  LOP3.LUT P1, RZ, R4, 0x1, RZ, 0xc0, !PT ;  /* 0x0000000104ff7812 */ /* 0x004fe2000782c0ff */
[----:B----4-:R-:W-:-:S05]  /*2ac10*/  VIADD R4, R3, 0x1 ;  /* 0x0000000103047836 */ /* 0x010fca0000000000 */
[----:B------:R-:W-:-:S04]  /*2ac20*/  ISETP.NE.AND P0, PT, R4, 0x2, PT ;  /* 0x000000020400780c */ /* 0x000fc80003f05270 */
[----:B------:R-:W-:Y:S02]  /*2ac30*/  SEL R5, RZ, 0x1, P0 ;  /* 0x00000001ff057807 */ /* 0x000fe40000000000 */
[----:B------:R-:W-:Y:S02]  /*2ac40*/  SEL R4, R4, RZ, P0 ;  /* 0x000000ff04047207 */ /* 0x000fe40000000000 */
[----:B---3--:R-:W-:Y:S01]  /*2ac50*/  LOP3.LUT R5, R2, R5, RZ, 0x3c, !PT ;  /* 0x0000000502057212 */ /* 0x008fe200078e3cff */
        /* <DEDUP_REMOVED lines=22> */
[----:B-----5:R-:W-:-:S04]  /*2adc0*/  LEA R8, P0, R2, UR4, 0x2 ;  /* 0x0000000402087c11 */ /* 0x020fc8000f8010ff */
[----:B------:R-:W-:-:S05]  /*2add0*/  LEA.HI.X R9, R2, UR5, R3, 0x2, P0 ;  /* 0x0000000502097c11 */ /* 0x000fca00080f1403 */
[----:B------:R0:W5:Y:S04]  /*2ade0*/  LDG.E R8, desc[UR60][R8.64] ;  /* 0x0000003c08087981 */ /* 0x000168000c1e1900 */
.L_x_3063:
[----:B------:R-:W2:Y:S01]  /*2adf0*/  LDL R2, [R1+0x4] ;  /* 0x0000040001027983 */ /* 0x000ea20000100800 */
[----:B------:R-:W-:Y:S01]  /*2ae00*/  BSSY B2, `(.L_x_3064) ;  /* 0x0000005000027945 */ /* 0x000fe20003800000 */
[----:B--2---:R-:W-:Y:S01]  /*2ae10*/  IMAD R3, R4, 0x8, R2 ;  /* 0x0000000804037824 */ /* 0x004fe200078e0202 */
[----:B------:R-:W-:-:S04]  /*2ae20*/  SHF.L.U32 R2, R5, 0x1f, RZ ;  /* 0x0000001f05027819 */ /* 0x000fc800000006ff */
[----:B------:R-:W2:Y:S02]  /*2ae30*/  SYNCS.PHASECHK.TRANS64.TRYWAIT P0, [R3+URZ+0x36840], R2 ;  /* 0x03684002030075a7 */ /* 0x000ea4000800017f */
[----:B--2---:R-:W-:Y:S05]  /*2ae40*/  @!P0 BRA `(.L_x_3065) ;  /* 0x0000004800308947 */ /* 0x004fea0003800000 */
.L_x_3198:
[----:B------:R-:W-:Y:S05]  /*2ae50*/  BSYNC B2 ;  /* 0x0000000000027941 */ /* 0x000fea0003800000 */
.L_x_3064:
        /* <DEDUP_REMOVED lines=12> */
.L_x_3067:
[----:B------:R-:W-:Y:S05]  /*2af20*/  BSYNC B2 ;  /* 0x0000000000027941 */ /* 0x000fea0003800000 */
.L_x_3066:
        /* <DEDUP_REMOVED lines=13> */
.L_x_3068:
        /* <DEDUP_REMOVED lines=16> */
.L_x_3069:
        /* <DEDUP_REMOVED lines=16> */
.L_x_3070:
        /* <DEDUP_REMOVED lines=17> */
.L_x_3199:
[----:B------:R-:W-:Y:S05]  /*2b310*/  BSYNC B2 ;  /* 0x0000000000027941 */ /* 0x000fea0003800000 */
.L_x_3071:
        /* <DEDUP_REMOVED lines=11> */
.L_x_3074:
[----:B------:R-:W-:Y:S05]  /*2b3d0*/  BSYNC B2 ;  /* 0x0000000000027941 */ /* 0x000fea0003800000 */
.L_x_3073:
[----:B------:R-:W2:Y:S04]  /*2b3e0*/  LDL R17, [R1+0x4] ;  /* 0x0000040001117983 */ /* 0x000ea80000100800 */
[----:B0-----:R-:W2:Y:S04]  /*2b3f0*/  LDL.LU R3, [R1+0x8] ;  /* 0x0000080001037983 */ /* 0x001ea80000300800 */
[----:B------:R-:W3:Y:S04]  /*2b400*/  LDL R9, [R1+0x18] ;  /* 0x0000180001097983 */ /* 0x000ee80000100800 */
        /* <DEDUP_REMOVED lines=11> */
.L_x_3075:
        /* <DEDUP_REMOVED lines=16> */
.L_x_3076:
        /* <DEDUP_REMOVED lines=16> */
.L_x_3077:
        /* <DEDUP_REMOVED lines=13> */
.L_x_3062:
[----:B------:R-:W-:Y:S05]  /*2b790*/  BSYNC B1 ;  /* 0x0000000000017941 */ /* 0x000fea0003800000 */
.L_x_3061:
[----:B------:R-:W2:Y:S01]  /*2b7a0*/  LDL R2, [R1+0x20] ;  /* 0x0000200001027983 */ /* 0x000ea20000100800 */
[----:B------:R-:W-:Y:S01]  /*2b7b0*/  VIADD R3, R4, 0x1 ;  /* 0x0000000104037836 */ /* 0x000fe20000000000 */
[----:B------:R-:W-:Y:S04]  /*2b7c0*/  BSSY B1, `(.L_x_3078) ;  /* 0x00000ba000017945 */ /* 0x000fe80003800000 */
        /* <DEDUP_REMOVED lines=9> */
[----:B0-----:R-:W-:Y:S01]  /*2b860*/  VIADD R6, R0, 0xffffffff ;  /* 0xffffffff00067836 */ /* 0x001fe20000000000 */
[----:B------:R-:W-:-:S04]  /*2b870*/  ISETP.NE.U32.AND P0, PT, RZ, UR4, PT ;  /* 0x00000004ff007c0c */ /* 0x000fc8000bf05070 */
[----:B------:R-:W-:-:S13]  /*2b880*/  ISETP.NE.AND.EX P0, PT, RZ, UR5, PT, P0 ;  /* 0x00000005ff007c0c */ /* 0x000fda000bf05300 */
[----:B------:R-:W-:Y:S05]  /*2b890*/  @!P0 BRA `(.L_x_3080) ;  /* 0x00000000004c8947 */ /* 0x000fea0003800000 */
[----:B------:R-:W3:Y:S01]  /*2b8a0*/  LDL R13, [R1+0x28] ;  /* 0x00002800010d7983 */ /* 0x000ee20000100800 */
[----:B-----5:R-:W0:Y:S01]  /*2b8b0*/  LDC R8, c[0x0][0x43c] ;  /* 0x00010f00ff087b82 */ /* 0x020e220000000800 */
[----:B------:R-:W-:Y:S02]  /*2b8c0*/  ULDC.64 UR6, c[0x0][0x428] ;  /* 0x00010a0000067ab9 */ /* 0x000fe40000000a00 */
[----:B------:R-:W4:Y:S01]  /*2b8d0*/  LDL R9, [R1+0x10] ;  /* 0x0000100001097983 */ /* 0x000f220000100800 */
        /* <DEDUP_REMOVED lines=8> */
[----:B---3--:R-:W-:-:S04]  /*2b960*/  IMAD R7, R13, UR6, RZ ;  /* 0x000000060d077c24 */ /* 0x008fc8000f8e02ff */
[C---:B----4-:R-:W-:Y:S02]  /*2b970*/  IMAD R7, R9.reuse, UR7, R7 ;  /* 0x0000000709077c24 */ /* 0x050fe4000f8e0207 */
[----:B------:R-:W-:-:S04]  /*2b980*/  IMAD.WIDE.U32 R2, R9, UR6, R2 ;  /* 0x0000000609027c25 */ /* 0x000fc8000f8e0002 */
[----:B------:R-:W-:Y:S01]  /*2b990*/  IMAD.IADD R3, R7, 0x1, R3 ;  /* 0x0000000107037824 */ /* 0x000fe200078e0203 */
[----:B------:R-:W-:-:S04]  /*2b9a0*/  LEA R8, P0, R2, UR4, 0x2 ;  /* 0x0000000402087c11 */ /* 0x000fc8000f8010ff */
[----:B------:R-:W-:-:S05]  /*2b9b0*/  LEA.HI.X R9, R2, UR5, R3, 0x2, P0 ;  /* 0x0000000502097c11 */ /* 0x000fca00080f1403 */
[----:B------:R0:W5:Y:S04]  /*2b9c0*/  LDG.E R8, desc[UR60][R8.64] ;  /* 0x0000003c08087981 */ /* 0x000168000c1e1900 */
.L_x_3080:
[----:B------:R-:W3:Y:S01]  /*2b9d0*/  LDL R2, [R1+0x4] ;  /* 0x0000040001027983 */ /* 0x000ee20000100800 */
[----:B------:R-:W-:Y:S01]  /*2b9e0*/  SHF.L.U32 R3, R11, 0x1f, RZ ;  /* 0x0000001f0b037819 */ /* 0x000fe200000006ff */
[----:B------:R-:W-:Y:S01]  /*2b9f0*/  BSSY B2, `(.L_x_3081) ;  /* 0x0000004000027945 */ /* 0x000fe20003800000 */
[----:B---3--:R-:W-:-:S04]  /*2ba00*/  IMAD R2, R12, 0x8, R2 ;  /* 0x000000080c027824 */ /* 0x008fc800078e0202 */
[----:B------:R-:W3:Y:S02]  /*2ba10*/  SYNCS.PHASECHK.TRANS64.TRYWAIT P0, [R2+URZ+0x36840], R3 ;  /* 0x03684003020075a7 */ /* 0x000ee4000800017f */
[----:B---3--:R-:W-:Y:S05]  /*2ba20*/  @!P0 BRA `(.L_x_3082) ;  /* 0x0000003c00608947 */ /* 0x008fea0003800000 */
.L_x_3200:
[----:B------:R-:W-:Y:S05]  /*2ba30*/  BSYNC B2 ;  /* 0x0000000000027941 */ /* 0x000fea0003800000 */
.L_x_3081:
        /* <DEDUP_REMOVED lines=12> */
.L_x_3084:
[----:B------:R-:W-:Y:S05]  /*2bb00*/  BSYNC B2 ;  /* 0x0000000000027941 */ /* 0x000fea0003800000 */
.L_x_3083:
[----:B------:R-:W4:Y:S04]  /*2bb10*/  LDL R7, [R1+0x8] ;  /* 0x0000080001077983 */ /* 0x000f280000100800 */
[----:B0-----:R-:W4:Y:S04]  /*2bb20*/  LDL R9, [R1+0x4] ;  /* 0x0000040001097983 */ /* 0x001f280000100800 */
[----:B---3--:R-:W3:Y:S01]  /*2bb30*/  LDL R2, [R1+0x18] ;  /* 0x0000180001027983 */ /* 0x008ee20000100800 */
[----:B--2---:R-:W-:-:S05]  /*2bb40*/  IMAD.MOV.U32 R11, RZ, RZ, RZ ;  /* 0x000000ffff0b7224 */ /* 0x004fca00078e00ff */
[----:B------:R-:W-:Y:S01]  /*2bb50*/  R2UR UR10, R11 ;  /* 0x000000000b0a72ca */ /* 0x000fe200000e0000 */
[----:B------:R-:W-:Y:S01]  /*2bb60*/  UIADD3 UR4, UP0, UR36, 0x370, URZ ;  /* 0x0000037024047890 */ /* 0x000fe2000ff1e03f */
[----:B------:R-:W-:Y:S01]  /*2bb70*/  PLOP3.LUT P0, PT, PT, PT, PT, 0x80, 0x0 ;  /* 0x000000000000781c */ /* 0x000fe20003f0f070 */
[----:B------:R-:W-:Y:S01]  /*2bb80*/  UMOV UR6, 0x0 ;  /* 0x0000000000067882 */ /* 0x000fe20000000000 */
[----:B------:R-:W-:Y:S01]  /*2bb90*/  UMOV UR7, 0x14f00000 ;  /* 0x14f0000000077882 */ /* 0x000fe20000000000 */
[----:B------:R-:W-:Y:S01]  /*2bba0*/  UIADD3.X UR5, URZ, UR37, URZ, UP0, !UPT ;  /* 0x000000253f057290 */ /* 0x000fe200087fe43f */
[C---:B----4-:R-:W-:Y:S02]  /*2bbb0*/  IMAD R3, R7.reuse, 0x8, R10 ;  /* 0x0000000807037824 */ /* 0x050fe400078e020a */
[----:B------:R-:W-:Y:S02]  /*2bbc0*/  IMAD R7, R7, 0xa800, R9 ;  /* 0x0000a80007077824 */ /* 0x000fe400078e0209 */
[----:B------:R-:W-:-:S02]  /*2bbd0*/  VIADD R3, R3, 0x30 ;  /* 0x0000003003037836 */ /* 0x000fc40000000000 */
[----:B---3--:R-:W-:Y:S02]  /*2bbe0*/  IMAD R2, R6, 0x70, R2 ;  /* 0x0000007006027824 */ /* 0x008fe400078e0202 */
[----:B------:R-:W-:-:S07]  /*2bbf0*/  VIADD R9, R7, 0x21400 ;  /* 0x0002140007097836 */ /* 0x000fce0000000000 */
.L_x_3085:
        /* <DEDUP_REMOVED lines=16> */
.L_x_3086:
        /* <DEDUP_REMOVED lines=16> */
.L_x_3087:
        /* <DEDUP_REMOVED lines=15> */
.L_x_3201:
[----:B------:R-:W-:Y:S05]  /*2bef0*/  BSYNC B2 ;  /* 0x0000000000027941 */ /* 0x000fea0003800000 */
.L_x_3088:
        /* <DEDUP_REMOVED lines=11> */
.L_x_3091:
[----:B------:R-:W-:Y:S05]  /*2bfb0*/  BSYNC B2 ;  /* 0x0000000000027941 */ /* 0x000fea0003800000 */
.L_x_3090:
        /* <DEDUP_REMOVED lines=13> */
.L_x_3092:
        /* <DEDUP_REMOVED lines=16> */
.L_x_3093:
        /* <DEDUP_REMOVED lines=16> */
.L_x_3094:
        /* <DEDUP_REMOVED lines=13> */
.L_x_3079:
[----:B------:R-:W-:Y:S05]  /*2c360*/  BSYNC B1 ;  /* 0x0000000000017941 */ /* 0x000fea0003800000 */
.L_x_3078:
[C---:B------:R-:W-:Y:S01]  /*2c370*/  ISETP.GT.AND P0, PT, R0.reuse, 0x1, PT ;  /* 0x000000010000780c */ /* 0x040fe20003f04270 */
[----:B------:R-:W-:-:S12]  /*2c380*/  VIADD R0, R0, 0xfffffffe ;  /* 0xfffffffe00007836 */ /* 0x000fd80000000000 */
[----:B------:R-:W-:Y:S05]  /*2c390*/  @P0 BRA `(.L_x_3095) ;  /* 0xffffffe800040947 */ /* 0x000fea000383ffff */
.L_x_3041:
[----:B------:R-:W-:Y:S05]  /*2c3a0*/  BSYNC B0 ;  /* 0x0000000000007941 */ /* 0x000fea0003800000 */
.L_x_3040:
[----:B------:R-:W4:Y:S01]  /*2c3b0*/  S2R R3, SR_TID.X ;  /* 0x0000000000037919 */ /* 0x000f220000002100 */
[----:B------:R-:W-:Y:S01]  /*2c3c0*/  BSSY B0, `(.L_x_3096) ;  /* 0x0000010000007945 */ /* 0x000fe20003800000 */
[----:B----4-:R-:W-:-:S04]  /*2c3d0*/  LOP3.LUT R3, R3, 0x7f, RZ, 0xc0, !PT ;  /* 0x0000007f03037812 */ /* 0x010fc800078ec0ff */
[----:B------:R-:W-:-:S13]  /*2c3e0*/  ISETP.NE.AND P0, PT, R3, RZ, PT ;  /* 0x000000ff0300720c */ /* 0x000fda0003f05270 */
[----:B------:R-:W-:Y:S05]  /*2c3f0*/  @P0 BRA `(.L_x_3097) ;  /* 0x0000000000300947 */ /* 0x000fea0003800000 */
[----:B------:R-:W4:Y:S01]  /*2c400*/  S2R R2, SR_LANEID ;  /* 0x0000000000027919 */ /* 0x000f220000000000 */
[----:B------:R-:W-:Y:S01]  /*2c410*/  VOTEU.ANY UR4, UPT, PT ;  /* 0x0000000000047886 */ /* 0x000fe200038e0100 */
[----:B0-2---:R-:W0:Y:S01]  /*2c420*/  LDC.64 R4, c[0x0][0xc60] ;  /* 0x00031800ff047b82 */ /* 0x005e220000000a00 */
[----:B------:R-:W4:Y:S02]  /*2c430*/  FLO.U32 R0, UR4 ;  /* 0x0000000400007d00 */ /* 0x000f2400080e0000 */
[----:B----4-:R-:W-:-:S06]  /*2c440*/  ISETP.EQ.U32.AND P0, PT, R0, R2, PT ;  /* 0x000000020000720c */ /* 0x010fcc0003f02070 */
[----:B------:R-:W0:Y:S07]  /*2c450*/  POPC R2, UR4 ;  /* 0x0000000400027d09 */ /* 0x000e2e0008000000 */
[----:B0-----:R-:W2:Y:S04]  /*2c460*/  @P0 ATOMG.E.ADD.STRONG.GPU PT, R2, desc[UR60][R4.64], R2 ;  /* 0x00000002040209a8 */ /* 0x001ea800081ee1fc */
[----:B--2---:R0:W2:Y:S02]  /*2c470*/  SHFL.IDX PT, R2, R2, R0, 0x1f ;  /* 0x00001f0002027589 */ /* 0x0040a400000e0000 */
[----:B0-----:R-:W0:Y:S02]  /*2c480*/  S2R R0, SR_LTMASK ;  /* 0x0000000000007919 */ /* 0x001e240000003900 */
[----:B0-----:R-:W-:-:S06]  /*2c490*/  LOP3.LUT R0, R0, UR4, RZ, 0xc0, !PT ;  /* 0x0000000400007c12 */ /* 0x001fcc000f8ec0ff */
[----:B------:R-:W2:Y:S02]  /*2c4a0*/  POPC R0, R0 ;  /* 0x0000000000007309 */ /* 0x000ea40000000000 */
[----:B--2---:R-:W-:-:S07]  /*2c4b0*/  IADD3 R16, R2, UR38, R0 ;  /* 0x0000002602107c10 */ /* 0x004fce000fffe000 */
.L_x_3097:
[----:B------:R-:W-:Y:S05]  /*2c4c0*/  BSYNC B0 ;  /* 0x0000000000007941 */ /* 0x000fea0003800000 */
.L_x_3096:
[----:B------:R-:W4:Y:S01]  /*2c4d0*/  LDL R0, [R1+0x20] ;  /* 0x0000200001007983 */ /* 0x000f220000100800 */
[----:B------:R-:W-:Y:S01]  /*2c4e0*/  BSSY B0, `(.L_x_3098) ;  /* 0x0000050000007945 */ /* 0x000fe20003800000 */
[----:B----4-:R-:W-:-:S13]  /*2c4f0*/  LOP3.LUT P0, RZ, R0, 0x1, RZ, 0xc0, !PT ;  /* 0x0000000100ff7812 */ /* 0x010fda000780c0ff */
[----:B------:R-:W-:Y:S05]  /*2c500*/  @!P0 BRA `(.L_x_3099) ;  /* 0x0000000400348947 */ /* 0x000fea0003800000 */
[----:B0-2---:R-:W2:Y:S04]  /*2c510*/  LDL R4, [R1+0x4] ;  /* 0x0000040001047983 */ /* 0x005ea80000100800 */
[----:B------:R-:W2:Y:S04]  /*2c520*/  LDL R0, [R1+0x8] ;  /* 0x0000080001007983 */ /* 0x000ea80000100800 */
[----:B------:R-:W4:Y:S01]  /*2c530*/  LDL R2, [R1+0x14] ;  /* 0x0000140001027983 */ /* 0x000f220000100800 */
[----:B------:R-:W-:Y:S01]  /*2c540*/  BSSY B1, `(.L_x_3100) ;  /* 0x0000006000017945 */ /* 0x000fe20003800000 */
[----:B------:R-:W-:Y:S01]  /*2c550*/  ISETP.NE.AND P1, PT, R3, RZ, PT ;  /* 0x000000ff0300720c */ /* 0x000fe20003f25270 */
[----:B--2---:R-:W-:Y:S01]  /*2c560*/  IMAD R0, R0, 0x8, R4 ;  /* 0x0000000800007824 */ /* 0x004fe200078e0204 */
[----:B----4-:R-:W-:-:S04]  /*2c570*/  SHF.L.U32 R2, R2, 0x1f, RZ ;  /* 0x0000001f02027819 */ /* 0x010fc800000006ff */
[----:B------:R-:W0:Y:S02]  /*2c580*/  SYNCS.PHASECHK.TRANS64.TRYWAIT P0, [R0+URZ+0x36860], R2 ;  /* 0x03686002000075a7 */ /* 0x000e24000800017f */
[----:B0-----:R-:W-:Y:S05]  /*2c590*/  @!P0 BRA `(.L_x_3101) ;  /* 0x0000003000ac8947 */ /* 0x001fea0003800000 */
.L_x_3202:
[----:B------:R-:W-:Y:S05]  /*2c5a0*/  BSYNC B1 ;  /* 0x0000000000017941 */ /* 0x000fea0003800000 */
.L_x_3100:
[----:B------:R-:W-:Y:S04]  /*2c5b0*/  BSSY B1, `(.L_x_3102) ;  /* 0x0000009000017945 */ /* 0x000fe80003800000 */
[----:B------:R-:W-:Y:S05]  /*2c5c0*/  @P1 BRA `(.L_x_3103) ;  /* 0x00000000001c1947 */ /* 0x000fea0003800000 */
[----:B------:R-:W2:Y:S01]  /*2c5d0*/  S2R R3, SR_TID.X ;  /* 0x0000000000037919 */ /* 0x000ea20000002100 */
[----:B0-----:R-:W-:-:S04]  /*2c5e0*/  IMAD.MOV.U32 R2, RZ, RZ, 0xa800 ;  /* 0x0000a800ff027424 */ /* 0x001fc800078e00ff */
[----:B------:R4:W-:Y:S01]  /*2c5f0*/  SYNCS.ARRIVE.TRANS64 RZ, [R0+URZ+0x36850], R2 ;  /* 0x0368500200ff79a7 */ /* 0x0009e2000800003f */
[----:B--2---:R-:W-:-:S04]  /*2c600*/  LOP3.LUT R3, R3, 0x1f, RZ, 0xc0, !PT ;  /* 0x0000001f03037812 */ /* 0x004fc800078ec0ff */
[----:B------:R-:W-:-:S13]  /*2c610*/  ISETP.NE.AND P0, PT, R3, RZ, PT ;  /* 0x000000ff0300720c */ /* 0x000fda0003f05270 */
[----:B----4-:R-:W-:Y:S05]  /*2c620*/  @!P0 BRA `(.L_x_3103) ;  /* 0x0000000000048947 */ /* 0x010fea0003800000 */
[----:B------:R-:W-:Y:S01]  /*2c630*/  BPT.TRAP 0x1 ;  /* 0x000000040000795c */ /* 0x000fe20000300000 */
.L_x_3103:
[----:B------:R-:W-:Y:S05]  /*2c640*/  BSYNC B1 ;  /* 0x0000000000017941 */ /* 0x000fea0003800000 */
.L_x_3102:
[----:B------:R-:W2:Y:S04]  /*2c650*/  LDL.LU R5, [R1+0x18] ;  /* 0x0000180001057983 */ /* 0x000ea80000300800 */
[----:B------:R-:W2:Y:S04]  /*2c660*/  LDL.LU R3, [R1+0xc] ;  /* 0x00000c0001037983 */ /* 0x000ea80000300800 */
[----:B------:R-:W4:Y:S04]  /*2c670*/  LDL R4, [R1+0x4] ;  /* 0x0000040001047983 */ /* 0x000f280000100800 */
[----:B0-----:R-:W4:Y:S01]  /*2c680*/  LDL R2, [R1+0x8] ;  /* 0x0000080001027983 */ /* 0x001f220000100800 */
        /* <DEDUP_REMOVED lines=10> */
.L_x_3104:
        /* <DEDUP_REMOVED lines=16> */
.L_x_3105:
        /* <DEDUP_REMOVED lines=16> */
.L_x_3106:
        /* <DEDUP_REMOVED lines=10> */
[----:B----4-:R-:W-:Y:S05]  /*2c9d0*/  @P0 BRA.U.ANY `(.L_x_3106) ;  /* 0xfffffffd00d40947 */ /* 0x010fea000393ffff */
.L_x_3099:
[----:B------:R-:W-:Y:S05]  /*2c9e0*/  BSYNC B0 ;  /* 0x0000000000007941 */ /* 0x000fea0003800000 */
.L_x_3098:
[----:B------:R-:W4:Y:S04]  /*2c9f0*/  LDL.LU R5, [R1+0x8] ;  /* 0x0000080001057983 */ /* 0x000f280000300800 */
[----:B0-2---:R-:W2:Y:S01]  /*2ca00*/  LDL.LU R4, [R1+0x14] ;  /* 0x0000140001047983 */ /* 0x005ea20000300800 */
[----:B----4-:R-:W-:-:S05]  /*2ca10*/  VIADD R0, R5, 0x1 ;  /* 0x0000000105007836 */ /* 0x010fca0000000000 */
[----:B------:R-:W-:-:S04]  /*2ca20*/  ISETP.NE.AND P0, PT, R0, 0x2, PT ;  /* 0x000000020000780c */ /* 0x000fc80003f05270 */
[----:B------:R-:W-:Y:S02]  /*2ca30*/  SEL R2, RZ, 0x1, P0 ;  /* 0x00000001ff027807 */ /* 0x000fe40000000000 */
[----:B------:R-:W-:Y:S02]  /*2ca40*/  SEL R0, R0, RZ, P0 ;  /* 0x000000ff00007207 */ /* 0x000fe40000000000 */
[----:B--2---:R-:W-:-:S03]  /*2ca50*/  LOP3.LUT R4, R4, R2, RZ, 0x3c, !PT ;  /* 0x0000000204047212 */ /* 0x004fc600078e3cff */
[----:B------:R0:W-:Y:S04]  /*2ca60*/  STL [R1+0x8], R0 ;  /* 0x0000080001007387 */ /* 0x0001e80000100800 */
[----:B------:R0:W-:Y:S02]  /*2ca70*/  STL [R1+0x14], R4 ;  /* 0x0000140401007387 */ /* 0x0001e40000100800 */
.L_x_3020:
[----:B------:R-:W-:Y:S05]  /*2ca80*/  BSYNC B7 ;  /* 0x0000000000077941 */ /* 0x000fea0003800000 */
.L_x_3018:
        /* <DEDUP_REMOVED lines=13> */
.L_x_3107:
[----:B---3--:R-:W0:Y:S01]  /*2cb60*/  S2R R6, SR_TID.X ;  /* 0x0000000000067919 */ /* 0x008e220000002100 */
        /* <DEDUP_REMOVED lines=21> */
[----:B------:R-:W-:Y:S04]  /*2ccc0*/  SHFL.IDX PT, R0, R16, RZ, 0x1f ;  /* 0x00001fff10007589 */ /* 0x000fe800000e0000 */
        /* <DEDUP_REMOVED lines=13> */
.L_x_3212:
[----:B------:R-:W-:Y:S02]  /*2cda0*/  ULDC UR4, c[0x0][0xc38] ;  /* 0x00030e0000047ab9 */ /* 0x000fe40000000800 */
[----:B------:R-:W-:-:S04]  /*2cdb0*/  IMAD.U32 R4, RZ, RZ, UR4 ;  /* 0x00000004ff047e24 */ /* 0x000fc8000f8e00ff */
[----:B--2---:R-:W-:-:S04]  /*2cdc0*/  IMAD R16, R16, R4, RZ ;  /* 0x0000000410107224 */ /* 0x004fc800078e02ff */
[----:B------:R-:W-:-:S05]  /*2cdd0*/  IMAD.IADD R5, R5, 0x1, R16 ;  /* 0x0000000105057824 */ /* 0x000fca00078e0210 */
[----:B------:R-:W-:-:S13]  /*2cde0*/  ISETP.GT.AND P6, PT, R5, R0, PT ;  /* 0x000000000500720c */ /* 0x000fda0003fc4270 */
[----:B------:R-:W-:Y:S05]  /*2cdf0*/  @P6 BRA `(.L_x_3110) ;  /* 0x00000000009c6947 */ /* 0x000fea0003800000 */
.L_x_3115:
[----:B0-----:R-:W0:Y:S01]  /*2ce00*/  LDC R2, c[0x0][0xc3c] ;  /* 0x00030f00ff027b82 */ /* 0x001e220000000800 */
[----:B------:R-:W-:-:S05]  /*2ce10*/  VIADD R19, R19, 0x1f ;  /* 0x0000001f13137836 */ /* 0x000fca0000000000 */
[----:B0-----:R-:W-:-:S13]  /*2ce20*/  ISETP.GE.AND P6, PT, R19, R2, PT ;  /* 0x000000021300720c */ /* 0x001fda0003fc6270 */
[----:B------:R-:W-:Y:S05]  /*2ce30*/  @P6 BRA `(.L_x_3111) ;  /* 0x0000000400d46947 */ /* 0x000fea0003800000 */
[----:B------:R-:W0:Y:S01]  /*2ce40*/  S2R R3, SR_TID.X ;  /* 0x0000000000037919 */ /* 0x000e220000002100 */
[----:B------:R-:W-:Y:S01]  /*2ce50*/  BSSY B0, `(.L_x_3112) ;  /* 0x0000009000007945 */ /* 0x000fe20003800000 */
[----:B0-----:R-:W-:-:S05]  /*2ce60*/  LOP3.LUT R3, R3, 0x1f, RZ, 0xc0, !PT ;  /* 0x0000001f03037812 */ /* 0x001fca00078ec0ff */
[----:B------:R-:W-:Y:S02]  /*2ce70*/  IMAD.IADD R4, R19, 0x1, R3 ;  /* 0x0000000113047824 */ /* 0x000fe400078e0203 */
[----:B------:R-:W-:-:S03]  /*2ce80*/  IMAD.MOV.U32 R3, RZ, RZ, RZ ;  /* 0x000000ffff037224 */ /* 0x000fc600078e00ff */
[----:B------:R-:W-:-:S13]  /*2ce90*/  ISETP.GE.OR P6, PT, R4, R2, !P0 ;  /* 0x000000020400720c */ /* 0x000fda00047c6670 */
[----:B------:R-:W-:Y:S05]  /*2cea0*/  @P6 BRA `(.L_x_3113) ;  /* 0x00000000000c6947 */ /* 0x000fea0003800000 */
[----:B------:R-:W0:Y:S02]  /*2ceb0*/  LDC.64 R2, c[0x0][0xc80] ;  /* 0x00032000ff027b82 */ /* 0x000e240000000a00 */
[----:B0-----:R-:W-:-:S06]  /*2cec0*/  IMAD.WIDE R2, R4, 0x4, R2 ;  /* 0x0000000404027825 */ /* 0x001fcc00078e0202 */
[----:B------:R0:W5:Y:S02]  /*2ced0*/  LDG.E R3, desc[UR60][R2.64] ;  /* 0x0000003c02037981 */ /* 0x000164000c1e1900 */
.L_x_3113:
[----:B------:R-:W-:Y:S05]  /*2cee0*/  BSYNC B0 ;  /* 0x0000000000007941 */ /* 0x000fea0003800000 */
.L_x_3112:
        /* <DEDUP_REMOVED lines=18> */
.L_x_3220:
[----:B------:R-:W-:Y:S02]  /*2d010*/  ULDC UR4, c[0x0][0xc38] ;  /* 0x00030e0000047ab9 */ /* 0x000fe40000000800 */
[----:B------:R-:W-:-:S04]  /*2d020*/  IMAD.U32 R4, RZ, RZ, UR4 ;  /* 0x00000004ff047e24 */ /* 0x000fc8000f8e00ff */
[----:B--2---:R-:W-:-:S04]  /*2d030*/  IMAD R16, R16, R4, RZ ;  /* 0x0000000410107224 */ /* 0x004fc800078e02ff */
[----:B------:R-:W-:-:S05]  /*2d040*/  IMAD.IADD R5, R16, 0x1, R5 ;  /* 0x0000000110057824 */ /* 0x000fca00078e0205 */
[----:B------:R-:W-:-:S13]  /*2d050*/  ISETP.GT.AND P6, PT, R5, R0, PT ;  /* 0x000000000500720c */ /* 0x000fda0003fc4270 */
[----:B------:R-:W-:Y:S05]  /*2d060*/  @!P6 BRA `(.L_x_3115) ;  /* 0xfffffffc0064e947 */ /* 0x000fea000383ffff */
.L_x_3110:
        /* <DEDUP_REMOVED lines=8> */
.L_x_3224:
[----:B------:R-:W-:Y:S01]  /*2d0f0*/  ISETP.NE.AND P0, PT, R5, RZ, PT ;  /* 0x000000ff0500720c */ /* 0x000fe20003f05270 */
[----:B------:R-:W-:-:S12]  /*2d100*/  IMAD.MOV.U32 R5, RZ, RZ, RZ ;  /* 0x000000ffff057224 */ /* 0x000fd800078e00ff */
[----:B------:R-:W-:Y:S05]  /*2d110*/  @!P0 BRA `(.L_x_3117) ;  /* 0x0000000000148947 */ /* 0x000fea0003800000 */
[----:B------:R-:W-:Y:S01]  /*2d120*/  UMOV UR4, 0xffffffff ;  /* 0xffffffff00047882 */ /* 0x000fe20000000000 */
[----:B------:R-:W-:Y:S02]  /*2d130*/  VIADD R12, R6, 0xffffffff ;  /* 0xffffffff060c7836 */ /* 0x000fe40000000000 */
[----:B------:R-:W-:Y:S05]  /*2d140*/  BRA.DIV UR4, `(.L_x_3118) ;  /* 0x0000003204307947 */ /* 0x000fea000b800000 */
[----:B0-----:R0:W4:Y:S02]  /*2d150*/  SHFL.IDX PT, R2, R2, R12, 0x1f ;  /* 0x00001f0c02027589 */ /* 0x00112400000e0000 */
.L_x_3227:
[----:B----4-:R-:W-:-:S07]  /*2d160*/  IMAD.MOV.U32 R5, RZ, RZ, R2 ;  /* 0x000000ffff057224 */ /* 0x010fce00078e0002 */
.L_x_3117:
[----:B0-2---:R-:W0:Y:S01]  /*2d170*/  LDC.64 R2, c[0x0][0xc90] ;  /* 0x00032400ff027b82 */ /* 0x005e220000000a00 */
[----:B------:R-:W-:-:S04]  /*2d180*/  IMAD.IADD R19, R6, 0x1, R19 ;  /* 0x0000000106137824 */ /* 0x000fc800078e0213 */
[----:B0-----:R-:W-:-:S05]  /*2d190*/  IMAD.WIDE R2, R19, 0x4, R2 ;  /* 0x0000000413027825 */ /* 0x001fca00078e0202 */
[----:B------:R-:W3:Y:S01]  /*2d1a0*/  LDG.E R7, desc[UR60][R2.64] ;  /* 0x0000003c02077981 */ /* 0x000ee2000c1e1900 */
        /* <DEDUP_REMOVED lines=62> */
.L_x_3111:
[----:B------:R-:W-:Y:S01]  /*2d590*/  UMOV UR4, URZ ;  /* 0x0000003f00047c82 */ /* 0x000fe20008000000 */
[----:B------:R-:W-:Y:S01]  /*2d5a0*/  UMOV UR5, URZ ;  /* 0x0000003f00057c82 */ /* 0x000fe20008000000 */
[----:B------:R-:W-:Y:S01]  /*2d5b0*/  ULDC UR6, c[0x0][0xc3c] ;  /* 0x00030f0000067ab9 */ /* 0x000fe20000000800 */
[----:B------:R-:W-:Y:S02]  /*2d5c0*/  IMAD.MOV.U32 R16, RZ, RZ, R0 ;  /* 0x000000ffff107224 */ /* 0x000fe400078e0000 */
[----:B------:R-:W-:Y:S02]  /*2d5d0*/  IMAD.U32 R17, RZ, RZ, UR4 ;  /* 0x00000004ff117e24 */ /* 0x000fe4000f8e00ff */
[----:B------:R-:W-:Y:S02]  /*2d5e0*/  IMAD.U32 R18, RZ, RZ, UR5 ;  /* 0x00000005ff127e24 */ /* 0x000fe4000f8e00ff */
[----:B------:R-:W-:-:S07]  /*2d5f0*/  IMAD.U32 R19, RZ, RZ, UR6 ;  /* 0x00000006ff137e24 */ /* 0x000fce000f8e00ff */
.L_x_3119:
        /* <DEDUP_REMOVED lines=12> */
.L_x_3108:
[----:B------:R-:W-:Y:S02]  /*2d6c0*/  ULDC UR4, c[0x0][0xc3c] ;  /* 0x00030f0000047ab9 */ /* 0x000fe40000000800 */
[----:B--2---:R-:W-:-:S13]  /*2d6d0*/  ISETP.GE.AND P0, PT, R19, UR4, PT ;  /* 0x0000000413007c0c */ /* 0x004fda000bf06270 */
[----:B------:R-:W-:Y:S05]  /*2d6e0*/  @!P0 BRA `(.L_x_3120) ;  /* 0xffffff8c00a48947 */ /* 0x000fea000383ffff */
[----:B------:R-:W-:Y:S05]  /*2d6f0*/  BSYNC B8 ;  /* 0x0000000000087941 */ /* 0x000fea0003800000 */
.L_x_2974:
[----:B0-----:R-:W2:Y:S01]  /*2d700*/  LDL.LU R0, [R1+0x50] ;  /* 0x0000500001007983 */ /* 0x001ea20000300800 */
[----:B------:R-:W-:Y:S01]  /*2d710*/  BSSY B0, `(.L_x_3121) ;  /* 0x000000b000007945 */ /* 0x000fe20003800000 */
[----:B------:R-:W0:Y:S01]  /*2d720*/  S2R R5, SR_CgaCtaId ;  /* 0x0000000000057919 */ /* 0x000e220000008800 */
[----:B--2---:R-:W-:-:S05]  /*2d730*/  VIADD R0, R0, 0x1 ;  /* 0x0000000100007836 */ /* 0x004fca0000000000 */
[----:B------:R-:W-:-:S04]  /*2d740*/  LEA.HI R2, R0, R0, RZ, 0x1 ;  /* 0x0000000000027211 */ /* 0x000fc800078f08ff */
[----:B----4-:R-:W-:-:S05]  /*2d750*/  LOP3.LUT R3, R2, 0xfffffffe, RZ, 0xc0, !PT ;  /* 0xfffffffe02037812 */ /* 0x010fca00078ec0ff */
[----:B------:R-:W-:Y:S01]  /*2d760*/  IMAD.IADD R3, R0, 0x1, -R3 ;  /* 0x0000000100037824 */ /* 0x000fe200078e0a03 */
[----:B------:R-:W-:-:S04]  /*2d770*/  MOV R0, 0x400 ;  /* 0x0000040000007802 */ /* 0x000fc80000000f00 */
[----:B0-----:R-:W-:Y:S02]  /*2d780*/  LEA R0, R5, R0, 0x18 ;  /* 0x0000000005007211 */ /* 0x001fe400078ec0ff */
[----:B------:R-:W-:-:S04]  /*2d790*/  SHF.L.U32 R3, R3, 0x1f, RZ ;  /* 0x0000001f03037819 */ /* 0x000fc800000006ff */
[----:B------:R-:W0:Y:S02]  /*2d7a0*/  SYNCS.PHASECHK.TRANS64.TRYWAIT P0, [R0+URZ+0x36820], R3 ;  /* 0x03682003000075a7 */ /* 0x000e24000800017f */
[----:B0-----:R-:W-:Y:S05]  /*2d7b0*/  @!P0 BRA `(.L_x_3122) ;  /* 0x0000002800bc8947 */ /* 0x001fea0003800000 */
.L_x_3228:
[----:B------:R-:W-:Y:S05]  /*2d7c0*/  BSYNC B0 ;  /* 0x0000000000007941 */ /* 0x000fea0003800000 */
.L_x_3121:
[----:B------:R-:W-:-:S03]  /*2d7d0*/  UMOV UR4, 0xffffffff ;  /* 0xffffffff00047882 */ /* 0x000fc60000000000 */
[----:B------:R-:W-:Y:S05]  /*2d7e0*/  BRA.DIV UR4, `(.L_x_3123) ;  /* 0x0000002a04c47947 */ /* 0x000fea000b800000 */
[----:B------:R-:W2:Y:S02]  /*2d7f0*/  S2R R2, SR_TID.X ;  /* 0x0000000000027919 */ /* 0x000ea40000002100 */
[----:B--2---:R-:W-:-:S04]  /*2d800*/  SHF.R.U32.HI R2, RZ, 0x5, R2 ;  /* 0x00000005ff027819 */ /* 0x004fc80000011602 */
[----:B------:R-:W-:-:S05]  /*2d810*/  LOP3.LUT R2, R2, 0x3, RZ, 0xc0, !PT ;  /* 0x0000000302027812 */ /* 0x000fca00078ec0ff */
[----:B------:R2:W4:Y:S02]  /*2d820*/  SHFL.IDX PT, R14, R2, RZ, 0x1f ;  /* 0x00001fff020e7589 */ /* 0x00052400000e0000 */
.L_x_3231:
[----:B----4-:R-:W-:-:S13]  /*2d830*/  ISETP.NE.AND P0, PT, R14, RZ, PT ;  /* 0x000000ff0e00720c */ /* 0x010fda0003f05270 */
[----:B------:R-:W-:Y:S05]  /*2d840*/  @P0 BRA `(.L_x_2740) ;  /* 0x00000000009c0947 */ /* 0x000fea0003800000 */
[----:B------:R-:W-:-:S03]  /*2d850*/  UMOV UR4, 0xffffffff ;  /* 0xffffffff00047882 */ /* 0x000fc60000000000 */
[----:B------:R-:W-:Y:S05]  /*2d860*/  BRA.DIV UR4, `(.L_x_3124) ;  /* 0x0000002a04d87947 */ /* 0x000fea000b800000 */
[----:B------:R-:W-:-:S13]  /*2d870*/  ELECT P6, URZ, PT ;  /* 0x00000000003f782f */ /* 0x000fda00038c0000 */
.L_x_3234:
        /* <DEDUP_REMOVED lines=8> */
.L_x_3125:
[----:B0-----:R-:W3:Y:S04]  /*2d900*/  LDL R3, [R1+0x8] ;  /* 0x0000080001037983 */ /* 0x001ee80000100800 */
[----:B------:R-:W2:Y:S01]  /*2d910*/  LDL.LU R7, [R1+0x14] ;  /* 0x0000140001077983 */ /* 0x000ea20000300800 */
        /* <DEDUP_REMOVED lines=12> */
.L_x_3235:
[----:B------:R-:W2:Y:S02]  /*2d9e0*/  SYNCS.PHASECHK.TRANS64.TRYWAIT P0, [R7+URZ], R2 ;  /* 0x00000002070075a7 */ /* 0x000ea4000800017f */
[----:B--2---:R-:W-:Y:S05]  /*2d9f0*/  @!P0 BRA `(.L_x_3127) ;  /* 0x0000002800a88947 */ /* 0x004fea0003800000 */
.L_x_3236:
[----:B------:R-:W-:Y:S05]  /*2da00*/  @!P2 BRA `(.L_x_3128) ;  /* 0x000000000004a947 */ /* 0x000fea0003800000 */
[----:B------:R-:W-:Y:S01]  /*2da10*/  BPT.TRAP 0x1 ;  /* 0x000000040000795c */ /* 0x000fe20000300000 */
.L_x_3128:
[----:B------:R-:W3:Y:S01]  /*2da20*/  LDL.LU R4, [R1+0x8] ;  /* 0x0000080001047983 */ /* 0x000ee20000300800 */
[----:B------:R-:W-:-:S04]  /*2da30*/  VIADD R0, R0, 0x36860 ;  /* 0x0003686000007836 */ /* 0x000fc80000000000 */
[----:B---3--:R-:W-:-:S04]  /*2da40*/  IMAD R4, R4, 0x8, R0 ;  /* 0x0000000804047824 */ /* 0x008fc800078e0200 */
[----:B------:R-:W3:Y:S02]  /*2da50*/  SYNCS.PHASECHK.TRANS64.TRYWAIT P0, [R4+URZ], R5 ;  /* 0x00000005040075a7 */ /* 0x000ee4000800017f */
[----:B---3--:R-:W-:Y:S05]  /*2da60*/  @!P0 BRA `(.L_x_3129) ;  /* 0x0000002800a08947 */ /* 0x008fea0003800000 */
.L_x_3237:
[----:B------:R-:W-:-:S07]  /*2da70*/  IMAD R3, R3, 0x8, R0 ;  /* 0x0000000803037824 */ /* 0x000fce00078e0200 */
.L_x_3130:
[----:B----4-:R4:W0:Y:S02]  /*2da80*/  SYNCS.PHASECHK.TRANS64.TRYWAIT P0, [R3+URZ], R2 ;  /* 0x00000002030075a7 */ /* 0x010824000800017f */
[----:B0-----:R-:W-:Y:S05]  /*2da90*/  @!P0 NANOSLEEP.SYNCS 0x989680 ;  /* 0x009896800000895d */ /* 0x001fea0003900000 */
[----:B------:R-:W0:Y:S02]  /*2daa0*/  @!P0 SYNCS.PHASECHK.TRANS64 P0, [R3+URZ], R2 ;  /* 0x00000002030085a7 */ /* 0x000e24000800007f */
[----:B0-----:R-:W-:Y:S05]  /*2dab0*/  @!P0 BRA `(.L_x_3130) ;  /* 0xfffffffc00f08947 */ /* 0x001fea000383ffff */
.L_x_2740:
[----:B------:R-:W-:Y:S05]  /*2dac0*/  BSYNC B9 ;  /* 0x0000000000097941 */ /* 0x000fea0003800000 */
.L_x_2737:
[----:B------:R-:W-:Y:S05]  /*2dad0*/  EXIT ;  /* 0x000000000000794d */ /* 0x000fea0003800000 */
.L_x_2758:
[----:B0-----:R0:W1:Y:S02]  /*2dae0*/  SYNCS.PHASECHK.TRANS64.TRYWAIT P5, [R96+URZ+0x36890], R97 ;  /* 0x03689061600075a7 */ /* 0x00106400080a017f */
[----:B-1----:R-:W-:Y:S05]  /*2daf0*/  @!P5 NANOSLEEP.SYNCS 0x989680 ;  /* 0x009896800000d95d */ /* 0x002fea0003900000 */
[----:B------:R-:W1:Y:S02]  /*2db00*/  @!P5 SYNCS.PHASECHK.TRANS64 P5, [R96+URZ+0x36890], R97 ;  /* 0x036890616000d5a7 */ /* 0x000e6400080a007f */
[----:B-1----:R-:W-:Y:S05]  /*2db10*/  @!P5 BRA `(.L_x_2758) ;  /* 0xfffffffc00f0d947 */ /* 0x002fea000383ffff */
[----:B------:R-:W-:Y:S05]  /*2db20*/  BRA `(.L_x_3131) ;  /* 0xfffffd5c00787947 */ /* 0x000fea000383ffff */
.L_x_2812:
[----:B-1----:R1:W3:Y:S02]  /*2db30*/  SYNCS.PHASECHK.TRANS64.TRYWAIT P5, [R96+URZ+0x36890], R97 ;  /* 0x03689061600075a7 */ /* 0x0022e400080a017f */
[----:B---3--:R-:W-:Y:S05]  /*2db40*/  @!P5 NANOSLEEP.SYNCS 0x989680 ;  /* 0x009896800000d95d */ /* 0x008fea0003900000 */
[----:B------:R-:W3:Y:S02]  /*2db50*/  @!P5 SYNCS.PHASECHK.TRANS64 P5, [R96+URZ+0x36890], R97 ;  /* 0x036890616000d5a7 */ /* 0x000ee400080a007f */
[----:B---3--:R-:W-:Y:S05]  /*2db60*/  @!P5 BRA `(.L_x_2812) ;  /* 0xfffffffc00f0d947 */ /* 0x008fea000383ffff */
[----:B------:R-:W-:Y:S05]  /*2db70*/  BRA `(.L_x_3132) ;  /* 0xfffffd9000d47947 */ /* 0x000fea000383ffff */
.L_x_2837:
[----:B-1----:R1:W2:Y:S02]  /*2db80*/  SYNCS.PHASECHK.TRANS64.TRYWAIT P3, [R96+URZ+0x36890], R97 ;  /* 0x03689061600075a7 */ /* 0x0022a4000806017f */
[----:B--2---:R-:W-:Y:S05]  /*2db90*/  @!P3 NANOSLEEP.SYNCS 0x989680 ;  /* 0x009896800000b95d */ /* 0x004fea0003900000 */
[----:B------:R-:W2:Y:S02]  /*2dba0*/  @!P3 SYNCS.PHASECHK.TRANS64 P3, [R96+URZ+0x36890], R97 ;  /* 0x036890616000b5a7 */ /* 0x000ea4000806007f */
[----:B--2---:R-:W-:Y:S05]  /*2dbb0*/  @!P3 BRA `(.L_x_2837) ;  /* 0xfffffffc00f0b947 */ /* 0x004fea000383ffff */
[----:B------:R-:W-:Y:S05]  /*2dbc0*/  BRA `(.L_x_3133) ;  /* 0xfffffdc400887947 */ /* 0x000fea000383ffff */
.L_x_2843:
[----:B0-----:R0:W1:Y:S02]  /*2dbd0*/  SYNCS.PHASECHK.TRANS64.TRYWAIT P2, [R96+URZ+0x368b0], R97 ;  /* 0x0368b061600075a7 */ /* 0x001064000804017f */
[----:B-1----:R-:W-:Y:S05]  /*2dbe0*/  @!P2 NANOSLEEP.SYNCS 0x989680 ;  /* 0x009896800000a95d */ /* 0x002fea0003900000 */
[----:B------:R-:W1:Y:S02]  /*2dbf0*/  @!P2 SYNCS.PHASECHK.TRANS64 P2, [R96+URZ+0x368b0], R97 ;  /* 0x0368b0616000a5a7 */ /* 0x000e64000804007f */
[----:B-1----:R-:W-:Y:S05]  /*2dc00*/  @!P2 BRA `(.L_x_2843) ;  /* 0xfffffffc00f0a947 */ /* 0x002fea000383ffff */
[----:B------:R-:W-:Y:S05]  /*2dc10*/  BRA `(.L_x_3134) ;  /* 0xfffffdc800a07947 */ /* 0x000fea000383ffff */
.L_x_2861:
        /* <DEDUP_REMOVED lines=8> */
.L_x_3136:
[----:B------:R-:W-:Y:S05]  /*2dca0*/  BSYNC B1 ;  /* 0x0000000000017941 */ /* 0x000fea0003800000 */
.L_x_3135:
        /* <DEDUP_REMOVED lines=8> */
.L_x_3137:
[----:B------:R-:W-:Y:S02]  /*2dd30*/  IMAD.MOV.U32 R13, RZ, RZ, R8 ;  /* 0x000000ffff0d7224 */ /* 0x000fe400078e0008 */
[----:B------:R-:W-:-:S07]  /*2dd40*/  IMAD.MOV.U32 R0, RZ, RZ, R14 ;  /* 0x000000ffff007224 */ /* 0x000fce00078e000e */
[----:B------:R-:W-:Y:S05]  /*2dd50*/  WARPSYNC.COLLECTIVE R15, `(.L_x_3138) ;  /* 0x000000000f087348 */ /* 0x000fea0003c00000 */
[----:B------:R0:W1:Y:S02]  /*2dd60*/  SHFL.IDX P6, R14, R13, R12, R11 ;  /* 0x0000000c0d0e7389 */ /* 0x00006400000c000b */
[----:B01----:R-:W-:Y:S01]  /*2dd70*/  ENDCOLLECTIVE ;  /* 0x000000000000791b */ /* 0x003fe20003800000 */
.L_x_3138:
[----:B------:R-:W-:Y:S02]  /*2dd80*/  IMAD.MOV.U32 R13, RZ, RZ, R4 ;  /* 0x000000ffff0d7224 */ /* 0x000fe400078e0004 */
[----:B------:R-:W-:-:S07]  /*2dd90*/  IMAD.MOV.U32 R5, RZ, RZ, R14 ;  /* 0x000000ffff057224 */ /* 0x000fce00078e000e */
[----:B------:R-:W-:Y:S05]  /*2dda0*/  WARPSYNC.COLLECTIVE R15, `(.L_x_3139) ;  /* 0x000000000f087348 */ /* 0x000fea0003c00000 */
[----:B------:R0:W1:Y:S02]  /*2ddb0*/  SHFL.IDX P6, R14, R13, R12, R11 ;  /* 0x0000000c0d0e7389 */ /* 0x00006400000c000b */
[----:B01----:R-:W-:Y:S01]  /*2ddc0*/  ENDCOLLECTIVE ;  /* 0x000000000000791b */ /* 0x003fe20003800000 */
.L_x_3139:
[----:B------:R-:W-:Y:S05]  /*2ddd0*/  BRA `(.L_x_3140) ;  /* 0xfffffdd800dc7947 */ /* 0x000fea000383ffff */
.L_x_2864:
        /* <DEDUP_REMOVED lines=8> */
.L_x_3142:
[----:B------:R-:W-:Y:S05]  /*2de60*/  BSYNC B1 ;  /* 0x0000000000017941 */ /* 0x000fea0003800000 */
.L_x_3141:
        /* <DEDUP_REMOVED lines=8> */
.L_x_3143:
[----:B------:R-:W-:Y:S02]  /*2def0*/  IMAD.MOV.U32 R13, RZ, RZ, R8 ;  /* 0x000000ffff0d7224 */ /* 0x000fe400078e0008 */
[----:B------:R-:W-:-:S07]  /*2df00*/  IMAD.MOV.U32 R0, RZ, RZ, R14 ;  /* 0x000000ffff007224 */ /* 0x000fce00078e000e */
[----:B------:R-:W-:Y:S05]  /*2df10*/  WARPSYNC.COLLECTIVE R15, `(.L_x_3144) ;  /* 0x000000000f087348 */ /* 0x000fea0003c00000 */
[----:B------:R0:W1:Y:S02]  /*2df20*/  SHFL.IDX P6, R14, R13, R12, R11 ;  /* 0x0000000c0d0e7389 */ /* 0x00006400000c000b */
[----:B01----:R-:W-:Y:S01]  /*2df30*/  ENDCOLLECTIVE ;  /* 0x000000000000791b */ /* 0x003fe20003800000 */
.L_x_3144:
[----:B------:R-:W-:Y:S02]  /*2df40*/  IMAD.MOV.U32 R13, RZ, RZ, R4 ;  /* 0x000000ffff0d7224 */ /* 0x000fe400078e0004 */
[----:B------:R-:W-:-:S07]  /*2df50*/  IMAD.MOV.U32 R5, RZ, RZ, R14 ;  /* 0x000000ffff057224 */ /* 0x000fce00078e000e */
[----:B------:R-:W-:Y:S05]  /*2df60*/  WARPSYNC.COLLECTIVE R15, `(.L_x_3145) ;  /* 0x000000000f087348 */ /* 0x000fea0003c00000 */
[----:B------:R0:W1:Y:S02]  /*2df70*/  SHFL.IDX P6, R14, R13, R12, R11 ;  /* 0x0000000c0d0e7389 */ /* 0x00006400000c000b */
[----:B01----:R-:W-:Y:S01]  /*2df80*/  ENDCOLLECTIVE ;  /* 0x000000000000791b */ /* 0x003fe20003800000 */
.L_x_3145:
[----:B------:R-:W-:Y:S01]  /*2df90*/  IMAD.MOV.U32 R4, RZ, RZ, R14 ;  /* 0x000000ffff047224 */ /* 0x000fe200078e000e */
[----:B------:R-:W-:Y:S06]  /*2dfa0*/  BRA `(.L_x_3146) ;  /* 0xfffffde000a47947 */ /* 0x000fec000383ffff */
.L_x_2868:
[----:B0-----:R0:W1:Y:S02]  /*2dfb0*/  SYNCS.PHASECHK.TRANS64.TRYWAIT P0, [R16+URZ+0x36800], R5 ;  /* 0x03680005100075a7 */ /* 0x001064000800017f */
[----:B-1----:R-:W-:Y:S05]  /*2dfc0*/  @!P0 NANOSLEEP.SYNCS 0x989680 ;  /* 0x009896800000895d */ /* 0x002fea0003900000 */
[----:B------:R-:W1:Y:S02]  /*2dfd0*/  @!P0 SYNCS.PHASECHK.TRANS64 P0, [R16+URZ+0x36800], R5 ;  /* 0x03680005100085a7 */ /* 0x000e64000800007f */
[----:B-1----:R-:W-:Y:S05]  /*2dfe0*/  @!P0 BRA `(.L_x_2868) ;  /* 0xfffffffc00f08947 */ /* 0x002fea000383ffff */
[----:B------:R-:W-:Y:S05]  /*2dff0*/  BRA `(.L_x_3147) ;  /* 0xfffffde800e87947 */ /* 0x000fea000383ffff */
.L_x_2892:
        /* <DEDUP_REMOVED lines=8> */
.L_x_3149:
[----:B------:R-:W-:Y:S05]  /*2e080*/  BSYNC B1 ;  /* 0x0000000000017941 */ /* 0x000fea0003800000 */
.L_x_3148:
        /* <DEDUP_REMOVED lines=8> */
.L_x_3150:
[----:B------:R-:W-:Y:S02]  /*2e110*/  IMAD.MOV.U32 R21, RZ, RZ, R3 ;  /* 0x000000ffff157224 */ /* 0x000fe400078e0003 */
[----:B------:R-:W-:Y:S02]  /*2e120*/  IMAD.MOV.U32 R13, RZ, RZ, R7 ;  /* 0x000000ffff0d7224 */ /* 0x000fe400078e0007 */
[----:B------:R-:W-:-:S07]  /*2e130*/  IMAD.MOV.U32 R0, RZ, RZ, R14 ;  /* 0x000000ffff007224 */ /* 0x000fce00078e000e */
[----:B------:R-:W-:Y:S05]  /*2e140*/  WARPSYNC.COLLECTIVE R15, `(.L_x_3151) ;  /* 0x000000000f087348 */ /* 0x000fea0003c00000 */
[----:B------:R0:W1:Y:S02]  /*2e150*/  SHFL.IDX P6, R14, R13, R12, R11 ;  /* 0x0000000c0d0e7389 */ /* 0x00006400000c000b */
[----:B01----:R-:W-:Y:S01]  /*2e160*/  ENDCOLLECTIVE ;  /* 0x000000000000791b */ /* 0x003fe20003800000 */
.L_x_3151:
[----:B------:R-:W-:Y:S02]  /*2e170*/  IMAD.MOV.U32 R20, RZ, RZ, R0 ;  /* 0x000000ffff147224 */ /* 0x000fe400078e0000 */
[----:B------:R-:W-:Y:S02]  /*2e180*/  IMAD.MOV.U32 R13, RZ, RZ, R9 ;  /* 0x000000ffff0d7224 */ /* 0x000fe400078e0009 */
[----:B------:R-:W-:-:S07]  /*2e190*/  IMAD.MOV.U32 R5, RZ, RZ, R14 ;  /* 0x000000ffff057224 */ /* 0x000fce00078e000e */
[----:B------:R-:W-:Y:S05]  /*2e1a0*/  WARPSYNC.COLLECTIVE R15, `(.L_x_3152) ;  /* 0x000000000f087348 */ /* 0x000fea0003c00000 */
[----:B------:R0:W1:Y:S02]  /*2e1b0*/  SHFL.IDX P6, R14, R13, R12, R11 ;  /* 0x0000000c0d0e7389 */ /* 0x00006400000c000b */
[----:B01----:R-:W-:Y:S01]  /*2e1c0*/  ENDCOLLECTIVE ;  /* 0x000000000000791b */ /* 0x003fe20003800000 */
.L_x_3152:
[----:B------:R-:W-:Y:S05]  /*2e1d0*/  BRA `(.L_x_3153) ;  /* 0xfffffe1000947947 */ /* 0x000fea000383ffff */
.L_x_2895:
        /* <DEDUP_REMOVED lines=8> */
.L_x_3155:
[----:B------:R-:W-:Y:S05]  /*2e260*/  BSYNC B1 ;  /* 0x0000000000017941 */ /* 0x000fea0003800000 */
.L_x_3154:
        /* <DEDUP_REMOVED lines=8> */
.L_x_3156:
[----:B------:R-:W-:Y:S02]  /*2e2f0*/  IMAD.MOV.U32 R21, RZ, RZ, R3 ;  /* 0x000000ffff157224 */ /* 0x000fe400078e0003 */
[----:B------:R-:W-:Y:S02]  /*2e300*/  IMAD.MOV.U32 R13, RZ, RZ, R7 ;  /* 0x000000ffff0d7224 */ /* 0x000fe400078e0007 */
[----:B------:R-:W-:-:S07]  /*2e310*/  IMAD.MOV.U32 R0, RZ, RZ, R14 ;  /* 0x000000ffff007224 */ /* 0x000fce00078e000e */
[----:B------:R-:W-:Y:S05]  /*2e320*/  WARPSYNC.COLLECTIVE R15, `(.L_x_3157) ;  /* 0x000000000f087348 */ /* 0x000fea0003c00000 */
[----:B------:R0:W1:Y:S02]  /*2e330*/  SHFL.IDX P6, R14, R13, R12, R11 ;  /* 0x0000000c0d0e7389 */ /* 0x00006400000c000b */
[----:B01----:R-:W-:Y:S01]  /*2e340*/  ENDCOLLECTIVE ;  /* 0x000000000000791b */ /* 0x003fe20003800000 */
.L_x_3157:
[----:B------:R-:W-:Y:S02]  /*2e350*/  IMAD.MOV.U32 R20, RZ, RZ, R0 ;  /* 0x000000ffff147224 */ /* 0x000fe400078e0000 */
[----:B------:R-:W-:Y:S02]  /*2e360*/  IMAD.MOV.U32 R13, RZ, RZ, R9 ;  /* 0x000000ffff0d7224 */ /* 0x000fe400078e0009 */
[----:B------:R-:W-:-:S07]  /*2e370*/  IMAD.MOV.U32 R7, RZ, RZ, R14 ;  /* 0x000000ffff077224 */ /* 0x000fce00078e000e */
[----:B------:R-:W-:Y:S05]  /*2e380*/  WARPSYNC.COLLECTIVE R15, `(.L_x_3158) ;  /* 0x000000000f087348 */ /* 0x000fea0003c00000 */
[----:B------:R0:W1:Y:S02]  /*2e390*/  SHFL.IDX P6, R14, R13, R12, R11 ;  /* 0x0000000c0d0e7389 */ /* 0x00006400000c000b */
[----:B01----:R-:W-:Y:S01]  /*2e3a0*/  ENDCOLLECTIVE ;  /* 0x000000000000791b */ /* 0x003fe20003800000 */
.L_x_3158:
[----:B------:R-:W-:Y:S05]  /*2e3b0*/  BRA `(.L_x_3159) ;  /* 0xfffffe1400cc7947 */ /* 0x000fea000383ffff */
.L_x_2899:
[----:B0-----:R0:W1:Y:S02]  /*2e3c0*/  SYNCS.PHASECHK.TRANS64.TRYWAIT P0, [R16+URZ+0x36800], R61 ;  /* 0x0368003d100075a7 */ /* 0x001064000800017f */
[----:B-1----:R-:W-:Y:S05]  /*2e3d0*/  @!P0 NANOSLEEP.SYNCS 0x989680 ;  /* 0x009896800000895d */ /* 0x002fea0003900000 */
[----:B------:R-:W1:Y:S02]  /*2e3e0*/  @!P0 SYNCS.PHASECHK.TRANS64 P0, [R16+URZ+0x36800], R61 ;  /* 0x0368003d100085a7 */ /* 0x000e64000800007f */
[----:B-1----:R-:W-:Y:S05]  /*2e3f0*/  @!P0 BRA `(.L_x_2899) ;  /* 0xfffffffc00f08947 */ /* 0x002fea000383ffff */
[----:B------:R-:W-:Y:S05]  /*2e400*/  BRA `(.L_x_3160) ;  /* 0xfffffe1c00507947 */ /* 0x000fea000383ffff */
.L_x_2913:
[----:B-1----:R1:W2:Y:S02]  /*2e410*/  SYNCS.PHASECHK.TRANS64.TRYWAIT P2, [R3+URZ+0x36830], R0 ;  /* 0x03683000030075a7 */ /* 0x0022a4000804017f */
[----:B--2---:R-:W-:Y:S05]  /*2e420*/  @!P2 NANOSLEEP.SYNCS 0x989680 ;  /* 0x009896800000a95d */ /* 0x004fea0003900000 */
[----:B------:R-:W2:Y:S02]  /*2e430*/  @!P2 SYNCS.PHASECHK.TRANS64 P2, [R3+URZ+0x36830], R0 ;  /* 0x036830000300a5a7 */ /* 0x000ea4000804007f */
[----:B--2---:R-:W-:Y:S05]  /*2e440*/  @!P2 BRA `(.L_x_2913) ;  /* 0xfffffffc00f0a947 */ /* 0x004fea000383ffff */
[----:B------:R-:W-:Y:S05]  /*2e450*/  BRA `(.L_x_2912) ;  /* 0xfffffe4800147947 */ /* 0x000fea000383ffff */
.L_x_2920:
[----:B-1----:R1:W2:Y:S02]  /*2e460*/  SYNCS.PHASECHK.TRANS64.TRYWAIT P3, [R13+URZ+0x36830], R4 ;  /* 0x036830040d0075a7 */ /* 0x0022a4000806017f */
[----:B--2---:R-:W-:Y:S05]  /*2e470*/  @!P3 NANOSLEEP.SYNCS 0x989680 ;  /* 0x009896800000b95d */ /* 0x004fea0003900000 */
[----:B------:R-:W2:Y:S02]  /*2e480*/  @!P3 SYNCS.PHASECHK.TRANS64 P3, [R13+URZ+0x36830], R4 ;  /* 0x036830040d00b5a7 */ /* 0x000ea4000806007f */
[----:B--2---:R-:W-:Y:S05]  /*2e490*/  @!P3 BRA `(.L_x_2920) ;  /* 0xfffffffc00f0b947 */ /* 0x004fea000383ffff */
[----:B------:R-:W-:Y:S05]  /*2e4a0*/  BRA `(.L_x_2919) ;  /* 0xfffffe9800007947 */ /* 0x000fea000383ffff */
.L_x_2925:
[----:B-1----:R1:W2:Y:S02]  /*2e4b0*/  SYNCS.PHASECHK.TRANS64.TRYWAIT P3, [R11+URZ+0x36850], R0 ;  /* 0x036850000b0075a7 */ /* 0x0022a4000806017f */
[----:B--2---:R-:W-:Y:S05]  /*2e4c0*/  @!P3 NANOSLEEP.SYNCS 0x989680 ;  /* 0x009896800000b95d */ /* 0x004fea0003900000 */
[----:B------:R-:W2:Y:S02]  /*2e4d0*/  @!P3 SYNCS.PHASECHK.TRANS64 P3, [R11+URZ+0x36850], R0 ;  /* 0x036850000b00b5a7 */ /* 0x000ea4000806007f */
[----:B--2---:R-:W-:Y:S05]  /*2e4e0*/  @!P3 BRA `(.L_x_2925) ;  /* 0xfffffffc00f0b947 */ /* 0x004fea000383ffff */
[----:B------:R-:W-:Y:S05]  /*2e4f0*/  BRA `(.L_x_2924) ;  /* 0xfffffecc009c7947 */ /* 0x000fea000383ffff */
.L_x_2933:
[----:B-1----:R1:W2:Y:S02]  /*2e500*/  SYNCS.PHASECHK.TRANS64.TRYWAIT P2, [R4+URZ+0x36830], R5 ;  /* 0x03683005040075a7 */ /* 0x0022a4000804017f */
[----:B--2---:R-:W-:Y:S05]  /*2e510*/  @!P2 NANOSLEEP.SYNCS 0x989680 ;  /* 0x009896800000a95d */ /* 0x004fea0003900000 */
[----:B------:R-:W2:Y:S02]  /*2e520*/  @!P2 SYNCS.PHASECHK.TRANS64 P2, [R4+URZ+0x36830], R5 ;  /* 0x036830050400a5a7 */ /* 0x000ea4000804007f */
[----:B--2---:R-:W-:Y:S05]  /*2e530*/  @!P2 BRA `(.L_x_2933) ;  /* 0xfffffffc00f0a947 */ /* 0x004fea000383ffff */
[----:B------:R-:W-:Y:S05]  /*2e540*/  BRA `(.L_x_2932) ;  /* 0xfffffeec00507947 */ /* 0x000fea000383ffff */
.L_x_2938:
[----:B-1----:R1:W2:Y:S02]  /*2e550*/  SYNCS.PHASECHK.TRANS64.TRYWAIT P2, [R11+URZ+0x36850], R0 ;  /* 0x036850000b0075a7 */ /* 0x0022a4000804017f */
[----:B--2---:R-:W-:Y:S05]  /*2e560*/  @!P2 NANOSLEEP.SYNCS 0x989680 ;  /* 0x009896800000a95d */ /* 0x004fea0003900000 */
[----:B------:R-:W2:Y:S02]  /*2e570*/  @!P2 SYNCS.PHASECHK.TRANS64 P2, [R11+URZ+0x36850], R0 ;  /* 0x036850000b00a5a7 */ /* 0x000ea4000804007f */
[----:B--2---:R-:W-:Y:S05]  /*2e580*/  @!P2 BRA `(.L_x_2938) ;  /* 0xfffffffc00f0a947 */ /* 0x004fea000383ffff */
[----:B------:R-:W-:Y:S05]  /*2e590*/  BRA `(.L_x_2937) ;  /* 0xffffff2000ec7947 */ /* 0x000fea000383ffff */
.L_x_2944:
[----:B-1----:R1:W2:Y:S02]  /*2e5a0*/  SYNCS.PHASECHK.TRANS64.TRYWAIT P0, [R8+URZ+0x36850], R3 ;  /* 0x03685003080075a7 */ /* 0x0022a4000800017f */
[----:B--2---:R-:W-:Y:S05]  /*2e5b0*/  @!P0 NANOSLEEP.SYNCS 0x989680 ;  /* 0x009896800000895d */ /* 0x004fea0003900000 */
[----:B------:R-:W2:Y:S02]  /*2e5c0*/  @!P0 SYNCS.PHASECHK.TRANS64 P0, [R8+URZ+0x36850], R3 ;  /* 0x03685003080085a7 */ /* 0x000ea4000800007f */
[----:B--2---:R-:W-:Y:S05]  /*2e5d0*/  @!P0 BRA `(.L_x_2944) ;  /* 0xfffffffc00f08947 */ /* 0x004fea000383ffff */
[----:B------:R-:W-:Y:S05]  /*2e5e0*/  BRA `(.L_x_2943) ;  /* 0xffffff3c00e87947 */ /* 0x000fea000383ffff */
.L_x_2980:
[----:B------:R-:W1:Y:S01]  /*2e5f0*/  S2R R7, SR_TID.X ;  /* 0x0000000000077919 */ /* 0x000e620000002100 */
[----:B------:R-:W-:Y:S01]  /*2e600*/  BSSY B1, `(.L_x_3161) ;  /* 0x000000a000017945 */ /* 0x000fe20003800000 */
[----:B------:R-:W-:Y:S02]  /*2e610*/  IMAD.MOV.U32 R12, RZ, RZ, RZ ;  /* 0x000000ffff0c7224 */ /* 0x000fe400078e00ff */
[----:B------:R-:W-:Y:S02]  /*2e620*/  IMAD.MOV.U32 R11, RZ, RZ, 0x1f ;  /* 0x0000001fff0b7424 */ /* 0x000fe400078e00ff */
[----:B------:R-:W-:Y:S01]  /*2e630*/  IMAD.MOV.U32 R15, RZ, RZ, -0x1 ;  /* 0xffffffffff0f7424 */ /* 0x000fe200078e00ff */
[----:B-1----:R-:W-:-:S04]  /*2e640*/  SHF.R.U32.HI R7, RZ, 0x5, R7 ;  /* 0x00000005ff077819 */ /* 0x002fc80000011607 */
[----:B------:R-:W-:-:S05]  /*2e650*/  LOP3.LUT R7, R7, 0x3, RZ, 0xc0, !PT ;  /* 0x0000000307077812 */ /* 0x000fca00078ec0ff */
[----:B0-----:R-:W-:-:S07]  /*2e660*/  IMAD.MOV.U32 R13, RZ, RZ, R7 ;  /* 0x000000ffff0d7224 */ /* 0x001fce00078e0007 */
[----:B------:R-:W-:Y:S05]  /*2e670*/  WARPSYNC.COLLECTIVE R15, `(.L_x_3162) ;  /* 0x000000000f087348 */ /* 0x000fea0003c00000 */
[----:B------:R0:W1:Y:S02]  /*2e680*/  SHFL.IDX P6, R14, R13, R12, R11 ;  /* 0x0000000c0d0e7389 */ /* 0x00006400000c000b */
[----:B01----:R-:W-:Y:S01]  /*2e690*/  ENDCOLLECTIVE ;  /* 0x000000000000791b */ /* 0x003fe20003800000 */
.L_x_3162:
[----:B------:R-:W-:Y:S05]  /*2e6a0*/  BSYNC B1 ;  /* 0x0000000000017941 */ /* 0x000fea0003800000 */
.L_x_3161:
[----:B------:R-:W-:Y:S05]  /*2e6b0*/  BRA `(.L_x_3163) ;  /* 0xffffff8400bc7947 */ /* 0x000fea000383ffff */
.L_x_2982:
[----:B------:R-:W-:Y:S01]  /*2e6c0*/  BSSY B1, `(.L_x_3164) ;  /* 0x0000006000017945 */ /* 0x000fe20003800000 */
[----:B------:R-:W-:-:S07]  /*2e6d0*/  IMAD.MOV.U32 R15, RZ, RZ, -0x1 ;  /* 0xffffffffff0f7424 */ /* 0x000fce00078e00ff */
[----:B01----:R-:W-:Y:S05]  /*2e6e0*/  WARPSYNC.COLLECTIVE R15, `(.L_x_3165) ;  /* 0x000000000f0c7348 */ /* 0x003fea0003c00000 */
[----:B------:R-:W-:Y:S02]  /*2e6f0*/  ELECT P6, UR62, PT ;  /* 0x00000000003e782f */ /* 0x000fe400038c0000 */
[----:B------:R-:W-:Y:S01]  /*2e700*/  MOV R14, UR62 ;  /* 0x0000003e000e7c02 */ /* 0x000fe20008000f00 */
[----:B01----:R-:W-:Y:S10]  /*2e710*/  ENDCOLLECTIVE ;  /* 0x000000000000791b */ /* 0x003ff40003800000 */
.L_x_3165:
[----:B------:R-:W-:Y:S05]  /*2e720*/  BSYNC B1 ;  /* 0x0000000000017941 */ /* 0x000fea0003800000 */
.L_x_3164:
[----:B------:R-:W-:Y:S05]  /*2e730*/  BRA `(.L_x_2981) ;  /* 0xffffff8400b47947 */ /* 0x000fea000383ffff */
.L_x_2984:
[----:B-1----:R-:W2:Y:S02]  /*2e740*/  LDL R4, [R1+0x4] ;  /* 0x0000040001047983 */ /* 0x002ea40000100800 */
[----:B--2---:R1:W2:Y:S02]  /*2e750*/  SYNCS.PHASECHK.TRANS64.TRYWAIT P0, [R4+URZ+0x36820], R3 ;  /* 0x03682003040075a7 */ /* 0x0042a4000800017f */
[----:B--2---:R-:W-:Y:S05]  /*2e760*/  @!P0 NANOSLEEP.SYNCS 0x989680 ;  /* 0x009896800000895d */ /* 0x004fea0003900000 */
[----:B------:R-:W2:Y:S02]  /*2e770*/  @!P0 SYNCS.PHASECHK.TRANS64 P0, [R4+URZ+0x36820], R3 ;  /* 0x03682003040085a7 */ /* 0x000ea4000800007f */
[----:B--2---:R-:W-:Y:S05]  /*2e780*/  @!P0 BRA `(.L_x_2984) ;  /* 0xfffffffc00ec8947 */ /* 0x004fea000383ffff */
[----:B------:R-:W-:Y:S05]  /*2e790*/  BRA `(.L_x_3166) ;  /* 0xffffff8400c47947 */ /* 0x000fea000383ffff */
.L_x_2988:
[----:B-1----:R1:W2:Y:S02]  /*2e7a0*/  SYNCS.PHASECHK.TRANS64.TRYWAIT P0, [R6+URZ+0x368a0], R9 ;  /* 0x0368a009060075a7 */ /* 0x0022a4000800017f */
[----:B--2---:R-:W-:Y:S05]  /*2e7b0*/  @!P0 NANOSLEEP.SYNCS 0x989680 ;  /* 0x009896800000895d */ /* 0x004fea0003900000 */
[----:B------:R-:W2:Y:S02]  /*2e7c0*/  @!P0 SYNCS.PHASECHK.TRANS64 P0, [R6+URZ+0x368a0], R9 ;  /* 0x0368a009060085a7 */ /* 0x000ea4000800007f */
[----:B--2---:R-:W-:Y:S05]  /*2e7d0*/  @!P0 BRA `(.L_x_2988) ;  /* 0xfffffffc00f08947 */ /* 0x004fea000383ffff */
[----:B------:R-:W-:Y:S05]  /*2e7e0*/  BRA `(.L_x_3167) ;  /* 0xffffff8400e87947 */ /* 0x000fea000383ffff */
.L_x_2995:
[----:B--2---:R2:W3:Y:S02]  /*2e7f0*/  SYNCS.PHASECHK.TRANS64.TRYWAIT P0, [R6+URZ+0x368c0], R9 ;  /* 0x0368c009060075a7 */ /* 0x0044e4000800017f */
[----:B---3--:R-:W-:Y:S05]  /*2e800*/  @!P0 NANOSLEEP.SYNCS 0x989680 ;  /* 0x009896800000895d */ /* 0x008fea0003900000 */
[----:B------:R-:W3:Y:S02]  /*2e810*/  @!P0 SYNCS.PHASECHK.TRANS64 P0, [R6+URZ+0x368c0], R9 ;  /* 0x0368c009060085a7 */ /* 0x000ee4000800007f */
[----:B---3--:R-:W-:Y:S05]  /*2e820*/  @!P0 BRA `(.L_x_2995) ;  /* 0xfffffffc00f08947 */ /* 0x008fea000383ffff */
[----:B------:R-:W-:Y:S05]  /*2e830*/  BRA `(.L_x_3168) ;  /* 0xffffff8800ec7947 */ /* 0x000fea000383ffff */
.L_x_3004:
[----:B-1----:R1:W2:Y:S02]  /*2e840*/  SYNCS.PHASECHK.TRANS64.TRYWAIT P1, [R7+URZ+0x368a0], R6 ;  /* 0x0368a006070075a7 */ /* 0x0022a4000802017f */
[----:B--2---:R-:W-:Y:S05]  /*2e850*/  @!P1 NANOSLEEP.SYNCS 0x989680 ;  /* 0x009896800000995d */ /* 0x004fea0003900000 */
[----:B------:R-:W2:Y:S02]  /*2e860*/  @!P1 SYNCS.PHASECHK.TRANS64 P1, [R7+URZ+0x368a0], R6 ;  /* 0x0368a006070095a7 */ /* 0x000ea4000802007f */
[----:B--2---:R-:W-:Y:S05]  /*2e870*/  @!P1 BRA `(.L_x_3004) ;  /* 0xfffffffc00f09947 */ /* 0x004fea000383ffff */
[----:B------:R-:W-:Y:S05]  /*2e880*/  BRA `(.L_x_3169) ;  /* 0xffffff90003c7947 */ /* 0x000fea000383ffff */
.L_x_3011:
[----:B--2---:R2:W3:Y:S02]  /*2e890*/  SYNCS.PHASECHK.TRANS64.TRYWAIT P1, [R7+URZ+0x368c0], R6 ;  /* 0x0368c006070075a7 */ /* 0x0044e4000802017f */
[----:B---3--:R-:W-:Y:S05]  /*2e8a0*/  @!P1 NANOSLEEP.SYNCS 0x989680 ;  /* 0x009896800000995d */ /* 0x008fea0003900000 */
[----:B------:R-:W3:Y:S02]  /*2e8b0*/  @!P1 SYNCS.PHASECHK.TRANS64 P1, [R7+URZ+0x368c0], R6 ;  /* 0x0368c006070095a7 */ /* 0x000ee4000802007f */
[----:B---3--:R-:W-:Y:S05]  /*2e8c0*/  @!P1 BRA `(.L_x_3011) ;  /* 0xfffffffc00f09947 */ /* 0x008fea000383ffff */
[----:B------:R-:W-:Y:S05]  /*2e8d0*/  BRA `(.L_x_3170) ;  /* 0xffffff94003c7947 */ /* 0x000fea000383ffff */
.L_x_3026:
        /* <DEDUP_REMOVED lines=11> */
.L_x_3172:
[----:B------:R-:W-:Y:S05]  /*2e990*/  BSYNC B0 ;  /* 0x0000000000007941 */ /* 0x000fea0003800000 */
.L_x_3171:
[----:B------:R-:W-:Y:S05]  /*2e9a0*/  BRA `(.L_x_3173) ;  /* 0xffffffa000187947 */ /* 0x000fea000383ffff */
.L_x_3028:
[----:B------:R-:W-:Y:S01]  /*2e9b0*/  BSSY B0, `(.L_x_3174) ;  /* 0x0000006000007945 */ /* 0x000fe20003800000 */
[----:B------:R-:W-:-:S07]  /*2e9c0*/  IMAD.MOV.U32 R15, RZ, RZ, -0x1 ;  /* 0xffffffffff0f7424 */ /* 0x000fce00078e00ff */
[----:B01----:R-:W-:Y:S05]  /*2e9d0*/  WARPSYNC.COLLECTIVE R15, `(.L_x_3175) ;  /* 0x000000000f0c7348 */ /* 0x003fea0003c00000 */
[----:B------:R-:W-:Y:S02]  /*2e9e0*/  ELECT P6, UR62, PT ;  /* 0x00000000003e782f */ /* 0x000fe400038c0000 */
[----:B------:R-:W-:Y:S01]  /*2e9f0*/  MOV R14, UR62 ;  /* 0x0000003e000e7c02 */ /* 0x000fe20008000f00 */
[----:B01----:R-:W-:Y:S10]  /*2ea00*/  ENDCOLLECTIVE ;  /* 0x000000000000791b */ /* 0x003ff40003800000 */
.L_x_3175:
[----:B------:R-:W-:Y:S05]  /*2ea10*/  BSYNC B0 ;  /* 0x0000000000007941 */ /* 0x000fea0003800000 */
.L_x_3174:
[----:B------:R-:W-:Y:S05]  /*2ea20*/  BRA `(.L_x_3176) ;  /* 0xffffffa000287947 */ /* 0x000fea000383ffff */
.L_x_3030:
[----:B-1----:R1:W2:Y:S02]  /*2ea30*/  SYNCS.PHASECHK.TRANS64.TRYWAIT P0, [R0+URZ+0x36840], R2 ;  /* 0x03684002000075a7 */ /* 0x0022a4000800017f */
[----:B--2---:R-:W-:Y:S05]  /*2ea40*/  @!P0 NANOSLEEP.SYNCS 0x989680 ;  /* 0x009896800000895d */ /* 0x004fea0003900000 */
[----:B------:R-:W2:Y:S02]  /*2ea50*/  @!P0 SYNCS.PHASECHK.TRANS64 P0, [R0+URZ+0x36840], R2 ;  /* 0x03684002000085a7 */ /* 0x000ea4000800007f */
[----:B--2---:R-:W-:Y:S05]  /*2ea60*/  @!P0 BRA `(.L_x_3030) ;  /* 0xfffffffc00f08947 */ /* 0x004fea000383ffff */
[----:B------:R-:W-:Y:S05]  /*2ea70*/  BRA `(.L_x_3177) ;  /* 0xffffffa000947947 */ /* 0x000fea000383ffff */
.L_x_3034:
        /* <DEDUP_REMOVED lines=8> */
.L_x_3178:
[----:B------:R-:W-:Y:S02]  /*2eb00*/  IMAD.MOV.U32 R13, RZ, RZ, R3 ;  /* 0x000000ffff0d7224 */ /* 0x000fe400078e0003 */
[----:B------:R-:W-:-:S07]  /*2eb10*/  IMAD.MOV.U32 R4, RZ, RZ, R14 ;  /* 0x000000ffff047224 */ /* 0x000fce00078e000e */
[----:B------:R-:W-:Y:S05]  /*2eb20*/  WARPSYNC.COLLECTIVE R15, `(.L_x_3179) ;  /* 0x000000000f087348 */ /* 0x000fea0003c00000 */
[----:B------:R0:W1:Y:S02]  /*2eb30*/  SHFL.IDX P6, R14, R13, R12, R11 ;  /* 0x0000000c0d0e7389 */ /* 0x00006400000c000b */
[----:B01----:R-:W-:Y:S01]  /*2eb40*/  ENDCOLLECTIVE ;  /* 0x000000000000791b */ /* 0x003fe20003800000 */
.L_x_3179:
[----:B------:R-:W-:Y:S02]  /*2eb50*/  IMAD.MOV.U32 R13, RZ, RZ, R2 ;  /* 0x000000ffff0d7224 */ /* 0x000fe400078e0002 */
[----:B------:R-:W-:Y:S02]  /*2eb60*/  IMAD.MOV.U32 R12, RZ, RZ, 0x1 ;  /* 0x00000001ff0c7424 */ /* 0x000fe400078e00ff */
[----:B------:R-:W-:-:S07]  /*2eb70*/  IMAD.MOV.U32 R5, RZ, RZ, R14 ;  /* 0x000000ffff057224 */ /* 0x000fce00078e000e */
[----:B------:R-:W-:Y:S05]  /*2eb80*/  WARPSYNC.COLLECTIVE R15, `(.L_x_3180) ;  /* 0x000000000f087348 */ /* 0x000fea0003c00000 */
[----:B------:R0:W1:Y:S02]  /*2eb90*/  SHFL.IDX P6, R14, R13, R12, R11 ;  /* 0x0000000c0d0e7389 */ /* 0x00006400000c000b */
[----:B01----:R-:W-:Y:S01]  /*2eba0*/  ENDCOLLECTIVE ;  /* 0x000000000000791b */ /* 0x003fe20003800000 */
.L_x_3180:
[----:B------:R-:W-:Y:S02]  /*2ebb0*/  IMAD.MOV.U32 R13, RZ, RZ, R3 ;  /* 0x000000ffff0d7224 */ /* 0x000fe400078e0003 */
[----:B------:R-:W-:Y:S02]  /*2ebc0*/  IMAD R0, R8, R7, RZ ;  /* 0x0000000708007224 */ /* 0x000fe400078e02ff */
[----:B------:R-:W0:Y:S02]  /*2ebd0*/  S2R R8, SR_TID.X ;  /* 0x0000000000087919 */ /* 0x000e240000002100 */
[----:B0-----:R-:W-:-:S04]  /*2ebe0*/  LOP3.LUT R8, R8, 0x7f, RZ, 0xc0, !PT ;  /* 0x0000007f08087812 */ /* 0x001fc800078ec0ff */
[----:B------:R-:W-:-:S05]  /*2ebf0*/  SHF.R.U32.HI R8, RZ, 0x3, R8 ;  /* 0x00000003ff087819 */ /* 0x000fca0000011608 */
[----:B------:R-:W-:Y:S02]  /*2ec00*/  IMAD R17, R17, 0x80, R8 ;  /* 0x0000008011117824 */ /* 0x000fe400078e0208 */
[----:B------:R-:W-:-:S07]  /*2ec10*/  IMAD.MOV.U32 R8, RZ, RZ, R14 ;  /* 0x000000ffff087224 */ /* 0x000fce00078e000e */
[----:B------:R-:W-:Y:S05]  /*2ec20*/  WARPSYNC.COLLECTIVE R15, `(.L_x_3181) ;  /* 0x000000000f087348 */ /* 0x000fea0003c00000 */
[----:B------:R0:W1:Y:S02]  /*2ec30*/  SHFL.IDX P6, R14, R13, R12, R11 ;  /* 0x0000000c0d0e7389 */ /* 0x00006400000c000b */
[----:B01----:R-:W-:Y:S01]  /*2ec40*/  ENDCOLLECTIVE ;  /* 0x000000000000791b */ /* 0x003fe20003800000 */
.L_x_3181:
[----:B------:R-:W-:-:S13]  /*2ec50*/  ISETP.GE.AND P3, PT, R17, R0, PT ;  /* 0x000000001100720c */ /* 0x000fda0003f66270 */
[----:B------:R-:W-:Y:S01]  /*2ec60*/  @!P3 LEA R5, P5, R10, R5, 0x1 ;  /* 0x000000050a05b211 */ /* 0x000fe200078a08ff */
[----:B------:R-:W-:Y:S02]  /*2ec70*/  IMAD.MOV.U32 R13, RZ, RZ, R2 ;  /* 0x000000ffff0d7224 */ /* 0x000fe400078e0002 */
[----:B------:R-:W-:Y:S02]  /*2ec80*/  IMAD.MOV.U32 R12, RZ, RZ, 0x2 ;  /* 0x00000002ff0c7424 */ /* 0x000fe400078e00ff */
[----:B------:R-:W-:-:S05]  /*2ec90*/  @!P3 IMAD.X R4, RZ, RZ, R4, P5 ;  /* 0x000000ffff04b224 */ /* 0x000fca00028e0604 */
[----:B------:R-:W-:Y:S01]  /*2eca0*/  @!P3 LOP3.LUT R5, R5, R4, RZ, 0x3c, !PT ;  /* 0x000000040505b212 */ /* 0x000fe200078e3cff */
[----:B------:R-:W-:-:S07]  /*2ecb0*/  IMAD.MOV.U32 R6, RZ, RZ, R14 ;  /* 0x000000ffff067224 */ /* 0x000fce00078e000e */
[----:B------:R-:W-:Y:S05]  /*2ecc0*/  WARPSYNC.COLLECTIVE R15, `(.L_x_3182) ;  /* 0x000000000f087348 */ /* 0x000fea0003c00000 */
[----:B------:R0:W1:Y:S02]  /*2ecd0*/  SHFL.IDX P6, R14, R13, R12, R11 ;  /* 0x0000000c0d0e7389 */ /* 0x00006400000c000b */
[----:B01----:R-:W-:Y:S01]  /*2ece0*/  ENDCOLLECTIVE ;  /* 0x000000000000791b */ /* 0x003fe20003800000 */
.L_x_3182:
[----:B------:R-:W-:-:S04]  /*2ecf0*/  @!P3 LOP3.LUT R4, R5, R4, RZ, 0x3c, !PT ;  /* 0x000000040504b212 */ /* 0x000fc800078e3cff */
[----:B------:R-:W-:-:S05]  /*2ed00*/  @!P3 LOP3.LUT R5, R5, R4, RZ, 0x3c, !PT ;  /* 0x000000040505b212 */ /* 0x000fca00078e3cff */
[----:B------:R-:W-:Y:S01]  /*2ed10*/  @!PT LDS RZ, [RZ] ;  /* 0x00000000fffff984 */ /* 0x000fe20000000800 */
[----:B------:R-:W-:Y:S01]  /*2ed20*/  @!PT LDS RZ, [RZ] ;  /* 0x00000000fffff984 */ /* 0x000fe20000000800 */
[----:B------:R-:W-:Y:S01]  /*2ed30*/  @!PT LDS RZ, [RZ] ;  /* 0x00000000fffff984 */ /* 0x000fe20000000800 */
[----:B------:R-:W-:Y:S04]  /*2ed40*/  @!P3 LDGSTS.E.BYPASS.LTC128B.128 [R9+0x15400], desc[UR60][R4.64], !P2 ;  /* 0x154000000409bfae */ /* 0x000fe8000d101d7c */
[----:B------:R-:W-:Y:S01]  /*2ed50*/  @!P3 LDGSTS.E.BYPASS.LTC128B.128 [R9+0x19400], desc[UR60][R4.64+0x80], !P1 ;  /* 0x194000800409bfae */ /* 0x000fe2000c901d7c */
[----:B------:R-:W-:-:S03]  /*2ed60*/  IMAD.MOV.U32 R13, RZ, RZ, R3 ;  /* 0x000000ffff0d7224 */ /* 0x000fc600078e0003 */
[----:B------:R0:W-:Y:S02]  /*2ed70*/  @!P3 LDGSTS.E.BYPASS.LTC128B.128 [R9+0x1d400], desc[UR60][R4.64+0x100], !P0 ;  /* 0x1d4001000409bfae */ /* 0x0001e4000c101d7c */
[----:B0-----:R-:W-:-:S05]  /*2ed80*/  VIADD R4, R17, 0x10 ;  /* 0x0000001011047836 */ /* 0x001fca0000000000 */
[----:B------:R-:W-:-:S13]  /*2ed90*/  ISETP.GE.AND P3, PT, R4, R0, PT ;  /* 0x000000000400720c */ /* 0x000fda0003f66270 */
[----:B------:R-:W-:-:S05]  /*2eda0*/  @!P3 LEA R7, P5, R10, R6, 0x1 ;  /* 0x000000060a07b211 */ /* 0x000fca00078a08ff */
[----:B------:R-:W-:Y:S02]  /*2edb0*/  @!P3 IMAD.X R6, RZ, RZ, R8, P5 ;  /* 0x000000ffff06b224 */ /* 0x000fe400028e0608 */
[----:B------:R-:W-:Y:S02]  /*2edc0*/  @!P3 IMAD.MOV.U32 R4, RZ, RZ, R7 ;  /* 0x000000ffff04b224 */ /* 0x000fe400078e0007 */
[----:B------:R-:W-:Y:S02]  /*2edd0*/  @!P3 IMAD.MOV.U32 R5, RZ, RZ, R6 ;  /* 0x000000ffff05b224 */ /* 0x000fe400078e0006 */
[----:B------:R-:W-:-:S07]  /*2ede0*/  IMAD.MOV.U32 R6, RZ, RZ, R14 ;  /* 0x000000ffff067224 */ /* 0x000fce00078e000e */
[----:B------:R-:W-:Y:S05]  /*2edf0*/  WARPSYNC.COLLECTIVE R15, `(.L_x_3183) ;  /* 0x000000000f087348 */ /* 0x000fea0003c00000 */
[----:B------:R0:W1:Y:S02]  /*2ee00*/  SHFL.IDX P6, R14, R13, R12, R11 ;  /* 0x0000000c0d0e7389 */ /* 0x00006400000c000b */
[----:B01----:R-:W-:Y:S01]  /*2ee10*/  ENDCOLLECTIVE ;  /* 0x000000000000791b */ /* 0x003fe20003800000 */
.L_x_3183:
[----:B------:R-:W-:Y:S01]  /*2ee20*/  @!PT LDS RZ, [RZ] ;  /* 0x00000000fffff984 */ /* 0x000fe20000000800 */
[----:B------:R-:W-:Y:S01]  /*2ee30*/  @!PT LDS RZ, [RZ] ;  /* 0x00000000fffff984 */ /* 0x000fe20000000800 */
[----:B------:R-:W-:Y:S01]  /*2ee40*/  @!PT LDS RZ, [RZ] ;  /* 0x00000000fffff984 */ /* 0x000fe20000000800 */
[----:B------:R-:W-:Y:S04]  /*2ee50*/  @!P3 LDGSTS.E.BYPASS.LTC128B.128 [R9+0x15c00], desc[UR60][R4.64], !P2 ;  /* 0x15c000000409bfae */ /* 0x000fe8000d101d7c */
[----:B------:R-:W-:Y:S04]  /*2ee60*/  @!P3 LDGSTS.E.BYPASS.LTC128B.128 [R9+0x19c00], desc[UR60][R4.64+0x80], !P1 ;  /* 0x19c000800409bfae */ /* 0x000fe8000c901d7c */
[----:B------:R0:W-:Y:S01]  /*2ee70*/  @!P3 LDGSTS.E.BYPASS.LTC128B.128 [R9+0x1dc00], desc[UR60][R4.64+0x100], !P0 ;  /* 0x1dc001000409bfae */ /* 0x0001e2000c101d7c */
[----:B------:R-:W-:Y:S02]  /*2ee80*/  IMAD.MOV.U32 R13, RZ, RZ, R2 ;  /* 0x000000ffff0d7224 */ /* 0x000fe400078e0002 */
[----:B------:R-:W-:-:S02]  /*2ee90*/  IMAD.MOV.U32 R12, RZ, RZ, 0x3 ;  /* 0x00000003ff0c7424 */ /* 0x000fc400078e00ff */
[----:B0-----:R-:W-:-:S05]  /*2eea0*/  VIADD R4, R17, 0x20 ;  /* 0x0000002011047836 */ /* 0x001fca0000000000 */
[----:B------:R-:W-:Y:S01]  /*2eeb0*/  ISETP.GE.AND P3, PT, R4, R0, PT ;  /* 0x000000000400720c */ /* 0x000fe20003f66270 */
[----:B------:R-:W-:-:S12]  /*2eec0*/  IMAD.MOV.U32 R4, RZ, RZ, R14 ;  /* 0x000000ffff047224 */ /* 0x000fd800078e000e */
[----:B------:R-:W-:Y:S05]  /*2eed0*/  WARPSYNC.COLLECTIVE R15, `(.L_x_3184) ;  /* 0x000000000f087348 */ /* 0x000fea0003c00000 */
[----:B------:R0:W1:Y:S02]  /*2eee0*/  SHFL.IDX P6, R14, R13, R12, R11 ;  /* 0x0000000c0d0e7389 */ /* 0x00006400000c000b */
[----:B01----:R-:W-:Y:S01]  /*2eef0*/  ENDCOLLECTIVE ;  /* 0x000000000000791b */ /* 0x003fe20003800000 */
.L_x_3184:
[----:B------:R-:W-:Y:S01]  /*2ef00*/  @!P3 LEA R7, P4, R10, R4, 0x1 ;  /* 0x000000040a07b211 */ /* 0x000fe200078808ff */
[----:B------:R-:W-:-:S04]  /*2ef10*/  IMAD.MOV.U32 R13, RZ, RZ, R3 ;  /* 0x000000ffff0d7224 */ /* 0x000fc800078e0003 */
[----:B------:R-:W-:-:S04]  /*2ef20*/  @!P3 IMAD.X R4, RZ, RZ, R6, P4 ;  /* 0x000000ffff04b224 */ /* 0x000fc800020e0606 */
[----:B------:R-:W-:Y:S02]  /*2ef30*/  @!P3 IMAD.MOV.U32 R5, RZ, RZ, R4 ;  /* 0x000000ffff05b224 */ /* 0x000fe400078e0004 */
[----:B------:R-:W-:Y:S02]  /*2ef40*/  @!P3 IMAD.MOV.U32 R4, RZ, RZ, R7 ;  /* 0x000000ffff04b224 */ /* 0x000fe400078e0007 */
[----:B------:R-:W-:-:S07]  /*2ef50*/  IMAD.MOV.U32 R6, RZ, RZ, R14 ;  /* 0x000000ffff067224 */ /* 0x000fce00078e000e */
[----:B------:R-:W-:Y:S05]  /*2ef60*/  WARPSYNC.COLLECTIVE R15, `(.L_x_3185) ;  /* 0x000000000f087348 */ /* 0x000fea0003c00000 */
[----:B------:R0:W1:Y:S02]  /*2ef70*/  SHFL.IDX P6, R14, R13, R12, R11 ;  /* 0x0000000c0d0e7389 */ /* 0x00006400000c000b */
[----:B01----:R-:W-:Y:S01]  /*2ef80*/  ENDCOLLECTIVE ;  /* 0x000000000000791b */ /* 0x003fe20003800000 */
.L_x_3185:
        /* <DEDUP_REMOVED lines=14> */
.L_x_3186:
[----:B------:R-:W-:Y:S01]  /*2f070*/  @!P3 LEA R5, P4, R10, R4, 0x1 ;  /* 0x000000040a05b211 */ /* 0x000fe200078808ff */
[----:B------:R-:W-:-:S04]  /*2f080*/  IMAD.MOV.U32 R13, RZ, RZ, R3 ;  /* 0x000000ffff0d7224 */ /* 0x000fc800078e0003 */
[----:B------:R-:W-:-:S05]  /*2f090*/  @!P3 IMAD.X R4, RZ, RZ, R6, P4 ;  /* 0x000000ffff04b224 */ /* 0x000fca00020e0606 */
[----:B------:R-:W-:Y:S01]  /*2f0a0*/  @!P3 LOP3.LUT R5, R5, R4, RZ, 0x3c, !PT ;  /* 0x000000040505b212 */ /* 0x000fe200078e3cff */
[----:B------:R-:W-:-:S03]  /*2f0b0*/  IMAD.MOV.U32 R6, RZ, RZ, R14 ;  /* 0x000000ffff067224 */ /* 0x000fc600078e000e */
[----:B------:R-:W-:-:S07]  /*2f0c0*/  @!P3 LOP3.LUT R4, R5, R4, RZ, 0x3c, !PT ;  /* 0x000000040504b212 */ /* 0x000fce00078e3cff */
[----:B------:R-:W-:Y:S05]  /*2f0d0*/  WARPSYNC.COLLECTIVE R15, `(.L_x_3187) ;  /* 0x000000000f087348 */ /* 0x000fea0003c00000 */
[----:B------:R0:W1:Y:S02]  /*2f0e0*/  SHFL.IDX P6, R14, R13, R12, R11 ;  /* 0x0000000c0d0e7389 */ /* 0x00006400000c000b */
[----:B01----:R-:W-:Y:S01]  /*2f0f0*/  ENDCOLLECTIVE ;  /* 0x000000000000791b */ /* 0x003fe20003800000 */
.L_x_3187:
[----:B------:R-:W-:-:S05]  /*2f100*/  @!P3 LOP3.LUT R5, R5, R4, RZ, 0x3c, !PT ;  /* 0x000000040505b212 */ /* 0x000fca00078e3cff */
[----:B------:R-:W-:Y:S01]  /*2f110*/  @!PT LDS RZ, [RZ] ;  /* 0x00000000fffff984 */ /* 0x000fe20000000800 */
[----:B------:R-:W-:Y:S01]  /*2f120*/  @!PT LDS RZ, [RZ] ;  /* 0x00000000fffff984 */ /* 0x000fe20000000800 */
[----:B------:R-:W-:Y:S01]  /*2f130*/  @!PT LDS RZ, [RZ] ;  /* 0x00000000fffff984 */ /* 0x000fe20000000800 */
[----:B------:R-:W-:Y:S04]  /*2f140*/  @!P3 LDGSTS.E.BYPASS.LTC128B.128 [R9+0x16c00], desc[UR60][R4.64], !P2 ;  /* 0x16c000000409bfae */ /* 0x000fe8000d101d7c */
[----:B------:R-:W-:Y:S01]  /*2f150*/  @!P3 LDGSTS.E.BYPASS.LTC128B.128 [R9+0x1ac00], desc[UR60][R4.64+0x80], !P1 ;  /* 0x1ac000800409bfae */ /* 0x000fe2000c901d7c */
[----:B------:R-:W-:-:S03]  /*2f160*/  IMAD.MOV.U32 R13, RZ, RZ, R2 ;  /* 0x000000ffff0d7224 */ /* 0x000fc600078e0002 */
[----:B------:R0:W-:Y:S01]  /*2f170*/  @!P3 LDGSTS.E.BYPASS.LTC128B.128 [R9+0x1ec00], desc[UR60][R4.64+0x100], !P0 ;  /* 0x1ec001000409bfae */ /* 0x0001e2000c101d7c */
[----:B------:R-:W-:Y:S02]  /*2f180*/  IMAD.MOV.U32 R12, RZ, RZ, 0x5 ;  /* 0x00000005ff0c7424 */ /* 0x000fe400078e00ff */
[----:B0-----:R-:W-:-:S05]  /*2f190*/  VIADD R4, R17, 0x40 ;  /* 0x0000004011047836 */ /* 0x001fca0000000000 */
[----:B------:R-:W-:Y:S01]  /*2f1a0*/  ISETP.GE.AND P3, PT, R4, R0, PT ;  /* 0x000000000400720c */ /* 0x000fe20003f66270 */
[----:B------:R-:W-:-:S12]  /*2f1b0*/  IMAD.MOV.U32 R4, RZ, RZ, R14 ;  /* 0x000000ffff047224 */ /* 0x000fd800078e000e */
[----:B------:R-:W-:Y:S05]  /*2f1c0*/  WARPSYNC.COLLECTIVE R15, `(.L_x_3188) ;  /* 0x000000000f087348 */ /* 0x000fea0003c00000 */
[----:B------:R0:W1:Y:S02]  /*2f1d0*/  SHFL.IDX P6, R14, R13, R12, R11 ;  /* 0x0000000c0d0e7389 */ /* 0x00006400000c000b */
[----:B01----:R-:W-:Y:S01]  /*2f1e0*/  ENDCOLLECTIVE ;  /* 0x000000000000791b */ /* 0x003fe20003800000 */
.L_x_3188:
        /* <DEDUP_REMOVED lines=9> */
.L_x_3189:
        /* <DEDUP_REMOVED lines=15> */
.L_x_3190:
        /* <DEDUP_REMOVED lines=9> */
.L_x_3191:
        /* <DEDUP_REMOVED lines=9> */
[----:B0-----:R-:W-:Y:S02]  /*2f490*/  VIADD R5, R17, 0x60 ;  /* 0x0000006011057836 */ /* 0x001fe40000000000 */
[----:B------:R-:W-:-:S07]  /*2f4a0*/  IMAD.MOV.U32 R4, RZ, RZ, R14 ;  /* 0x000000ffff047224 */ /* 0x000fce00078e000e */
[----:B------:R-:W-:Y:S05]  /*2f4b0*/  WARPSYNC.COLLECTIVE R15, `(.L_x_3192) ;  /* 0x000000000f087348 */ /* 0x000fea0003c00000 */
[----:B------:R0:W1:Y:S02]  /*2f4c0*/  SHFL.IDX P6, R14, R13, R12, R11 ;  /* 0x0000000c0d0e7389 */ /* 0x00006400000c000b */
[----:B01----:R-:W-:Y:S01]  /*2f4d0*/  ENDCOLLECTIVE ;  /* 0x000000000000791b */ /* 0x003fe20003800000 */
.L_x_3192:
[----:B------:R-:W-:-:S13]  /*2f4e0*/  ISETP.GE.AND P4, PT, R5, R0, PT ;  /* 0x000000000500720c */ /* 0x000fda0003f86270 */
[----:B------:R-:W-:Y:S01]  /*2f4f0*/  @!P4 LEA R5, P3, R10, R4, 0x1 ;  /* 0x000000040a05c211 */ /* 0x000fe200078608ff */
[----:B------:R-:W-:-:S04]  /*2f500*/  IMAD.MOV.U32 R13, RZ, RZ, R3 ;  /* 0x000000ffff0d7224 */ /* 0x000fc800078e0003 */
[----:B------:R-:W-:-:S05]  /*2f510*/  @!P4 IMAD.X R4, RZ, RZ, R6, P3 ;  /* 0x000000ffff04c224 */ /* 0x000fca00018e0606 */
[----:B------:R-:W-:-:S04]  /*2f520*/  @!P4 LOP3.LUT R5, R5, R4, RZ, 0x3c, !PT ;  /* 0x000000040505c212 */ /* 0x000fc800078e3cff */
[----:B------:R-:W-:-:S04]  /*2f530*/  @!P4 LOP3.LUT R4, R5, R4, RZ, 0x3c, !PT ;  /* 0x000000040504c212 */ /* 0x000fc800078e3cff */
[----:B------:R-:W-:-:S05]  /*2f540*/  @!P4 LOP3.LUT R5, R5, R4, RZ, 0x3c, !PT ;  /* 0x000000040505c212 */ /* 0x000fca00078e3cff */
        /* <DEDUP_REMOVED lines=10> */
.L_x_3193:
[----:B------:R-:W-:Y:S01]  /*2f5f0*/  IMAD.MOV.U32 R3, RZ, RZ, R14 ;  /* 0x000000ffff037224 */ /* 0x000fe200078e000e */
[----:B------:R-:W-:Y:S06]  /*2f600*/  BRA `(.L_x_3194) ;  /* 0xffffffa400807947 */ /* 0x000fec000383ffff */
.L_x_3039:
[----:B0-----:R-:W3:Y:S02]  /*2f610*/  LDL R2, [R1+0x4] ;  /* 0x0000040001027983 */ /* 0x001ee40000100800 */
[----:B---3--:R0:W1:Y:S02]  /*2f620*/  SYNCS.PHASECHK.TRANS64.TRYWAIT P0, [R2+URZ+0x36820], R0 ;  /* 0x03682000020075a7 */ /* 0x008064000800017f */
[----:B-1----:R-:W-:Y:S05]  /*2f630*/  @!P0 NANOSLEEP.SYNCS 0x989680 ;  /* 0x009896800000895d */ /* 0x002fea0003900000 */
[----:B------:R-:W1:Y:S02]  /*2f640*/  @!P0 SYNCS.PHASECHK.TRANS64 P0, [R2+URZ+0x36820], R0 ;  /* 0x03682000020085a7 */ /* 0x000e64000800007f */
[----:B-1----:R-:W-:Y:S05]  /*2f650*/  @!P0 BRA `(.L_x_3039) ;  /* 0xfffffffc00ec8947 */ /* 0x002fea000383ffff */
[----:B------:R-:W-:Y:S05]  /*2f660*/  BRA `(.L_x_3195) ;  /* 0xffffffa400f87947 */ /* 0x000fea000383ffff */
.L_x_3048:
[----:B-1----:R1:W2:Y:S02]  /*2f670*/  SYNCS.PHASECHK.TRANS64.TRYWAIT P0, [R3+URZ+0x36840], R0 ;  /* 0x03684000030075a7 */ /* 0x0022a4000800017f */
[----:B--2---:R-:W-:Y:S05]  /*2f680*/  @!P0 NANOSLEEP.SYNCS 0x989680 ;  /* 0x009896800000895d */ /* 0x004fea0003900000 */
[----:B------:R-:W2:Y:S02]  /*2f690*/  @!P0 SYNCS.PHASECHK.TRANS64 P0, [R3+URZ+0x36840], R0 ;  /* 0x03684000030085a7 */ /* 0x000ea4000800007f */
[----:B--2---:R-:W-:Y:S05]  /*2f6a0*/  @!P0 BRA `(.L_x_3048) ;  /* 0xfffffffc00f08947 */ /* 0x004fea000383ffff */
[----:B------:R-:W-:Y:S05]  /*2f6b0*/  BRA `(.L_x_3196) ;  /* 0xffffffa800bc7947 */ /* 0x000fea000383ffff */
.L_x_3055:
[----:B0-----:R0:W1:Y:S02]  /*2f6c0*/  SYNCS.PHASECHK.TRANS64.TRYWAIT P0, [R3+URZ+0x60], R0 ;  /* 0x00006000030075a7 */ /* 0x001064000800017f */
[----:B-1----:R-:W-:Y:S05]  /*2f6d0*/  @!P0 NANOSLEEP.SYNCS 0x989680 ;  /* 0x009896800000895d */ /* 0x002fea0003900000 */
[----:B------:R-:W1:Y:S02]  /*2f6e0*/  @!P0 SYNCS.PHASECHK.TRANS64 P0, [R3+URZ+0x60], R0 ;  /* 0x00006000030085a7 */ /* 0x000e64000800007f */
[----:B-1----:R-:W-:Y:S05]  /*2f6f0*/  @!P0 BRA `(.L_x_3055) ;  /* 0xfffffffc00f08947 */ /* 0x002fea000383ffff */
[----:B------:R-:W-:Y:S05]  /*2f700*/  BRA `(.L_x_3197) ;  /* 0xffffffac00d87947 */ /* 0x000fea000383ffff */
.L_x_3065:
[----:B--2---:R2:W3:Y:S02]  /*2f710*/  SYNCS.PHASECHK.TRANS64.TRYWAIT P0, [R3+URZ+0x36840], R2 ;  /* 0x03684002030075a7 */ /* 0x0044e4000800017f */
[----:B---3--:R-:W-:Y:S05]  /*2f720*/  @!P0 NANOSLEEP.SYNCS 0x989680 ;  /* 0x009896800000895d */ /* 0x008fea0003900000 */
[----:B------:R-:W3:Y:S02]  /*2f730*/  @!P0 SYNCS.PHASECHK.TRANS64 P0, [R3+URZ+0x36840], R2 ;  /* 0x03684002030085a7 */ /* 0x000ee4000800007f */
[----:B---3--:R-:W-:Y:S05]  /*2f740*/  @!P0 BRA `(.L_x_3065) ;  /* 0xfffffffc00f08947 */ /* 0x008fea000383ffff */
[----:B------:R-:W-:Y:S05]  /*2f750*/  BRA `(.L_x_3198) ;  /* 0xffffffb400bc7947 */ /* 0x000fea000383ffff */
.L_x_3072:
[----:B0-----:R0:W2:Y:S02]  /*2f760*/  SYNCS.PHASECHK.TRANS64.TRYWAIT P0, [R2+URZ+0x60], R3 ;  /* 0x00006003020075a7 */ /* 0x0010a4000800017f */
[----:B--2---:R-:W-:Y:S05]  /*2f770*/  @!P0 NANOSLEEP.SYNCS 0x989680 ;  /* 0x009896800000895d */ /* 0x004fea0003900000 */
[----:B------:R-:W2:Y:S02]  /*2f780*/  @!P0 SYNCS.PHASECHK.TRANS64 P0, [R2+URZ+0x60], R3 ;  /* 0x00006003020085a7 */ /* 0x000ea4000800007f */
[----:B--2---:R-:W-:Y:S05]  /*2f790*/  @!P0 BRA `(.L_x_3072) ;  /* 0xfffffffc00f08947 */ /* 0x004fea000383ffff */
[----:B------:R-:W-:Y:S05]  /*2f7a0*/  BRA `(.L_x_3199) ;  /* 0xffffffb800d87947 */ /* 0x000fea000383ffff */
.L_x_3082:
[----:B---3--:R3:W4:Y:S02]  /*2f7b0*/  SYNCS.PHASECHK.TRANS64.TRYWAIT P0, [R2+URZ+0x36840], R3 ;  /* 0x03684003020075a7 */ /* 0x008724000800017f */
[----:B----4-:R-:W-:Y:S05]  /*2f7c0*/  @!P0 NANOSLEEP.SYNCS 0x989680 ;  /* 0x009896800000895d */ /* 0x010fea0003900000 */
[----:B------:R-:W4:Y:S02]  /*2f7d0*/  @!P0 SYNCS.PHASECHK.TRANS64 P0, [R2+URZ+0x36840], R3 ;  /* 0x03684003020085a7 */ /* 0x000f24000800007f */
[----:B----4-:R-:W-:Y:S05]  /*2f7e0*/  @!P0 BRA `(.L_x_3082) ;  /* 0xfffffffc00f08947 */ /* 0x010fea000383ffff */
[----:B------:R-:W-:Y:S05]  /*2f7f0*/  BRA `(.L_x_3200) ;  /* 0xffffffc0008c7947 */ /* 0x000fea000383ffff */
.L_x_3089:
[----:B0-----:R0:W2:Y:S02]  /*2f800*/  SYNCS.PHASECHK.TRANS64.TRYWAIT P0, [R2+URZ+0x60], R5 ;  /* 0x00006005020075a7 */ /* 0x0010a4000800017f */
[----:B--2---:R-:W-:Y:S05]  /*2f810*/  @!P0 NANOSLEEP.SYNCS 0x989680 ;  /* 0x009896800000895d */ /* 0x004fea0003900000 */
[----:B------:R-:W2:Y:S02]  /*2f820*/  @!P0 SYNCS.PHASECHK.TRANS64 P0, [R2+URZ+0x60], R5 ;  /* 0x00006005020085a7 */ /* 0x000ea4000800007f */
[----:B--2---:R-:W-:Y:S05]  /*2f830*/  @!P0 BRA `(.L_x_3089) ;  /* 0xfffffffc00f08947 */ /* 0x004fea000383ffff */
[----:B------:R-:W-:Y:S05]  /*2f840*/  BRA `(.L_x_3201) ;  /* 0xffffffc400a87947 */ /* 0x000fea000383ffff */
.L_x_3101:
[----:B0-----:R0:W2:Y:S02]  /*2f850*/  SYNCS.PHASECHK.TRANS64.TRYWAIT P0, [R0+URZ+0x36860], R2 ;  /* 0x03686002000075a7 */ /* 0x0010a4000800017f */
[----:B--2---:R-:W-:Y:S05]  /*2f860*/  @!P0 NANOSLEEP.SYNCS 0x989680 ;  /* 0x009896800000895d */ /* 0x004fea0003900000 */
[----:B------:R-:W2:Y:S02]  /*2f870*/  @!P0 SYNCS.PHASECHK.TRANS64 P0, [R0+URZ+0x36860], R2 ;  /* 0x03686002000085a7 */ /* 0x000ea4000800007f */
[----:B--2---:R-:W-:Y:S05]  /*2f880*/  @!P0 BRA `(.L_x_3101) ;  /* 0xfffffffc00f08947 */ /* 0x004fea000383ffff */
[----:B------:R-:W-:Y:S05]  /*2f890*/  BRA `(.L_x_3202) ;  /* 0xffffffcc00407947 */ /* 0x000fea000383ffff */
.L_x_3109:
[----:B------:R-:W-:Y:S01]  /*2f8a0*/  BSSY B0, `(.L_x_3203) ;  /* 0x0000008000007945 */ /* 0x000fe20003800000 */
[----:B------:R-:W-:Y:S02]  /*2f8b0*/  IMAD.MOV.U32 R13, RZ, RZ, R16 ;  /* 0x000000ffff0d7224 */ /* 0x000fe400078e0010 */
[----:B------:R-:W-:Y:S02]  /*2f8c0*/  IMAD.MOV.U32 R12, RZ, RZ, RZ ;  /* 0x000000ffff0c7224 */ /* 0x000fe400078e00ff */
[----:B------:R-:W-:Y:S02]  /*2f8d0*/  IMAD.MOV.U32 R11, RZ, RZ, 0x1f ;  /* 0x0000001fff0b7424 */ /* 0x000fe400078e00ff */
[----:B------:R-:W-:-:S07]  /*2f8e0*/  IMAD.MOV.U32 R15, RZ, RZ, -0x1 ;  /* 0xffffffffff0f7424 */ /* 0x000fce00078e00ff */
[----:B-1---5:R-:W-:Y:S05]  /*2f8f0*/  WARPSYNC.COLLECTIVE R15, `(.L_x_3204) ;  /* 0x000000000f087348 */ /* 0x022fea0003c00000 */
[----:B------:R0:W2:Y:S02]  /*2f900*/  SHFL.IDX P6, R14, R13, R12, R11 ;  /* 0x0000000c0d0e7389 */ /* 0x0000a400000c000b */
[----:B012--5:R-:W-:Y:S01]  /*2f910*/  ENDCOLLECTIVE ;  /* 0x000000000000791b */ /* 0x027fe20003800000 */
.L_x_3204:
[----:B------:R-:W-:Y:S05]  /*2f920*/  BSYNC B0 ;  /* 0x0000000000007941 */ /* 0x000fea0003800000 */
.L_x_3203:
        /* <DEDUP_REMOVED lines=9> */
.L_x_3205:
        /* <DEDUP_REMOVED lines=18> */
.L_x_3206:
        /* <DEDUP_REMOVED lines=8> */
.L_x_3207:
        /* <DEDUP_REMOVED lines=8> */
.L_x_3208:
        /* <DEDUP_REMOVED lines=8> */
.L_x_3209:
        /* <DEDUP_REMOVED lines=8> */
.L_x_3210:
        /* <DEDUP_REMOVED lines=9> */
.L_x_3211:
[----:B------:R-:W-:Y:S01]  /*2fd70*/  IMAD.MOV.U32 R16, RZ, RZ, R14 ;  /* 0x000000ffff107224 */ /* 0x000fe200078e000e */
[----:B------:R-:W-:Y:S06]  /*2fd80*/  BRA `(.L_x_3212) ;  /* 0xffffffd000047947 */ /* 0x000fec000383ffff */
.L_x_3114:
        /* <DEDUP_REMOVED lines=8> */
.L_x_3214:
[----:B------:R-:W-:Y:S05]  /*2fe10*/  BSYNC B0 ;  /* 0x0000000000007941 */ /* 0x000fea0003800000 */
.L_x_3213:
        /* <DEDUP_REMOVED lines=10> */
.L_x_3215:
        /* <DEDUP_REMOVED lines=8> */
.L_x_3216:
        /* <DEDUP_REMOVED lines=8> */
.L_x_3217:
        /* <DEDUP_REMOVED lines=8> */
.L_x_3218:
        /* <DEDUP_REMOVED lines=9> */
.L_x_3219:
[----:B------:R-:W-:Y:S01]  /*300d0*/  IMAD.MOV.U32 R16, RZ, RZ, R14 ;  /* 0x000000ffff107224 */ /* 0x000fe200078e000e */
[----:B------:R-:W-:Y:S06]  /*300e0*/  BRA `(.L_x_3220) ;  /* 0xffffffcc00c87947 */ /* 0x000fec000383ffff */
.L_x_3116:
[----:B------:R-:W-:Y:S01]  /*300f0*/  BSSY B0, `(.L_x_3221) ;  /* 0x0000006000007945 */ /* 0x000fe20003800000 */
[----:B------:R-:W-:Y:S01]  /*30100*/  PLOP3.LUT P6, PT, P6, PT, PT, 0x8, 0x0 ;  /* 0x000000000000781c */ /* 0x000fe200037ce170 */
[----:B------:R-:W-:-:S12]  /*30110*/  IMAD.MOV.U32 R15, RZ, RZ, -0x1 ;  /* 0xffffffffff0f7424 */ /* 0x000fd800078e00ff */
[----:B01---5:R-:W-:Y:S05]  /*30120*/  WARPSYNC.COLLECTIVE R15, `(.L_x_3222) ;  /* 0x000000000f087348 */ /* 0x023fea0003c00000 */
[----:B------:R-:W-:Y:S01]  /*30130*/  VOTE.ANY R14, PT, P6 ;  /* 0x00000000000e7806 */ /* 0x000fe200030e0100 */
[----:B01---5:R-:W-:Y:S06]  /*30140*/  ENDCOLLECTIVE ;  /* 0x000000000000791b */ /* 0x023fec0003800000 */
.L_x_3222:
[----:B------:R-:W-:Y:S05]  /*30150*/  BSYNC B0 ;  /* 0x0000000000007941 */ /* 0x000fea0003800000 */
.L_x_3221:
        /* <DEDUP_REMOVED lines=9> */
.L_x_3223:
[----:B------:R-:W-:Y:S01]  /*301f0*/  IMAD.MOV.U32 R17, RZ, RZ, R14 ;  /* 0x000000ffff117224 */ /* 0x000fe200078e000e */
[----:B------:R-:W-:Y:S06]  /*30200*/  BRA `(.L_x_3224) ;  /* 0xffffffcc00b87947 */ /* 0x000fec000383ffff */
.L_x_3118:
[----:B------:R-:W-:Y:S01]  /*30210*/  BSSY B0, `(.L_x_3225) ;  /* 0x0000007000007945 */ /* 0x000fe20003800000 */
[----:B------:R-:W-:Y:S02]  /*30220*/  IMAD.MOV.U32 R13, RZ, RZ, R2 ;  /* 0x000000ffff0d7224 */ /* 0x000fe400078e0002 */
[----:B------:R-:W-:Y:S02]  /*30230*/  IMAD.MOV.U32 R11, RZ, RZ, 0x1f ;  /* 0x0000001fff0b7424 */ /* 0x000fe400078e00ff */
[----:B------:R-:W-:-:S07]  /*30240*/  IMAD.MOV.U32 R15, RZ, RZ, -0x1 ;  /* 0xffffffffff0f7424 */ /* 0x000fce00078e00ff */
[----:B0123-5:R-:W-:Y:S05]  /*30250*/  WARPSYNC.COLLECTIVE R15, `(.L_x_3226) ;  /* 0x000000000f087348 */ /* 0x02ffea0003c00000 */
[----:B------:R4:W0:Y:S02]  /*30260*/  SHFL.IDX P6, R14, R13, R12, R11 ;  /* 0x0000000c0d0e7389 */ /* 0x00082400000c000b */
[----:B012345:R-:W-:Y:S01]  /*30270*/  ENDCOLLECTIVE ;  /* 0x000000000000791b */ /* 0x03ffe20003800000 */
.L_x_3226:
[----:B------:R-:W-:Y:S05]  /*30280*/  BSYNC B0 ;  /* 0x0000000000007941 */ /* 0x000fea0003800000 */
.L_x_3225:
[----:B------:R-:W-:Y:S01]  /*30290*/  IMAD.MOV.U32 R2, RZ, RZ, R14 ;  /* 0x000000ffff027224 */ /* 0x000fe200078e000e */
[----:B------:R-:W-:Y:S06]  /*302a0*/  BRA `(.L_x_3227) ;  /* 0xffffffcc00ac7947 */ /* 0x000fec000383ffff */
.L_x_3122:
[----:B0-----:R0:W2:Y:S02]  /*302b0*/  SYNCS.PHASECHK.TRANS64.TRYWAIT P0, [R0+URZ+0x36820], R3 ;  /* 0x03682003000075a7 */ /* 0x0010a4000800017f */
[----:B--2---:R-:W-:Y:S05]  /*302c0*/  @!P0 NANOSLEEP.SYNCS 0x989680 ;  /* 0x009896800000895d */ /* 0x004fea0003900000 */
[----:B------:R-:W2:Y:S02]  /*302d0*/  @!P0 SYNCS.PHASECHK.TRANS64 P0, [R0+URZ+0x36820], R3 ;  /* 0x03682003000085a7 */ /* 0x000ea4000800007f */
[----:B--2---:R-:W-:Y:S05]  /*302e0*/  @!P0 BRA `(.L_x_3122) ;  /* 0xfffffffc00f08947 */ /* 0x004fea000383ffff */
[----:B------:R-:W-:Y:S05]  /*302f0*/  BRA `(.L_x_3228) ;  /* 0xffffffd400307947 */ /* 0x000fea000383ffff */
.L_x_3123:
        /* <DEDUP_REMOVED lines=8> */
[----:B01-3-5:R-:W-:Y:S05]  /*30380*/  WARPSYNC.COLLECTIVE R15, `(.L_x_3230) ;  /* 0x000000000f087348 */ /* 0x02bfea0003c00000 */
[----:B------:R2:W4:Y:S02]  /*30390*/  SHFL.IDX P6, R14, R13, R12, R11 ;  /* 0x0000000c0d0e7389 */ /* 0x00052400000c000b */
[----:B012345:R-:W-:Y:S01]  /*303a0*/  ENDCOLLECTIVE ;  /* 0x000000000000791b */ /* 0x03ffe20003800000 */
.L_x_3230:
[----:B------:R-:W-:Y:S05]  /*303b0*/  BSYNC B0 ;  /* 0x0000000000007941 */ /* 0x000fea0003800000 */
.L_x_3229:
[----:B------:R-:W-:Y:S05]  /*303c0*/  BRA `(.L_x_3231) ;  /* 0xffffffd400187947 */ /* 0x000fea000383ffff */
.L_x_3124:
[----:B------:R-:W-:Y:S01]  /*303d0*/  BSSY B0, `(.L_x_3232) ;  /* 0x0000006000007945 */ /* 0x000fe20003800000 */
[----:B------:R-:W-:-:S07]  /*303e0*/  IMAD.MOV.U32 R15, RZ, RZ, -0x1 ;  /* 0xffffffffff0f7424 */ /* 0x000fce00078e00ff */
[----:B0123-5:R-:W-:Y:S05]  /*303f0*/  WARPSYNC.COLLECTIVE R15, `(.L_x_3233) ;  /* 0x000000000f0c7348 */ /* 0x02ffea0003c00000 */
[----:B------:R-:W-:Y:S02]  /*30400*/  ELECT P6, UR62, PT ;  /* 0x00000000003e782f */ /* 0x000fe400038c0000 */
[----:B------:R-:W-:Y:S01]  /*30410*/  MOV R14, UR62 ;  /* 0x0000003e000e7c02 */ /* 0x000fe20008000f00 */
[----:B0123-5:R-:W-:Y:S10]  /*30420*/  ENDCOLLECTIVE ;  /* 0x000000000000791b */ /* 0x02fff40003800000 */
.L_x_3233:
[----:B------:R-:W-:Y:S05]  /*30430*/  BSYNC B0 ;  /* 0x0000000000007941 */ /* 0x000fea0003800000 */
.L_x_3232:
[----:B------:R-:W-:Y:S05]  /*30440*/  BRA `(.L_x_3234) ;  /* 0xffffffd4000c7947 */ /* 0x000fea000383ffff */
.L_x_3126:
[----:B0-----:R0:W2:Y:S02]  /*30450*/  SYNCS.PHASECHK.TRANS64.TRYWAIT P0, [R6+URZ], R5 ;  /* 0x00000005060075a7 */ /* 0x0010a4000800017f */
[----:B--2---:R-:W-:Y:S05]  /*30460*/  @!P0 NANOSLEEP.SYNCS 0x989680 ;  /* 0x009896800000895d */ /* 0x004fea0003900000 */
[----:B------:R-:W2:Y:S02]  /*30470*/  @!P0 SYNCS.PHASECHK.TRANS64 P0, [R6+URZ], R5 ;  /* 0x00000005060085a7 */ /* 0x000ea4000800007f */
[----:B--2---:R-:W-:Y:S05]  /*30480*/  @!P0 BRA `(.L_x_3126) ;  /* 0xfffffffc00f08947 */ /* 0x004fea000383ffff */
[----:B------:R-:W-:Y:S05]  /*30490*/  BRA `(.L_x_3235) ;  /* 0xffffffd400507947 */ /* 0x000fea000383ffff */
.L_x_3127:
[----:B--2---:R2:W3:Y:S02]  /*304a0*/  SYNCS.PHASECHK.TRANS64.TRYWAIT P0, [R7+URZ], R2 ;  /* 0x00000002070075a7 */ /* 0x0044e4000800017f */
[----:B---3--:R-:W-:Y:S05]  /*304b0*/  @!P0 NANOSLEEP.SYNCS 0x989680 ;  /* 0x009896800000895d */ /* 0x008fea0003900000 */
[----:B------:R-:W3:Y:S02]  /*304c0*/  @!P0 SYNCS.PHASECHK.TRANS64 P0, [R7+URZ], R2 ;  /* 0x00000002070085a7 */ /* 0x000ee4000800007f */
[----:B---3--:R-:W-:Y:S05]  /*304d0*/  @!P0 BRA `(.L_x_3127) ;  /* 0xfffffffc00f08947 */ /* 0x008fea000383ffff */
[----:B------:R-:W-:Y:S05]  /*304e0*/  BRA `(.L_x_3236) ;  /* 0xffffffd400447947 */ /* 0x000fea000383ffff */
.L_x_3129:
[----:B---3--:R3:W4:Y:S02]  /*304f0*/  SYNCS.PHASECHK.TRANS64.TRYWAIT P0, [R4+URZ], R5 ;  /* 0x00000005040075a7 */ /* 0x008724000800017f */
[----:B----4-:R-:W-:Y:S05]  /*30500*/  @!P0 NANOSLEEP.SYNCS 0x989680 ;  /* 0x009896800000895d */ /* 0x010fea0003900000 */
[----:B------:R-:W4:Y:S02]  /*30510*/  @!P0 SYNCS.PHASECHK.TRANS64 P0, [R4+URZ], R5 ;  /* 0x00000005040085a7 */ /* 0x000f24000800007f */
[----:B----4-:R-:W-:Y:S05]  /*30520*/  @!P0 BRA `(.L_x_3129) ;  /* 0xfffffffc00f08947 */ /* 0x010fea000383ffff */
[----:B------:R-:W-:Y:S05]  /*30530*/  BRA `(.L_x_3237) ;  /* 0xffffffd4004c7947 */ /* 0x000fea000383ffff */
.L_x_3238:
        /* <DEDUP_REMOVED lines=12> */
.L_x_3248:


//--------------------- .nv.global.init           --------------------------
	.section	.nv.global.init,"aw",@progbits
.nv.global.init:
	.type		$str$23,@object
	.size		$str$23,($str$24 - $str$23)
$str$23:
        /*0000*/ 	.byte	0x28, 0x61, 0x64, 0x64, 0x72, 0x65, 0x73, 0x73, 0x20, 0x26, 0x20, 0x6d, 0x61, 0x73, 0x6b, 0x29
        /*0010*/ 	.byte	0x20, 0x3d, 0x3d, 0x20, 0x30, 0x00
	.type		$str$24,@object
	.size		$str$24,(__unnamed_9 - $str$24)
$str$24:
        /*0016*/ 	.byte	0x2f, 0x74, 0x6d, 0x70, 0x2f, 0x6f, 0x73, 0x73, 0x5f, 0x6b, 0x65, 0x72, 0x6e, 0x65, 0x6c, 0x73
        /*0026*/ 	.byte	0x5f, 0x73, 0x72, 0x63, 0x2f, 0x66, 0x6c, 0x61, 0x73, 0x68, 0x5f, 0x61, 0x74, 0x74, 0x65, 0x6e
        /*0036*/ 	.byte	0x74, 0x69, 0x6f, 0x6e, 0x2f, 0x63, 0x73, 0x72, 0x63, 0x2f, 0x63, 0x75, 0x74, 0x6c, 0x61, 0x73
        /*0046*/ 	.byte	0x73, 0x2f, 0x69, 0x6e, 0x63, 0x6c, 0x75, 0x64, 0x65, 0x2f, 0x63, 0x75, 0x74, 0x65, 0x2f, 0x70
        /*0056*/ 	.byte	0x6f, 0x69, 0x6e, 0x74, 0x65, 0x72, 0x5f, 0x66, 0x6c, 0x61, 0x67, 0x67, 0x65, 0x64, 0x2e, 0x68
        /*0066*/ 	.byte	0x70, 0x70, 0x00
	.type		__unnamed_9,@object
	.size		__unnamed_9,(__unnamed_5 - __unnamed_9)
__unnamed_9:
        /* <DEDUP_REMOVED lines=25> */
	.type		__unnamed_5,@object
	.size		__unnamed_5,(__unnamed_4 - __unnamed_5)
__unnamed_5:
        /* <DEDUP_REMOVED lines=25> */
	.type		__unnamed_4,@object
	.size		__unnamed_4,(__unnamed_3 - __unnamed_4)
__unnamed_4:
        /* <DEDUP_REMOVED lines=25> */
	.type		__unnamed_3,@object
	.size		__unnamed_3,(__unnamed_7 - __unnamed_3)
__unnamed_3:
        /* <DEDUP_REMOVED lines=29> */
	.type		__unnamed_7,@object
	.size		__unnamed_7,(__unnamed_2 - __unnamed_7)
__unnamed_7:
        /* <DEDUP_REMOVED lines=29> */
	.type		__unnamed_2,@object
	.size		__unnamed_2,(__unnamed_8 - __unnamed_2)
__unnamed_2:
        /* <DEDUP_REMOVED lines=29> */
	.type		__unnamed_8,@object
	.size		__unnamed_8,(__unnamed_1 - __unnamed_8)
__unnamed_8:
        /* <DEDUP_REMOVED lines=29> */
	.type		__unnamed_1,@object
	.size		__unnamed_1,(__unnamed_6 - __unnamed_1)
__unnamed_1:
        /* <DEDUP_REMOVED lines=29> */
        /*0e05*/ 	.byte	0x5d, 0x00
	.type		__unnamed_6,@object
	.size		__unnamed_6,(.L_5 - __unnamed_6)
__unnamed_6:
        /* <DEDUP_REMOVED lines=30> */
.L_5:


//--------------------- .nv.shared._ZN7cutlass13device_kernelIN5flash11enable_sm90INS1_16FlashAttnFwdSm90INS1_25CollectiveMainloopFwdSm90ILi2EN4cute5tupleIJNS5_1CILi1EEES8_S8_EEENS6_IJNS7_ILi128EEENS7_ILi112EEENS7_ILi192EEEEEELi192ENS_10bfloat16_tEfNS_4arch4Sm90ELb0ELb0ELb0ELb0ELb0ELb0ELb0ELb1ELb1ELb1ELb0ELb0EEENS1_21CollectiveEpilogueFwdINS6_IJSA_SC_SB_EEES9_SE_SG_Li256ELb0ELb1ELb0ELb0EEENS1_29StaticPersistentTileSchedulerILb0EEEEEEEEEvNT_6ParamsE --------------------------
	.section	.nv.shared._ZN7cutlass13device_kernelIN5flash11enable_sm90INS1_16FlashAttnFwdSm90INS1_25CollectiveMainloopFwdSm90ILi2EN4cute5tupleIJNS5_1CILi1EEES8_S8_EEENS6_IJNS7_ILi128EEENS7_ILi112EEENS7_ILi192EEEEEELi192ENS_10bfloat16_tEfNS_4arch4Sm90ELb0ELb0ELb0ELb0ELb0ELb0ELb0ELb1ELb1ELb1ELb0ELb0EEENS1_21CollectiveEpilogueFwdINS6_IJSA_SC_SB_EEES9_SE_SG_Li256ELb0ELb1ELb0ELb0EEENS1_29StaticPersistentTileSchedulerILb0EEEEEEEEEvNT_6ParamsE,"aw",@nobits
	.sectionflags	@""
	.align	16
	.zero		1024


//--------------------- .nv.shared.reserved.0     --------------------------
	.section	.nv.shared.reserved.0,"aw",@nobits
	.weak		__nv_reservedSMEM_offset_0_alias
	.size		__nv_reservedSMEM_offset_0_alias, 0, 0
	.other		__nv_reservedSMEM_offset_0_alias,@"STO_CUDA_RESERVED_SHARED STV_DEFAULT"
__nv_reservedSMEM_offset_0_alias:
	.zero		0


//--------------------- .nv.global                --------------------------
	.section	.nv.global,"aw",@nobits
.nv.global:
	.type		_ZN74_INTERNAL_5a9d7236_38_flash_fwd_hdim192_bf16_packgqa_sm90_cu_cb12e5b6_30954cute1_E,@object
	.size		_ZN74_INTERNAL_5a9d7236_38_flash_fwd_hdim192_bf16_packgqa_sm90_cu_cb12e5b6_30954cute1_E,(_ZN74_INTERNAL_5a9d7236_38_flash_fwd_hdim192_bf16_packgqa_sm90_cu_cb12e5b6_30954cuda3std3__45__cpo6cbeginE - _ZN74_INTERNAL_5a9d7236_38_flash_fwd_hdim192_bf16_packgqa_sm90_cu_cb12e5b6_30954cute1_E)
_ZN74_INTERNAL_5a9d7236_38_flash_fwd_hdim192_bf16_packgqa_sm90_cu_cb12e5b6_30954cute1_E:
	.zero		1
	.type		_ZN74_INTERNAL_5a9d7236_38_flash_fwd_hdim192_bf16_packgqa_sm90_cu_cb12e5b6_30954cuda3std3__45__cpo6cbeginE,@object
	.size		_ZN74_INTERNAL_5a9d7236_38_flash_fwd_hdim192_bf16_packgqa_sm90_cu_cb12e5b6_30954cuda3std3__45__cpo6cbeginE,(_ZN74_INTERNAL_5a9d7236_38_flash_fwd_hdim192_bf16_packgqa_sm90_cu_cb12e5b6_30954cuda3std3__48in_placeE - _ZN74_INTERNAL_5a9d7236_38_flash_fwd_hdim192_bf16_packgqa_sm90_cu_cb12e5b6_30954cuda3std3__45__cpo6cbeginE)
_ZN74_INTERNAL_5a9d7236_38_flash_fwd_hdim192_bf16_packgqa_sm90_cu_cb12e5b6_30954cuda3std3__45__cpo6cbeginE:
	.zero		1
	.type		_ZN74_INTERNAL_5a9d7236_38_flash_fwd_hdim192_bf16_packgqa_sm90_cu_cb12e5b6_30954cuda3std3__48in_placeE,@object
	.size		_ZN74_INTERNAL_5a9d7236_38_flash_fwd_hdim192_bf16_packgqa_sm90_cu_cb12e5b6_30954cuda3std3__48in_placeE,(_ZN74_INTERNAL_5a9d7236_38_flash_fwd_hdim192_bf16_packgqa_sm90_cu_cb12e5b6_30954cuda3std6ranges3__45__cpo9iter_moveE - _ZN74_INTERNAL_5a9d7236_38_flash_fwd_hdim192_bf16_packgqa_sm90_cu_cb12e5b6_30954cuda3std3__48in_placeE)
_ZN74_INTERNAL_5a9d7236_38_flash_fwd_hdim192_bf16_packgqa_sm90_cu_cb12e5b6_30954cuda3std3__48in_placeE:
	.zero		1
	.type		_ZN74_INTERNAL_5a9d7236_38_flash_fwd_hdim192_bf16_packgqa_sm90_cu_cb12e5b6_30954cuda3std6ranges3__45__cpo9iter_moveE,@object
	.size		_ZN74_INTERNAL_5a9d7236_38_flash_fwd_hdim192_bf16_packgqa_sm90_cu_cb12e5b6_30954cuda3std6ranges3__45__cpo9iter_moveE,(_ZN74_INTERNAL_5a9d7236_38_flash_fwd_hdim192_bf16_packgqa_sm90_cu_cb12e5b6_30954cuda3std3__45__cpo5beginE - _ZN74_INTERNAL_5a9d7236_38_flash_fwd_hdim192_bf16_packgqa_sm90_cu_cb12e5b6_30954cuda3std6ranges3__45__cpo9iter_moveE)
_ZN74_INTERNAL_5a9d7236_38_flash_fwd_hdim192_bf16_packgqa_sm90_cu_cb12e5b6_30954cuda3std6ranges3__45__cpo9iter_moveE:
	.zero		1
	.type		_ZN74_INTERNAL_5a9d7236_38_flash_fwd_hdim192_bf16_packgqa_sm90_cu_cb12e5b6_30954cuda3std3__45__cpo5beginE,@object
	.size		_ZN74_INTERNAL_5a9d7236_38_flash_fwd_hdim192_bf16_packgqa_sm90_cu_cb12e5b6_30954cuda3std3__45__cpo5beginE,(_ZN74_INTERNAL_5a9d7236_38_flash_fwd_hdim192_bf16_packgqa_sm90_cu_cb12e5b6_30954cuda3std3__476_GLOBAL__N__5a9d7236_38_flash_fwd_hdim192_bf16_packgqa_sm90_cu_cb12e5b6_30956ignoreE - _ZN74_INTERNAL_5a9d7236_38_flash_fwd_hdim192_bf16_packgqa_sm90_cu_cb12e5b6_30954cuda3std3__45__cpo5beginE)
_ZN74_INTERNAL_5a9d7236_38_flash_fwd_hdim192_bf16_packgqa_sm90_cu_cb12e5b6_30954cuda3std3__45__cpo5beginE:
	.zero		1
	.type		_ZN74_INTERNAL_5a9d7236_38_flash_fwd_hdim192_bf16_packgqa_sm90_cu_cb12e5b6_30954cuda3std3__476_GLOBAL__N__5a9d7236_38_flash_fwd_hdim192_bf16_packgqa_sm90_cu_cb12e5b6_30956ignoreE,@object
	.size		_ZN74_INTERNAL_5a9d7236_38_flash_fwd_hdim192_bf16_packgqa_sm90_cu_cb12e5b6_30954cuda3std3__476_GLOBAL__N__5a9d7236_38_flash_fwd_hdim192_bf16_packgqa_sm90_cu_cb12e5b6_30956ignoreE,(_ZN74_INTERNAL_5a9d7236_38_flash_fwd_hdim192_bf16_packgqa_sm90_cu_cb12e5b6_30954cute7productE - _ZN74_INTERNAL_5a9d7236_38_flash_fwd_hdim192_bf16_packgqa_sm90_cu_cb12e5b6_30954cuda3std3__476_GLOBAL__N__5a9d7236_38_flash_fwd_hdim192_bf16_packgqa_sm90_cu_cb12e5b6_30956ignoreE)
_ZN74_INTERNAL_5a9d7236_38_flash_fwd_hdim192_bf16_packgqa_sm90_cu_cb12e5b6_30954cuda3std3__476_GLOBAL__N__5a9d7236_38_flash_fwd_hdim192_bf16_packgqa_sm90_cu_cb12e5b6_30956ignoreE:
	.zero		1
	.type		_ZN74_INTERNAL_5a9d7236_38_flash_fwd_hdim192_bf16_packgqa_sm90_cu_cb12e5b6_30954cute7productE,@object
	.size		_ZN74_INTERNAL_5a9d7236_38_flash_fwd_hdim192_bf16_packgqa_sm90_cu_cb12e5b6_30954cute7productE,(_ZN74_INTERNAL_5a9d7236_38_flash_fwd_hdim192_bf16_packgqa_sm90_cu_cb12e5b6_30954cuda3std3__45__cpo3endE - _ZN74_INTERNAL_5a9d7236_38_flash_fwd_hdim192_bf16_packgqa_sm90_cu_cb12e5b6_30954cute7productE)
_ZN74_INTERNAL_5a9d7236_38_flash_fwd_hdim192_bf16_packgqa_sm90_cu_cb12e5b6_30954cute7productE:
	.zero		1
	.type		_ZN74_INTERNAL_5a9d7236_38_flash_fwd_hdim192_bf16_packgqa_sm90_cu_cb12e5b6_30954cuda3std3__45__cpo3endE,@object
	.size		_ZN74_INTERNAL_5a9d7236_38_flash_fwd_hdim192_bf16_packgqa_sm90_cu_cb12e5b6_30954cuda3std3__45__cpo3endE,(_ZN74_INTERNAL_5a9d7236_38_flash_fwd_hdim192_bf16_packgqa_sm90_cu_cb12e5b6_30954cuda3std3__419piecewise_constructE - _ZN74_INTERNAL_5a9d7236_38_flash_fwd_hdim192_bf16_packgqa_sm90_cu_cb12e5b6_30954cuda3std3__45__cpo3endE)
_ZN74_INTERNAL_5a9d7236_38_flash_fwd_hdim192_bf16_packgqa_sm90_cu_cb12e5b6_30954cuda3std3__45__cpo3endE:
	.zero		1
	.type		_ZN74_INTERNAL_5a9d7236_38_flash_fwd_hdim192_bf16_packgqa_sm90_cu_cb12e5b6_30954cuda3std3__419piecewise_constructE,@object
	.size		_ZN74_INTERNAL_5a9d7236_38_flash_fwd_hdim192_bf16_packgqa_sm90_cu_cb12e5b6_30954cuda3std3__419piecewise_constructE,(_ZN74_INTERNAL_5a9d7236_38_flash_fwd_hdim192_bf16_packgqa_sm90_cu_cb12e5b6_30954cuda3std3__45__cpo4cendE - _ZN74_INTERNAL_5a9d7236_38_flash_fwd_hdim192_bf16_packgqa_sm90_cu_cb12e5b6_30954cuda3std3__419piecewise_constructE)
_ZN74_INTERNAL_5a9d7236_38_flash_fwd_hdim192_bf16_packgqa_sm90_cu_cb12e5b6_30954cuda3std3__419piecewise_constructE:
	.zero		1
	.type		_ZN74_INTERNAL_5a9d7236_38_flash_fwd_hdim192_bf16_packgqa_sm90_cu_cb12e5b6_30954cuda3std3__45__cpo4cendE,@object
	.size		_ZN74_INTERNAL_5a9d7236_38_flash_fwd_hdim192_bf16_packgqa_sm90_cu_cb12e5b6_30954cuda3std3__45__cpo4cendE,(_ZN74_INTERNAL_5a9d7236_38_flash_fwd_hdim192_bf16_packgqa_sm90_cu_cb12e5b6_30954cuda3std6ranges3__45__cpo4swapE - _ZN74_INTERNAL_5a9d7236_38_flash_fwd_hdim192_bf16_packgqa_sm90_cu_cb12e5b6_30954cuda3std3__45__cpo4cendE)
_ZN74_INTERNAL_5a9d7236_38_flash_fwd_hdim192_bf16_packgqa_sm90_cu_cb12e5b6_30954cuda3std3__45__cpo4cendE:
	.zero		1
	.type		_ZN74_INTERNAL_5a9d7236_38_flash_fwd_hdim192_bf16_packgqa_sm90_cu_cb12e5b6_30954cuda3std6ranges3__45__cpo4swapE,@object
	.size		_ZN74_INTERNAL_5a9d7236_38_flash_fwd_hdim192_bf16_packgqa_sm90_cu_cb12e5b6_30954cuda3std6ranges3__45__cpo4swapE,(.L_16 - _ZN74_INTERNAL_5a9d7236_38_flash_fwd_hdim192_bf16_packgqa_sm90_cu_cb12e5b6_30954cuda3std6ranges3__45__cpo4swapE)
_ZN74_INTERNAL_5a9d7236_38_flash_fwd_hdim192_bf16_packgqa_sm90_cu_cb12e5b6_30954cuda3std6ranges3__45__cpo4swapE:
	.zero		1
.L_16:


//--------------------- .nv.shared._ZN7cutlass13device_kernelIN5flash11enable_sm90INS1_16FlashAttnFwdSm90INS1_25CollectiveMainloopFwdSm90ILi2EN4cute5tupleIJNS5_1CILi2EEENS7_ILi1EEES9_EEENS6_IJNS7_ILi128EEENS7_ILi112EEENS7_ILi192EEEEEELi192ENS_10bfloat16_tEfNS_4arch4Sm90ELb0ELb0ELb0ELb0ELb0ELb0ELb0ELb1ELb1ELb1ELb0ELb0EEENS1_21CollectiveEpilogueFwdINS6_IJSB_SD_SC_EEESA_SF_SH_Li256ELb0ELb1ELb0ELb0EEENS1_29StaticPersistentTileSchedulerILb0EEEEEEEEEvNT_6ParamsE --------------------------
	.section	.nv.shared._ZN7cutlass13device_kernelIN5flash11enable_sm90INS1_16FlashAttnFwdSm90INS1_25CollectiveMainloopFwdSm90ILi2EN4cute5tupleIJNS5_1CILi2EEENS7_ILi1EEES9_EEENS6_IJNS7_ILi128EEENS7_ILi112EEENS7_ILi192EEEEEELi192ENS_10bfloat16_tEfNS_4arch4Sm90ELb0ELb0ELb0ELb0ELb0ELb0ELb0ELb1ELb1ELb1ELb0ELb0EEENS1_21CollectiveEpilogueFwdINS6_IJSB_SD_SC_EEESA_SF_SH_Li256ELb0ELb1ELb0ELb0EEENS1_29StaticPersistentTileSchedulerILb0EEEEEEEEEvNT_6ParamsE,"aw",@nobits
	.sectionflags	@""
	.align	16
	.zero		1024


//--------------------- .nv.shared._ZN7cutlass13device_kernelIN5flash11enable_sm90INS1_16FlashAttnFwdSm90INS1_25CollectiveMainloopFwdSm90ILi2EN4cute5tupleIJNS5_1CILi1EEES8_S8_EEENS6_IJNS7_ILi128EEENS7_ILi112EEENS7_ILi192EEEEEELi192ENS_10bfloat16_tEfNS_4arch4Sm90ELb0ELb0ELb0ELb1ELb0ELb0ELb0ELb1ELb1ELb1ELb0ELb0EEENS1_21CollectiveEpilogueFwdINS6_IJSA_SC_SB_EEES9_SE_SG_Li256ELb1ELb1ELb0ELb0EEENS1_36VarlenDynamicPersistentTileSchedulerILi128ELi112ELi256ELi128ELb0ELb1ELb1ELb0ELb1ELb1EEEEEEEEEvNT_6ParamsE --------------------------
	.section	.nv.shared._ZN7cutlass13device_kernelIN5flash11enable_sm90INS1_16FlashAttnFwdSm90INS1_25CollectiveMainloopFwdSm90ILi2EN4cute5tupleIJNS5_1CILi1EEES8_S8_EEENS6_IJNS7_ILi128EEENS7_ILi112EEENS7_ILi192EEEEEELi192ENS_10bfloat16_tEfNS_4arch4Sm90ELb0ELb0ELb0ELb1ELb0ELb0ELb0ELb1ELb1ELb1ELb0ELb0EEENS1_21CollectiveEpilogueFwdINS6_IJSA_SC_SB_EEES9_SE_SG_Li256ELb1ELb1ELb0ELb0EEENS1_36VarlenDynamicPersistentTileSchedulerILi128ELi112ELi256ELi128ELb0ELb1ELb1ELb0ELb1ELb1EEEEEEEEEvNT_6ParamsE,"aw",@nobits
	.sectionflags	@""
	.align	16
	.zero		1024


//--------------------- .nv.shared._ZN7cutlass13device_kernelIN5flash11enable_sm90INS1_16FlashAttnFwdSm90INS1_25CollectiveMainloopFwdSm90ILi2EN4cute5tupleIJNS5_1CILi1EEES8_S8_EEENS6_IJNS7_ILi128EEENS7_ILi112EEENS7_ILi192EEEEEELi192ENS_10bfloat16_tEfNS_4arch4Sm90ELb0ELb0ELb0ELb1ELb0ELb1ELb0ELb1ELb1ELb1ELb0ELb0EEENS1_21CollectiveEpilogueFwdINS6_IJSA_SC_SB_EEES9_SE_SG_Li256ELb1ELb1ELb0ELb0EEENS1_36VarlenDynamicPersistentTileSchedulerILi128ELi112ELi256ELi128ELb0ELb1ELb1ELb0ELb1ELb1EEEEEEEEEvNT_6ParamsE --------------------------
	.section	.nv.shared._ZN7cutlass13device_kernelIN5flash11enable_sm90INS1_16FlashAttnFwdSm90INS1_25CollectiveMainloopFwdSm90ILi2EN4cute5tupleIJNS5_1CILi1EEES8_S8_EEENS6_IJNS7_ILi128EEENS7_ILi112EEENS7_ILi192EEEEEELi192ENS_10bfloat16_tEfNS_4arch4Sm90ELb0ELb0ELb0ELb1ELb0ELb1ELb0ELb1ELb1ELb1ELb0ELb0EEENS1_21CollectiveEpilogueFwdINS6_IJSA_SC_SB_EEES9_SE_SG_Li256ELb1ELb1ELb0ELb0EEENS1_36VarlenDynamicPersistentTileSchedulerILi128ELi112ELi256ELi128ELb0ELb1ELb1ELb0ELb1ELb1EEEEEEEEEvNT_6ParamsE,"aw",@nobits
	.sectionflags	@""
	.align	16
	.zero		1024


//--------------------- .nv.shared._ZN7cutlass13device_kernelIN5flash11enable_sm90INS1_16FlashAttnFwdSm90INS1_25CollectiveMainloopFwdSm90ILi2EN4cute5tupleIJNS5_1CILi1EEES8_S8_EEENS6_IJNS7_ILi128EEENS7_ILi96EEENS7_ILi192EEEEEELi192ENS_10bfloat16_tEfNS_4arch4Sm90ELb0ELb1ELb0ELb0ELb0ELb0ELb0ELb1ELb1ELb1ELb0ELb0EEENS1_21CollectiveEpilogueFwdINS6_IJSA_SC_SB_EEES9_SE_SG_Li256ELb0ELb1ELb0ELb0EEENS1_30DynamicPersistentTileSchedulerILi256ELi128ELb0ELb1ELb1EEEEEEEEEvNT_6ParamsE --------------------------
	.section	.nv.shared._ZN7cutlass13device_kernelIN5flash11enable_sm90INS1_16FlashAttnFwdSm90INS1_25CollectiveMainloopFwdSm90ILi2EN4cute5tupleIJNS5_1CILi1EEES8_S8_EEENS6_IJNS7_ILi128EEENS7_ILi96EEENS7_ILi192EEEEEELi192ENS_10bfloat16_tEfNS_4arch4Sm90ELb0ELb1ELb0ELb0ELb0ELb0ELb0ELb1ELb1ELb1ELb0ELb0EEENS1_21CollectiveEpilogueFwdINS6_IJSA_SC_SB_EEES9_SE_SG_Li256ELb0ELb1ELb0ELb0EEENS1_30DynamicPersistentTileSchedulerILi256ELi128ELb0ELb1ELb1EEEEEEEEEvNT_6ParamsE,"aw",@nobits
	.sectionflags	@""
	.align	16
	.zero		1024


//--------------------- .nv.shared._ZN7cutlass13device_kernelIN5flash11enable_sm90INS1_16FlashAttnFwdSm90INS1_25CollectiveMainloopFwdSm90ILi2EN4cute5tupleIJNS5_1CILi1EEES8_S8_EEENS6_IJNS7_ILi128EEENS7_ILi96EEENS7_ILi192EEEEEELi192ENS_10bfloat16_tEfNS_4arch4Sm90ELb0ELb1ELb0ELb1ELb0ELb0ELb0ELb1ELb1ELb1ELb0ELb0EEENS1_21CollectiveEpilogueFwdINS6_IJSA_SC_SB_EEES9_SE_SG_Li256ELb1ELb1ELb0ELb0EEENS1_36VarlenDynamicPersistentTileSchedulerILi128ELi96ELi256ELi128ELb0ELb1ELb1ELb1ELb0ELb1EEEEEEEEEvNT_6ParamsE --------------------------
	.section	.nv.shared._ZN7cutlass13device_kernelIN5flash11enable_sm90INS1_16FlashAttnFwdSm90INS1_25CollectiveMainloopFwdSm90ILi2EN4cute5tupleIJNS5_1CILi1EEES8_S8_EEENS6_IJNS7_ILi128EEENS7_ILi96EEENS7_ILi192EEEEEELi192ENS_10bfloat16_tEfNS_4arch4Sm90ELb0ELb1ELb0ELb1ELb0ELb0ELb0ELb1ELb1ELb1ELb0ELb0EEENS1_21CollectiveEpilogueFwdINS6_IJSA_SC_SB_EEES9_SE_SG_Li256ELb1ELb1ELb0ELb0EEENS1_36VarlenDynamicPersistentTileSchedulerILi128ELi96ELi256ELi128ELb0ELb1ELb1ELb1ELb0ELb1EEEEEEEEEvNT_6ParamsE,"aw",@nobits
	.sectionflags	@""
	.align	16
	.zero		1024


//--------------------- .nv.shared._ZN7cutlass13device_kernelIN5flash11enable_sm90INS1_16FlashAttnFwdSm90INS1_25CollectiveMainloopFwdSm90ILi2EN4cute5tupleIJNS5_1CILi1EEES8_S8_EEENS6_IJNS7_ILi128EEENS7_ILi96EEENS7_ILi192EEEEEELi192ENS_10bfloat16_tEfNS_4arch4Sm90ELb0ELb1ELb0ELb1ELb0ELb1ELb0ELb1ELb1ELb1ELb0ELb0EEENS1_21CollectiveEpilogueFwdINS6_IJSA_SC_SB_EEES9_SE_SG_Li256ELb1ELb1ELb0ELb0EEENS1_36VarlenDynamicPersistentTileSchedulerILi128ELi96ELi256ELi128ELb0ELb1ELb1ELb1ELb0ELb1EEEEEEEEEvNT_6ParamsE --------------------------
	.section	.nv.shared._ZN7cutlass13device_kernelIN5flash11enable_sm90INS1_16FlashAttnFwdSm90INS1_25CollectiveMainloopFwdSm90ILi2EN4cute5tupleIJNS5_1CILi1EEES8_S8_EEENS6_IJNS7_ILi128EEENS7_ILi96EEENS7_ILi192EEEEEELi192ENS_10bfloat16_tEfNS_4arch4Sm90ELb0ELb1ELb0ELb1ELb0ELb1ELb0ELb1ELb1ELb1ELb0ELb0EEENS1_21CollectiveEpilogueFwdINS6_IJSA_SC_SB_EEES9_SE_SG_Li256ELb1ELb1ELb0ELb0EEENS1_36VarlenDynamicPersistentTileSchedulerILi128ELi96ELi256ELi128ELb0ELb1ELb1ELb1ELb0ELb1EEEEEEEEEvNT_6ParamsE,"aw",@nobits
	.sectionflags	@""
	.align	16
	.zero		1024


//--------------------- .nv.shared._ZN7cutlass13device_kernelIN5flash11enable_sm90INS1_16FlashAttnFwdSm90INS1_25CollectiveMainloopFwdSm90ILi2EN4cute5tupleIJNS5_1CILi1EEES8_S8_EEENS6_IJNS7_ILi128EEENS7_ILi112EEENS7_ILi192EEEEEELi192ENS_10bfloat16_tEfNS_4arch4Sm90ELb1ELb0ELb0ELb0ELb0ELb0ELb0ELb1ELb1ELb1ELb0ELb0EEENS1_21CollectiveEpilogueFwdINS6_IJSA_SC_SB_EEES9_SE_SG_Li256ELb0ELb1ELb0ELb0EEENS1_30DynamicPersistentTileSchedulerILi256ELi128ELb0ELb1ELb1EEEEEEEEEvNT_6ParamsE --------------------------
	.section	.nv.shared._ZN7cutlass13device_kernelIN5flash11enable_sm90INS1_16FlashAttnFwdSm90INS1_25CollectiveMainloopFwdSm90ILi2EN4cute5tupleIJNS5_1CILi1EEES8_S8_EEENS6_IJNS7_ILi128EEENS7_ILi112EEENS7_ILi192EEEEEELi192ENS_10bfloat16_tEfNS_4arch4Sm90ELb1ELb0ELb0ELb0ELb0ELb0ELb0ELb1ELb1ELb1ELb0ELb0EEENS1_21CollectiveEpilogueFwdINS6_IJSA_SC_SB_EEES9_SE_SG_Li256ELb0ELb1ELb0ELb0EEENS1_30DynamicPersistentTileSchedulerILi256ELi128ELb0ELb1ELb1EEEEEEEEEvNT_6ParamsE,"aw",@nobits
	.sectionflags	@""
	.align	16
	.zero		1024


//--------------------- .nv.shared._ZN7cutlass13device_kernelIN5flash11enable_sm90INS1_16FlashAttnFwdSm90INS1_25CollectiveMainloopFwdSm90ILi2EN4cute5tupleIJNS5_1CILi1EEES8_S8_EEENS6_IJNS7_ILi128EEENS7_ILi112EEENS7_ILi192EEEEEELi192ENS_10bfloat16_tEfNS_4arch4Sm90ELb1ELb0ELb0ELb1ELb0ELb0ELb0ELb1ELb1ELb1ELb0ELb0EEENS1_21CollectiveEpilogueFwdINS6_IJSA_SC_SB_EEES9_SE_SG_Li256ELb1ELb1ELb0ELb0EEENS1_36VarlenDynamicPersistentTileSchedulerILi128ELi112ELi256ELi128ELb0ELb1ELb1ELb1ELb1ELb1EEEEEEEEEvNT_6ParamsE --------------------------
	.section	.nv.shared._ZN7cutlass13device_kernelIN5flash11enable_sm90INS1_16FlashAttnFwdSm90INS1_25CollectiveMainloopFwdSm90ILi2EN4cute5tupleIJNS5_1CILi1EEES8_S8_EEENS6_IJNS7_ILi128EEENS7_ILi112EEENS7_ILi192EEEEEELi192ENS_10bfloat16_tEfNS_4arch4Sm90ELb1ELb0ELb0ELb1ELb0ELb0ELb0ELb1ELb1ELb1ELb0ELb0EEENS1_21CollectiveEpilogueFwdINS6_IJSA_SC_SB_EEES9_SE_SG_Li256ELb1ELb1ELb0ELb0EEENS1_36VarlenDynamicPersistentTileSchedulerILi128ELi112ELi256ELi128ELb0ELb1ELb1ELb1ELb1ELb1EEEEEEEEEvNT_6ParamsE,"aw",@nobits
	.sectionflags	@""
	.align	16
	.zero		1024


//--------------------- .nv.shared._ZN7cutlass13device_kernelIN5flash11enable_sm90INS1_16FlashAttnFwdSm90INS1_25CollectiveMainloopFwdSm90ILi2EN4cute5tupleIJNS5_1CILi1EEES8_S8_EEENS6_IJNS7_ILi128EEENS7_ILi112EEENS7_ILi192EEEEEELi192ENS_10bfloat16_tEfNS_4arch4Sm90ELb1ELb0ELb0ELb1ELb0ELb1ELb0ELb1ELb1ELb1ELb0ELb0EEENS1_21CollectiveEpilogueFwdINS6_IJSA_SC_SB_EEES9_SE_SG_Li256ELb1ELb1ELb0ELb0EEENS1_36VarlenDynamicPersistentTileSchedulerILi128ELi112ELi256ELi128ELb0ELb1ELb1ELb1ELb1ELb1EEEEEEEEEvNT_6ParamsE --------------------------
	.section	.nv.shared._ZN7cutlass13device_kernelIN5flash11enable_sm90INS1_16FlashAttnFwdSm90INS1_25CollectiveMainloopFwdSm90ILi2EN4cute5tupleIJNS5_1CILi1EEES8_S8_EEENS6_IJNS7_ILi128EEENS7_ILi112EEENS7_ILi192EEEEEELi192ENS_10bfloat16_tEfNS_4arch4Sm90ELb1ELb0ELb0ELb1ELb0ELb1ELb0ELb1ELb1ELb1ELb0ELb0EEENS1_21CollectiveEpilogueFwdINS6_IJSA_SC_SB_EEES9_SE_SG_Li256ELb1ELb1ELb0ELb0EEENS1_36VarlenDynamicPersistentTileSchedulerILi128ELi112ELi256ELi128ELb0ELb1ELb1ELb1ELb1ELb1EEEEEEEEEvNT_6ParamsE,"aw",@nobits
	.sectionflags	@""
	.align	16
	.zero		1024


//--------------------- .nv.constant0._ZN7cutlass13device_kernelIN5flash11enable_sm90INS1_16FlashAttnFwdSm90INS1_25CollectiveMainloopFwdSm90ILi2EN4cute5tupleIJNS5_1CILi1EEES8_S8_EEENS6_IJNS7_ILi128EEENS7_ILi112EEENS7_ILi192EEEEEELi192ENS_10bfloat16_tEfNS_4arch4Sm90ELb0ELb0ELb0ELb0ELb0ELb0ELb0ELb1ELb1ELb1ELb0ELb0EEENS1_21CollectiveEpilogueFwdINS6_IJSA_SC_SB_EEES9_SE_SG_Li256ELb0ELb1ELb0ELb0EEENS1_29StaticPersistentTileSchedulerILb0EEEEEEEEEvNT_6ParamsE --------------------------
	.section	.nv.constant0._ZN7cutlass13device_kernelIN5flash11enable_sm90INS1_16FlashAttnFwdSm90INS1_25CollectiveMainloopFwdSm90ILi2EN4cute5tupleIJNS5_1CILi1EEES8_S8_EEENS6_IJNS7_ILi128EEENS7_ILi112EEENS7_ILi192EEEEEELi192ENS_10bfloat16_tEfNS_4arch4Sm90ELb0ELb0ELb0ELb0ELb0ELb0ELb0ELb1ELb1ELb1ELb0ELb0EEENS1_21CollectiveEpilogueFwdINS6_IJSA_SC_SB_EEES9_SE_SG_Li256ELb0ELb1ELb0ELb0EEENS1_29StaticPersistentTileSchedulerILb0EEEEEEEEEvNT_6ParamsE,"a",@progbits
	.sectionflags	@""
	.align	4
.nv.constant0._ZN7cutlass13device_kernelIN5flash11enable_sm90INS1_16FlashAttnFwdSm90INS1_25CollectiveMainloopFwdSm90ILi2EN4cute5tupleIJNS5_1CILi1EEES8_S8_EEENS6_IJNS7_ILi128EEENS7_ILi112EEENS7_ILi192EEEEEELi192ENS_10bfloat16_tEfNS_4arch4Sm90ELb0ELb0ELb0ELb0ELb0ELb0ELb0ELb1ELb1ELb1ELb0ELb0EEENS1_21CollectiveEpilogueFwdINS6_IJSA_SC_SB_EEES9_SE_SG_Li256ELb0ELb1ELb0ELb0EEENS1_29StaticPersistentTileSchedulerILb0EEEEEEEEEvNT_6ParamsE:
	.zero		3200


//--------------------- .nv.constant0._ZN7cutlass13device_kernelIN5flash11enable_sm90INS1_16FlashAttnFwdSm90INS1_25CollectiveMainloopFwdSm90ILi2EN4cute5tupleIJNS5_1CILi2EEENS7_ILi1EEES9_EEENS6_IJNS7_ILi128EEENS7_ILi112EEENS7_ILi192EEEEEELi192ENS_10bfloat16_tEfNS_4arch4Sm90ELb0ELb0ELb0ELb0ELb0ELb0ELb0ELb1ELb1ELb1ELb0ELb0EEENS1_21CollectiveEpilogueFwdINS6_IJSB_SD_SC_EEESA_SF_SH_Li256ELb0ELb1ELb0ELb0EEENS1_29StaticPersistentTileSchedulerILb0EEEEEEEEEvNT_6ParamsE --------------------------
	.section	.nv.constant0._ZN7cutlass13device_kernelIN5flash11enable_sm90INS1_16FlashAttnFwdSm90INS1_25CollectiveMainloopFwdSm90ILi2EN4cute5tupleIJNS5_1CILi2EEENS7_ILi1EEES9_EEENS6_IJNS7_ILi128EEENS7_ILi112EEENS7_ILi192EEEEEELi192ENS_10bfloat16_tEfNS_4arch4Sm90ELb0ELb0ELb0ELb0ELb0ELb0ELb0ELb1ELb1ELb1ELb0ELb0EEENS1_21CollectiveEpilogueFwdINS6_IJSB_SD_SC_EEESA_SF_SH_Li256ELb0ELb1ELb0ELb0EEENS1_29StaticPersistentTileSchedulerILb0EEEEEEEEEvNT_6ParamsE,"a",@progbits
	.sectionflags	@""
	.align	4
.nv.constant0._ZN7cutlass13device_kernelIN5flash11enable_sm90INS1_16FlashAttnFwdSm90INS1_25CollectiveMainloopFwdSm90ILi2EN4cute5tupleIJNS5_1CILi2EEENS7_ILi1EEES9_EEENS6_IJNS7_ILi128EEENS7_ILi112EEENS7_ILi192EEEEEELi192ENS_10bfloat16_tEfNS_4arch4Sm90ELb0ELb0ELb0ELb0ELb0ELb0ELb0ELb1ELb1ELb1ELb0ELb0EEENS1_21CollectiveEpilogueFwdINS6_IJSB_SD_SC_EEESA_SF_SH_Li256ELb0ELb1ELb0ELb0EEENS1_29StaticPersistentTileSchedulerILb0EEEEEEEEEvNT_6ParamsE:
	.zero		3200


//--------------------- .nv.constant0._ZN7cutlass13device_kernelIN5flash11enable_sm90INS1_16FlashAttnFwdSm90INS1_25CollectiveMainloopFwdSm90ILi2EN4cute5tupleIJNS5_1CILi1EEES8_S8_EEENS6_IJNS7_ILi128EEENS7_ILi112EEENS7_ILi192EEEEEELi192ENS_10bfloat16_tEfNS_4arch4Sm90ELb0ELb0ELb0ELb1ELb0ELb0ELb0ELb1ELb1ELb1ELb0ELb0EEENS1_21CollectiveEpilogueFwdINS6_IJSA_SC_SB_EEES9_SE_SG_Li256ELb1ELb1ELb0ELb0EEENS1_36VarlenDynamicPersistentTileSchedulerILi128ELi112ELi256ELi128ELb0ELb1ELb1ELb0ELb1ELb1EEEEEEEEEvNT_6ParamsE --------------------------
	.section	.nv.constant0._ZN7cutlass13device_kernelIN5flash11enable_sm90INS1_16FlashAttnFwdSm90INS1_25CollectiveMainloopFwdSm90ILi2EN4cute5tupleIJNS5_1CILi1EEES8_S8_EEENS6_IJNS7_ILi128EEENS7_ILi112EEENS7_ILi192EEEEEELi192ENS_10bfloat16_tEfNS_4arch4Sm90ELb0ELb0ELb0ELb1ELb0ELb0ELb0ELb1ELb1ELb1ELb0ELb0EEENS1_21CollectiveEpilogueFwdINS6_IJSA_SC_SB_EEES9_SE_SG_Li256ELb1ELb1ELb0ELb0EEENS1_36VarlenDynamicPersistentTileSchedulerILi128ELi112ELi256ELi128ELb0ELb1ELb1ELb0ELb1ELb1EEEEEEEEEvNT_6ParamsE,"a",@progbits
	.sectionflags	@""
	.align	4
.nv.constant0._ZN7cutlass13device_kernelIN5flash11enable_sm90INS1_16FlashAttnFwdSm90INS1_25CollectiveMainloopFwdSm90ILi2EN4cute5tupleIJNS5_1CILi1EEES8_S8_EEENS6_IJNS7_ILi128EEENS7_ILi112EEENS7_ILi192EEEEEELi192ENS_10bfloat16_tEfNS_4arch4Sm90ELb0ELb0ELb0ELb1ELb0ELb0ELb0ELb1ELb1ELb1ELb0ELb0EEENS1_21CollectiveEpilogueFwdINS6_IJSA_SC_SB_EEES9_SE_SG_Li256ELb1ELb1ELb0ELb0EEENS1_36VarlenDynamicPersistentTileSchedulerILi128ELi112ELi256ELi128ELb0ELb1ELb1ELb0ELb1ELb1EEEEEEEEEvNT_6ParamsE:
	.zero		3328


//--------------------- .nv.constant0._ZN7cutlass13device_kernelIN5flash11enable_sm90INS1_16FlashAttnFwdSm90INS1_25CollectiveMainloopFwdSm90ILi2EN4cute5tupleIJNS5_1CILi1EEES8_S8_EEENS6_IJNS7_ILi128EEENS7_ILi112EEENS7_ILi192EEEEEELi192ENS_10bfloat16_tEfNS_4arch4Sm90ELb0ELb0ELb0ELb1ELb0ELb1ELb0ELb1ELb1ELb1ELb0ELb0EEENS1_21CollectiveEpilogueFwdINS6_IJSA_SC_SB_EEES9_SE_SG_Li256ELb1ELb1ELb0ELb0EEENS1_36VarlenDynamicPersistentTileSchedulerILi128ELi112ELi256ELi128ELb0ELb1ELb1ELb0ELb1ELb1EEEEEEEEEvNT_6ParamsE --------------------------
	.section	.nv.constant0._ZN7cutlass13device_kernelIN5flash11enable_sm90INS1_16FlashAttnFwdSm90INS1_25CollectiveMainloopFwdSm90ILi2EN4cute5tupleIJNS5_1CILi1EEES8_S8_EEENS6_IJNS7_ILi128EEENS7_ILi112EEENS7_ILi192EEEEEELi192ENS_10bfloat16_tEfNS_4arch4Sm90ELb0ELb0ELb0ELb1ELb0ELb1ELb0ELb1ELb1ELb1ELb0ELb0EEENS1_21CollectiveEpilogueFwdINS6_IJSA_SC_SB_EEES9_SE_SG_Li256ELb1ELb1ELb0ELb0EEENS1_36VarlenDynamicPersistentTileSchedulerILi128ELi112ELi256ELi128ELb0ELb1ELb1ELb0ELb1ELb1EEEEEEEEEvNT_6ParamsE,"a",@progbits
	.sectionflags	@""
	.align	4
.nv.constant0._ZN7cutlass13device_kernelIN5flash11enable_sm90INS1_16FlashAttnFwdSm90INS1_25CollectiveMainloopFwdSm90ILi2EN4cute5tupleIJNS5_1CILi1EEES8_S8_EEENS6_IJNS7_ILi128EEENS7_ILi112EEENS7_ILi192EEEEEELi192ENS_10bfloat16_tEfNS_4arch4Sm90ELb0ELb0ELb0ELb1ELb0ELb1ELb0ELb1ELb1ELb1ELb0ELb0EEENS1_21CollectiveEpilogueFwdINS6_IJSA_SC_SB_EEES9_SE_SG_Li256ELb1ELb1ELb0ELb0EEENS1_36VarlenDynamicPersistentTileSchedulerILi128ELi112ELi256ELi128ELb0ELb1ELb1ELb0ELb1ELb1EEEEEEEEEvNT_6ParamsE:
	.zero		3328


//--------------------- .nv.constant0._ZN7cutlass13device_kernelIN5flash11enable_sm90INS1_16FlashAttnFwdSm90INS1_25CollectiveMainloopFwdSm90ILi2EN4cute5tupleIJNS5_1CILi1EEES8_S8_EEENS6_IJNS7_ILi128EEENS7_ILi96EEENS7_ILi192EEEEEELi192ENS_10bfloat16_tEfNS_4arch4Sm90ELb0ELb1ELb0ELb0ELb0ELb0ELb0ELb1ELb1ELb1ELb0ELb0EEENS1_21CollectiveEpilogueFwdINS6_IJSA_SC_SB_EEES9_SE_SG_Li256ELb0ELb1ELb0ELb0EEENS1_30DynamicPersistentTileSchedulerILi256ELi128ELb0ELb1ELb1EEEEEEEEEvNT_6ParamsE --------------------------
	.section	.nv.constant0._ZN7cutlass13device_kernelIN5flash11enable_sm90INS1_16FlashAttnFwdSm90INS1_25CollectiveMainloopFwdSm90ILi2EN4cute5tupleIJNS5_1CILi1EEES8_S8_EEENS6_IJNS7_ILi128EEENS7_ILi96EEENS7_ILi192EEEEEELi192ENS_10bfloat16_tEfNS_4arch4Sm90ELb0ELb1ELb0ELb0ELb0ELb0ELb0ELb1ELb1ELb1ELb0ELb0EEENS1_21CollectiveEpilogueFwdINS6_IJSA_SC_SB_EEES9_SE_SG_Li256ELb0ELb1ELb0ELb0EEENS1_30DynamicPersistentTileSchedulerILi256ELi128ELb0ELb1ELb1EEEEEEEEEvNT_6ParamsE,"a",@progbits
	.sectionflags	@""
	.align	4
.nv.constant0._ZN7cutlass13device_kernelIN5flash11enable_sm90INS1_16FlashAttnFwdSm90INS1_25CollectiveMainloopFwdSm90ILi2EN4cute5tupleIJNS5_1CILi1EEES8_S8_EEENS6_IJNS7_ILi128EEENS7_ILi96EEENS7_ILi192EEEEEELi192ENS_10bfloat16_tEfNS_4arch4Sm90ELb0ELb1ELb0ELb0ELb0ELb0ELb0ELb1ELb1ELb1ELb0ELb0EEENS1_21CollectiveEpilogueFwdINS6_IJSA_SC_SB_EEES9_SE_SG_Li256ELb0ELb1ELb0ELb0EEENS1_30DynamicPersistentTileSchedulerILi256ELi128ELb0ELb1ELb1EEEEEEEEEvNT_6ParamsE:
	.zero		3328


//--------------------- .nv.constant0._ZN7cutlass13device_kernelIN5flash11enable_sm90INS1_16FlashAttnFwdSm90INS1_25CollectiveMainloopFwdSm90ILi2EN4cute5tupleIJNS5_1CILi1EEES8_S8_EEENS6_IJNS7_ILi128EEENS7_ILi96EEENS7_ILi192EEEEEELi192ENS_10bfloat16_tEfNS_4arch4Sm90ELb0ELb1ELb0ELb1ELb0ELb0ELb0ELb1ELb1ELb1ELb0ELb0EEENS1_21CollectiveEpilogueFwdINS6_IJSA_SC_SB_EEES9_SE_SG_Li256ELb1ELb1ELb0ELb0EEENS1_36VarlenDynamicPersistentTileSchedulerILi128ELi96ELi256ELi128ELb0ELb1ELb1ELb1ELb0ELb1EEEEEEEEEvNT_6ParamsE --------------------------
	.section	.nv.constant0._ZN7cutlass13device_kernelIN5flash11enable_sm90INS1_16FlashAttnFwdSm90INS1_25CollectiveMainloopFwdSm90ILi2EN4cute5tupleIJNS5_1CILi1EEES8_S8_EEENS6_IJNS7_ILi128EEENS7_ILi96EEENS7_ILi192EEEEEELi192ENS_10bfloat16_tEfNS_4arch4Sm90ELb0ELb1ELb0ELb1ELb0ELb0ELb0ELb1ELb1ELb1ELb0ELb0EEENS1_21CollectiveEpilogueFwdINS6_IJSA_SC_SB_EEES9_SE_SG_Li256ELb1ELb1ELb0ELb0EEENS1_36VarlenDynamicPersistentTileSchedulerILi128ELi96ELi256ELi128ELb0ELb1ELb1ELb1ELb0ELb1EEEEEEEEEvNT_6ParamsE,"a",@progbits
	.sectionflags	@""
	.align	4
.nv.constant0._ZN7cutlass13device_kernelIN5flash11enable_sm90INS1_16FlashAttnFwdSm90INS1_25CollectiveMainloopFwdSm90ILi2EN4cute5tupleIJNS5_1CILi1EEES8_S8_EEENS6_IJNS7_ILi128EEENS7_ILi96EEENS7_ILi192EEEEEELi192ENS_10bfloat16_tEfNS_4arch4Sm90ELb0ELb1ELb0ELb1ELb0ELb0ELb0ELb1ELb1ELb1ELb0ELb0EEENS1_21CollectiveEpilogueFwdINS6_IJSA_SC_SB_EEES9_SE_SG_Li256ELb1ELb1ELb0ELb0EEENS1_36VarlenDynamicPersistentTileSchedulerILi128ELi96ELi256ELi128ELb0ELb1ELb1ELb1ELb0ELb1EEEEEEEEEvNT_6ParamsE:
	.zero		3328


//--------------------- .nv.constant0._ZN7cutlass13device_kernelIN5flash11enable_sm90INS1_16FlashAttnFwdSm90INS1_25CollectiveMainloopFwdSm90ILi2EN4cute5tupleIJNS5_1CILi1EEES8_S8_EEENS6_IJNS7_ILi128EEENS7_ILi96EEENS7_ILi192EEEEEELi192ENS_10bfloat16_tEfNS_4arch4Sm90ELb0ELb1ELb0ELb1ELb0ELb1ELb0ELb1ELb1ELb1ELb0ELb0EEENS1_21CollectiveEpilogueFwdINS6_IJSA_SC_SB_EEES9_SE_SG_Li256ELb1ELb1ELb0ELb0EEENS1_36VarlenDynamicPersistentTileSchedulerILi128ELi96ELi256ELi128ELb0ELb1ELb1ELb1ELb0ELb1EEEEEEEEEvNT_6ParamsE --------------------------
	.section	.nv.constant0._ZN7cutlass13device_kernelIN5flash11enable_sm90INS1_16FlashAttnFwdSm90INS1_25CollectiveMainloopFwdSm90ILi2EN4cute5tupleIJNS5_1CILi1EEES8_S8_EEENS6_IJNS7_ILi128EEENS7_ILi96EEENS7_ILi192EEEEEELi192ENS_10bfloat16_tEfNS_4arch4Sm90ELb0ELb1ELb0ELb1ELb0ELb1ELb0ELb1ELb1ELb1ELb0ELb0EEENS1_21CollectiveEpilogueFwdINS6_IJSA_SC_SB_EEES9_SE_SG_Li256ELb1ELb1ELb0ELb0EEENS1_36VarlenDynamicPersistentTileSchedulerILi128ELi96ELi256ELi128ELb0ELb1ELb1ELb1ELb0ELb1EEEEEEEEEvNT_6ParamsE,"a",@progbits
	.sectionflags	@""
	.align	4
.nv.constant0._ZN7cutlass13device_kernelIN5flash11enable_sm90INS1_16FlashAttnFwdSm90INS1_25CollectiveMainloopFwdSm90ILi2EN4cute5tupleIJNS5_1CILi1EEES8_S8_EEENS6_IJNS7_ILi128EEENS7_ILi96EEENS7_ILi192EEEEEELi192ENS_10bfloat16_tEfNS_4arch4Sm90ELb0ELb1ELb0ELb1ELb0ELb1ELb0ELb1ELb1ELb1ELb0ELb0EEENS1_21CollectiveEpilogueFwdINS6_IJSA_SC_SB_EEES9_SE_SG_Li256ELb1ELb1ELb0ELb0EEENS1_36VarlenDynamicPersistentTileSchedulerILi128ELi96ELi256ELi128ELb0ELb1ELb1ELb1ELb0ELb1EEEEEEEEEvNT_6ParamsE:
	.zero		3328


//--------------------- .nv.constant0._ZN7cutlass13device_kernelIN5flash11enable_sm90INS1_16FlashAttnFwdSm90INS1_25CollectiveMainloopFwdSm90ILi2EN4cute5tupleIJNS5_1CILi1EEES8_S8_EEENS6_IJNS7_ILi128EEENS7_ILi112EEENS7_ILi192EEEEEELi192ENS_10bfloat16_tEfNS_4arch4Sm90ELb1ELb0ELb0ELb0ELb0ELb0ELb0ELb1ELb1ELb1ELb0ELb0EEENS1_21CollectiveEpilogueFwdINS6_IJSA_SC_SB_EEES9_SE_SG_Li256ELb0ELb1ELb0ELb0EEENS1_30DynamicPersistentTileSchedulerILi256ELi128ELb0ELb1ELb1EEEEEEEEEvNT_6ParamsE --------------------------
	.section	.nv.constant0._ZN7cutlass13device_kernelIN5flash11enable_sm90INS1_16FlashAttnFwdSm90INS1_25CollectiveMainloopFwdSm90ILi2EN4cute5tupleIJNS5_1CILi1EEES8_S8_EEENS6_IJNS7_ILi128EEENS7_ILi112EEENS7_ILi192EEEEEELi192ENS_10bfloat16_tEfNS_4arch4Sm90ELb1ELb0ELb0ELb0ELb0ELb0ELb0ELb1ELb1ELb1ELb0ELb0EEENS1_21CollectiveEpilogueFwdINS6_IJSA_SC_SB_EEES9_SE_SG_Li256ELb0ELb1ELb0ELb0EEENS1_30DynamicPersistentTileSchedulerILi256ELi128ELb0ELb1ELb1EEEEEEEEEvNT_6ParamsE,"a",@progbits
	.sectionflags	@""
	.align	4
.nv.constant0._ZN7cutlass13device_kernelIN5flash11enable_sm90INS1_16FlashAttnFwdSm90INS1_25CollectiveMainloopFwdSm90ILi2EN4cute5tupleIJNS5_1CILi1EEES8_S8_EEENS6_IJNS7_ILi128EEENS7_ILi112EEENS7_ILi192EEEEEELi192ENS_10bfloat16_tEfNS_4arch4Sm90ELb1ELb0ELb0ELb0ELb0ELb0ELb0ELb1ELb1ELb1ELb0ELb0EEENS1_21CollectiveEpilogueFwdINS6_IJSA_SC_SB_EEES9_SE_SG_Li256ELb0ELb1ELb0ELb0EEENS1_30DynamicPersistentTileSchedulerILi256ELi128ELb0ELb1ELb1EEEEEEEEEvNT_6ParamsE:
	.zero		3328


//--------------------- .nv.constant0._ZN7cutlass13device_kernelIN5flash11enable_sm90INS1_16FlashAttnFwdSm90INS1_25CollectiveMainloopFwdSm90ILi2EN4cute5tupleIJNS5_1CILi1EEES8_S8_EEENS6_IJNS7_ILi128EEENS7_ILi112EEENS7_ILi192EEEEEELi192ENS_10bfloat16_tEfNS_4arch4Sm90ELb1ELb0ELb0ELb1ELb0ELb0ELb0ELb1ELb1ELb1ELb0ELb0EEENS1_21CollectiveEpilogueFwdINS6_IJSA_SC_SB_EEES9_SE_SG_Li256ELb1ELb1ELb0ELb0EEENS1_36VarlenDynamicPersistentTileSchedulerILi128ELi112ELi256ELi128ELb0ELb1ELb1ELb1ELb1ELb1EEEEEEEEEvNT_6ParamsE --------------------------
	.section	.nv.constant0._ZN7cutlass13device_kernelIN5flash11enable_sm90INS1_16FlashAttnFwdSm90INS1_25CollectiveMainloopFwdSm90ILi2EN4cute5tupleIJNS5_1CILi1EEES8_S8_EEENS6_IJNS7_ILi128EEENS7_ILi112EEENS7_ILi192EEEEEELi192ENS_10bfloat16_tEfNS_4arch4Sm90ELb1ELb0ELb0ELb1ELb0ELb0ELb0ELb1ELb1ELb1ELb0ELb0EEENS1_21CollectiveEpilogueFwdINS6_IJSA_SC_SB_EEES9_SE_SG_Li256ELb1ELb1ELb0ELb0EEENS1_36VarlenDynamicPersistentTileSchedulerILi128ELi112ELi256ELi128ELb0ELb1ELb1ELb1ELb1ELb1EEEEEEEEEvNT_6ParamsE,"a",@progbits
	.sectionflags	@""
	.align	4
.nv.constant0._ZN7cutlass13device_kernelIN5flash11enable_sm90INS1_16FlashAttnFwdSm90INS1_25CollectiveMainloopFwdSm90ILi2EN4cute5tupleIJNS5_1CILi1EEES8_S8_EEENS6_IJNS7_ILi128EEENS7_ILi112EEENS7_ILi192EEEEEELi192ENS_10bfloat16_tEfNS_4arch4Sm90ELb1ELb0ELb0ELb1ELb0ELb0ELb0ELb1ELb1ELb1ELb0ELb0EEENS1_21CollectiveEpilogueFwdINS6_IJSA_SC_SB_EEES9_SE_SG_Li256ELb1ELb1ELb0ELb0EEENS1_36VarlenDynamicPersistentTileSchedulerILi128ELi112ELi256ELi128ELb0ELb1ELb1ELb1ELb1ELb1EEEEEEEEEvNT_6ParamsE:
	.zero		3328


//--------------------- .nv.constant0._ZN7cutlass13device_kernelIN5flash11enable_sm90INS1_16FlashAttnFwdSm90INS1_25CollectiveMainloopFwdSm90ILi2EN4cute5tupleIJNS5_1CILi1EEES8_S8_EEENS6_IJNS7_ILi128EEENS7_ILi112EEENS7_ILi192EEEEEELi192ENS_10bfloat16_tEfNS_4arch4Sm90ELb1ELb0ELb0ELb1ELb0ELb1ELb0ELb1ELb1ELb1ELb0ELb0EEENS1_21CollectiveEpilogueFwdINS6_IJSA_SC_SB_EEES9_SE_SG_Li256ELb1ELb1ELb0ELb0EEENS1_36VarlenDynamicPersistentTileSchedulerILi128ELi112ELi256ELi128ELb0ELb1ELb1ELb1ELb1ELb1EEEEEEEEEvNT_6ParamsE --------------------------
	.section	.nv.constant0._ZN7cutlass13device_kernelIN5flash11enable_sm90INS1_16FlashAttnFwdSm90INS1_25CollectiveMainloopFwdSm90ILi2EN4cute5tupleIJNS5_1CILi1EEES8_S8_EEENS6_IJNS7_ILi128EEENS7_ILi112EEENS7_ILi192EEEEEELi192ENS_10bfloat16_tEfNS_4arch4Sm90ELb1ELb0ELb0ELb1ELb0ELb1ELb0ELb1ELb1ELb1ELb0ELb0EEENS1_21CollectiveEpilogueFwdINS6_IJSA_SC_SB_EEES9_SE_SG_Li256ELb1ELb1ELb0ELb0EEENS1_36VarlenDynamicPersistentTileSchedulerILi128ELi112ELi256ELi128ELb0ELb1ELb1ELb1ELb1ELb1EEEEEEEEEvNT_6ParamsE,"a",@progbits
	.sectionflags	@""
	.align	4
.nv.constant0._ZN7cutlass13device_kernelIN5flash11enable_sm90INS1_16FlashAttnFwdSm90INS1_25CollectiveMainloopFwdSm90ILi2EN4cute5tupleIJNS5_1CILi1EEES8_S8_EEENS6_IJNS7_ILi128EEENS7_ILi112EEENS7_ILi192EEEEEELi192ENS_10bfloat16_tEfNS_4arch4Sm90ELb1ELb0ELb0ELb1ELb0ELb1ELb0ELb1ELb1ELb1ELb0ELb0EEENS1_21CollectiveEpilogueFwdINS6_IJSA_SC_SB_EEES9_SE_SG_Li256ELb1ELb1ELb0ELb0EEENS1_36VarlenDynamicPersistentTileSchedulerILi128ELi112ELi256ELi128ELb0ELb1ELb1ELb1ELb1ELb1EEEEEEEEEvNT_6ParamsE:
	.zero		3328


//--------------------- SYMBOLS --------------------------

	.type		.nv.reservedSmem.offset0,@object
	.size		.nv.reservedSmem.offset0,0x4
	.type		__assertfail,@function
